	.target	sm_90a

	.elftype	@"ET_EXEC"


//--------------------- .note.nv.tkinfo           --------------------------
	.section	.note.nv.tkinfo,"",@"SHT_NOTE"
	.sectionflags	@"SHF_NOTE_NV_TKINFO"
	.tkinfo
        /*0018*/ 	.word	0x00000002
        /*0030*/ 	.string	""
        /*0030*/ 	.string	"ptxas"
        /*0030*/ 	.string	"Cuda compilation tools, release 13.0, V13.0.88"
        /*0030*/ 	.string	"Build cuda_13.0.r13.0/compiler.36424714_0"
        /*0030*/ 	.string	"-arch sm_90a -m 64 "



//--------------------- .note.nv.cuinfo           --------------------------
	.section	.note.nv.cuinfo,"",@"SHT_NOTE"
	.sectionflags	@"SHF_NOTE_NV_CUINFO"
        /*0018*/ 	.short	0x0002
        /*001a*/ 	.short	0x005a
        /*001c*/ 	.short	0x0082
	.zero		2


//--------------------- .nv.info                  --------------------------
	.section	.nv.info,"",@"SHT_CUDA_INFO"
	.align	4


	//----- nvinfo : EIATTR_REGCOUNT
	.align		4
        /*0000*/ 	.byte	0x04, 0x2f
        /*0002*/ 	.short	(.L_18 - .L_17)
	.align		4
.L_17:
        /*0004*/ 	.word	index@(_ZN7cutlass13device_kernelIN5flash11enable_sm90INS1_16FlashAttnFwdSm90INS1_25CollectiveMainloopFwdSm90ILi2EN4cute5tupleIJNS5_1CILi1EEES8_S8_EEENS6_IJNS7_ILi128EEESA_SA_EEELi128ENS_6half_tEfNS_4arch4Sm90ELb1ELb0ELb1ELb1ELb1ELb1ELb0ELb1ELb1ELb1ELb0ELb0EEENS1_21CollectiveEpilogueFwdISB_S9_SC_SE_Li256ELb1ELb1ELb0ELb0EEENS1_36VarlenDynamicPersistentTileSchedulerILi128ELi128ELi256ELi128ELb0ELb1ELb1ELb1ELb1ELb1EEEEEEEEEvNT_6ParamsE)
        /*0008*/ 	.word	0x000000a8


	//----- nvinfo : EIATTR_FRAME_SIZE
	.align		4
.L_18:
        /*000c*/ 	.byte	0x04, 0x11
        /*000e*/ 	.short	(.L_20 - .L_19)
	.align		4
.L_19:
        /*0010*/ 	.word	index@(_ZN7cutlass13device_kernelIN5flash11enable_sm90INS1_16FlashAttnFwdSm90INS1_25CollectiveMainloopFwdSm90ILi2EN4cute5tupleIJNS5_1CILi1EEES8_S8_EEENS6_IJNS7_ILi128EEESA_SA_EEELi128ENS_6half_tEfNS_4arch4Sm90ELb1ELb0ELb1ELb1ELb1ELb1ELb0ELb1ELb1ELb1ELb0ELb0EEENS1_21CollectiveEpilogueFwdISB_S9_SC_SE_Li256ELb1ELb1ELb0ELb0EEENS1_36VarlenDynamicPersistentTileSchedulerILi128ELi128ELi256ELi128ELb0ELb1ELb1ELb1ELb1ELb1EEEEEEEEEvNT_6ParamsE)
        /*0014*/ 	.word	0x00000028


	//----- nvinfo : EIATTR_REGCOUNT
	.align		4
.L_20:
        /*0018*/ 	.byte	0x04, 0x2f
        /*001a*/ 	.short	(.L_22 - .L_21)
	.align		4
.L_21:
        /*001c*/ 	.word	index@(_ZN7cutlass13device_kernelIN5flash11enable_sm90INS1_16FlashAttnFwdSm90INS1_25CollectiveMainloopFwdSm90ILi2EN4cute5tupleIJNS5_1CILi1EEES8_S8_EEENS6_IJNS7_ILi128EEESA_SA_EEELi128ENS_6half_tEfNS_4arch4Sm90ELb1ELb0ELb1ELb1ELb1ELb0ELb0ELb1ELb1ELb1ELb0ELb0EEENS1_21CollectiveEpilogueFwdISB_S9_SC_SE_Li256ELb1ELb1ELb0ELb0EEENS1_36VarlenDynamicPersistentTileSchedulerILi128ELi128ELi256ELi128ELb0ELb1ELb1ELb1ELb1ELb1EEEEEEEEEvNT_6ParamsE)
        /*0020*/ 	.word	0x000000a8


	//----- nvinfo : EIATTR_FRAME_SIZE
	.align		4
.L_22:
        /*0024*/ 	.byte	0x04, 0x11
        /*0026*/ 	.short	(.L_24 - .L_23)
	.align		4
.L_23:
        /*0028*/ 	.word	index@(_ZN7cutlass13device_kernelIN5flash11enable_sm90INS1_16FlashAttnFwdSm90INS1_25CollectiveMainloopFwdSm90ILi2EN4cute5tupleIJNS5_1CILi1EEES8_S8_EEENS6_IJNS7_ILi128EEESA_SA_EEELi128ENS_6half_tEfNS_4arch4Sm90ELb1ELb0ELb1ELb1ELb1ELb0ELb0ELb1ELb1ELb1ELb0ELb0EEENS1_21CollectiveEpilogueFwdISB_S9_SC_SE_Li256ELb1ELb1ELb0ELb0EEENS1_36VarlenDynamicPersistentTileSchedulerILi128ELi128ELi256ELi128ELb0ELb1ELb1ELb1ELb1ELb1EEEEEEEEEvNT_6ParamsE)
        /*002c*/ 	.word	0x00000020


	//----- nvinfo : EIATTR_REGCOUNT
	.align		4
.L_24:
        /*0030*/ 	.byte	0x04, 0x2f
        /*0032*/ 	.short	(.L_26 - .L_25)
	.align		4
.L_25:
        /*0034*/ 	.word	index@(_ZN7cutlass13device_kernelIN5flash11enable_sm90INS1_16FlashAttnFwdSm90INS1_25CollectiveMainloopFwdSm90ILi2EN4cute5tupleIJNS5_1CILi1EEES8_S8_EEENS6_IJNS7_ILi128EEESA_SA_EEELi128ENS_6half_tEfNS_4arch4Sm90ELb1ELb0ELb1ELb0ELb1ELb0ELb0ELb1ELb1ELb1ELb0ELb0EEENS1_21CollectiveEpilogueFwdISB_S9_SC_SE_Li256ELb0ELb1ELb0ELb0EEENS1_30DynamicPersistentTileSchedulerILi256ELi128ELb0ELb1ELb1EEEEEEEEEvNT_6ParamsE)
        /*0038*/ 	.word	0x000000a8


	//----- nvinfo : EIATTR_FRAME_SIZE
	.align		4
.L_26:
        /*003c*/ 	.byte	0x04, 0x11
        /*003e*/ 	.short	(.L_28 - .L_27)
	.align		4
.L_27:
        /*0040*/ 	.word	index@(_ZN7cutlass13device_kernelIN5flash11enable_sm90INS1_16FlashAttnFwdSm90INS1_25CollectiveMainloopFwdSm90ILi2EN4cute5tupleIJNS5_1CILi1EEES8_S8_EEENS6_IJNS7_ILi128EEESA_SA_EEELi128ENS_6half_tEfNS_4arch4Sm90ELb1ELb0ELb1ELb0ELb1ELb0ELb0ELb1ELb1ELb1ELb0ELb0EEENS1_21CollectiveEpilogueFwdISB_S9_SC_SE_Li256ELb0ELb1ELb0ELb0EEENS1_30DynamicPersistentTileSchedulerILi256ELi128ELb0ELb1ELb1EEEEEEEEEvNT_6ParamsE)
        /*0044*/ 	.word	0x00000000


	//----- nvinfo : EIATTR_REGCOUNT
	.align		4
.L_28:
        /*0048*/ 	.byte	0x04, 0x2f
        /*004a*/ 	.short	(.L_30 - .L_29)
	.align		4
.L_29:
        /*004c*/ 	.word	index@(_ZN7cutlass13device_kernelIN5flash11enable_sm90INS1_16FlashAttnFwdSm90INS1_25CollectiveMainloopFwdSm90ILi2EN4cute5tupleIJNS5_1CILi1EEES8_S8_EEENS6_IJNS7_ILi128EEESA_SA_EEELi128ENS_6half_tEfNS_4arch4Sm90ELb0ELb1ELb1ELb1ELb1ELb1ELb0ELb1ELb1ELb1ELb0ELb0EEENS1_21CollectiveEpilogueFwdISB_S9_SC_SE_Li256ELb1ELb1ELb0ELb0EEENS1_36VarlenDynamicPersistentTileSchedulerILi128ELi128ELi256ELi128ELb0ELb1ELb1ELb1ELb0ELb1EEEEEEEEEvNT_6ParamsE)
        /*0050*/ 	.word	0x000000a8


	//----- nvinfo : EIATTR_FRAME_SIZE
	.align		4
.L_30:
        /*0054*/ 	.byte	0x04, 0x11
        /*0056*/ 	.short	(.L_32 - .L_31)
	.align		4
.L_31:
        /*0058*/ 	.word	index@(_ZN7cutlass13device_kernelIN5flash11enable_sm90INS1_16FlashAttnFwdSm90INS1_25CollectiveMainloopFwdSm90ILi2EN4cute5tupleIJNS5_1CILi1EEES8_S8_EEENS6_IJNS7_ILi128EEESA_SA_EEELi128ENS_6half_tEfNS_4arch4Sm90ELb0ELb1ELb1ELb1ELb1ELb1ELb0ELb1ELb1ELb1ELb0ELb0EEENS1_21CollectiveEpilogueFwdISB_S9_SC_SE_Li256ELb1ELb1ELb0ELb0EEENS1_36VarlenDynamicPersistentTileSchedulerILi128ELi128ELi256ELi128ELb0ELb1ELb1ELb1ELb0ELb1EEEEEEEEEvNT_6ParamsE)
        /*005c*/ 	.word	0x00000030


	//----- nvinfo : EIATTR_REGCOUNT
	.align		4
.L_32:
        /*0060*/ 	.byte	0x04, 0x2f
        /*0062*/ 	.short	(.L_34 - .L_33)
	.align		4
.L_33:
        /*0064*/ 	.word	index@(_ZN7cutlass13device_kernelIN5flash11enable_sm90INS1_16FlashAttnFwdSm90INS1_25CollectiveMainloopFwdSm90ILi2EN4cute5tupleIJNS5_1CILi1EEES8_S8_EEENS6_IJNS7_ILi128EEESA_SA_EEELi128ENS_6half_tEfNS_4arch4Sm90ELb0ELb1ELb1ELb1ELb1ELb0ELb0ELb1ELb1ELb1ELb0ELb0EEENS1_21CollectiveEpilogueFwdISB_S9_SC_SE_Li256ELb1ELb1ELb0ELb0EEENS1_36VarlenDynamicPersistentTileSchedulerILi128ELi128ELi256ELi128ELb0ELb1ELb1ELb1ELb0ELb1EEEEEEEEEvNT_6ParamsE)
        /*0068*/ 	.word	0x000000a8


	//----- nvinfo : EIATTR_FRAME_SIZE
	.align		4
.L_34:
        /*006c*/ 	.byte	0x04, 0x11
        /*006e*/ 	.short	(.L_36 - .L_35)
	.align		4
.L_35:
        /*0070*/ 	.word	index@(_ZN7cutlass13device_kernelIN5flash11enable_sm90INS1_16FlashAttnFwdSm90INS1_25CollectiveMainloopFwdSm90ILi2EN4cute5tupleIJNS5_1CILi1EEES8_S8_EEENS6_IJNS7_ILi128EEESA_SA_EEELi128ENS_6half_tEfNS_4arch4Sm90ELb0ELb1ELb1ELb1ELb1ELb0ELb0ELb1ELb1ELb1ELb0ELb0EEENS1_21CollectiveEpilogueFwdISB_S9_SC_SE_Li256ELb1ELb1ELb0ELb0EEENS1_36VarlenDynamicPersistentTileSchedulerILi128ELi128ELi256ELi128ELb0ELb1ELb1ELb1ELb0ELb1EEEEEEEEEvNT_6ParamsE)
        /*0074*/ 	.word	0x00000020


	//----- nvinfo : EIATTR_REGCOUNT
	.align		4
.L_36:
        /*0078*/ 	.byte	0x04, 0x2f
        /*007a*/ 	.short	(.L_38 - .L_37)
	.align		4
.L_37:
        /*007c*/ 	.word	index@(_ZN7cutlass13device_kernelIN5flash11enable_sm90INS1_16FlashAttnFwdSm90INS1_25CollectiveMainloopFwdSm90ILi2EN4cute5tupleIJNS5_1CILi1EEES8_S8_EEENS6_IJNS7_ILi128EEESA_SA_EEELi128ENS_6half_tEfNS_4arch4Sm90ELb0ELb1ELb1ELb0ELb1ELb0ELb0ELb1ELb1ELb1ELb0ELb0EEENS1_21CollectiveEpilogueFwdISB_S9_SC_SE_Li256ELb0ELb1ELb0ELb0EEENS1_30DynamicPersistentTileSchedulerILi256ELi128ELb0ELb1ELb1EEEEEEEEEvNT_6ParamsE)
        /*0080*/ 	.word	0x000000a8


	//----- nvinfo : EIATTR_FRAME_SIZE
	.align		4
.L_38:
        /*0084*/ 	.byte	0x04, 0x11
        /*0086*/ 	.short	(.L_40 - .L_39)
	.align		4
.L_39:
        /*0088*/ 	.word	index@(_ZN7cutlass13device_kernelIN5flash11enable_sm90INS1_16FlashAttnFwdSm90INS1_25CollectiveMainloopFwdSm90ILi2EN4cute5tupleIJNS5_1CILi1EEES8_S8_EEENS6_IJNS7_ILi128EEESA_SA_EEELi128ENS_6half_tEfNS_4arch4Sm90ELb0ELb1ELb1ELb0ELb1ELb0ELb0ELb1ELb1ELb1ELb0ELb0EEENS1_21CollectiveEpilogueFwdISB_S9_SC_SE_Li256ELb0ELb1ELb0ELb0EEENS1_30DynamicPersistentTileSchedulerILi256ELi128ELb0ELb1ELb1EEEEEEEEEvNT_6ParamsE)
        /*008c*/ 	.word	0x00000000


	//----- nvinfo : EIATTR_REGCOUNT
	.align		4
.L_40:
        /*0090*/ 	.byte	0x04, 0x2f
        /*0092*/ 	.short	(.L_42 - .L_41)
	.align		4
.L_41:
        /*0094*/ 	.word	index@(_ZN7cutlass13device_kernelIN5flash11enable_sm90INS1_16FlashAttnFwdSm90INS1_25CollectiveMainloopFwdSm90ILi2EN4cute5tupleIJNS5_1CILi1EEES8_S8_EEENS6_IJNS7_ILi128EEESA_SA_EEELi128ENS_6half_tEfNS_4arch4Sm90ELb0ELb0ELb1ELb1ELb1ELb1ELb0ELb1ELb1ELb1ELb0ELb0EEENS1_21CollectiveEpilogueFwdISB_S9_SC_SE_Li256ELb1ELb1ELb0ELb0EEENS1_36VarlenDynamicPersistentTileSchedulerILi128ELi128ELi256ELi128ELb0ELb1ELb1ELb0ELb1ELb1EEEEEEEEEvNT_6ParamsE)
        /*0098*/ 	.word	0x000000a8


	//----- nvinfo : EIATTR_FRAME_SIZE
	.align		4
.L_42:
        /*009c*/ 	.byte	0x04, 0x11
        /*009e*/ 	.short	(.L_44 - .L_43)
	.align		4
.L_43:
        /*00a0*/ 	.word	index@(_ZN7cutlass13device_kernelIN5flash11enable_sm90INS1_16FlashAttnFwdSm90INS1_25CollectiveMainloopFwdSm90ILi2EN4cute5tupleIJNS5_1CILi1EEES8_S8_EEENS6_IJNS7_ILi128EEESA_SA_EEELi128ENS_6half_tEfNS_4arch4Sm90ELb0ELb0ELb1ELb1ELb1ELb1ELb0ELb1ELb1ELb1ELb0ELb0EEENS1_21CollectiveEpilogueFwdISB_S9_SC_SE_Li256ELb1ELb1ELb0ELb0EEENS1_36VarlenDynamicPersistentTileSchedulerILi128ELi128ELi256ELi128ELb0ELb1ELb1ELb0ELb1ELb1EEEEEEEEEvNT_6ParamsE)
        /*00a4*/ 	.word	0x00000030


	//----- nvinfo : EIATTR_REGCOUNT
	.align		4
.L_44:
        /*00a8*/ 	.byte	0x04, 0x2f
        /*00aa*/ 	.short	(.L_46 - .L_45)
	.align		4
.L_45:
        /*00ac*/ 	.word	index@(_ZN7cutlass13device_kernelIN5flash11enable_sm90INS1_16FlashAttnFwdSm90INS1_25CollectiveMainloopFwdSm90ILi2EN4cute5tupleIJNS5_1CILi1EEES8_S8_EEENS6_IJNS7_ILi128EEESA_SA_EEELi128ENS_6half_tEfNS_4arch4Sm90ELb0ELb0ELb1ELb1ELb1ELb0ELb0ELb1ELb1ELb1ELb0ELb0EEENS1_21CollectiveEpilogueFwdISB_S9_SC_SE_Li256ELb1ELb1ELb0ELb0EEENS1_36VarlenDynamicPersistentTileSchedulerILi128ELi128ELi256ELi128ELb0ELb1ELb1ELb0ELb1ELb1EEEEEEEEEvNT_6ParamsE)
        /*00b0*/ 	.word	0x000000a8


	//----- nvinfo : EIATTR_FRAME_SIZE
	.align		4
.L_46:
        /*00b4*/ 	.byte	0x04, 0x11
        /*00b6*/ 	.short	(.L_48 - .L_47)
	.align		4
.L_47:
        /*00b8*/ 	.word	index@(_ZN7cutlass13device_kernelIN5flash11enable_sm90INS1_16FlashAttnFwdSm90INS1_25CollectiveMainloopFwdSm90ILi2EN4cute5tupleIJNS5_1CILi1EEES8_S8_EEENS6_IJNS7_ILi128EEESA_SA_EEELi128ENS_6half_tEfNS_4arch4Sm90ELb0ELb0ELb1ELb1ELb1ELb0ELb0ELb1ELb1ELb1ELb0ELb0EEENS1_21CollectiveEpilogueFwdISB_S9_SC_SE_Li256ELb1ELb1ELb0ELb0EEENS1_36VarlenDynamicPersistentTileSchedulerILi128ELi128ELi256ELi128ELb0ELb1ELb1ELb0ELb1ELb1EEEEEEEEEvNT_6ParamsE)
        /*00bc*/ 	.word	0x00000020


	//----- nvinfo : EIATTR_REGCOUNT
	.align		4
.L_48:
        /*00c0*/ 	.byte	0x04, 0x2f
        /*00c2*/ 	.short	(.L_50 - .L_49)
	.align		4
.L_49:
        /*00c4*/ 	.word	index@(_ZN7cutlass13device_kernelIN5flash11enable_sm90INS1_16FlashAttnFwdSm90INS1_25CollectiveMainloopFwdSm90ILi2EN4cute5tupleIJNS5_1CILi1EEES8_S8_EEENS6_IJNS7_ILi128EEESA_SA_EEELi128ENS_6half_tEfNS_4arch4Sm90ELb0ELb0ELb1ELb0ELb1ELb0ELb0ELb1ELb1ELb1ELb0ELb0EEENS1_21CollectiveEpilogueFwdISB_S9_SC_SE_Li256ELb0ELb1ELb0ELb0EEENS1_29StaticPersistentTileSchedulerILb0EEEEEEEEEvNT_6ParamsE)
        /*00c8*/ 	.word	0x000000a8


	//----- nvinfo : EIATTR_FRAME_SIZE
	.align		4
.L_50:
        /*00cc*/ 	.byte	0x04, 0x11
        /*00ce*/ 	.short	(.L_52 - .L_51)
	.align		4
.L_51:
        /*00d0*/ 	.word	index@(_ZN7cutlass13device_kernelIN5flash11enable_sm90INS1_16FlashAttnFwdSm90INS1_25CollectiveMainloopFwdSm90ILi2EN4cute5tupleIJNS5_1CILi1EEES8_S8_EEENS6_IJNS7_ILi128EEESA_SA_EEELi128ENS_6half_tEfNS_4arch4Sm90ELb0ELb0ELb1ELb0ELb1ELb0ELb0ELb1ELb1ELb1ELb0ELb0EEENS1_21CollectiveEpilogueFwdISB_S9_SC_SE_Li256ELb0ELb1ELb0ELb0EEENS1_29StaticPersistentTileSchedulerILb0EEEEEEEEEvNT_6ParamsE)
        /*00d4*/ 	.word	0x00000000


	//----- nvinfo : EIATTR_MIN_STACK_SIZE
	.align		4
.L_52:
        /*00d8*/ 	.byte	0x04, 0x12
        /*00da*/ 	.short	(.L_54 - .L_53)
	.align		4
.L_53:
        /*00dc*/ 	.word	index@(_ZN7cutlass13device_kernelIN5flash11enable_sm90INS1_16FlashAttnFwdSm90INS1_25CollectiveMainloopFwdSm90ILi2EN4cute5tupleIJNS5_1CILi1EEES8_S8_EEENS6_IJNS7_ILi128EEESA_SA_EEELi128ENS_6half_tEfNS_4arch4Sm90ELb0ELb0ELb1ELb0ELb1ELb0ELb0ELb1ELb1ELb1ELb0ELb0EEENS1_21CollectiveEpilogueFwdISB_S9_SC_SE_Li256ELb0ELb1ELb0ELb0EEENS1_29StaticPersistentTileSchedulerILb0EEEEEEEEEvNT_6ParamsE)
        /*00e0*/ 	.word	0x00000000


	//----- nvinfo : EIATTR_MIN_STACK_SIZE
	.align		4
.L_54:
        /*00e4*/ 	.byte	0x04, 0x12
        /*00e6*/ 	.short	(.L_56 - .L_55)
	.align		4
.L_55:
        /*00e8*/ 	.word	index@(_ZN7cutlass13device_kernelIN5flash11enable_sm90INS1_16FlashAttnFwdSm90INS1_25CollectiveMainloopFwdSm90ILi2EN4cute5tupleIJNS5_1CILi1EEES8_S8_EEENS6_IJNS7_ILi128EEESA_SA_EEELi128ENS_6half_tEfNS_4arch4Sm90ELb0ELb0ELb1ELb1ELb1ELb0ELb0ELb1ELb1ELb1ELb0ELb0EEENS1_21CollectiveEpilogueFwdISB_S9_SC_SE_Li256ELb1ELb1ELb0ELb0EEENS1_36VarlenDynamicPersistentTileSchedulerILi128ELi128ELi256ELi128ELb0ELb1ELb1ELb0ELb1ELb1EEEEEEEEEvNT_6ParamsE)
        /*00ec*/ 	.word	0x00000020


	//----- nvinfo : EIATTR_MIN_STACK_SIZE
	.align		4
.L_56:
        /*00f0*/ 	.byte	0x04, 0x12
        /*00f2*/ 	.short	(.L_58 - .L_57)
	.align		4
.L_57:
        /*00f4*/ 	.word	index@(_ZN7cutlass13device_kernelIN5flash11enable_sm90INS1_16FlashAttnFwdSm90INS1_25CollectiveMainloopFwdSm90ILi2EN4cute5tupleIJNS5_1CILi1EEES8_S8_EEENS6_IJNS7_ILi128EEESA_SA_EEELi128ENS_6half_tEfNS_4arch4Sm90ELb0ELb0ELb1ELb1ELb1ELb1ELb0ELb1ELb1ELb1ELb0ELb0EEENS1_21CollectiveEpilogueFwdISB_S9_SC_SE_Li256ELb1ELb1ELb0ELb0EEENS1_36VarlenDynamicPersistentTileSchedulerILi128ELi128ELi256ELi128ELb0ELb1ELb1ELb0ELb1ELb1EEEEEEEEEvNT_6ParamsE)
        /*00f8*/ 	.word	0x00000030


	//----- nvinfo : EIATTR_MIN_STACK_SIZE
	.align		4
.L_58:
        /*00fc*/ 	.byte	0x04, 0x12
        /*00fe*/ 	.short	(.L_60 - .L_59)
	.align		4
.L_59:
        /*0100*/ 	.word	index@(_ZN7cutlass13device_kernelIN5flash11enable_sm90INS1_16FlashAttnFwdSm90INS1_25CollectiveMainloopFwdSm90ILi2EN4cute5tupleIJNS5_1CILi1EEES8_S8_EEENS6_IJNS7_ILi128EEESA_SA_EEELi128ENS_6half_tEfNS_4arch4Sm90ELb0ELb1ELb1ELb0ELb1ELb0ELb0ELb1ELb1ELb1ELb0ELb0EEENS1_21CollectiveEpilogueFwdISB_S9_SC_SE_Li256ELb0ELb1ELb0ELb0EEENS1_30DynamicPersistentTileSchedulerILi256ELi128ELb0ELb1ELb1EEEEEEEEEvNT_6ParamsE)
        /*0104*/ 	.word	0x00000000


	//----- nvinfo : EIATTR_MIN_STACK_SIZE
	.align		4
.L_60:
        /*0108*/ 	.byte	0x04, 0x12
        /*010a*/ 	.short	(.L_62 - .L_61)
	.align		4
.L_61:
        /*010c*/ 	.word	index@(_ZN7cutlass13device_kernelIN5flash11enable_sm90INS1_16FlashAttnFwdSm90INS1_25CollectiveMainloopFwdSm90ILi2EN4cute5tupleIJNS5_1CILi1EEES8_S8_EEENS6_IJNS7_ILi128EEESA_SA_EEELi128ENS_6half_tEfNS_4arch4Sm90ELb0ELb1ELb1ELb1ELb1ELb0ELb0ELb1ELb1ELb1ELb0ELb0EEENS1_21CollectiveEpilogueFwdISB_S9_SC_SE_Li256ELb1ELb1ELb0ELb0EEENS1_36VarlenDynamicPersistentTileSchedulerILi128ELi128ELi256ELi128ELb0ELb1ELb1ELb1ELb0ELb1EEEEEEEEEvNT_6ParamsE)
        /*0110*/ 	.word	0x00000020


	//----- nvinfo : EIATTR_MIN_STACK_SIZE
	.align		4
.L_62:
        /*0114*/ 	.byte	0x04, 0x12
        /*0116*/ 	.short	(.L_64 - .L_63)
	.align		4
.L_63:
        /*0118*/ 	.word	index@(_ZN7cutlass13device_kernelIN5flash11enable_sm90INS1_16FlashAttnFwdSm90INS1_25CollectiveMainloopFwdSm90ILi2EN4cute5tupleIJNS5_1CILi1EEES8_S8_EEENS6_IJNS7_ILi128EEESA_SA_EEELi128ENS_6half_tEfNS_4arch4Sm90ELb0ELb1ELb1ELb1ELb1ELb1ELb0ELb1ELb1ELb1ELb0ELb0EEENS1_21CollectiveEpilogueFwdISB_S9_SC_SE_Li256ELb1ELb1ELb0ELb0EEENS1_36VarlenDynamicPersistentTileSchedulerILi128ELi128ELi256ELi128ELb0ELb1ELb1ELb1ELb0ELb1EEEEEEEEEvNT_6ParamsE)
        /*011c*/ 	.word	0x00000030


	//----- nvinfo : EIATTR_MIN_STACK_SIZE
	.align		4
.L_64:
        /*0120*/ 	.byte	0x04, 0x12
        /*0122*/ 	.short	(.L_66 - .L_65)
	.align		4
.L_65:
        /*0124*/ 	.word	index@(_ZN7cutlass13device_kernelIN5flash11enable_sm90INS1_16FlashAttnFwdSm90INS1_25CollectiveMainloopFwdSm90ILi2EN4cute5tupleIJNS5_1CILi1EEES8_S8_EEENS6_IJNS7_ILi128EEESA_SA_EEELi128ENS_6half_tEfNS_4arch4Sm90ELb1ELb0ELb1ELb0ELb1ELb0ELb0ELb1ELb1ELb1ELb0ELb0EEENS1_21CollectiveEpilogueFwdISB_S9_SC_SE_Li256ELb0ELb1ELb0ELb0EEENS1_30DynamicPersistentTileSchedulerILi256ELi128ELb0ELb1ELb1EEEEEEEEEvNT_6ParamsE)
        /*0128*/ 	.word	0x00000000


	//----- nvinfo : EIATTR_MIN_STACK_SIZE
	.align		4
.L_66:
        /*012c*/ 	.byte	0x04, 0x12
        /*012e*/ 	.short	(.L_68 - .L_67)
	.align		4
.L_67:
        /*0130*/ 	.word	index@(_ZN7cutlass13device_kernelIN5flash11enable_sm90INS1_16FlashAttnFwdSm90INS1_25CollectiveMainloopFwdSm90ILi2EN4cute5tupleIJNS5_1CILi1EEES8_S8_EEENS6_IJNS7_ILi128EEESA_SA_EEELi128ENS_6half_tEfNS_4arch4Sm90ELb1ELb0ELb1ELb1ELb1ELb0ELb0ELb1ELb1ELb1ELb0ELb0EEENS1_21CollectiveEpilogueFwdISB_S9_SC_SE_Li256ELb1ELb1ELb0ELb0EEENS1_36VarlenDynamicPersistentTileSchedulerILi128ELi128ELi256ELi128ELb0ELb1ELb1ELb1ELb1ELb1EEEEEEEEEvNT_6ParamsE)
        /*0134*/ 	.word	0x00000020


	//----- nvinfo : EIATTR_MIN_STACK_SIZE
	.align		4
.L_68:
        /*0138*/ 	.byte	0x04, 0x12
        /*013a*/ 	.short	(.L_70 - .L_69)
	.align		4
.L_69:
        /*013c*/ 	.word	index@(_ZN7cutlass13device_kernelIN5flash11enable_sm90INS1_16FlashAttnFwdSm90INS1_25CollectiveMainloopFwdSm90ILi2EN4cute5tupleIJNS5_1CILi1EEES8_S8_EEENS6_IJNS7_ILi128EEESA_SA_EEELi128ENS_6half_tEfNS_4arch4Sm90ELb1ELb0ELb1ELb1ELb1ELb1ELb0ELb1ELb1ELb1ELb0ELb0EEENS1_21CollectiveEpilogueFwdISB_S9_SC_SE_Li256ELb1ELb1ELb0ELb0EEENS1_36VarlenDynamicPersistentTileSchedulerILi128ELi128ELi256ELi128ELb0ELb1ELb1ELb1ELb1ELb1EEEEEEEEEvNT_6ParamsE)
        /*0140*/ 	.word	0x00000028
.L_70:


//--------------------- .nv.compat                --------------------------
	.section	.nv.compat,"",@"SHT_CUDA_COMPAT_INFO"
	.align	4
        /*0000*/ 	.byte	0x02, 0x09, 0x01, 0x00, 0x02, 0x02, 0x04, 0x00, 0x02, 0x05, 0x05, 0x00, 0x03, 0x07, 0x01, 0x01
        /*0010*/ 	.byte	0x02, 0x03, 0x01, 0x00, 0x02, 0x06, 0x01, 0x00, 0x04, 0x0b, 0x08, 0x00, 0x00, 0x00, 0x00, 0x00
        /*0020*/ 	.byte	0x00, 0x00, 0x00, 0x00


//--------------------- .nv.info._ZN7cutlass13device_kernelIN5flash11enable_sm90INS1_16FlashAttnFwdSm90INS1_25CollectiveMainloopFwdSm90ILi2EN4cute5tupleIJNS5_1CILi1EEES8_S8_EEENS6_IJNS7_ILi128EEESA_SA_EEELi128ENS_6half_tEfNS_4arch4Sm90ELb0ELb0ELb1ELb0ELb1ELb0ELb0ELb1ELb1ELb1ELb0ELb0EEENS1_21CollectiveEpilogueFwdISB_S9_SC_SE_Li256ELb0ELb1ELb0ELb0EEENS1_29StaticPersistentTileSchedulerILb0EEEEEEEEEvNT_6ParamsE --------------------------
	.section	.nv.info._ZN7cutlass13device_kernelIN5flash11enable_sm90INS1_16FlashAttnFwdSm90INS1_25CollectiveMainloopFwdSm90ILi2EN4cute5tupleIJNS5_1CILi1EEES8_S8_EEENS6_IJNS7_ILi128EEESA_SA_EEELi128ENS_6half_tEfNS_4arch4Sm90ELb0ELb0ELb1ELb0ELb1ELb0ELb0ELb1ELb1ELb1ELb0ELb0EEENS1_21CollectiveEpilogueFwdISB_S9_SC_SE_Li256ELb0ELb1ELb0ELb0EEENS1_29StaticPersistentTileSchedulerILb0EEEEEEEEEvNT_6ParamsE,"",@"SHT_CUDA_INFO"
	.sectionflags	@""
	.align	4


	//----- nvinfo : EIATTR_CUDA_API_VERSION
	.align		4
        /*0000*/ 	.byte	0x04, 0x37
        /*0002*/ 	.short	(.L_72 - .L_71)
.L_71:
        /*0004*/ 	.word	0x00000082


	//----- nvinfo : EIATTR_KPARAM_INFO
	.align		4
.L_72:
        /*0008*/ 	.byte	0x04, 0x17
        /*000a*/ 	.short	(.L_74 - .L_73)
.L_73:
        /*000c*/ 	.word	0x00000000
        /*0010*/ 	.short	0x0000
        /*0012*/ 	.short	0x0070
        /*0014*/ 	.byte	0x00, 0xf0, 0x01, 0x28


	//----- nvinfo : EIATTR_SPARSE_MMA_MASK
	.align		4
.L_74:
        /*0018*/ 	.byte	0x03, 0x50
        /*001a*/ 	.short	0x0000


	//----- nvinfo : EIATTR_MAXREG_COUNT
	.align		4
        /*001c*/ 	.byte	0x03, 0x1b
        /*001e*/ 	.short	0x00a8


	//----- nvinfo : EIATTR_NUM_BARRIERS
	.align		4
        /*0020*/ 	.byte	0x02, 0x4c
        /*0022*/ 	.byte	0x10
	.zero		1


	//----- nvinfo : EIATTR_EXTERNS
	.align		4
        /*0024*/ 	.byte	0x04, 0x0f
        /*0026*/ 	.short	(.L_76 - .L_75)


	//   ....[0]....
	.align		4
.L_75:
        /*0028*/ 	.word	index@(__assertfail)


	//----- nvinfo : EIATTR_MERCURY_ISA_VERSION
	.align		4
.L_76:
        /*002c*/ 	.byte	0x03, 0x5f
        /*002e*/ 	.short	0x0101


	//----- nvinfo : EIATTR_INT_WARP_WIDE_INSTR_OFFSETS
	.align		4
        /*0030*/ 	.byte	0x04, 0x31
        /*0032*/ 	.short	(.L_78 - .L_77)


	//   ....[0]....
.L_77:
        /*0034*/ 	.word	0x000000b0


	//   ....[1]....
        /*0038*/ 	.word	0x000000c0


	//   ....[2]....
        /*003c*/ 	.word	0x00000160


	//----- nvinfo : EIATTR_COOP_GROUP_MASK_REGIDS
	.align		4
.L_78:
        /*0040*/ 	.byte	0x04, 0x29
        /*0042*/ 	.short	(.L_80 - .L_79)


	//   ....[0]....
.L_79:
        /*0044*/ 	.word	0xffffffff


	//   ....[1]....
        /*0048*/ 	.word	0xffffffff


	//   ....[2]....
        /*004c*/ 	.word	0xffffffff


	//   ....[3]....
        /*0050*/ 	.word	0xffffffff


	//   ....[4]....
        /*0054*/ 	.word	0xffffffff


	//   ....[5]....
        /*0058*/ 	.word	0xffffffff


	//   ....[6]....
        /*005c*/ 	.word	0xffffffff


	//   ....[7]....
        /*0060*/ 	.word	0xffffffff


	//   ....[8]....
        /*0064*/ 	.word	0xffffffff


	//   ....[9]....
        /*0068*/ 	.word	0xffffffff


	//   ....[10]....
        /*006c*/ 	.word	0xffffffff


	//   ....[11]....
        /*0070*/ 	.word	0xffffffff


	//   ....[12]....
        /*0074*/ 	.word	0xffffffff


	//   ....[13]....
        /*0078*/ 	.word	0xffffffff


	//   ....[14]....
        /*007c*/ 	.word	0xffffffff


	//   ....[15]....
        /*0080*/ 	.word	0xffffffff


	//   ....[16]....
        /*0084*/ 	.word	0xffffffff


	//   ....[17]....
        /*0088*/ 	.word	0xffffffff


	//   ....[18]....
        /*008c*/ 	.word	0xffffffff


	//   ....[19]....
        /*0090*/ 	.word	0xffffffff


	//   ....[20]....
        /*0094*/ 	.word	0xffffffff


	//   ....[21]....
        /*0098*/ 	.word	0xffffffff


	//   ....[22]....
        /*009c*/ 	.word	0xffffffff


	//   ....[23]....
        /*00a0*/ 	.word	0xffffffff


	//   ....[24]....
        /*00a4*/ 	.word	0xffffffff


	//   ....[25]....
        /*00a8*/ 	.word	0xffffffff


	//   ....[26]....
        /*00ac*/ 	.word	0xffffffff


	//   ....[27]....
        /*00b0*/ 	.word	0xffffffff


	//   ....[28]....
        /*00b4*/ 	.word	0xffffffff


	//   ....[29]....
        /*00b8*/ 	.word	0xffffffff


	//   ....[30]....
        /*00bc*/ 	.word	0xffffffff


	//   ....[31]....
        /*00c0*/ 	.word	0xffffffff


	//   ....[32]....
        /*00c4*/ 	.word	0xffffffff


	//   ....[33]....
        /*00c8*/ 	.word	0xffffffff


	//   ....[34]....
        /*00cc*/ 	.word	0xffffffff


	//   ....[35]....
        /*00d0*/ 	.word	0xffffffff


	//   ....[36]....
        /*00d4*/ 	.word	0xffffffff


	//   ....[37]....
        /*00d8*/ 	.word	0xffffffff


	//   ....[38]....
        /*00dc*/ 	.word	0xffffffff


	//   ....[39]....
        /*00e0*/ 	.word	0xffffffff


	//   ....[40]....
        /*00e4*/ 	.word	0xffffffff


	//   ....[41]....
        /*00e8*/ 	.word	0xffffffff


	//   ....[42]....
        /*00ec*/ 	.word	0xffffffff


	//   ....[43]....
        /*00f0*/ 	.word	0xffffffff


	//   ....[44]....
        /*00f4*/ 	.word	0xffffffff


	//   ....[45]....
        /*00f8*/ 	.word	0xffffffff


	//   ....[46]....
        /*00fc*/ 	.word	0xffffffff


	//   ....[47]....
        /*0100*/ 	.word	0xffffffff


	//   ....[48]....
        /*0104*/ 	.word	0xffffffff


	//   ....[49]....
        /*0108*/ 	.word	0xffffffff


	//   ....[50]....
        /*010c*/ 	.word	0xffffffff


	//   ....[51]....
        /*0110*/ 	.word	0xffffffff


	//   ....[52]....
        /*0114*/ 	.word	0xffffffff


	//   ....[53]....
        /*0118*/ 	.word	0xffffffff


	//   ....[54]....
        /*011c*/ 	.word	0xffffffff


	//   ....[55]....
        /*0120*/ 	.word	0xffffffff


	//   ....[56]....
        /*0124*/ 	.word	0xffffffff


	//   ....[57]....
        /*0128*/ 	.word	0xffffffff


	//   ....[58]....
        /*012c*/ 	.word	0xffffffff


	//   ....[59]....
        /*0130*/ 	.word	0xffffffff


	//   ....[60]....
        /*0134*/ 	.word	0xffffffff


	//   ....[61]....
        /*0138*/ 	.word	0xffffffff


	//   ....[62]....
        /*013c*/ 	.word	0xffffffff


	//   ....[63]....
        /*0140*/ 	.word	0xffffffff


	//   ....[64]....
        /*0144*/ 	.word	0xffffffff


	//   ....[65]....
        /*0148*/ 	.word	0xffffffff


	//   ....[66]....
        /*014c*/ 	.word	0xffffffff


	//   ....[67]....
        /*0150*/ 	.word	0xffffffff


	//   ....[68]....
        /*0154*/ 	.word	0xffffffff


	//   ....[69]....
        /*0158*/ 	.word	0xffffffff


	//   ....[70]....
        /*015c*/ 	.word	0xffffffff


	//   ....[71]....
        /*0160*/ 	.word	0xffffffff


	//   ....[72]....
        /*0164*/ 	.word	0xffffffff


	//   ....[73]....
        /*0168*/ 	.word	0xffffffff


	//   ....[74]....
        /*016c*/ 	.word	0xffffffff


	//   ....[75]....
        /*0170*/ 	.word	0xffffffff


	//   ....[76]....
        /*0174*/ 	.word	0xffffffff


	//   ....[77]....
        /*0178*/ 	.word	0xffffffff


	//   ....[78]....
        /*017c*/ 	.word	0xffffffff


	//   ....[79]....
        /*0180*/ 	.word	0xffffffff


	//   ....[80]....
        /*0184*/ 	.word	0xffffffff


	//   ....[81]....
        /*0188*/ 	.word	0xffffffff


	//   ....[82]....
        /*018c*/ 	.word	0xffffffff


	//   ....[83]....
        /*0190*/ 	.word	0xffffffff


	//   ....[84]....
        /*0194*/ 	.word	0xffffffff


	//   ....[85]....
        /*0198*/ 	.word	0xffffffff


	//   ....[86]....
        /*019c*/ 	.word	0xffffffff


	//   ....[87]....
        /*01a0*/ 	.word	0xffffffff


	//   ....[88]....
        /*01a4*/ 	.word	0xffffffff


	//   ....[89]....
        /*01a8*/ 	.word	0xffffffff


	//   ....[90]....
        /*01ac*/ 	.word	0xffffffff


	//   ....[91]....
        /*01b0*/ 	.word	0xffffffff


	//   ....[92]....
        /*01b4*/ 	.word	0xffffffff


	//   ....[93]....
        /*01b8*/ 	.word	0xffffffff


	//   ....[94]....
        /*01bc*/ 	.word	0xffffffff


	//   ....[95]....
        /*01c0*/ 	.word	0xffffffff


	//   ....[96]....
        /*01c4*/ 	.word	0xffffffff


	//   ....[97]....
        /*01c8*/ 	.word	0xffffffff


	//   ....[98]....
        /*01cc*/ 	.word	0xffffffff


	//   ....[99]....
        /*01d0*/ 	.word	0xffffffff


	//   ....[100]....
        /*01d4*/ 	.word	0xffffffff


	//   ....[101]....
        /*01d8*/ 	.word	0xffffffff


	//   ....[102]....
        /*01dc*/ 	.word	0xffffffff


	//   ....[103]....
        /*01e0*/ 	.word	0xffffffff


	//   ....[104]....
        /*01e4*/ 	.word	0xffffffff


	//   ....[105]....
        /*01e8*/ 	.word	0xffffffff


	//   ....[106]....
        /*01ec*/ 	.word	0xffffffff


	//   ....[107]....
        /*01f0*/ 	.word	0xffffffff


	//   ....[108]....
        /*01f4*/ 	.word	0xffffffff


	//   ....[109]....
        /*01f8*/ 	.word	0xffffffff


	//   ....[110]....
        /*01fc*/ 	.word	0xffffffff


	//   ....[111]....
        /*0200*/ 	.word	0xffffffff


	//   ....[112]....
        /*0204*/ 	.word	0x0500000f


	//   ....[113]....
        /*0208*/ 	.word	0x0500000f


	//   ....[114]....
        /*020c*/ 	.word	0x0500000f


	//   ....[115]....
        /*0210*/ 	.word	0x0500000f


	//   ....[116]....
        /*0214*/ 	.word	0x0500000f


	//   ....[117]....
        /*0218*/ 	.word	0x0500000f


	//   ....[118]....
        /*021c*/ 	.word	0x0500000f


	//   ....[119]....
        /*0220*/ 	.word	0x0500000f


	//   ....[120]....
        /*0224*/ 	.word	0x0500000f


	//   ....[121]....
        /*0228*/ 	.word	0x0500000f


	//   ....[122]....
        /*022c*/ 	.word	0x0500000f


	//   ....[123]....
        /*0230*/ 	.word	0x0500000f


	//   ....[124]....
        /*0234*/ 	.word	0x0500000f


	//   ....[125]....
        /*0238*/ 	.word	0x0500000f


	//   ....[126]....
        /*023c*/ 	.word	0x0500000f


	//   ....[127]....
        /*0240*/ 	.word	0x0500000f


	//   ....[128]....
        /*0244*/ 	.word	0x0500000f


	//   ....[129]....
        /*0248*/ 	.word	0x0500000f


	//   ....[130]....
        /*024c*/ 	.word	0x0500000f


	//   ....[131]....
        /*0250*/ 	.word	0x0500000f


	//   ....[132]....
        /*0254*/ 	.word	0x0500000f


	//   ....[133]....
        /*0258*/ 	.word	0x0500000f


	//   ....[134]....
        /*025c*/ 	.word	0x0500000f


	//   ....[135]....
        /*0260*/ 	.word	0x0500000f


	//   ....[136]....
        /*0264*/ 	.word	0x0500000f


	//   ....[137]....
        /*0268*/ 	.word	0x0500000f


	//   ....[138]....
        /*026c*/ 	.word	0x0500000f


	//   ....[139]....
        /*0270*/ 	.word	0x0500000f


	//   ....[140]....
        /*0274*/ 	.word	0x0500000f


	//   ....[141]....
        /*0278*/ 	.word	0x0500000f


	//   ....[142]....
        /*027c*/ 	.word	0x0500000f


	//   ....[143]....
        /*0280*/ 	.word	0x0500000f


	//   ....[144]....
        /*0284*/ 	.word	0x0500000f


	//   ....[145]....
        /*0288*/ 	.word	0x0500000f


	//   ....[146]....
        /*028c*/ 	.word	0x0500000f


	//   ....[147]....
        /*0290*/ 	.word	0x0500000f


	//   ....[148]....
        /*0294*/ 	.word	0x0500000f


	//   ....[149]....
        /*0298*/ 	.word	0x0500000f


	//   ....[150]....
        /*029c*/ 	.word	0x0500000f


	//   ....[151]....
        /*02a0*/ 	.word	0x0500000f


	//   ....[152]....
        /*02a4*/ 	.word	0x0500000f


	//   ....[153]....
        /*02a8*/ 	.word	0x0500000f


	//   ....[154]....
        /*02ac*/ 	.word	0x0500000f


	//   ....[155]....
        /*02b0*/ 	.word	0x0500000f


	//   ....[156]....
        /*02b4*/ 	.word	0x0500000f


	//   ....[157]....
        /*02b8*/ 	.word	0x0500000f


	//   ....[158]....
        /*02bc*/ 	.word	0x0500000f


	//   ....[159]....
        /*02c0*/ 	.word	0x0500000f


	//   ....[160]....
        /*02c4*/ 	.word	0x0500000f


	//   ....[161]....
        /*02c8*/ 	.word	0x0500000f


	//   ....[162]....
        /*02cc*/ 	.word	0x0500000f


	//   ....[163]....
        /*02d0*/ 	.word	0x0500000f


	//   ....[164]....
        /*02d4*/ 	.word	0x0500000f


	//   ....[165]....
        /*02d8*/ 	.word	0x0500000f


	//   ....[166]....
        /*02dc*/ 	.word	0x0500000f


	//   ....[167]....
        /*02e0*/ 	.word	0x0500000f


	//   ....[168]....
        /*02e4*/ 	.word	0x0500000f


	//   ....[169]....
        /*02e8*/ 	.word	0x0500000f


	//   ....[170]....
        /*02ec*/ 	.word	0x0500000f


	//   ....[171]....
        /*02f0*/ 	.word	0x0500000f


	//   ....[172]....
        /*02f4*/ 	.word	0x0500000f


	//   ....[173]....
        /*02f8*/ 	.word	0x0500000f


	//   ....[174]....
        /*02fc*/ 	.word	0x0500000f


	//   ....[175]....
        /*0300*/ 	.word	0x0500000f


	//   ....[176]....
        /*0304*/ 	.word	0x0500000f


	//   ....[177]....
        /*0308*/ 	.word	0x0500000f


	//   ....[178]....
        /*030c*/ 	.word	0x0500000f


	//   ....[179]....
        /*0310*/ 	.word	0x0500000f


	//   ....[180]....
        /*0314*/ 	.word	0x0500000f


	//   ....[181]....
        /*0318*/ 	.word	0x0500000f


	//   ....[182]....
        /*031c*/ 	.word	0x0500000f


	//   ....[183]....
        /*0320*/ 	.word	0x0500000f


	//   ....[184]....
        /*0324*/ 	.word	0x0500000f


	//   ....[185]....
        /*0328*/ 	.word	0x0500000f


	//   ....[186]....
        /*032c*/ 	.word	0x0500000f


	//   ....[187]....
        /*0330*/ 	.word	0x0500000f


	//   ....[188]....
        /*0334*/ 	.word	0x0500000f


	//   ....[189]....
        /*0338*/ 	.word	0x0500000f


	//   ....[190]....
        /*033c*/ 	.word	0x0500000f


	//   ....[191]....
        /*0340*/ 	.word	0x0500000f


	//   ....[192]....
        /*0344*/ 	.word	0x0500000f


	//   ....[193]....
        /*0348*/ 	.word	0x0500000f


	//----- nvinfo : EIATTR_COOP_GROUP_INSTR_OFFSETS
	.align		4
.L_80:
        /*034c*/ 	.byte	0x04, 0x28
        /*034e*/ 	.short	(.L_82 - .L_81)


	//   ....[0]....
.L_81:
        /*0350*/ 	.word	0x00000060


	//   ....[1]....
        /*0354*/ 	.word	0x000000a0


	//   ....[2]....
        /*0358*/ 	.word	0x000002c0


	//   ....[3]....
        /*035c*/ 	.word	0x00000420


	//   ....[4]....
        /*0360*/ 	.word	0x00000540


	//   ....[5]....
        /*0364*/ 	.word	0x000006a0


	//   ....[6]....
        /*0368*/ 	.word	0x00000cb0


	//   ....[7]....
        /*036c*/ 	.word	0x00002790


	//   ....[8]....
        /*0370*/ 	.word	0x000027f0


	//   ....[9]....
        /*0374*/ 	.word	0x00002e70


	//   ....[10]....
        /*0378*/ 	.word	0x00002ed0


	//   ....[11]....
        /*037c*/ 	.word	0x00005130


	//   ....[12]....
        /*0380*/ 	.word	0x00005160


	//   ....[13]....
        /*0384*/ 	.word	0x00005180


	//   ....[14]....
        /*0388*/ 	.word	0x000051a0


	//   ....[15]....
        /*038c*/ 	.word	0x00006620


	//   ....[16]....
        /*0390*/ 	.word	0x00006650


	//   ....[17]....
        /*0394*/ 	.word	0x00006710


	//   ....[18]....
        /*0398*/ 	.word	0x00006720


	//   ....[19]....
        /*039c*/ 	.word	0x00007780


	//   ....[20]....
        /*03a0*/ 	.word	0x000077e0


	//   ....[21]....
        /*03a4*/ 	.word	0x00007840


	//   ....[22]....
        /*03a8*/ 	.word	0x000078b0


	//   ....[23]....
        /*03ac*/ 	.word	0x00007e30


	//   ....[24]....
        /*03b0*/ 	.word	0x00007e70


	//   ....[25]....
        /*03b4*/ 	.word	0x00007f40


	//   ....[26]....
        /*03b8*/ 	.word	0x00007f60


	//   ....[27]....
        /*03bc*/ 	.word	0x00008010


	//   ....[28]....
        /*03c0*/ 	.word	0x00008030


	//   ....[29]....
        /*03c4*/ 	.word	0x000080f0


	//   ....[30]....
        /*03c8*/ 	.word	0x00008130


	//   ....[31]....
        /*03cc*/ 	.word	0x000090f0


	//   ....[32]....
        /*03d0*/ 	.word	0x00009110


	//   ....[33]....
        /*03d4*/ 	.word	0x00009120


	//   ....[34]....
        /*03d8*/ 	.word	0x00009170


	//   ....[35]....
        /*03dc*/ 	.word	0x000091b0


	//   ....[36]....
        /*03e0*/ 	.word	0x00009200


	//   ....[37]....
        /*03e4*/ 	.word	0x00009290


	//   ....[38]....
        /*03e8*/ 	.word	0x000092b0


	//   ....[39]....
        /*03ec*/ 	.word	0x00009330


	//   ....[40]....
        /*03f0*/ 	.word	0x00009350


	//   ....[41]....
        /*03f4*/ 	.word	0x000093d0


	//   ....[42]....
        /*03f8*/ 	.word	0x000093f0


	//   ....[43]....
        /*03fc*/ 	.word	0x00009470


	//   ....[44]....
        /*0400*/ 	.word	0x00009490


	//   ....[45]....
        /*0404*/ 	.word	0x00009510


	//   ....[46]....
        /*0408*/ 	.word	0x00009530


	//   ....[47]....
        /*040c*/ 	.word	0x00009b30


	//   ....[48]....
        /*0410*/ 	.word	0x00009b50


	//   ....[49]....
        /*0414*/ 	.word	0x00009b70


	//   ....[50]....
        /*0418*/ 	.word	0x00009bc0


	//   ....[51]....
        /*041c*/ 	.word	0x00009c30


	//   ....[52]....
        /*0420*/ 	.word	0x00009c50


	//   ....[53]....
        /*0424*/ 	.word	0x00009cd0


	//   ....[54]....
        /*0428*/ 	.word	0x00009cf0


	//   ....[55]....
        /*042c*/ 	.word	0x00009d70


	//   ....[56]....
        /*0430*/ 	.word	0x00009d90


	//   ....[57]....
        /*0434*/ 	.word	0x00009e10


	//   ....[58]....
        /*0438*/ 	.word	0x00009e30


	//   ....[59]....
        /*043c*/ 	.word	0x00009eb0


	//   ....[60]....
        /*0440*/ 	.word	0x00009ed0


	//   ....[61]....
        /*0444*/ 	.word	0x00009f50


	//   ....[62]....
        /*0448*/ 	.word	0x00009f70


	//   ....[63]....
        /*044c*/ 	.word	0x0000a5a0


	//   ....[64]....
        /*0450*/ 	.word	0x0000a5d0


	//   ....[65]....
        /*0454*/ 	.word	0x0000a5f0


	//   ....[66]....
        /*0458*/ 	.word	0x0000a630


	//   ....[67]....
        /*045c*/ 	.word	0x0000a650


	//   ....[68]....
        /*0460*/ 	.word	0x0000a690


	//   ....[69]....
        /*0464*/ 	.word	0x0000a6b0


	//   ....[70]....
        /*0468*/ 	.word	0x0000a6f0


	//   ....[71]....
        /*046c*/ 	.word	0x0000a710


	//   ....[72]....
        /*0470*/ 	.word	0x0000a750


	//   ....[73]....
        /*0474*/ 	.word	0x0000a770


	//   ....[74]....
        /*0478*/ 	.word	0x0000a7b0


	//   ....[75]....
        /*047c*/ 	.word	0x0000a7d0


	//   ....[76]....
        /*0480*/ 	.word	0x0000a810


	//   ....[77]....
        /*0484*/ 	.word	0x0000a830


	//   ....[78]....
        /*0488*/ 	.word	0x0000a840


	//   ....[79]....
        /*048c*/ 	.word	0x0000aad0


	//   ....[80]....
        /*0490*/ 	.word	0x0000aaf0


	//   ....[81]....
        /*0494*/ 	.word	0x0000ab10


	//   ....[82]....
        /*0498*/ 	.word	0x0000ab70


	//   ....[83]....
        /*049c*/ 	.word	0x0000ab90


	//   ....[84]....
        /*04a0*/ 	.word	0x0000abf0


	//   ....[85]....
        /*04a4*/ 	.word	0x0000ac10


	//   ....[86]....
        /*04a8*/ 	.word	0x0000ac70


	//   ....[87]....
        /*04ac*/ 	.word	0x0000ac90


	//   ....[88]....
        /*04b0*/ 	.word	0x0000acf0


	//   ....[89]....
        /*04b4*/ 	.word	0x0000ad10


	//   ....[90]....
        /*04b8*/ 	.word	0x0000ad70


	//   ....[91]....
        /*04bc*/ 	.word	0x0000ad90


	//   ....[92]....
        /*04c0*/ 	.word	0x0000adf0


	//   ....[93]....
        /*04c4*/ 	.word	0x0000ae10


	//   ....[94]....
        /*04c8*/ 	.word	0x0000ae20


	//   ....[95]....
        /*04cc*/ 	.word	0x0000b2a0


	//   ....[96]....
        /*04d0*/ 	.word	0x0000b2c0


	//   ....[97]....
        /*04d4*/ 	.word	0x0000b2e0


	//   ....[98]....
        /*04d8*/ 	.word	0x0000b320


	//   ....[99]....
        /*04dc*/ 	.word	0x0000b370


	//   ....[100]....
        /*04e0*/ 	.word	0x0000b3a0


	//   ....[101]....
        /*04e4*/ 	.word	0x0000b3f0


	//   ....[102]....
        /*04e8*/ 	.word	0x0000b420


	//   ....[103]....
        /*04ec*/ 	.word	0x0000b470


	//   ....[104]....
        /*04f0*/ 	.word	0x0000b4a0


	//   ....[105]....
        /*04f4*/ 	.word	0x0000b4f0


	//   ....[106]....
        /*04f8*/ 	.word	0x0000b520


	//   ....[107]....
        /*04fc*/ 	.word	0x0000b570


	//   ....[108]....
        /*0500*/ 	.word	0x0000b5a0


	//   ....[109]....
        /*0504*/ 	.word	0x0000b5f0


	//   ....[110]....
        /*0508*/ 	.word	0x0000b620


	//   ....[111]....
        /*050c*/ 	.word	0x0000b950


	//   ....[112]....
        /*0510*/ 	.word	0x0000be30


	//   ....[113]....
        /*0514*/ 	.word	0x0000bf20


	//   ....[114]....
        /*0518*/ 	.word	0x0000bfc0


	//   ....[115]....
        /*051c*/ 	.word	0x0000c050


	//   ....[116]....
        /*0520*/ 	.word	0x0000c110


	//   ....[117]....
        /*0524*/ 	.word	0x0000c190


	//   ....[118]....
        /*0528*/ 	.word	0x0000c250


	//   ....[119]....
        /*052c*/ 	.word	0x0000c2e0


	//   ....[120]....
        /*0530*/ 	.word	0x0000c3b0


	//   ....[121]....
        /*0534*/ 	.word	0x0000c420


	//   ....[122]....
        /*0538*/ 	.word	0x0000c4f0


	//   ....[123]....
        /*053c*/ 	.word	0x0000c580


	//   ....[124]....
        /*0540*/ 	.word	0x0000c640


	//   ....[125]....
        /*0544*/ 	.word	0x0000c6d0


	//   ....[126]....
        /*0548*/ 	.word	0x0000c7a0


	//   ....[127]....
        /*054c*/ 	.word	0x0000c810


	//   ....[128]....
        /*0550*/ 	.word	0x0000c8d0


	//   ....[129]....
        /*0554*/ 	.word	0x0000c960


	//   ....[130]....
        /*0558*/ 	.word	0x0000c9d0


	//   ....[131]....
        /*055c*/ 	.word	0x0000ca50


	//   ....[132]....
        /*0560*/ 	.word	0x0000cb00


	//   ....[133]....
        /*0564*/ 	.word	0x0000cb70


	//   ....[134]....
        /*0568*/ 	.word	0x0000cc50


	//   ....[135]....
        /*056c*/ 	.word	0x0000cce0


	//   ....[136]....
        /*0570*/ 	.word	0x0000cda0


	//   ....[137]....
        /*0574*/ 	.word	0x0000ce20


	//   ....[138]....
        /*0578*/ 	.word	0x0000cef0


	//   ....[139]....
        /*057c*/ 	.word	0x0000cf60


	//   ....[140]....
        /*0580*/ 	.word	0x0000d040


	//   ....[141]....
        /*0584*/ 	.word	0x0000d0d0


	//   ....[142]....
        /*0588*/ 	.word	0x0000d190


	//   ....[143]....
        /*058c*/ 	.word	0x0000d210


	//   ....[144]....
        /*0590*/ 	.word	0x0000d2c0


	//   ....[145]....
        /*0594*/ 	.word	0x0000d400


	//   ....[146]....
        /*0598*/ 	.word	0x0000d4b0


	//   ....[147]....
        /*059c*/ 	.word	0x0000d510


	//   ....[148]....
        /*05a0*/ 	.word	0x0000d5c0


	//   ....[149]....
        /*05a4*/ 	.word	0x0000d620


	//   ....[150]....
        /*05a8*/ 	.word	0x0000d6d0


	//   ....[151]....
        /*05ac*/ 	.word	0x0000d730


	//   ....[152]....
        /*05b0*/ 	.word	0x0000d7e0


	//   ....[153]....
        /*05b4*/ 	.word	0x0000d840


	//   ....[154]....
        /*05b8*/ 	.word	0x0000d8f0


	//   ....[155]....
        /*05bc*/ 	.word	0x0000d950


	//   ....[156]....
        /*05c0*/ 	.word	0x0000da00


	//   ....[157]....
        /*05c4*/ 	.word	0x0000da60


	//   ....[158]....
        /*05c8*/ 	.word	0x0000db10


	//   ....[159]....
        /*05cc*/ 	.word	0x0000db70


	//   ....[160]....
        /*05d0*/ 	.word	0x0000dc20


	//   ....[161]....
        /*05d4*/ 	.word	0x0000dd00


	//   ....[162]....
        /*05d8*/ 	.word	0x0000dda0


	//   ....[163]....
        /*05dc*/ 	.word	0x0000de00


	//   ....[164]....
        /*05e0*/ 	.word	0x0000ded0


	//   ....[165]....
        /*05e4*/ 	.word	0x0000df30


	//   ....[166]....
        /*05e8*/ 	.word	0x0000e000


	//   ....[167]....
        /*05ec*/ 	.word	0x0000e060


	//   ....[168]....
        /*05f0*/ 	.word	0x0000e130


	//   ....[169]....
        /*05f4*/ 	.word	0x0000e190


	//   ....[170]....
        /*05f8*/ 	.word	0x0000e260


	//   ....[171]....
        /*05fc*/ 	.word	0x0000e2c0


	//   ....[172]....
        /*0600*/ 	.word	0x0000e390


	//   ....[173]....
        /*0604*/ 	.word	0x0000e3f0


	//   ....[174]....
        /*0608*/ 	.word	0x0000e4c0


	//   ....[175]....
        /*060c*/ 	.word	0x0000e520


	//   ....[176]....
        /*0610*/ 	.word	0x0000e5e0


	//   ....[177]....
        /*0614*/ 	.word	0x0000e700


	//   ....[178]....
        /*0618*/ 	.word	0x0000e7a0


	//   ....[179]....
        /*061c*/ 	.word	0x0000e800


	//   ....[180]....
        /*0620*/ 	.word	0x0000e8d0


	//   ....[181]....
        /*0624*/ 	.word	0x0000e970


	//   ....[182]....
        /*0628*/ 	.word	0x0000ea30


	//   ....[183]....
        /*062c*/ 	.word	0x0000ead0


	//   ....[184]....
        /*0630*/ 	.word	0x0000eb90


	//   ....[185]....
        /*0634*/ 	.word	0x0000ec30


	//   ....[186]....
        /*0638*/ 	.word	0x0000ecf0


	//   ....[187]....
        /*063c*/ 	.word	0x0000ed90


	//   ....[188]....
        /*0640*/ 	.word	0x0000ee50


	//   ....[189]....
        /*0644*/ 	.word	0x0000eef0


	//   ....[190]....
        /*0648*/ 	.word	0x0000efb0


	//   ....[191]....
        /*064c*/ 	.word	0x0000f050


	//   ....[192]....
        /*0650*/ 	.word	0x0000f110


	//   ....[193]....
        /*0654*/ 	.word	0x0000f260


	//----- nvinfo : EIATTR_REG_RECONFIG
	.align		4
.L_82:
        /*0658*/ 	.byte	0x01, 0x54
	.zero		2


	//----- nvinfo : EIATTR_SYSCALL_OFFSETS
	.align		4
        /*065c*/ 	.byte	0x04, 0x46
        /*065e*/ 	.short	(.L_84 - .L_83)


	//   ....[0]....
.L_83:
        /*0660*/ 	.word	0x00001010


	//   ....[1]....
        /*0664*/ 	.word	0x000088d0


	//   ....[2]....
        /*0668*/ 	.word	0x00008a10


	//   ....[3]....
        /*066c*/ 	.word	0x00008b00


	//   ....[4]....
        /*0670*/ 	.word	0x00009820


	//----- nvinfo : EIATTR_MBARRIER_INSTR_OFFSETS
	.align		4
.L_84:
        /*0674*/ 	.byte	0x04, 0x39
        /*0676*/ 	.short	(.L_86 - .L_85)


	//   ....[0]....
.L_85:
        /*0678*/ 	.word	0x00000170
        /*067c*/ 	.word	0x000000ff
        /*0680*/ 	.word	0x00028800
        /*0684*/ 	.short	0x0100
        /*0686*/ 	.byte	0x08
	.zero		1


	//   ....[1]....
        /*0688*/ 	.word	0x00000180
        /*068c*/ 	.word	0x000000ff
        /*0690*/ 	.word	0x00028820
        /*0694*/ 	.short	0x0100
        /*0696*/ 	.byte	0x08
	.zero		1


	//   ....[2]....
        /*0698*/ 	.word	0x00000270
        /*069c*/ 	.word	0x000000ff
        /*06a0*/ 	.word	0x00028830
        /*06a4*/ 	.short	0x0100
        /*06a6*/ 	.byte	0x08
	.zero		1


	//   ....[3]....
        /*06a8*/ 	.word	0x00000280
        /*06ac*/ 	.word	0x000000ff
        /*06b0*/ 	.word	0x00028840
        /*06b4*/ 	.short	0x0100
        /*06b6*/ 	.byte	0x08
	.zero		1


	//   ....[4]....
        /*06b8*/ 	.word	0x00000290
        /*06bc*/ 	.word	0x000000ff
        /*06c0*/ 	.word	0x00028838
        /*06c4*/ 	.short	0x0100
        /*06c6*/ 	.byte	0x08
	.zero		1


	//   ....[5]....
        /*06c8*/ 	.word	0x000002a0
        /*06cc*/ 	.word	0x000000ff
        /*06d0*/ 	.word	0x00028848
        /*06d4*/ 	.short	0x0100
        /*06d6*/ 	.byte	0x08
	.zero		1


	//   ....[6]....
        /*06d8*/ 	.word	0x000003d0
        /*06dc*/ 	.word	0x000000ff
        /*06e0*/ 	.word	0x00028850
        /*06e4*/ 	.short	0x0100
        /*06e6*/ 	.byte	0x08
	.zero		1


	//   ....[7]....
        /*06e8*/ 	.word	0x000003e0
        /*06ec*/ 	.word	0x000000ff
        /*06f0*/ 	.word	0x00028860
        /*06f4*/ 	.short	0x0100
        /*06f6*/ 	.byte	0x08
	.zero		1


	//   ....[8]....
        /*06f8*/ 	.word	0x000003f0
        /*06fc*/ 	.word	0x000000ff
        /*0700*/ 	.word	0x00028858
        /*0704*/ 	.short	0x0100
        /*0706*/ 	.byte	0x08
	.zero		1


	//   ....[9]....
        /*0708*/ 	.word	0x00000400
        /*070c*/ 	.word	0x000000ff
        /*0710*/ 	.word	0x00028868
        /*0714*/ 	.short	0x0100
        /*0716*/ 	.byte	0x08
	.zero		1


	//   ....[10]....
        /*0718*/ 	.word	0x000004f0
        /*071c*/ 	.word	0x000000ff
        /*0720*/ 	.word	0x00028870
        /*0724*/ 	.short	0x0100
        /*0726*/ 	.byte	0x06
	.zero		1


	//   ....[11]....
        /*0728*/ 	.word	0x00000500
        /*072c*/ 	.word	0x000000ff
        /*0730*/ 	.word	0x00028880
        /*0734*/ 	.short	0x0100
        /*0736*/ 	.byte	0x06
	.zero		1


	//   ....[12]....
        /*0738*/ 	.word	0x00000510
        /*073c*/ 	.word	0x000000ff
        /*0740*/ 	.word	0x00028878
        /*0744*/ 	.short	0x0100
        /*0746*/ 	.byte	0x06
	.zero		1


	//   ....[13]....
        /*0748*/ 	.word	0x00000520
        /*074c*/ 	.word	0x000000ff
        /*0750*/ 	.word	0x00028888
        /*0754*/ 	.short	0x0100
        /*0756*/ 	.byte	0x06
	.zero		1


	//   ....[14]....
        /*0758*/ 	.word	0x00000650
        /*075c*/ 	.word	0x000000ff
        /*0760*/ 	.word	0x00028890
        /*0764*/ 	.short	0x0100
        /*0766*/ 	.byte	0x08
	.zero		1


	//   ....[15]....
        /*0768*/ 	.word	0x00000660
        /*076c*/ 	.word	0x000000ff
        /*0770*/ 	.word	0x000288a0
        /*0774*/ 	.short	0x0100
        /*0776*/ 	.byte	0x08
	.zero		1


	//   ....[16]....
        /*0778*/ 	.word	0x00000670
        /*077c*/ 	.word	0x000000ff
        /*0780*/ 	.word	0x00028898
        /*0784*/ 	.short	0x0100
        /*0786*/ 	.byte	0x08
	.zero		1


	//   ....[17]....
        /*0788*/ 	.word	0x00000680
        /*078c*/ 	.word	0x000000ff
        /*0790*/ 	.word	0x000288a8
        /*0794*/ 	.short	0x0100
        /*0796*/ 	.byte	0x08
	.zero		1


	//   ....[18]....
        /*0798*/ 	.word	0x000007c0
        /*079c*/ 	.word	0x000000ff
        /*07a0*/ 	.word	0x000288b0
        /*07a4*/ 	.short	0x0100
        /*07a6*/ 	.byte	0x08
	.zero		1


	//   ....[19]....
        /*07a8*/ 	.word	0x000007d0
        /*07ac*/ 	.word	0x000000ff
        /*07b0*/ 	.word	0x000288c0
        /*07b4*/ 	.short	0x0100
        /*07b6*/ 	.byte	0x08
	.zero		1


	//   ....[20]....
        /*07b8*/ 	.word	0x000007e0
        /*07bc*/ 	.word	0x000000ff
        /*07c0*/ 	.word	0x000288b8
        /*07c4*/ 	.short	0x0100
        /*07c6*/ 	.byte	0x08
	.zero		1


	//   ....[21]....
        /*07c8*/ 	.word	0x000007f0
        /*07cc*/ 	.word	0x000000ff
        /*07d0*/ 	.word	0x000288c8
        /*07d4*/ 	.short	0x0100
        /*07d6*/ 	.byte	0x08
	.zero		1


	//   ....[22]....
        /*07d8*/ 	.word	0x00001070
        /*07dc*/ 	.word	0x000000ff
        /*07e0*/ 	.word	0x00028800
        /*07e4*/ 	.short	0x010a
        /*07e6*/ 	.byte	0x27
	.zero		1


	//   ....[23]....
        /*07e8*/ 	.word	0x000010f0
        /*07ec*/ 	.word	0x00000000
        /*07f0*/ 	.word	0x00028830
        /*07f4*/ 	.short	0x010a
        /*07f6*/ 	.byte	0x3f
	.zero		1


	//   ....[24]....
        /*07f8*/ 	.word	0x00001140
        /*07fc*/ 	.word	0x00000000
        /*0800*/ 	.word	0x00028830
        /*0804*/ 	.short	0x010a
        /*0806*/ 	.byte	0x3f
	.zero		1


	//   ....[25]....
        /*0808*/ 	.word	0x00001da0
        /*080c*/ 	.word	0x000000ff
        /*0810*/ 	.word	0x00000000
        /*0814*/ 	.short	0x0101
        /*0816*/ 	.byte	0x06
	.zero		1


	//   ....[26]....
        /*0818*/ 	.word	0x00003e00
        /*081c*/ 	.word	0x000000ff
        /*0820*/ 	.word	0x00028830
        /*0824*/ 	.short	0x010a
        /*0826*/ 	.byte	0x06
	.zero		1


	//   ....[27]....
        /*0828*/ 	.word	0x00003e40
        /*082c*/ 	.word	0x000000ff
        /*0830*/ 	.word	0x00028830
        /*0834*/ 	.short	0x010a
        /*0836*/ 	.byte	0x06
	.zero		1


	//   ....[28]....
        /*0838*/ 	.word	0x00004190
        /*083c*/ 	.word	0x000000ff
        /*0840*/ 	.word	0x00028850
        /*0844*/ 	.short	0x010a
        /*0846*/ 	.byte	0x06
	.zero		1


	//   ....[29]....
        /*0848*/ 	.word	0x000041d0
        /*084c*/ 	.word	0x000000ff
        /*0850*/ 	.word	0x00028850
        /*0854*/ 	.short	0x010a
        /*0856*/ 	.byte	0x06
	.zero		1


	//   ....[30]....
        /*0858*/ 	.word	0x00004a90
        /*085c*/ 	.word	0x000000ff
        /*0860*/ 	.word	0x00000000
        /*0864*/ 	.short	0x0101
        /*0866*/ 	.byte	0x06
	.zero		1


	//   ....[31]....
        /*0868*/ 	.word	0x00005f80
        /*086c*/ 	.word	0x000000ff
        /*0870*/ 	.word	0x00000000
        /*0874*/ 	.short	0x0101
        /*0876*/ 	.byte	0x06
	.zero		1


	//   ....[32]....
        /*0878*/ 	.word	0x00006590
        /*087c*/ 	.word	0x000000ff
        /*0880*/ 	.word	0x00028850
        /*0884*/ 	.short	0x010a
        /*0886*/ 	.byte	0x0a
	.zero		1


	//   ....[33]....
        /*0888*/ 	.word	0x000065d0
        /*088c*/ 	.word	0x000000ff
        /*0890*/ 	.word	0x00028850
        /*0894*/ 	.short	0x010a
        /*0896*/ 	.byte	0x0a
	.zero		1


	//   ....[34]....
        /*0898*/ 	.word	0x000070b0
        /*089c*/ 	.word	0x000000ff
        /*08a0*/ 	.word	0x00000000
        /*08a4*/ 	.short	0x0101
        /*08a6*/ 	.byte	0x04
	.zero		1


	//   ....[35]....
        /*08a8*/ 	.word	0x00007e50
        /*08ac*/ 	.word	0x000000ff
        /*08b0*/ 	.word	0x00000000
        /*08b4*/ 	.short	0x0101
        /*08b6*/ 	.byte	0x27
	.zero		1


	//   ....[36]....
        /*08b8*/ 	.word	0x00008f50
        /*08bc*/ 	.word	0x00000000
        /*08c0*/ 	.word	0x00028840
        /*08c4*/ 	.short	0x010a
        /*08c6*/ 	.byte	0x3f
	.zero		1


	//   ....[37]....
        /*08c8*/ 	.word	0x00009600
        /*08cc*/ 	.word	0x00000000
        /*08d0*/ 	.word	0x00028830
        /*08d4*/ 	.short	0x0107
        /*08d6*/ 	.byte	0x3f
	.zero		1


	//   ....[38]....
        /*08d8*/ 	.word	0x000096c0
        /*08dc*/ 	.word	0x00000000
        /*08e0*/ 	.word	0x00028830
        /*08e4*/ 	.short	0x0101
        /*08e6*/ 	.byte	0x3f
	.zero		1


	//   ....[39]....
        /*08e8*/ 	.word	0x0000a050
        /*08ec*/ 	.word	0x000000ff
        /*08f0*/ 	.word	0x00028800
        /*08f4*/ 	.short	0x0107
        /*08f6*/ 	.byte	0x27
	.zero		1


	//   ....[40]....
        /*08f8*/ 	.word	0x0000a090
        /*08fc*/ 	.word	0x000000ff
        /*0900*/ 	.word	0x00028800
        /*0904*/ 	.short	0x0101
        /*0906*/ 	.byte	0x27
	.zero		1


	//   ....[41]....
        /*0908*/ 	.word	0x0000a0b0
        /*090c*/ 	.word	0x000000ff
        /*0910*/ 	.word	0x00028820
        /*0914*/ 	.short	0x010a
        /*0916*/ 	.byte	0x27
	.zero		1


	//   ....[42]....
        /*0918*/ 	.word	0x0000a3f0
        /*091c*/ 	.word	0x00000006
        /*0920*/ 	.word	0x00028840
        /*0924*/ 	.short	0x010a
        /*0926*/ 	.byte	0x3f
	.zero		1


	//   ....[43]....
        /*0928*/ 	.word	0x0000a900
        /*092c*/ 	.word	0x00000006
        /*0930*/ 	.word	0x00028830
        /*0934*/ 	.short	0x0107
        /*0936*/ 	.byte	0x3f
	.zero		1


	//   ....[44]....
        /*0938*/ 	.word	0x0000a9c0
        /*093c*/ 	.word	0x00000006
        /*0940*/ 	.word	0x00028830
        /*0944*/ 	.short	0x0101
        /*0946*/ 	.byte	0x3f
	.zero		1


	//   ....[45]....
        /*0948*/ 	.word	0x0000aa40
        /*094c*/ 	.word	0x00000006
        /*0950*/ 	.word	0x00028860
        /*0954*/ 	.short	0x010a
        /*0956*/ 	.byte	0x3f
	.zero		1


	//   ....[46]....
        /*0958*/ 	.word	0x0000afe0
        /*095c*/ 	.word	0x00000006
        /*0960*/ 	.word	0x00028850
        /*0964*/ 	.short	0x0107
        /*0966*/ 	.byte	0x3f
	.zero		1


	//   ....[47]....
        /*0968*/ 	.word	0x0000b110
        /*096c*/ 	.word	0x00000006
        /*0970*/ 	.word	0x00028850
        /*0974*/ 	.short	0x0101
        /*0976*/ 	.byte	0x3f
	.zero		1


	//   ....[48]....
        /*0978*/ 	.word	0x0000b210
        /*097c*/ 	.word	0x00000004
        /*0980*/ 	.word	0x00028860
        /*0984*/ 	.short	0x010a
        /*0986*/ 	.byte	0x3f
	.zero		1


	//   ....[49]....
        /*0988*/ 	.word	0x0000b700
        /*098c*/ 	.word	0x00000004
        /*0990*/ 	.word	0x00028850
        /*0994*/ 	.short	0x0107
        /*0996*/ 	.byte	0x3f
	.zero		1


	//   ....[50]....
        /*0998*/ 	.word	0x0000b7f0
        /*099c*/ 	.word	0x00000004
        /*09a0*/ 	.word	0x00028850
        /*09a4*/ 	.short	0x0101
        /*09a6*/ 	.byte	0x3f
	.zero		1


	//   ....[51]....
        /*09a8*/ 	.word	0x0000b8d0
        /*09ac*/ 	.word	0x00000005
        /*09b0*/ 	.word	0x00028820
        /*09b4*/ 	.short	0x010a
        /*09b6*/ 	.byte	0x3f
	.zero		1


	//   ....[52]....
        /*09b8*/ 	.word	0x0000ba50
        /*09bc*/ 	.word	0x00000003
        /*09c0*/ 	.word	0x00028840
        /*09c4*/ 	.short	0x010a
        /*09c6*/ 	.byte	0x3f
	.zero		1


	//   ....[53]....
        /*09c8*/ 	.word	0x0000baf0
        /*09cc*/ 	.word	0x00000005
        /*09d0*/ 	.word	0x00028840
        /*09d4*/ 	.short	0x010a
        /*09d6*/ 	.byte	0x3f
	.zero		1


	//   ....[54]....
        /*09d8*/ 	.word	0x0000bb30
        /*09dc*/ 	.word	0x00000003
        /*09e0*/ 	.word	0x00028860
        /*09e4*/ 	.short	0x010a
        /*09e6*/ 	.byte	0x3f
	.zero		1


	//   ....[55]....
        /*09e8*/ 	.word	0x0000bb70
        /*09ec*/ 	.word	0x00000005
        /*09f0*/ 	.word	0x00028860
        /*09f4*/ 	.short	0x010a
        /*09f6*/ 	.byte	0x3f
	.zero		1


	//   ....[56]....
        /*09f8*/ 	.word	0x0000bbe0
        /*09fc*/ 	.word	0x00000003
        /*0a00*/ 	.word	0x00028800
        /*0a04*/ 	.short	0x010a
        /*0a06*/ 	.byte	0x3f
	.zero		1


	//   ....[57]....
        /*0a08*/ 	.word	0x0000bc30
        /*0a0c*/ 	.word	0x00000000
        /*0a10*/ 	.word	0x00028830
        /*0a14*/ 	.short	0x010a
        /*0a16*/ 	.byte	0x3f
	.zero		1


	//   ....[58]....
        /*0a18*/ 	.word	0x0000bc90
        /*0a1c*/ 	.word	0x00000007
        /*0a20*/ 	.word	0x00028830
        /*0a24*/ 	.short	0x010a
        /*0a26*/ 	.byte	0x3f
	.zero		1


	//   ....[59]....
        /*0a28*/ 	.word	0x0000bcf0
        /*0a2c*/ 	.word	0x00000007
        /*0a30*/ 	.word	0x00028850
        /*0a34*/ 	.short	0x010a
        /*0a36*/ 	.byte	0x3f
	.zero		1


	//   ....[60]....
        /*0a38*/ 	.word	0x0000bd50
        /*0a3c*/ 	.word	0x00000005
        /*0a40*/ 	.word	0x00028850
        /*0a44*/ 	.short	0x010a
        /*0a46*/ 	.byte	0x3f
	.zero		1


	//   ....[61]....
        /*0a48*/ 	.word	0x0000be70
        /*0a4c*/ 	.word	0x00000000
        /*0a50*/ 	.word	0x00028840
        /*0a54*/ 	.short	0x010a
        /*0a56*/ 	.byte	0x3f
	.zero		1


	//   ....[62]....
        /*0a58*/ 	.word	0x0000d300
        /*0a5c*/ 	.word	0x00000003
        /*0a60*/ 	.word	0x00028820
        /*0a64*/ 	.short	0x010a
        /*0a66*/ 	.byte	0x3f
	.zero		1


	//   ....[63]....
        /*0a68*/ 	.word	0x0000d350
        /*0a6c*/ 	.word	0x00000006
        /*0a70*/ 	.word	0x00028840
        /*0a74*/ 	.short	0x010a
        /*0a76*/ 	.byte	0x3f
	.zero		1


	//   ....[64]....
        /*0a78*/ 	.word	0x0000dc50
        /*0a7c*/ 	.word	0x00000006
        /*0a80*/ 	.word	0x00028860
        /*0a84*/ 	.short	0x010a
        /*0a86*/ 	.byte	0x3f
	.zero		1


	//   ....[65]....
        /*0a88*/ 	.word	0x0000e650
        /*0a8c*/ 	.word	0x00000004
        /*0a90*/ 	.word	0x00028860
        /*0a94*/ 	.short	0x010a
        /*0a96*/ 	.byte	0x3f
	.zero		1


	//   ....[66]....
        /*0a98*/ 	.word	0x0000f180
        /*0a9c*/ 	.word	0x00000005
        /*0aa0*/ 	.word	0x00028820
        /*0aa4*/ 	.short	0x010a
        /*0aa6*/ 	.byte	0x3f
	.zero		1


	//   ....[67]....
        /*0aa8*/ 	.word	0x0000f320
        /*0aac*/ 	.word	0x00000003
        /*0ab0*/ 	.word	0x00028840
        /*0ab4*/ 	.short	0x010a
        /*0ab6*/ 	.byte	0x3f
	.zero		1


	//   ....[68]....
        /*0ab8*/ 	.word	0x0000f370
        /*0abc*/ 	.word	0x00000005
        /*0ac0*/ 	.word	0x00028840
        /*0ac4*/ 	.short	0x010a
        /*0ac6*/ 	.byte	0x3f
	.zero		1


	//   ....[69]....
        /*0ac8*/ 	.word	0x0000f3c0
        /*0acc*/ 	.word	0x00000003
        /*0ad0*/ 	.word	0x00028860
        /*0ad4*/ 	.short	0x010a
        /*0ad6*/ 	.byte	0x3f
	.zero		1


	//----- nvinfo : EIATTR_NUM_MBARRIERS
	.align		4
.L_86:
        /*0ad8*/ 	.byte	0x03, 0x38
        /*0ada*/ 	.short	0x0016


	//----- nvinfo : EIATTR_EXIT_INSTR_OFFSETS
	.align		4
        /*0adc*/ 	.byte	0x04, 0x1c
        /*0ade*/ 	.short	(.L_88 - .L_87)


	//   ....[0]....
.L_87:
        /*0ae0*/ 	.word	0x00000940


	//   ....[1]....
        /*0ae4*/ 	.word	0x00008210


	//   ....[2]....
        /*0ae8*/ 	.word	0x0000bbc0


	//----- nvinfo : EIATTR_MAX_THREADS
	.align		4
.L_88:
        /*0aec*/ 	.byte	0x04, 0x05
        /*0aee*/ 	.short	(.L_90 - .L_89)
.L_89:
        /*0af0*/ 	.word	0x00000180
        /*0af4*/ 	.word	0x00000001
        /*0af8*/ 	.word	0x00000001


	//----- nvinfo : EIATTR_CRS_STACK_SIZE
	.align		4
.L_90:
        /*0afc*/ 	.byte	0x04, 0x1e
        /*0afe*/ 	.short	(.L_92 - .L_91)
.L_91:
        /*0b00*/ 	.word	0x00000000


	//----- nvinfo : EIATTR_CBANK_PARAM_SIZE
	.align		4
.L_92:
        /*0b04*/ 	.byte	0x03, 0x19
        /*0b06*/ 	.short	0x0a70


	//----- nvinfo : EIATTR_PARAM_CBANK
	.align		4
        /*0b08*/ 	.byte	0x04, 0x0a
        /*0b0a*/ 	.short	(.L_94 - .L_93)
	.align		4
.L_93:
        /*0b0c*/ 	.word	index@(.nv.constant0._ZN7cutlass13device_kernelIN5flash11enable_sm90INS1_16FlashAttnFwdSm90INS1_25CollectiveMainloopFwdSm90ILi2EN4cute5tupleIJNS5_1CILi1EEES8_S8_EEENS6_IJNS7_ILi128EEESA_SA_EEELi128ENS_6half_tEfNS_4arch4Sm90ELb0ELb0ELb1ELb0ELb1ELb0ELb0ELb1ELb1ELb1ELb0ELb0EEENS1_21CollectiveEpilogueFwdISB_S9_SC_SE_Li256ELb0ELb1ELb0ELb0EEENS1_29StaticPersistentTileSchedulerILb0EEEEEEEEEvNT_6ParamsE)
        /*0b10*/ 	.short	0x0210
        /*0b12*/ 	.short	0x0a70


	//----- nvinfo : EIATTR_SW_WAR
	.align		4
.L_94:
        /*0b14*/ 	.byte	0x04, 0x36
        /*0b16*/ 	.short	(.L_96 - .L_95)
.L_95:
        /*0b18*/ 	.word	0x00000008
.L_96:


//--------------------- .nv.info._ZN7cutlass13device_kernelIN5flash11enable_sm90INS1_16FlashAttnFwdSm90INS1_25CollectiveMainloopFwdSm90ILi2EN4cute5tupleIJNS5_1CILi1EEES8_S8_EEENS6_IJNS7_ILi128EEESA_SA_EEELi128ENS_6half_tEfNS_4arch4Sm90ELb0ELb0ELb1ELb1ELb1ELb0ELb0ELb1ELb1ELb1ELb0ELb0EEENS1_21CollectiveEpilogueFwdISB_S9_SC_SE_Li256ELb1ELb1ELb0ELb0EEENS1_36VarlenDynamicPersistentTileSchedulerILi128ELi128ELi256ELi128ELb0ELb1ELb1ELb0ELb1ELb1EEEEEEEEEvNT_6ParamsE --------------------------
	.section	.nv.info._ZN7cutlass13device_kernelIN5flash11enable_sm90INS1_16FlashAttnFwdSm90INS1_25CollectiveMainloopFwdSm90ILi2EN4cute5tupleIJNS5_1CILi1EEES8_S8_EEENS6_IJNS7_ILi128EEESA_SA_EEELi128ENS_6half_tEfNS_4arch4Sm90ELb0ELb0ELb1ELb1ELb1ELb0ELb0ELb1ELb1ELb1ELb0ELb0EEENS1_21CollectiveEpilogueFwdISB_S9_SC_SE_Li256ELb1ELb1ELb0ELb0EEENS1_36VarlenDynamicPersistentTileSchedulerILi128ELi128ELi256ELi128ELb0ELb1ELb1ELb0ELb1ELb1EEEEEEEEEvNT_6ParamsE,"",@"SHT_CUDA_INFO"
	.sectionflags	@""
	.align	4


	//----- nvinfo : EIATTR_CUDA_API_VERSION
	.align		4
        /*0000*/ 	.byte	0x04, 0x37
        /*0002*/ 	.short	(.L_98 - .L_97)
.L_97:
        /*0004*/ 	.word	0x00000082


	//----- nvinfo : EIATTR_KPARAM_INFO
	.align		4
.L_98:
        /*0008*/ 	.byte	0x04, 0x17
        /*000a*/ 	.short	(.L_100 - .L_99)
.L_99:
        /*000c*/ 	.word	0x00000000
        /*0010*/ 	.short	0x0000
        /*0012*/ 	.short	0x0070
        /*0014*/ 	.byte	0x00, 0xf0, 0x01, 0x2a


	//----- nvinfo : EIATTR_SPARSE_MMA_MASK
	.align		4
.L_100:
        /*0018*/ 	.byte	0x03, 0x50
        /*001a*/ 	.short	0x0000


	//----- nvinfo : EIATTR_MAXREG_COUNT
	.align		4
        /*001c*/ 	.byte	0x03, 0x1b
        /*001e*/ 	.short	0x00a8


	//----- nvinfo : EIATTR_NUM_BARRIERS
	.align		4
        /*0020*/ 	.byte	0x02, 0x4c
        /*0022*/ 	.byte	0x10
	.zero		1


	//----- nvinfo : EIATTR_EXTERNS
	.align		4
        /*0024*/ 	.byte	0x04, 0x0f
        /*0026*/ 	.short	(.L_102 - .L_101)


	//   ....[0]....
	.align		4
.L_101:
        /*0028*/ 	.word	index@(__assertfail)


	//----- nvinfo : EIATTR_ANNOTATIONS
	.align		4
.L_102:
        /*002c*/ 	.byte	0x04, 0x55
        /*002e*/ 	.short	(.L_104 - .L_103)


	//   ....[0]....
.L_103:
        /*0030*/ 	.word	0x00000001
        /*0034*/ 	.byte	0x10, 0xa0, 0x00, 0x00, 0x01, 0x00, 0x00, 0x00, 0xb0, 0xa0, 0x00, 0x00, 0x01, 0x00, 0x00, 0x00
        /* <DEDUP_REMOVED lines=10> */
        /*00e4*/ 	.byte	0x50, 0xe7, 0x00, 0x00


	//----- nvinfo : EIATTR_MERCURY_ISA_VERSION
	.align		4
.L_104:
        /*00e8*/ 	.byte	0x03, 0x5f
        /*00ea*/ 	.short	0x0101


	//----- nvinfo : EIATTR_UNUSED_LOAD_BYTE_OFFSET
	.align		4
        /*00ec*/ 	.byte	0x04, 0x44
        /*00ee*/ 	.short	(.L_106 - .L_105)


	//   ....[0]....
.L_105:
        /*00f0*/ 	.word	0x00000970
        /*00f4*/ 	.word	0x0000fff0


	//   ....[1]....
        /*00f8*/ 	.word	0x000075c0
        /*00fc*/ 	.word	0x0000fff0


	//----- nvinfo : EIATTR_INT_WARP_WIDE_INSTR_OFFSETS
	.align		4
.L_106:
        /*0100*/ 	.byte	0x04, 0x31
        /*0102*/ 	.short	(.L_108 - .L_107)


	//   ....[0]....
.L_107:
        /*0104*/ 	.word	0x000000c0


	//   ....[1]....
        /*0108*/ 	.word	0x000000d0


	//   ....[2]....
        /*010c*/ 	.word	0x00000170


	//   ....[3]....
        /*0110*/ 	.word	0x0000a6a0


	//   ....[4]....
        /*0114*/ 	.word	0x0000a730


	//   ....[5]....
        /*0118*/ 	.word	0x0000d5c0


	//   ....[6]....
        /*011c*/ 	.word	0x0000d650


	//----- nvinfo : EIATTR_COOP_GROUP_MASK_REGIDS
	.align		4
.L_108:
        /*0120*/ 	.byte	0x04, 0x29
        /*0122*/ 	.short	(.L_110 - .L_109)


	//   ....[0]....
.L_109:
        /*0124*/ 	.word	0xffffffff


	//   ....[1]....
        /*0128*/ 	.word	0xffffffff


	//   ....[2]....
        /*012c*/ 	.word	0xffffffff


	//   ....[3]....
        /*0130*/ 	.word	0xffffffff


	//   ....[4]....
        /*0134*/ 	.word	0xffffffff


	//   ....[5]....
        /*0138*/ 	.word	0xffffffff


	//   ....[6]....
        /*013c*/ 	.word	0xffffffff


	//   ....[7]....
        /*0140*/ 	.word	0xffffffff


	//   ....[8]....
        /*0144*/ 	.word	0xffffffff


	//   ....[9]....
        /*0148*/ 	.word	0xffffffff


	//   ....[10]....
        /*014c*/ 	.word	0xffffffff


	//   ....[11]....
        /*0150*/ 	.word	0xffffffff


	//   ....[12]....
        /*0154*/ 	.word	0xffffffff


	//   ....[13]....
        /*0158*/ 	.word	0xffffffff


	//   ....[14]....
        /*015c*/ 	.word	0xffffffff


	//   ....[15]....
        /*0160*/ 	.word	0xffffffff


	//   ....[16]....
        /*0164*/ 	.word	0xffffffff


	//   ....[17]....
        /*0168*/ 	.word	0xffffffff


	//   ....[18]....
        /*016c*/ 	.word	0xffffffff


	//   ....[19]....
        /*0170*/ 	.word	0xffffffff


	//   ....[20]....
        /*0174*/ 	.word	0xffffffff


	//   ....[21]....
        /*0178*/ 	.word	0xffffffff


	//   ....[22]....
        /*017c*/ 	.word	0xffffffff


	//   ....[23]....
        /*0180*/ 	.word	0xffffffff


	//   ....[24]....
        /*0184*/ 	.word	0xffffffff


	//   ....[25]....
        /*0188*/ 	.word	0xffffffff


	//   ....[26]....
        /*018c*/ 	.word	0xffffffff


	//   ....[27]....
        /*0190*/ 	.word	0xffffffff


	//   ....[28]....
        /*0194*/ 	.word	0xffffffff


	//   ....[29]....
        /*0198*/ 	.word	0xffffffff


	//   ....[30]....
        /*019c*/ 	.word	0xffffffff


	//   ....[31]....
        /*01a0*/ 	.word	0xffffffff


	//   ....[32]....
        /*01a4*/ 	.word	0xffffffff


	//   ....[33]....
        /*01a8*/ 	.word	0xffffffff


	//   ....[34]....
        /*01ac*/ 	.word	0xffffffff


	//   ....[35]....
        /*01b0*/ 	.word	0xffffffff


	//   ....[36]....
        /*01b4*/ 	.word	0xffffffff


	//   ....[37]....
        /*01b8*/ 	.word	0xffffffff


	//   ....[38]....
        /*01bc*/ 	.word	0xffffffff


	//   ....[39]....
        /*01c0*/ 	.word	0xffffffff


	//   ....[40]....
        /*01c4*/ 	.word	0xffffffff


	//   ....[41]....
        /*01c8*/ 	.word	0xffffffff


	//   ....[42]....
        /*01cc*/ 	.word	0xffffffff


	//   ....[43]....
        /*01d0*/ 	.word	0xffffffff


	//   ....[44]....
        /*01d4*/ 	.word	0xffffffff


	//   ....[45]....
        /*01d8*/ 	.word	0xffffffff


	//   ....[46]....
        /*01dc*/ 	.word	0xffffffff


	//   ....[47]....
        /*01e0*/ 	.word	0xffffffff


	//   ....[48]....
        /*01e4*/ 	.word	0xffffffff


	//   ....[49]....
        /*01e8*/ 	.word	0xffffffff


	//   ....[50]....
        /*01ec*/ 	.word	0xffffffff


	//   ....[51]....
        /*01f0*/ 	.word	0xffffffff


	//   ....[52]....
        /*01f4*/ 	.word	0xffffffff


	//   ....[53]....
        /*01f8*/ 	.word	0xffffffff


	//   ....[54]....
        /*01fc*/ 	.word	0xffffffff


	//   ....[55]....
        /*0200*/ 	.word	0xffffffff


	//   ....[56]....
        /*0204*/ 	.word	0xffffffff


	//   ....[57]....
        /*0208*/ 	.word	0xffffffff


	//   ....[58]....
        /*020c*/ 	.word	0xffffffff


	//   ....[59]....
        /*0210*/ 	.word	0xffffffff


	//   ....[60]....
        /*0214*/ 	.word	0xffffffff


	//   ....[61]....
        /*0218*/ 	.word	0xffffffff


	//   ....[62]....
        /*021c*/ 	.word	0xffffffff


	//   ....[63]....
        /*0220*/ 	.word	0xffffffff


	//   ....[64]....
        /*0224*/ 	.word	0xffffffff


	//   ....[65]....
        /*0228*/ 	.word	0xffffffff


	//   ....[66]....
        /*022c*/ 	.word	0xffffffff


	//   ....[67]....
        /*0230*/ 	.word	0xffffffff


	//   ....[68]....
        /*0234*/ 	.word	0xffffffff


	//   ....[69]....
        /*0238*/ 	.word	0xffffffff


	//   ....[70]....
        /*023c*/ 	.word	0xffffffff


	//   ....[71]....
        /*0240*/ 	.word	0xffffffff


	//   ....[72]....
        /*0244*/ 	.word	0xffffffff


	//   ....[73]....
        /*0248*/ 	.word	0xffffffff


	//   ....[74]....
        /*024c*/ 	.word	0xffffffff


	//   ....[75]....
        /*0250*/ 	.word	0xffffffff


	//   ....[76]....
        /*0254*/ 	.word	0xffffffff


	//   ....[77]....
        /*0258*/ 	.word	0xffffffff


	//   ....[78]....
        /*025c*/ 	.word	0xffffffff


	//   ....[79]....
        /*0260*/ 	.word	0xffffffff


	//   ....[80]....
        /*0264*/ 	.word	0xffffffff


	//   ....[81]....
        /*0268*/ 	.word	0xffffffff


	//   ....[82]....
        /*026c*/ 	.word	0xffffffff


	//   ....[83]....
        /*0270*/ 	.word	0xffffffff


	//   ....[84]....
        /*0274*/ 	.word	0xffffffff


	//   ....[85]....
        /*0278*/ 	.word	0xffffffff


	//   ....[86]....
        /*027c*/ 	.word	0xffffffff


	//   ....[87]....
        /*0280*/ 	.word	0xffffffff


	//   ....[88]....
        /*0284*/ 	.word	0xffffffff


	//   ....[89]....
        /*0288*/ 	.word	0xffffffff


	//   ....[90]....
        /*028c*/ 	.word	0xffffffff


	//   ....[91]....
        /*0290*/ 	.word	0xffffffff


	//   ....[92]....
        /*0294*/ 	.word	0xffffffff


	//   ....[93]....
        /*0298*/ 	.word	0xffffffff


	//   ....[94]....
        /*029c*/ 	.word	0xffffffff


	//   ....[95]....
        /*02a0*/ 	.word	0xffffffff


	//   ....[96]....
        /*02a4*/ 	.word	0xffffffff


	//   ....[97]....
        /*02a8*/ 	.word	0xffffffff


	//   ....[98]....
        /*02ac*/ 	.word	0xffffffff


	//   ....[99]....
        /*02b0*/ 	.word	0xffffffff


	//   ....[100]....
        /*02b4*/ 	.word	0xffffffff


	//   ....[101]....
        /*02b8*/ 	.word	0xffffffff


	//   ....[102]....
        /*02bc*/ 	.word	0xffffffff


	//   ....[103]....
        /*02c0*/ 	.word	0xffffffff


	//   ....[104]....
        /*02c4*/ 	.word	0xffffffff


	//   ....[105]....
        /*02c8*/ 	.word	0xffffffff


	//   ....[106]....
        /*02cc*/ 	.word	0xffffffff


	//   ....[107]....
        /*02d0*/ 	.word	0xffffffff


	//   ....[108]....
        /*02d4*/ 	.word	0xffffffff


	//   ....[109]....
        /*02d8*/ 	.word	0xffffffff


	//   ....[110]....
        /*02dc*/ 	.word	0xffffffff


	//   ....[111]....
        /*02e0*/ 	.word	0xffffffff


	//   ....[112]....
        /*02e4*/ 	.word	0xffffffff


	//   ....[113]....
        /*02e8*/ 	.word	0xffffffff


	//   ....[114]....
        /*02ec*/ 	.word	0xffffffff


	//   ....[115]....
        /*02f0*/ 	.word	0xffffffff


	//   ....[116]....
        /*02f4*/ 	.word	0xffffffff


	//   ....[117]....
        /*02f8*/ 	.word	0xffffffff


	//   ....[118]....
        /*02fc*/ 	.word	0xffffffff


	//   ....[119]....
        /*0300*/ 	.word	0xffffffff


	//   ....[120]....
        /*0304*/ 	.word	0xffffffff


	//   ....[121]....
        /*0308*/ 	.word	0xffffffff


	//   ....[122]....
        /*030c*/ 	.word	0xffffffff


	//   ....[123]....
        /*0310*/ 	.word	0xffffffff


	//   ....[124]....
        /*0314*/ 	.word	0xffffffff


	//   ....[125]....
        /*0318*/ 	.word	0xffffffff


	//   ....[126]....
        /*031c*/ 	.word	0xffffffff


	//   ....[127]....
        /*0320*/ 	.word	0xffffffff


	//   ....[128]....
        /*0324*/ 	.word	0xffffffff


	//   ....[129]....
        /*0328*/ 	.word	0xffffffff


	//   ....[130]....
        /*032c*/ 	.word	0xffffffff


	//   ....[131]....
        /*0330*/ 	.word	0xffffffff


	//   ....[132]....
        /*0334*/ 	.word	0xffffffff


	//   ....[133]....
        /*0338*/ 	.word	0xffffffff


	//   ....[134]....
        /*033c*/ 	.word	0xffffffff


	//   ....[135]....
        /*0340*/ 	.word	0xffffffff


	//   ....[136]....
        /*0344*/ 	.word	0xffffffff


	//   ....[137]....
        /*0348*/ 	.word	0xffffffff


	//   ....[138]....
        /*034c*/ 	.word	0xffffffff


	//   ....[139]....
        /*0350*/ 	.word	0xffffffff


	//   ....[140]....
        /*0354*/ 	.word	0xffffffff


	//   ....[141]....
        /*0358*/ 	.word	0xffffffff


	//   ....[142]....
        /*035c*/ 	.word	0xffffffff


	//   ....[143]....
        /*0360*/ 	.word	0xffffffff


	//   ....[144]....
        /*0364*/ 	.word	0xffffffff


	//   ....[145]....
        /*0368*/ 	.word	0xffffffff


	//   ....[146]....
        /*036c*/ 	.word	0xffffffff


	//   ....[147]....
        /*0370*/ 	.word	0xffffffff


	//   ....[148]....
        /*0374*/ 	.word	0xffffffff


	//   ....[149]....
        /*0378*/ 	.word	0xffffffff


	//   ....[150]....
        /*037c*/ 	.word	0xffffffff


	//   ....[151]....
        /*0380*/ 	.word	0xffffffff


	//   ....[152]....
        /*0384*/ 	.word	0xffffffff


	//   ....[153]....
        /*0388*/ 	.word	0x0500000f


	//   ....[154]....
        /*038c*/ 	.word	0x0500000f


	//   ....[155]....
        /*0390*/ 	.word	0x0500000f


	//   ....[156]....
        /*0394*/ 	.word	0x0500000f


	//   ....[157]....
        /*0398*/ 	.word	0x0500000f


	//   ....[158]....
        /*039c*/ 	.word	0x0500000f


	//   ....[159]....
        /*03a0*/ 	.word	0x0500000f


	//   ....[160]....
        /*03a4*/ 	.word	0x0500000f


	//   ....[161]....
        /*03a8*/ 	.word	0x0500000f


	//   ....[162]....
        /*03ac*/ 	.word	0x0500000f


	//   ....[163]....
        /*03b0*/ 	.word	0x0500000f


	//   ....[164]....
        /*03b4*/ 	.word	0x0500000f


	//   ....[165]....
        /*03b8*/ 	.word	0x0500000f


	//   ....[166]....
        /*03bc*/ 	.word	0x0500000f


	//   ....[167]....
        /*03c0*/ 	.word	0x0500000f


	//   ....[168]....
        /*03c4*/ 	.word	0x0500000f


	//   ....[169]....
        /*03c8*/ 	.word	0x0500000f


	//   ....[170]....
        /*03cc*/ 	.word	0x0500000f


	//   ....[171]....
        /*03d0*/ 	.word	0x0500000f


	//   ....[172]....
        /*03d4*/ 	.word	0x0500000f


	//   ....[173]....
        /*03d8*/ 	.word	0x0500000f


	//   ....[174]....
        /*03dc*/ 	.word	0x0500000f


	//   ....[175]....
        /*03e0*/ 	.word	0x0500000f


	//   ....[176]....
        /*03e4*/ 	.word	0x0500000f


	//   ....[177]....
        /*03e8*/ 	.word	0x0500000f


	//   ....[178]....
        /*03ec*/ 	.word	0x0500000f


	//   ....[179]....
        /*03f0*/ 	.word	0x0500000f


	//   ....[180]....
        /*03f4*/ 	.word	0x0500000f


	//   ....[181]....
        /*03f8*/ 	.word	0x0500000f


	//   ....[182]....
        /*03fc*/ 	.word	0x0500000f


	//   ....[183]....
        /*0400*/ 	.word	0x0500000f


	//   ....[184]....
        /*0404*/ 	.word	0x0500000f


	//   ....[185]....
        /*0408*/ 	.word	0x0500000f


	//   ....[186]....
        /*040c*/ 	.word	0x0500000f


	//   ....[187]....
        /*0410*/ 	.word	0x0500000f


	//   ....[188]....
        /*0414*/ 	.word	0x0500000f


	//   ....[189]....
        /*0418*/ 	.word	0x0500000f


	//   ....[190]....
        /*041c*/ 	.word	0x0500000f


	//   ....[191]....
        /*0420*/ 	.word	0x0500000f


	//   ....[192]....
        /*0424*/ 	.word	0x0500000f


	//   ....[193]....
        /*0428*/ 	.word	0x0500000f


	//   ....[194]....
        /*042c*/ 	.word	0x0500000f


	//   ....[195]....
        /*0430*/ 	.word	0x0500000f


	//   ....[196]....
        /*0434*/ 	.word	0x0500000f


	//   ....[197]....
        /*0438*/ 	.word	0x0500000f


	//   ....[198]....
        /*043c*/ 	.word	0x0500000f


	//   ....[199]....
        /*0440*/ 	.word	0x0500000f


	//   ....[200]....
        /*0444*/ 	.word	0x0500000f


	//   ....[201]....
        /*0448*/ 	.word	0x0500000f


	//   ....[202]....
        /*044c*/ 	.word	0x0500000f


	//   ....[203]....
        /*0450*/ 	.word	0x0500000f


	//   ....[204]....
        /*0454*/ 	.word	0x0500000f


	//   ....[205]....
        /*0458*/ 	.word	0x0500000f


	//   ....[206]....
        /*045c*/ 	.word	0x0500000f


	//   ....[207]....
        /*0460*/ 	.word	0x0500000f


	//   ....[208]....
        /*0464*/ 	.word	0x0500000f


	//   ....[209]....
        /*0468*/ 	.word	0x0500000f


	//   ....[210]....
        /*046c*/ 	.word	0x0500000f


	//   ....[211]....
        /*0470*/ 	.word	0x0500000f


	//   ....[212]....
        /*0474*/ 	.word	0x0500000f


	//   ....[213]....
        /*0478*/ 	.word	0x0500000f


	//   ....[214]....
        /*047c*/ 	.word	0x0500000f


	//   ....[215]....
        /*0480*/ 	.word	0x0500000f


	//   ....[216]....
        /*0484*/ 	.word	0x0500000f


	//   ....[217]....
        /*0488*/ 	.word	0x0500000f


	//   ....[218]....
        /*048c*/ 	.word	0x0500000f


	//   ....[219]....
        /*0490*/ 	.word	0x0500000f


	//   ....[220]....
        /*0494*/ 	.word	0x0500000f


	//   ....[221]....
        /*0498*/ 	.word	0x0500000f


	//   ....[222]....
        /*049c*/ 	.word	0x0500000f


	//   ....[223]....
        /*04a0*/ 	.word	0x0500000f


	//   ....[224]....
        /*04a4*/ 	.word	0x0500000f


	//   ....[225]....
        /*04a8*/ 	.word	0x0500000f


	//   ....[226]....
        /*04ac*/ 	.word	0x0500000f


	//   ....[227]....
        /*04b0*/ 	.word	0x0500000f


	//   ....[228]....
        /*04b4*/ 	.word	0x0500000f


	//   ....[229]....
        /*04b8*/ 	.word	0x0500000f


	//   ....[230]....
        /*04bc*/ 	.word	0x0500000f


	//   ....[231]....
        /*04c0*/ 	.word	0x0500000f


	//   ....[232]....
        /*04c4*/ 	.word	0x0500000f


	//   ....[233]....
        /*04c8*/ 	.word	0x0500000f


	//   ....[234]....
        /*04cc*/ 	.word	0x0500000f


	//   ....[235]....
        /*04d0*/ 	.word	0x0500000f


	//   ....[236]....
        /*04d4*/ 	.word	0x0500000f


	//   ....[237]....
        /*04d8*/ 	.word	0x0500000f


	//   ....[238]....
        /*04dc*/ 	.word	0x0500000f


	//   ....[239]....
        /*04e0*/ 	.word	0x0500000f


	//   ....[240]....
        /*04e4*/ 	.word	0x0500000f


	//   ....[241]....
        /*04e8*/ 	.word	0x0500000f


	//   ....[242]....
        /*04ec*/ 	.word	0x0500000f


	//   ....[243]....
        /*04f0*/ 	.word	0x0500000f


	//   ....[244]....
        /*04f4*/ 	.word	0x0500000f


	//   ....[245]....
        /*04f8*/ 	.word	0x0500000f


	//   ....[246]....
        /*04fc*/ 	.word	0x0500000f


	//   ....[247]....
        /*0500*/ 	.word	0x0500000f


	//   ....[248]....
        /*0504*/ 	.word	0x0500000f


	//   ....[249]....
        /*0508*/ 	.word	0x0500000f


	//   ....[250]....
        /*050c*/ 	.word	0x0500000f


	//   ....[251]....
        /*0510*/ 	.word	0x0500000f


	//----- nvinfo : EIATTR_COOP_GROUP_INSTR_OFFSETS
	.align		4
.L_110:
        /*0514*/ 	.byte	0x04, 0x28
        /*0516*/ 	.short	(.L_112 - .L_111)


	//   ....[0]....
.L_111:
        /*0518*/ 	.word	0x00000070


	//   ....[1]....
        /*051c*/ 	.word	0x000000b0


	//   ....[2]....
        /*0520*/ 	.word	0x000002d0


	//   ....[3]....
        /*0524*/ 	.word	0x00000430


	//   ....[4]....
        /*0528*/ 	.word	0x00000550


	//   ....[5]....
        /*052c*/ 	.word	0x000006b0


	//   ....[6]....
        /*0530*/ 	.word	0x00001340


	//   ....[7]....
        /*0534*/ 	.word	0x00002cd0


	//   ....[8]....
        /*0538*/ 	.word	0x00002d20


	//   ....[9]....
        /*053c*/ 	.word	0x000033c0


	//   ....[10]....
        /*0540*/ 	.word	0x00003420


	//   ....[11]....
        /*0544*/ 	.word	0x00005700


	//   ....[12]....
        /*0548*/ 	.word	0x00005730


	//   ....[13]....
        /*054c*/ 	.word	0x00005750


	//   ....[14]....
        /*0550*/ 	.word	0x00005770


	//   ....[15]....
        /*0554*/ 	.word	0x00006c20


	//   ....[16]....
        /*0558*/ 	.word	0x00006c50


	//   ....[17]....
        /*055c*/ 	.word	0x00006d30


	//   ....[18]....
        /*0560*/ 	.word	0x00006d40


	//   ....[19]....
        /*0564*/ 	.word	0x00008140


	//   ....[20]....
        /*0568*/ 	.word	0x00008180


	//   ....[21]....
        /*056c*/ 	.word	0x000081b0


	//   ....[22]....
        /*0570*/ 	.word	0x000081e0


	//   ....[23]....
        /*0574*/ 	.word	0x00008770


	//   ....[24]....
        /*0578*/ 	.word	0x00008790


	//   ....[25]....
        /*057c*/ 	.word	0x00008860


	//   ....[26]....
        /*0580*/ 	.word	0x00008880


	//   ....[27]....
        /*0584*/ 	.word	0x00008940


	//   ....[28]....
        /*0588*/ 	.word	0x00008960


	//   ....[29]....
        /*058c*/ 	.word	0x00008a30


	//   ....[30]....
        /*0590*/ 	.word	0x00008a50


	//   ....[31]....
        /*0594*/ 	.word	0x00009340


	//   ....[32]....
        /*0598*/ 	.word	0x00009360


	//   ....[33]....
        /*059c*/ 	.word	0x00009420


	//   ....[34]....
        /*05a0*/ 	.word	0x00009440


	//   ....[35]....
        /*05a4*/ 	.word	0x00009500


	//   ....[36]....
        /*05a8*/ 	.word	0x00009520


	//   ....[37]....
        /*05ac*/ 	.word	0x000095f0


	//   ....[38]....
        /*05b0*/ 	.word	0x00009610


	//   ....[39]....
        /*05b4*/ 	.word	0x00009750


	//   ....[40]....
        /*05b8*/ 	.word	0x00009920


	//   ....[41]....
        /*05bc*/ 	.word	0x00009950


	//   ....[42]....
        /*05c0*/ 	.word	0x00009980


	//   ....[43]....
        /*05c4*/ 	.word	0x000099b0


	//   ....[44]....
        /*05c8*/ 	.word	0x000099e0


	//   ....[45]....
        /*05cc*/ 	.word	0x00009a10


	//   ....[46]....
        /*05d0*/ 	.word	0x00009b60


	//   ....[47]....
        /*05d4*/ 	.word	0x00009b90


	//   ....[48]....
        /*05d8*/ 	.word	0x00009bc0


	//   ....[49]....
        /*05dc*/ 	.word	0x00009bf0


	//   ....[50]....
        /*05e0*/ 	.word	0x00009c20


	//   ....[51]....
        /*05e4*/ 	.word	0x00009c50


	//   ....[52]....
        /*05e8*/ 	.word	0x00009ce0


	//   ....[53]....
        /*05ec*/ 	.word	0x00009d10


	//   ....[54]....
        /*05f0*/ 	.word	0x00009d90


	//   ....[55]....
        /*05f4*/ 	.word	0x0000b1d0


	//   ....[56]....
        /*05f8*/ 	.word	0x0000b1f0


	//   ....[57]....
        /*05fc*/ 	.word	0x0000b290


	//   ....[58]....
        /*0600*/ 	.word	0x0000b2b0


	//   ....[59]....
        /*0604*/ 	.word	0x0000b340


	//   ....[60]....
        /*0608*/ 	.word	0x0000b360


	//   ....[61]....
        /*060c*/ 	.word	0x0000b3f0


	//   ....[62]....
        /*0610*/ 	.word	0x0000b410


	//   ....[63]....
        /*0614*/ 	.word	0x0000b4a0


	//   ....[64]....
        /*0618*/ 	.word	0x0000b4c0


	//   ....[65]....
        /*061c*/ 	.word	0x0000b550


	//   ....[66]....
        /*0620*/ 	.word	0x0000b570


	//   ....[67]....
        /*0624*/ 	.word	0x0000b600


	//   ....[68]....
        /*0628*/ 	.word	0x0000b620


	//   ....[69]....
        /*062c*/ 	.word	0x0000b630


	//   ....[70]....
        /*0630*/ 	.word	0x0000b6b0


	//   ....[71]....
        /*0634*/ 	.word	0x0000bdd0


	//   ....[72]....
        /*0638*/ 	.word	0x0000be00


	//   ....[73]....
        /*063c*/ 	.word	0x0000be60


	//   ....[74]....
        /*0640*/ 	.word	0x0000bea0


	//   ....[75]....
        /*0644*/ 	.word	0x0000bee0


	//   ....[76]....
        /*0648*/ 	.word	0x0000bf40


	//   ....[77]....
        /*064c*/ 	.word	0x0000bf80


	//   ....[78]....
        /*0650*/ 	.word	0x0000bfe0


	//   ....[79]....
        /*0654*/ 	.word	0x0000c030


	//   ....[80]....
        /*0658*/ 	.word	0x0000c080


	//   ....[81]....
        /*065c*/ 	.word	0x0000c0d0


	//   ....[82]....
        /*0660*/ 	.word	0x0000c120


	//   ....[83]....
        /*0664*/ 	.word	0x0000c160


	//   ....[84]....
        /*0668*/ 	.word	0x0000c1c0


	//   ....[85]....
        /*066c*/ 	.word	0x0000c1e0


	//   ....[86]....
        /*0670*/ 	.word	0x0000c210


	//   ....[87]....
        /*0674*/ 	.word	0x0000c970


	//   ....[88]....
        /*0678*/ 	.word	0x0000c9a0


	//   ....[89]....
        /*067c*/ 	.word	0x0000ca00


	//   ....[90]....
        /*0680*/ 	.word	0x0000ca10


	//   ....[91]....
        /*0684*/ 	.word	0x0000ca60


	//   ....[92]....
        /*0688*/ 	.word	0x0000ca70


	//   ....[93]....
        /*068c*/ 	.word	0x0000cac0


	//   ....[94]....
        /*0690*/ 	.word	0x0000cad0


	//   ....[95]....
        /*0694*/ 	.word	0x0000cb20


	//   ....[96]....
        /*0698*/ 	.word	0x0000cb30


	//   ....[97]....
        /*069c*/ 	.word	0x0000cb80


	//   ....[98]....
        /*06a0*/ 	.word	0x0000cb90


	//   ....[99]....
        /*06a4*/ 	.word	0x0000cbe0


	//   ....[100]....
        /*06a8*/ 	.word	0x0000cbf0


	//   ....[101]....
        /*06ac*/ 	.word	0x0000cc00


	//   ....[102]....
        /*06b0*/ 	.word	0x0000cc50


	//   ....[103]....
        /*06b4*/ 	.word	0x0000ceb0


	//   ....[104]....
        /*06b8*/ 	.word	0x0000ced0


	//   ....[105]....
        /*06bc*/ 	.word	0x0000cef0


	//   ....[106]....
        /*06c0*/ 	.word	0x0000cf50


	//   ....[107]....
        /*06c4*/ 	.word	0x0000cf70


	//   ....[108]....
        /*06c8*/ 	.word	0x0000cfd0


	//   ....[109]....
        /*06cc*/ 	.word	0x0000cff0


	//   ....[110]....
        /*06d0*/ 	.word	0x0000d050


	//   ....[111]....
        /*06d4*/ 	.word	0x0000d070


	//   ....[112]....
        /*06d8*/ 	.word	0x0000d0d0


	//   ....[113]....
        /*06dc*/ 	.word	0x0000d0f0


	//   ....[114]....
        /*06e0*/ 	.word	0x0000d150


	//   ....[115]....
        /*06e4*/ 	.word	0x0000d170


	//   ....[116]....
        /*06e8*/ 	.word	0x0000d1d0


	//   ....[117]....
        /*06ec*/ 	.word	0x0000d1f0


	//   ....[118]....
        /*06f0*/ 	.word	0x0000d200


	//   ....[119]....
        /*06f4*/ 	.word	0x0000d7a0


	//   ....[120]....
        /*06f8*/ 	.word	0x0000d7e0


	//   ....[121]....
        /*06fc*/ 	.word	0x0000d820


	//   ....[122]....
        /*0700*/ 	.word	0x0000d840


	//   ....[123]....
        /*0704*/ 	.word	0x0000d850


	//   ....[124]....
        /*0708*/ 	.word	0x0000d870


	//   ....[125]....
        /*070c*/ 	.word	0x0000d8e0


	//   ....[126]....
        /*0710*/ 	.word	0x0000d900


	//   ....[127]....
        /*0714*/ 	.word	0x0000d960


	//   ....[128]....
        /*0718*/ 	.word	0x0000d980


	//   ....[129]....
        /*071c*/ 	.word	0x0000d9e0


	//   ....[130]....
        /*0720*/ 	.word	0x0000da00


	//   ....[131]....
        /*0724*/ 	.word	0x0000da60


	//   ....[132]....
        /*0728*/ 	.word	0x0000da80


	//   ....[133]....
        /*072c*/ 	.word	0x0000dad0


	//   ....[134]....
        /*0730*/ 	.word	0x0000daf0


	//   ....[135]....
        /*0734*/ 	.word	0x0000def0


	//   ....[136]....
        /*0738*/ 	.word	0x0000df40


	//   ....[137]....
        /*073c*/ 	.word	0x0000df70


	//   ....[138]....
        /*0740*/ 	.word	0x0000df80


	//   ....[139]....
        /*0744*/ 	.word	0x0000dfb0


	//   ....[140]....
        /*0748*/ 	.word	0x0000dfe0


	//   ....[141]....
        /*074c*/ 	.word	0x0000e010


	//   ....[142]....
        /*0750*/ 	.word	0x0000e040


	//   ....[143]....
        /*0754*/ 	.word	0x0000e1c0


	//   ....[144]....
        /*0758*/ 	.word	0x0000e1f0


	//   ....[145]....
        /*075c*/ 	.word	0x0000e220


	//   ....[146]....
        /*0760*/ 	.word	0x0000e250


	//   ....[147]....
        /*0764*/ 	.word	0x0000e280


	//   ....[148]....
        /*0768*/ 	.word	0x0000e2b0


	//   ....[149]....
        /*076c*/ 	.word	0x0000e370


	//   ....[150]....
        /*0770*/ 	.word	0x0000e390


	//   ....[151]....
        /*0774*/ 	.word	0x0000e400


	//   ....[152]....
        /*0778*/ 	.word	0x0000e870


	//   ....[153]....
        /*077c*/ 	.word	0x0000ed50


	//   ....[154]....
        /*0780*/ 	.word	0x0000ee40


	//   ....[155]....
        /*0784*/ 	.word	0x0000eee0


	//   ....[156]....
        /*0788*/ 	.word	0x0000ef40


	//   ....[157]....
        /*078c*/ 	.word	0x0000f040


	//   ....[158]....
        /*0790*/ 	.word	0x0000f0b0


	//   ....[159]....
        /*0794*/ 	.word	0x0000f1b0


	//   ....[160]....
        /*0798*/ 	.word	0x0000f220


	//   ....[161]....
        /*079c*/ 	.word	0x0000f320


	//   ....[162]....
        /*07a0*/ 	.word	0x0000f390


	//   ....[163]....
        /*07a4*/ 	.word	0x0000f490


	//   ....[164]....
        /*07a8*/ 	.word	0x0000f500


	//   ....[165]....
        /*07ac*/ 	.word	0x0000f600


	//   ....[166]....
        /*07b0*/ 	.word	0x0000f670


	//   ....[167]....
        /*07b4*/ 	.word	0x0000f770


	//   ....[168]....
        /*07b8*/ 	.word	0x0000f7e0


	//   ....[169]....
        /*07bc*/ 	.word	0x0000f8c0


	//   ....[170]....
        /*07c0*/ 	.word	0x0000f9b0


	//   ....[171]....
        /*07c4*/ 	.word	0x0000fa20


	//   ....[172]....
        /*07c8*/ 	.word	0x0000faa0


	//   ....[173]....
        /*07cc*/ 	.word	0x0000fb50


	//   ....[174]....
        /*07d0*/ 	.word	0x0000fbd0


	//   ....[175]....
        /*07d4*/ 	.word	0x0000fca0


	//   ....[176]....
        /*07d8*/ 	.word	0x0000fd20


	//   ....[177]....
        /*07dc*/ 	.word	0x0000fdf0


	//   ....[178]....
        /*07e0*/ 	.word	0x0000fe70


	//   ....[179]....
        /*07e4*/ 	.word	0x0000ff40


	//   ....[180]....
        /*07e8*/ 	.word	0x0000ffc0


	//   ....[181]....
        /*07ec*/ 	.word	0x00010090


	//   ....[182]....
        /*07f0*/ 	.word	0x00010110


	//   ....[183]....
        /*07f4*/ 	.word	0x000101e0


	//   ....[184]....
        /*07f8*/ 	.word	0x00010260


	//   ....[185]....
        /*07fc*/ 	.word	0x00010310


	//   ....[186]....
        /*0800*/ 	.word	0x00010440


	//   ....[187]....
        /*0804*/ 	.word	0x000104e0


	//   ....[188]....
        /*0808*/ 	.word	0x00010550


	//   ....[189]....
        /*080c*/ 	.word	0x00010610


	//   ....[190]....
        /*0810*/ 	.word	0x00010670


	//   ....[191]....
        /*0814*/ 	.word	0x00010730


	//   ....[192]....
        /*0818*/ 	.word	0x00010790


	//   ....[193]....
        /*081c*/ 	.word	0x00010850


	//   ....[194]....
        /*0820*/ 	.word	0x000108b0


	//   ....[195]....
        /*0824*/ 	.word	0x00010970


	//   ....[196]....
        /*0828*/ 	.word	0x000109d0


	//   ....[197]....
        /*082c*/ 	.word	0x00010a90


	//   ....[198]....
        /*0830*/ 	.word	0x00010af0


	//   ....[199]....
        /*0834*/ 	.word	0x00010bb0


	//   ....[200]....
        /*0838*/ 	.word	0x00010c10


	//   ....[201]....
        /*083c*/ 	.word	0x00010cd0


	//   ....[202]....
        /*0840*/ 	.word	0x00010dc0


	//   ....[203]....
        /*0844*/ 	.word	0x00010e60


	//   ....[204]....
        /*0848*/ 	.word	0x00010ec0


	//   ....[205]....
        /*084c*/ 	.word	0x00010f90


	//   ....[206]....
        /*0850*/ 	.word	0x00010ff0


	//   ....[207]....
        /*0854*/ 	.word	0x000110c0


	//   ....[208]....
        /*0858*/ 	.word	0x00011120


	//   ....[209]....
        /*085c*/ 	.word	0x000111f0


	//   ....[210]....
        /*0860*/ 	.word	0x00011250


	//   ....[211]....
        /*0864*/ 	.word	0x00011320


	//   ....[212]....
        /*0868*/ 	.word	0x00011380


	//   ....[213]....
        /*086c*/ 	.word	0x00011450


	//   ....[214]....
        /*0870*/ 	.word	0x000114b0


	//   ....[215]....
        /*0874*/ 	.word	0x00011580


	//   ....[216]....
        /*0878*/ 	.word	0x000115e0


	//   ....[217]....
        /*087c*/ 	.word	0x000116a0


	//   ....[218]....
        /*0880*/ 	.word	0x000117c0


	//   ....[219]....
        /*0884*/ 	.word	0x00011860


	//   ....[220]....
        /*0888*/ 	.word	0x00011920


	//   ....[221]....
        /*088c*/ 	.word	0x000119f0


	//   ....[222]....
        /*0890*/ 	.word	0x00011a50


	//   ....[223]....
        /*0894*/ 	.word	0x00011b30


	//   ....[224]....
        /*0898*/ 	.word	0x00011b90


	//   ....[225]....
        /*089c*/ 	.word	0x00011c60


	//   ....[226]....
        /*08a0*/ 	.word	0x00011cc0


	//   ....[227]....
        /*08a4*/ 	.word	0x00011d90


	//   ....[228]....
        /*08a8*/ 	.word	0x00011df0


	//   ....[229]....
        /*08ac*/ 	.word	0x00011ed0


	//   ....[230]....
        /*08b0*/ 	.word	0x00011f30


	//   ....[231]....
        /*08b4*/ 	.word	0x00012000


	//   ....[232]....
        /*08b8*/ 	.word	0x00012060


	//   ....[233]....
        /*08bc*/ 	.word	0x00012120


	//   ....[234]....
        /*08c0*/ 	.word	0x000121b0


	//   ....[235]....
        /*08c4*/ 	.word	0x00012250


	//   ....[236]....
        /*08c8*/ 	.word	0x00012370


	//   ....[237]....
        /*08cc*/ 	.word	0x000123e0


	//   ....[238]....
        /*08d0*/ 	.word	0x00012450


	//   ....[239]....
        /*08d4*/ 	.word	0x000124c0


	//   ....[240]....
        /*08d8*/ 	.word	0x00012530


	//   ....[241]....
        /*08dc*/ 	.word	0x000125b0


	//   ....[242]....
        /*08e0*/ 	.word	0x00012640


	//   ....[243]....
        /*08e4*/ 	.word	0x000126d0


	//   ....[244]....
        /*08e8*/ 	.word	0x00012740


	//   ....[245]....
        /*08ec*/ 	.word	0x000127b0


	//   ....[246]....
        /*08f0*/ 	.word	0x00012820


	//   ....[247]....
        /*08f4*/ 	.word	0x000128a0


	//   ....[248]....
        /*08f8*/ 	.word	0x00012910


	//   ....[249]....
        /*08fc*/ 	.word	0x000129b0


	//   ....[250]....
        /*0900*/ 	.word	0x00012a40


	//   ....[251]....
        /*0904*/ 	.word	0x00012b60


	//----- nvinfo : EIATTR_REG_RECONFIG
	.align		4
.L_112:
        /*0908*/ 	.byte	0x01, 0x54
	.zero		2


	//----- nvinfo : EIATTR_SYSCALL_OFFSETS
	.align		4
        /*090c*/ 	.byte	0x04, 0x46
        /*090e*/ 	.short	(.L_114 - .L_113)


	//   ....[0]....
.L_113:
        /*0910*/ 	.word	0x00001530


	//   ....[1]....
        /*0914*/ 	.word	0x0000a890


	//   ....[2]....
        /*0918*/ 	.word	0x0000a9e0


	//   ....[3]....
        /*091c*/ 	.word	0x0000aad0


	//   ....[4]....
        /*0920*/ 	.word	0x0000ba60


	//----- nvinfo : EIATTR_MBARRIER_INSTR_OFFSETS
	.align		4
.L_114:
        /*0924*/ 	.byte	0x04, 0x39
        /*0926*/ 	.short	(.L_116 - .L_115)


	//   ....[0]....
.L_115:
        /*0928*/ 	.word	0x00000180
        /*092c*/ 	.word	0x000000ff
        /*0930*/ 	.word	0x00028800
        /*0934*/ 	.short	0x0100
        /*0936*/ 	.byte	0x08
	.zero		1


	//   ....[1]....
        /*0938*/ 	.word	0x00000190
        /*093c*/ 	.word	0x000000ff
        /*0940*/ 	.word	0x00028820
        /*0944*/ 	.short	0x0100
        /*0946*/ 	.byte	0x08
	.zero		1


	//   ....[2]....
        /*0948*/ 	.word	0x00000280
        /*094c*/ 	.word	0x000000ff
        /*0950*/ 	.word	0x00028830
        /*0954*/ 	.short	0x0100
        /*0956*/ 	.byte	0x08
	.zero		1


	//   ....[3]....
        /*0958*/ 	.word	0x00000290
        /*095c*/ 	.word	0x000000ff
        /*0960*/ 	.word	0x00028840
        /*0964*/ 	.short	0x0100
        /*0966*/ 	.byte	0x08
	.zero		1


	//   ....[4]....
        /*0968*/ 	.word	0x000002a0
        /*096c*/ 	.word	0x000000ff
        /*0970*/ 	.word	0x00028838
        /*0974*/ 	.short	0x0100
        /*0976*/ 	.byte	0x08
	.zero		1


	//   ....[5]....
        /*0978*/ 	.word	0x000002b0
        /*097c*/ 	.word	0x000000ff
        /*0980*/ 	.word	0x00028848
        /*0984*/ 	.short	0x0100
        /*0986*/ 	.byte	0x08
	.zero		1


	//   ....[6]....
        /*0988*/ 	.word	0x000003e0
        /*098c*/ 	.word	0x000000ff
        /*0990*/ 	.word	0x00028850
        /*0994*/ 	.short	0x0100
        /*0996*/ 	.byte	0x08
	.zero		1


	//   ....[7]....
        /*0998*/ 	.word	0x000003f0
        /*099c*/ 	.word	0x000000ff
        /*09a0*/ 	.word	0x00028860
        /*09a4*/ 	.short	0x0100
        /*09a6*/ 	.byte	0x08
	.zero		1


	//   ....[8]....
        /*09a8*/ 	.word	0x00000400
        /*09ac*/ 	.word	0x000000ff
        /*09b0*/ 	.word	0x00028858
        /*09b4*/ 	.short	0x0100
        /*09b6*/ 	.byte	0x08
	.zero		1


	//   ....[9]....
        /*09b8*/ 	.word	0x00000410
        /*09bc*/ 	.word	0x000000ff
        /*09c0*/ 	.word	0x00028868
        /*09c4*/ 	.short	0x0100
        /*09c6*/ 	.byte	0x08
	.zero		1


	//   ....[10]....
        /*09c8*/ 	.word	0x00000500
        /*09cc*/ 	.word	0x000000ff
        /*09d0*/ 	.word	0x00028870
        /*09d4*/ 	.short	0x0100
        /*09d6*/ 	.byte	0x06
	.zero		1


	//   ....[11]....
        /*09d8*/ 	.word	0x00000510
        /*09dc*/ 	.word	0x000000ff
        /*09e0*/ 	.word	0x00028880
        /*09e4*/ 	.short	0x0100
        /*09e6*/ 	.byte	0x06
	.zero		1


	//   ....[12]....
        /*09e8*/ 	.word	0x00000520
        /*09ec*/ 	.word	0x000000ff
        /*09f0*/ 	.word	0x00028878
        /*09f4*/ 	.short	0x0100
        /*09f6*/ 	.byte	0x06
	.zero		1


	//   ....[13]....
        /*09f8*/ 	.word	0x00000530
        /*09fc*/ 	.word	0x000000ff
        /*0a00*/ 	.word	0x00028888
        /*0a04*/ 	.short	0x0100
        /*0a06*/ 	.byte	0x06
	.zero		1


	//   ....[14]....
        /*0a08*/ 	.word	0x00000660
        /*0a0c*/ 	.word	0x000000ff
        /*0a10*/ 	.word	0x00028890
        /*0a14*/ 	.short	0x0100
        /*0a16*/ 	.byte	0x08
	.zero		1


	//   ....[15]....
        /*0a18*/ 	.word	0x00000670
        /*0a1c*/ 	.word	0x000000ff
        /*0a20*/ 	.word	0x000288a0
        /*0a24*/ 	.short	0x0100
        /*0a26*/ 	.byte	0x08
	.zero		1


	//   ....[16]....
        /*0a28*/ 	.word	0x00000680
        /*0a2c*/ 	.word	0x000000ff
        /*0a30*/ 	.word	0x00028898
        /*0a34*/ 	.short	0x0100
        /*0a36*/ 	.byte	0x08
	.zero		1


	//   ....[17]....
        /*0a38*/ 	.word	0x00000690
        /*0a3c*/ 	.word	0x000000ff
        /*0a40*/ 	.word	0x000288a8
        /*0a44*/ 	.short	0x0100
        /*0a46*/ 	.byte	0x08
	.zero		1


	//   ....[18]....
        /*0a48*/ 	.word	0x000007d0
        /*0a4c*/ 	.word	0x000000ff
        /*0a50*/ 	.word	0x000288b0
        /*0a54*/ 	.short	0x0100
        /*0a56*/ 	.byte	0x08
	.zero		1


	//   ....[19]....
        /*0a58*/ 	.word	0x000007e0
        /*0a5c*/ 	.word	0x000000ff
        /*0a60*/ 	.word	0x000288c0
        /*0a64*/ 	.short	0x0100
        /*0a66*/ 	.byte	0x08
	.zero		1


	//   ....[20]....
        /*0a68*/ 	.word	0x000007f0
        /*0a6c*/ 	.word	0x000000ff
        /*0a70*/ 	.word	0x000288b8
        /*0a74*/ 	.short	0x0100
        /*0a76*/ 	.byte	0x08
	.zero		1


	//   ....[21]....
        /*0a78*/ 	.word	0x00000800
        /*0a7c*/ 	.word	0x000000ff
        /*0a80*/ 	.word	0x000288c8
        /*0a84*/ 	.short	0x0100
        /*0a86*/ 	.byte	0x08
	.zero		1


	//   ....[22]....
        /*0a88*/ 	.word	0x000015b0
        /*0a8c*/ 	.word	0x000000ff
        /*0a90*/ 	.word	0x00028800
        /*0a94*/ 	.short	0x010a
        /*0a96*/ 	.byte	0x31
	.zero		1


	//   ....[23]....
        /*0a98*/ 	.word	0x00001630
        /*0a9c*/ 	.word	0x00000000
        /*0aa0*/ 	.word	0x00028830
        /*0aa4*/ 	.short	0x010a
        /*0aa6*/ 	.byte	0x3f
	.zero		1


	//   ....[24]....
        /*0aa8*/ 	.word	0x00001680
        /*0aac*/ 	.word	0x00000000
        /*0ab0*/ 	.word	0x00028830
        /*0ab4*/ 	.short	0x010a
        /*0ab6*/ 	.byte	0x3f
	.zero		1


	//   ....[25]....
        /*0ab8*/ 	.word	0x00002340
        /*0abc*/ 	.word	0x000000ff
        /*0ac0*/ 	.word	0x00000000
        /*0ac4*/ 	.short	0x0101
        /*0ac6*/ 	.byte	0x06
	.zero		1


	//   ....[26]....
        /*0ac8*/ 	.word	0x00004370
        /*0acc*/ 	.word	0x000000ff
        /*0ad0*/ 	.word	0x00028830
        /*0ad4*/ 	.short	0x010a
        /*0ad6*/ 	.byte	0x06
	.zero		1


	//   ....[27]....
        /*0ad8*/ 	.word	0x000043b0
        /*0adc*/ 	.word	0x000000ff
        /*0ae0*/ 	.word	0x00028830
        /*0ae4*/ 	.short	0x010a
        /*0ae6*/ 	.byte	0x06
	.zero		1


	//   ....[28]....
        /*0ae8*/ 	.word	0x00004730
        /*0aec*/ 	.word	0x000000ff
        /*0af0*/ 	.word	0x00028850
        /*0af4*/ 	.short	0x010a
        /*0af6*/ 	.byte	0x06
	.zero		1


	//   ....[29]....
        /*0af8*/ 	.word	0x00004770
        /*0afc*/ 	.word	0x000000ff
        /*0b00*/ 	.word	0x00028850
        /*0b04*/ 	.short	0x010a
        /*0b06*/ 	.byte	0x06
	.zero		1


	//   ....[30]....
        /*0b08*/ 	.word	0x00005060
        /*0b0c*/ 	.word	0x000000ff
        /*0b10*/ 	.word	0x00000000
        /*0b14*/ 	.short	0x0101
        /*0b16*/ 	.byte	0x06
	.zero		1


	//   ....[31]....
        /*0b18*/ 	.word	0x00006550
        /*0b1c*/ 	.word	0x000000ff
        /*0b20*/ 	.word	0x00000000
        /*0b24*/ 	.short	0x0101
        /*0b26*/ 	.byte	0x06
	.zero		1


	//   ....[32]....
        /*0b28*/ 	.word	0x00006b90
        /*0b2c*/ 	.word	0x000000ff
        /*0b30*/ 	.word	0x00028850
        /*0b34*/ 	.short	0x010a
        /*0b36*/ 	.byte	0x05
	.zero		1


	//   ....[33]....
        /*0b38*/ 	.word	0x00006bd0
        /*0b3c*/ 	.word	0x000000ff
        /*0b40*/ 	.word	0x00028850
        /*0b44*/ 	.short	0x010a
        /*0b46*/ 	.byte	0x05
	.zero		1


	//   ....[34]....
        /*0b48*/ 	.word	0x000071a0
        /*0b4c*/ 	.word	0x000000ff
        /*0b50*/ 	.word	0x00000000
        /*0b54*/ 	.short	0x0101
        /*0b56*/ 	.byte	0x04
	.zero		1


	//   ....[35]....
        /*0b58*/ 	.word	0x00008760
        /*0b5c*/ 	.word	0x0000001c
        /*0b60*/ 	.word	0x00000000
        /*0b64*/ 	.short	0x0101
        /*0b66*/ 	.byte	0x3f
	.zero		1


	//   ....[36]....
        /*0b68*/ 	.word	0x0000afe0
        /*0b6c*/ 	.word	0x00000007
        /*0b70*/ 	.word	0x00028840
        /*0b74*/ 	.short	0x010a
        /*0b76*/ 	.byte	0x3f
	.zero		1


	//   ....[37]....
        /*0b78*/ 	.word	0x0000b760
        /*0b7c*/ 	.word	0x00000007
        /*0b80*/ 	.word	0x00028830
        /*0b84*/ 	.short	0x0107
        /*0b86*/ 	.byte	0x3f
	.zero		1


	//   ....[38]....
        /*0b88*/ 	.word	0x0000b830
        /*0b8c*/ 	.word	0x00000007
        /*0b90*/ 	.word	0x00028830
        /*0b94*/ 	.short	0x0101
        /*0b96*/ 	.byte	0x3f
	.zero		1


	//   ....[39]....
        /*0b98*/ 	.word	0x0000c310
        /*0b9c*/ 	.word	0x00000016
        /*0ba0*/ 	.word	0x00028800
        /*0ba4*/ 	.short	0x0107
        /*0ba6*/ 	.byte	0x3f
	.zero		1


	//   ....[40]....
        /*0ba8*/ 	.word	0x0000c410
        /*0bac*/ 	.word	0x00000016
        /*0bb0*/ 	.word	0x00028800
        /*0bb4*/ 	.short	0x0101
        /*0bb6*/ 	.byte	0x3f
	.zero		1


	//   ....[41]....
        /*0bb8*/ 	.word	0x0000c440
        /*0bbc*/ 	.word	0x00000016
        /*0bc0*/ 	.word	0x00028820
        /*0bc4*/ 	.short	0x010a
        /*0bc6*/ 	.byte	0x3f
	.zero		1


	//   ....[42]....
        /*0bc8*/ 	.word	0x0000c7c0
        /*0bcc*/ 	.word	0x00000006
        /*0bd0*/ 	.word	0x00028840
        /*0bd4*/ 	.short	0x010a
        /*0bd6*/ 	.byte	0x3f
	.zero		1


	//   ....[43]....
        /*0bd8*/ 	.word	0x0000cce0
        /*0bdc*/ 	.word	0x00000006
        /*0be0*/ 	.word	0x00028830
        /*0be4*/ 	.short	0x0107
        /*0be6*/ 	.byte	0x3f
	.zero		1


	//   ....[44]....
        /*0be8*/ 	.word	0x0000cda0
        /*0bec*/ 	.word	0x00000006
        /*0bf0*/ 	.word	0x00028830
        /*0bf4*/ 	.short	0x0101
        /*0bf6*/ 	.byte	0x3f
	.zero		1


	//   ....[45]....
        /*0bf8*/ 	.word	0x0000ce10
        /*0bfc*/ 	.word	0x00000006
        /*0c00*/ 	.word	0x00028860
        /*0c04*/ 	.short	0x010a
        /*0c06*/ 	.byte	0x3f
	.zero		1


	//   ....[46]....
        /*0c08*/ 	.word	0x0000d390
        /*0c0c*/ 	.word	0x00000006
        /*0c10*/ 	.word	0x00028850
        /*0c14*/ 	.short	0x0107
        /*0c16*/ 	.byte	0x3f
	.zero		1


	//   ....[47]....
        /*0c18*/ 	.word	0x0000d4f0
        /*0c1c*/ 	.word	0x00000006
        /*0c20*/ 	.word	0x00028850
        /*0c24*/ 	.short	0x0101
        /*0c26*/ 	.byte	0x3f
	.zero		1


	//   ....[48]....
        /*0c28*/ 	.word	0x0000d700
        /*0c2c*/ 	.word	0x00000000
        /*0c30*/ 	.word	0x00028860
        /*0c34*/ 	.short	0x010a
        /*0c36*/ 	.byte	0x3f
	.zero		1


	//   ....[49]....
        /*0c38*/ 	.word	0x0000dc30
        /*0c3c*/ 	.word	0x00000000
        /*0c40*/ 	.word	0x00028850
        /*0c44*/ 	.short	0x0107
        /*0c46*/ 	.byte	0x3f
	.zero		1


	//   ....[50]....
        /*0c48*/ 	.word	0x0000dcf0
        /*0c4c*/ 	.word	0x00000000
        /*0c50*/ 	.word	0x00028850
        /*0c54*/ 	.short	0x0101
        /*0c56*/ 	.byte	0x3f
	.zero		1


	//   ....[51]....
        /*0c58*/ 	.word	0x0000e7f0
        /*0c5c*/ 	.word	0x00000004
        /*0c60*/ 	.word	0x00028820
        /*0c64*/ 	.short	0x010a
        /*0c66*/ 	.byte	0x3f
	.zero		1


	//   ....[52]....
        /*0c68*/ 	.word	0x0000e970
        /*0c6c*/ 	.word	0x00000005
        /*0c70*/ 	.word	0x00028840
        /*0c74*/ 	.short	0x010a
        /*0c76*/ 	.byte	0x3f
	.zero		1


	//   ....[53]....
        /*0c78*/ 	.word	0x0000ea10
        /*0c7c*/ 	.word	0x00000019
        /*0c80*/ 	.word	0x00028840
        /*0c84*/ 	.short	0x010a
        /*0c86*/ 	.byte	0x3f
	.zero		1


	//   ....[54]....
        /*0c88*/ 	.word	0x0000ea50
        /*0c8c*/ 	.word	0x00000005
        /*0c90*/ 	.word	0x00028860
        /*0c94*/ 	.short	0x010a
        /*0c96*/ 	.byte	0x3f
	.zero		1


	//   ....[55]....
        /*0c98*/ 	.word	0x0000ea90
        /*0c9c*/ 	.word	0x00000019
        /*0ca0*/ 	.word	0x00028860
        /*0ca4*/ 	.short	0x010a
        /*0ca6*/ 	.byte	0x3f
	.zero		1


	//   ....[56]....
        /*0ca8*/ 	.word	0x0000eb00
        /*0cac*/ 	.word	0x00000003
        /*0cb0*/ 	.word	0x00028800
        /*0cb4*/ 	.short	0x010a
        /*0cb6*/ 	.byte	0x3f
	.zero		1


	//   ....[57]....
        /*0cb8*/ 	.word	0x0000eb50
        /*0cbc*/ 	.word	0x00000000
        /*0cc0*/ 	.word	0x00028830
        /*0cc4*/ 	.short	0x010a
        /*0cc6*/ 	.byte	0x3f
	.zero		1


	//   ....[58]....
        /*0cc8*/ 	.word	0x0000ebb0
        /*0ccc*/ 	.word	0x00000007
        /*0cd0*/ 	.word	0x00028830
        /*0cd4*/ 	.short	0x010a
        /*0cd6*/ 	.byte	0x3f
	.zero		1


	//   ....[59]....
        /*0cd8*/ 	.word	0x0000ec10
        /*0cdc*/ 	.word	0x00000007
        /*0ce0*/ 	.word	0x00028850
        /*0ce4*/ 	.short	0x010a
        /*0ce6*/ 	.byte	0x3f
	.zero		1


	//   ....[60]....
        /*0ce8*/ 	.word	0x0000ec70
        /*0cec*/ 	.word	0x00000005
        /*0cf0*/ 	.word	0x00028850
        /*0cf4*/ 	.short	0x010a
        /*0cf6*/ 	.byte	0x3f
	.zero		1


	//   ....[61]....
        /*0cf8*/ 	.word	0x0000ed90
        /*0cfc*/ 	.word	0x00000007
        /*0d00*/ 	.word	0x00028840
        /*0d04*/ 	.short	0x010a
        /*0d06*/ 	.byte	0x3f
	.zero		1


	//   ....[62]....
        /*0d08*/ 	.word	0x00010340
        /*0d0c*/ 	.word	0x00000016
        /*0d10*/ 	.word	0x00028820
        /*0d14*/ 	.short	0x010a
        /*0d16*/ 	.byte	0x3f
	.zero		1


	//   ....[63]....
        /*0d18*/ 	.word	0x00010390
        /*0d1c*/ 	.word	0x00000006
        /*0d20*/ 	.word	0x00028840
        /*0d24*/ 	.short	0x010a
        /*0d26*/ 	.byte	0x3f
	.zero		1


	//   ....[64]....
        /*0d28*/ 	.word	0x00010d10
        /*0d2c*/ 	.word	0x00000006
        /*0d30*/ 	.word	0x00028860
        /*0d34*/ 	.short	0x010a
        /*0d36*/ 	.byte	0x3f
	.zero		1


	//   ....[65]....
        /*0d38*/ 	.word	0x00011710
        /*0d3c*/ 	.word	0x00000000
        /*0d40*/ 	.word	0x00028860
        /*0d44*/ 	.short	0x010a
        /*0d46*/ 	.byte	0x3f
	.zero		1


	//   ....[66]....
        /*0d48*/ 	.word	0x00012a80
        /*0d4c*/ 	.word	0x00000004
        /*0d50*/ 	.word	0x00028820
        /*0d54*/ 	.short	0x010a
        /*0d56*/ 	.byte	0x3f
	.zero		1


	//   ....[67]....
        /*0d58*/ 	.word	0x00012c20
        /*0d5c*/ 	.word	0x00000005
        /*0d60*/ 	.word	0x00028840
        /*0d64*/ 	.short	0x010a
        /*0d66*/ 	.byte	0x3f
	.zero		1


	//   ....[68]....
        /*0d68*/ 	.word	0x00012c70
        /*0d6c*/ 	.word	0x00000019
        /*0d70*/ 	.word	0x00028840
        /*0d74*/ 	.short	0x010a
        /*0d76*/ 	.byte	0x3f
	.zero		1


	//   ....[69]....
        /*0d78*/ 	.word	0x00012cc0
        /*0d7c*/ 	.word	0x00000005
        /*0d80*/ 	.word	0x00028860
        /*0d84*/ 	.short	0x010a
        /*0d86*/ 	.byte	0x3f
	.zero		1


	//----- nvinfo : EIATTR_NUM_MBARRIERS
	.align		4
.L_116:
        /*0d88*/ 	.byte	0x03, 0x38
        /*0d8a*/ 	.short	0x0016


	//----- nvinfo : EIATTR_EXIT_INSTR_OFFSETS
	.align		4
        /*0d8c*/ 	.byte	0x04, 0x1c
        /*0d8e*/ 	.short	(.L_118 - .L_117)


	//   ....[0]....
.L_117:
        /*0d90*/ 	.word	0x000009b0


	//   ....[1]....
        /*0d94*/ 	.word	0x00009700


	//   ....[2]....
        /*0d98*/ 	.word	0x0000eae0


	//----- nvinfo : EIATTR_MAX_THREADS
	.align		4
.L_118:
        /*0d9c*/ 	.byte	0x04, 0x05
        /*0d9e*/ 	.short	(.L_120 - .L_119)
.L_119:
        /*0da0*/ 	.word	0x00000180
        /*0da4*/ 	.word	0x00000001
        /*0da8*/ 	.word	0x00000001


	//----- nvinfo : EIATTR_CRS_STACK_SIZE
	.align		4
.L_120:
        /*0dac*/ 	.byte	0x04, 0x1e
        /*0dae*/ 	.short	(.L_122 - .L_121)
.L_121:
        /*0db0*/ 	.word	0x00000000


	//----- nvinfo : EIATTR_CBANK_PARAM_SIZE
	.align		4
.L_122:
        /*0db4*/ 	.byte	0x03, 0x19
        /*0db6*/ 	.short	0x0af0


	//----- nvinfo : EIATTR_PARAM_CBANK
	.align		4
        /*0db8*/ 	.byte	0x04, 0x0a
        /*0dba*/ 	.short	(.L_124 - .L_123)
	.align		4
.L_123:
        /*0dbc*/ 	.word	index@(.nv.constant0._ZN7cutlass13device_kernelIN5flash11enable_sm90INS1_16FlashAttnFwdSm90INS1_25CollectiveMainloopFwdSm90ILi2EN4cute5tupleIJNS5_1CILi1EEES8_S8_EEENS6_IJNS7_ILi128EEESA_SA_EEELi128ENS_6half_tEfNS_4arch4Sm90ELb0ELb0ELb1ELb1ELb1ELb0ELb0ELb1ELb1ELb1ELb0ELb0EEENS1_21CollectiveEpilogueFwdISB_S9_SC_SE_Li256ELb1ELb1ELb0ELb0EEENS1_36VarlenDynamicPersistentTileSchedulerILi128ELi128ELi256ELi128ELb0ELb1ELb1ELb0ELb1ELb1EEEEEEEEEvNT_6ParamsE)
        /*0dc0*/ 	.short	0x0210
        /*0dc2*/ 	.short	0x0af0


	//----- nvinfo : EIATTR_SW_WAR
	.align		4
.L_124:
        /*0dc4*/ 	.byte	0x04, 0x36
        /*0dc6*/ 	.short	(.L_126 - .L_125)
.L_125:
        /*0dc8*/ 	.word	0x00000008
.L_126:


//--------------------- .nv.info._ZN7cutlass13device_kernelIN5flash11enable_sm90INS1_16FlashAttnFwdSm90INS1_25CollectiveMainloopFwdSm90ILi2EN4cute5tupleIJNS5_1CILi1EEES8_S8_EEENS6_IJNS7_ILi128EEESA_SA_EEELi128ENS_6half_tEfNS_4arch4Sm90ELb0ELb0ELb1ELb1ELb1ELb1ELb0ELb1ELb1ELb1ELb0ELb0EEENS1_21CollectiveEpilogueFwdISB_S9_SC_SE_Li256ELb1ELb1ELb0ELb0EEENS1_36VarlenDynamicPersistentTileSchedulerILi128ELi128ELi256ELi128ELb0ELb1ELb1ELb0ELb1ELb1EEEEEEEEEvNT_6ParamsE --------------------------
	.section	.nv.info._ZN7cutlass13device_kernelIN5flash11enable_sm90INS1_16FlashAttnFwdSm90INS1_25CollectiveMainloopFwdSm90ILi2EN4cute5tupleIJNS5_1CILi1EEES8_S8_EEENS6_IJNS7_ILi128EEESA_SA_EEELi128ENS_6half_tEfNS_4arch4Sm90ELb0ELb0ELb1ELb1ELb1ELb1ELb0ELb1ELb1ELb1ELb0ELb0EEENS1_21CollectiveEpilogueFwdISB_S9_SC_SE_Li256ELb1ELb1ELb0ELb0EEENS1_36VarlenDynamicPersistentTileSchedulerILi128ELi128ELi256ELi128ELb0ELb1ELb1ELb0ELb1ELb1EEEEEEEEEvNT_6ParamsE,"",@"SHT_CUDA_INFO"
	.sectionflags	@""
	.align	4


	//----- nvinfo : EIATTR_CUDA_API_VERSION
	.align		4
        /*0000*/ 	.byte	0x04, 0x37
        /*0002*/ 	.short	(.L_128 - .L_127)
.L_127:
        /*0004*/ 	.word	0x00000082


	//----- nvinfo : EIATTR_KPARAM_INFO
	.align		4
.L_128:
        /*0008*/ 	.byte	0x04, 0x17
        /*000a*/ 	.short	(.L_130 - .L_129)
.L_129:
        /*000c*/ 	.word	0x00000000
        /*0010*/ 	.short	0x0000
        /*0012*/ 	.short	0x0070
        /*0014*/ 	.byte	0x00, 0xf0, 0x01, 0x2a


	//----- nvinfo : EIATTR_SPARSE_MMA_MASK
	.align		4
.L_130:
        /*0018*/ 	.byte	0x03, 0x50
        /*001a*/ 	.short	0x0000


	//----- nvinfo : EIATTR_MAXREG_COUNT
	.align		4
        /*001c*/ 	.byte	0x03, 0x1b
        /*001e*/ 	.short	0x00a8


	//----- nvinfo : EIATTR_NUM_BARRIERS
	.align		4
        /*0020*/ 	.byte	0x02, 0x4c
        /*0022*/ 	.byte	0x10
	.zero		1


	//----- nvinfo : EIATTR_EXTERNS
	.align		4
        /*0024*/ 	.byte	0x04, 0x0f
        /*0026*/ 	.short	(.L_132 - .L_131)


	//   ....[0]....
	.align		4
.L_131:
        /*0028*/ 	.word	index@(__assertfail)


	//----- nvinfo : EIATTR_ANNOTATIONS
	.align		4
.L_132:
        /*002c*/ 	.byte	0x04, 0x55
        /*002e*/ 	.short	(.L_134 - .L_133)


	//   ....[0]....
.L_133:
        /* <DEDUP_REMOVED lines=22> */


	//----- nvinfo : EIATTR_MERCURY_ISA_VERSION
	.align		4
.L_134:
        /*0178*/ 	.byte	0x03, 0x5f
        /*017a*/ 	.short	0x0101


	//----- nvinfo : EIATTR_UNUSED_LOAD_BYTE_OFFSET
	.align		4
        /*017c*/ 	.byte	0x04, 0x44
        /*017e*/ 	.short	(.L_136 - .L_135)


	//   ....[0]....
.L_135:
        /*0180*/ 	.word	0x00000a40
        /*0184*/ 	.word	0x0000fff0


	//   ....[1]....
        /*0188*/ 	.word	0x00012060
        /*018c*/ 	.word	0x0000fff0


	//----- nvinfo : EIATTR_INT_WARP_WIDE_INSTR_OFFSETS
	.align		4
.L_136:
        /*0190*/ 	.byte	0x04, 0x31
        /*0192*/ 	.short	(.L_138 - .L_137)


	//   ....[0]....
.L_137:
        /*0194*/ 	.word	0x00000120


	//   ....[1]....
        /*0198*/ 	.word	0x000001c0


	//   ....[2]....
        /*019c*/ 	.word	0x00000230


	//   ....[3]....
        /*01a0*/ 	.word	0x00016230


	//   ....[4]....
        /*01a4*/ 	.word	0x000162c0


	//   ....[5]....
        /*01a8*/ 	.word	0x00019190


	//   ....[6]....
        /*01ac*/ 	.word	0x00019220


	//----- nvinfo : EIATTR_COOP_GROUP_MASK_REGIDS
	.align		4
.L_138:
        /*01b0*/ 	.byte	0x04, 0x29
        /*01b2*/ 	.short	(.L_140 - .L_139)


	//   ....[0]....
.L_139:
        /*01b4*/ 	.word	0xffffffff


	//   ....[1]....
        /*01b8*/ 	.word	0xffffffff


	//   ....[2]....
        /*01bc*/ 	.word	0xffffffff


	//   ....[3]....
        /*01c0*/ 	.word	0xffffffff


	//   ....[4]....
        /*01c4*/ 	.word	0xffffffff


	//   ....[5]....
        /*01c8*/ 	.word	0xffffffff


	//   ....[6]....
        /*01cc*/ 	.word	0xffffffff


	//   ....[7]....
        /*01d0*/ 	.word	0xffffffff


	//   ....[8]....
        /*01d4*/ 	.word	0xffffffff


	//   ....[9]....
        /*01d8*/ 	.word	0xffffffff


	//   ....[10]....
        /*01dc*/ 	.word	0xffffffff


	//   ....[11]....
        /*01e0*/ 	.word	0xffffffff


	//   ....[12]....
        /*01e4*/ 	.word	0xffffffff


	//   ....[13]....
        /*01e8*/ 	.word	0xffffffff


	//   ....[14]....
        /*01ec*/ 	.word	0xffffffff


	//   ....[15]....
        /*01f0*/ 	.word	0xffffffff


	//   ....[16]....
        /*01f4*/ 	.word	0xffffffff


	//   ....[17]....
        /*01f8*/ 	.word	0xffffffff


	//   ....[18]....
        /*01fc*/ 	.word	0xffffffff


	//   ....[19]....
        /*0200*/ 	.word	0xffffffff


	//   ....[20]....
        /*0204*/ 	.word	0xffffffff


	//   ....[21]....
        /*0208*/ 	.word	0xffffffff


	//   ....[22]....
        /*020c*/ 	.word	0xffffffff


	//   ....[23]....
        /*0210*/ 	.word	0xffffffff


	//   ....[24]....
        /*0214*/ 	.word	0xffffffff


	//   ....[25]....
        /*0218*/ 	.word	0xffffffff


	//   ....[26]....
        /*021c*/ 	.word	0xffffffff


	//   ....[27]....
        /*0220*/ 	.word	0xffffffff


	//   ....[28]....
        /*0224*/ 	.word	0xffffffff


	//   ....[29]....
        /*0228*/ 	.word	0xffffffff


	//   ....[30]....
        /*022c*/ 	.word	0xffffffff


	//   ....[31]....
        /*0230*/ 	.word	0xffffffff


	//   ....[32]....
        /*0234*/ 	.word	0xffffffff


	//   ....[33]....
        /*0238*/ 	.word	0xffffffff


	//   ....[34]....
        /*023c*/ 	.word	0xffffffff


	//   ....[35]....
        /*0240*/ 	.word	0xffffffff


	//   ....[36]....
        /*0244*/ 	.word	0xffffffff


	//   ....[37]....
        /*0248*/ 	.word	0xffffffff


	//   ....[38]....
        /*024c*/ 	.word	0xffffffff


	//   ....[39]....
        /*0250*/ 	.word	0xffffffff


	//   ....[40]....
        /*0254*/ 	.word	0xffffffff


	//   ....[41]....
        /*0258*/ 	.word	0xffffffff


	//   ....[42]....
        /*025c*/ 	.word	0xffffffff


	//   ....[43]....
        /*0260*/ 	.word	0xffffffff


	//   ....[44]....
        /*0264*/ 	.word	0xffffffff


	//   ....[45]....
        /*0268*/ 	.word	0xffffffff


	//   ....[46]....
        /*026c*/ 	.word	0xffffffff


	//   ....[47]....
        /*0270*/ 	.word	0xffffffff


	//   ....[48]....
        /*0274*/ 	.word	0xffffffff


	//   ....[49]....
        /*0278*/ 	.word	0xffffffff


	//   ....[50]....
        /*027c*/ 	.word	0xffffffff


	//   ....[51]....
        /*0280*/ 	.word	0xffffffff


	//   ....[52]....
        /*0284*/ 	.word	0xffffffff


	//   ....[53]....
        /*0288*/ 	.word	0xffffffff


	//   ....[54]....
        /*028c*/ 	.word	0xffffffff


	//   ....[55]....
        /*0290*/ 	.word	0xffffffff


	//   ....[56]....
        /*0294*/ 	.word	0xffffffff


	//   ....[57]....
        /*0298*/ 	.word	0xffffffff


	//   ....[58]....
        /*029c*/ 	.word	0xffffffff


	//   ....[59]....
        /*02a0*/ 	.word	0xffffffff


	//   ....[60]....
        /*02a4*/ 	.word	0xffffffff


	//   ....[61]....
        /*02a8*/ 	.word	0xffffffff


	//   ....[62]....
        /*02ac*/ 	.word	0xffffffff


	//   ....[63]....
        /*02b0*/ 	.word	0xffffffff


	//   ....[64]....
        /*02b4*/ 	.word	0xffffffff


	//   ....[65]....
        /*02b8*/ 	.word	0xffffffff


	//   ....[66]....
        /*02bc*/ 	.word	0xffffffff


	//   ....[67]....
        /*02c0*/ 	.word	0xffffffff


	//   ....[68]....
        /*02c4*/ 	.word	0xffffffff


	//   ....[69]....
        /*02c8*/ 	.word	0xffffffff


	//   ....[70]....
        /*02cc*/ 	.word	0xffffffff


	//   ....[71]....
        /*02d0*/ 	.word	0xffffffff


	//   ....[72]....
        /*02d4*/ 	.word	0xffffffff


	//   ....[73]....
        /*02d8*/ 	.word	0xffffffff


	//   ....[74]....
        /*02dc*/ 	.word	0xffffffff


	//   ....[75]....
        /*02e0*/ 	.word	0xffffffff


	//   ....[76]....
        /*02e4*/ 	.word	0xffffffff


	//   ....[77]....
        /*02e8*/ 	.word	0xffffffff


	//   ....[78]....
        /*02ec*/ 	.word	0xffffffff


	//   ....[79]....
        /*02f0*/ 	.word	0xffffffff


	//   ....[80]....
        /*02f4*/ 	.word	0xffffffff


	//   ....[81]....
        /*02f8*/ 	.word	0xffffffff


	//   ....[82]....
        /*02fc*/ 	.word	0xffffffff


	//   ....[83]....
        /*0300*/ 	.word	0xffffffff


	//   ....[84]....
        /*0304*/ 	.word	0xffffffff


	//   ....[85]....
        /*0308*/ 	.word	0xffffffff


	//   ....[86]....
        /*030c*/ 	.word	0xffffffff


	//   ....[87]....
        /*0310*/ 	.word	0xffffffff


	//   ....[88]....
        /*0314*/ 	.word	0xffffffff


	//   ....[89]....
        /*0318*/ 	.word	0xffffffff


	//   ....[90]....
        /*031c*/ 	.word	0xffffffff


	//   ....[91]....
        /*0320*/ 	.word	0xffffffff


	//   ....[92]....
        /*0324*/ 	.word	0xffffffff


	//   ....[93]....
        /*0328*/ 	.word	0xffffffff


	//   ....[94]....
        /*032c*/ 	.word	0xffffffff


	//   ....[95]....
        /*0330*/ 	.word	0xffffffff


	//   ....[96]....
        /*0334*/ 	.word	0xffffffff


	//   ....[97]....
        /*0338*/ 	.word	0xffffffff


	//   ....[98]....
        /*033c*/ 	.word	0xffffffff


	//   ....[99]....
        /*0340*/ 	.word	0xffffffff


	//   ....[100]....
        /*0344*/ 	.word	0xffffffff


	//   ....[101]....
        /*0348*/ 	.word	0xffffffff


	//   ....[102]....
        /*034c*/ 	.word	0xffffffff


	//   ....[103]....
        /*0350*/ 	.word	0xffffffff


	//   ....[104]....
        /*0354*/ 	.word	0xffffffff


	//   ....[105]....
        /*0358*/ 	.word	0xffffffff


	//   ....[106]....
        /*035c*/ 	.word	0xffffffff


	//   ....[107]....
        /*0360*/ 	.word	0xffffffff


	//   ....[108]....
        /*0364*/ 	.word	0xffffffff


	//   ....[109]....
        /*0368*/ 	.word	0xffffffff


	//   ....[110]....
        /*036c*/ 	.word	0xffffffff


	//   ....[111]....
        /*0370*/ 	.word	0xffffffff


	//   ....[112]....
        /*0374*/ 	.word	0xffffffff


	//   ....[113]....
        /*0378*/ 	.word	0xffffffff


	//   ....[114]....
        /*037c*/ 	.word	0xffffffff


	//   ....[115]....
        /*0380*/ 	.word	0xffffffff


	//   ....[116]....
        /*0384*/ 	.word	0xffffffff


	//   ....[117]....
        /*0388*/ 	.word	0xffffffff


	//   ....[118]....
        /*038c*/ 	.word	0xffffffff


	//   ....[119]....
        /*0390*/ 	.word	0xffffffff


	//   ....[120]....
        /*0394*/ 	.word	0xffffffff


	//   ....[121]....
        /*0398*/ 	.word	0xffffffff


	//   ....[122]....
        /*039c*/ 	.word	0xffffffff


	//   ....[123]....
        /*03a0*/ 	.word	0xffffffff


	//   ....[124]....
        /*03a4*/ 	.word	0xffffffff


	//   ....[125]....
        /*03a8*/ 	.word	0xffffffff


	//   ....[126]....
        /*03ac*/ 	.word	0xffffffff


	//   ....[127]....
        /*03b0*/ 	.word	0xffffffff


	//   ....[128]....
        /*03b4*/ 	.word	0xffffffff


	//   ....[129]....
        /*03b8*/ 	.word	0xffffffff


	//   ....[130]....
        /*03bc*/ 	.word	0xffffffff


	//   ....[131]....
        /*03c0*/ 	.word	0xffffffff


	//   ....[132]....
        /*03c4*/ 	.word	0xffffffff


	//   ....[133]....
        /*03c8*/ 	.word	0xffffffff


	//   ....[134]....
        /*03cc*/ 	.word	0xffffffff


	//   ....[135]....
        /*03d0*/ 	.word	0xffffffff


	//   ....[136]....
        /*03d4*/ 	.word	0xffffffff


	//   ....[137]....
        /*03d8*/ 	.word	0xffffffff


	//   ....[138]....
        /*03dc*/ 	.word	0xffffffff


	//   ....[139]....
        /*03e0*/ 	.word	0xffffffff


	//   ....[140]....
        /*03e4*/ 	.word	0xffffffff


	//   ....[141]....
        /*03e8*/ 	.word	0xffffffff


	//   ....[142]....
        /*03ec*/ 	.word	0xffffffff


	//   ....[143]....
        /*03f0*/ 	.word	0xffffffff


	//   ....[144]....
        /*03f4*/ 	.word	0xffffffff


	//   ....[145]....
        /*03f8*/ 	.word	0xffffffff


	//   ....[146]....
        /*03fc*/ 	.word	0xffffffff


	//   ....[147]....
        /*0400*/ 	.word	0xffffffff


	//   ....[148]....
        /*0404*/ 	.word	0xffffffff


	//   ....[149]....
        /*0408*/ 	.word	0xffffffff


	//   ....[150]....
        /*040c*/ 	.word	0xffffffff


	//   ....[151]....
        /*0410*/ 	.word	0xffffffff


	//   ....[152]....
        /*0414*/ 	.word	0xffffffff


	//   ....[153]....
        /*0418*/ 	.word	0xffffffff


	//   ....[154]....
        /*041c*/ 	.word	0xffffffff


	//   ....[155]....
        /*0420*/ 	.word	0xffffffff


	//   ....[156]....
        /*0424*/ 	.word	0xffffffff


	//   ....[157]....
        /*0428*/ 	.word	0xffffffff


	//   ....[158]....
        /*042c*/ 	.word	0xffffffff


	//   ....[159]....
        /*0430*/ 	.word	0xffffffff


	//   ....[160]....
        /*0434*/ 	.word	0xffffffff


	//   ....[161]....
        /*0438*/ 	.word	0xffffffff


	//   ....[162]....
        /*043c*/ 	.word	0xffffffff


	//   ....[163]....
        /*0440*/ 	.word	0xffffffff


	//   ....[164]....
        /*0444*/ 	.word	0xffffffff


	//   ....[165]....
        /*0448*/ 	.word	0xffffffff


	//   ....[166]....
        /*044c*/ 	.word	0xffffffff


	//   ....[167]....
        /*0450*/ 	.word	0xffffffff


	//   ....[168]....
        /*0454*/ 	.word	0xffffffff


	//   ....[169]....
        /*0458*/ 	.word	0xffffffff


	//   ....[170]....
        /*045c*/ 	.word	0xffffffff


	//   ....[171]....
        /*0460*/ 	.word	0xffffffff


	//   ....[172]....
        /*0464*/ 	.word	0xffffffff


	//   ....[173]....
        /*0468*/ 	.word	0xffffffff


	//   ....[174]....
        /*046c*/ 	.word	0xffffffff


	//   ....[175]....
        /*0470*/ 	.word	0xffffffff


	//   ....[176]....
        /*0474*/ 	.word	0xffffffff


	//   ....[177]....
        /*0478*/ 	.word	0xffffffff


	//   ....[178]....
        /*047c*/ 	.word	0xffffffff


	//   ....[179]....
        /*0480*/ 	.word	0xffffffff


	//   ....[180]....
        /*0484*/ 	.word	0xffffffff


	//   ....[181]....
        /*0488*/ 	.word	0xffffffff


	//   ....[182]....
        /*048c*/ 	.word	0xffffffff


	//   ....[183]....
        /*0490*/ 	.word	0xffffffff


	//   ....[184]....
        /*0494*/ 	.word	0xffffffff


	//   ....[185]....
        /*0498*/ 	.word	0xffffffff


	//   ....[186]....
        /*049c*/ 	.word	0xffffffff


	//   ....[187]....
        /*04a0*/ 	.word	0xffffffff


	//   ....[188]....
        /*04a4*/ 	.word	0xffffffff


	//   ....[189]....
        /*04a8*/ 	.word	0xffffffff


	//   ....[190]....
        /*04ac*/ 	.word	0xffffffff


	//   ....[191]....
        /*04b0*/ 	.word	0xffffffff


	//   ....[192]....
        /*04b4*/ 	.word	0xffffffff


	//   ....[193]....
        /*04b8*/ 	.word	0xffffffff


	//   ....[194]....
        /*04bc*/ 	.word	0xffffffff


	//   ....[195]....
        /*04c0*/ 	.word	0x0500000f


	//   ....[196]....
        /*04c4*/ 	.word	0x0500000f


	//   ....[197]....
        /*04c8*/ 	.word	0x0500000f


	//   ....[198]....
        /*04cc*/ 	.word	0x0500000f


	//   ....[199]....
        /*04d0*/ 	.word	0x0500000f


	//   ....[200]....
        /*04d4*/ 	.word	0x0500000f


	//   ....[201]....
        /*04d8*/ 	.word	0x0500000f


	//   ....[202]....
        /*04dc*/ 	.word	0x0500000f


	//   ....[203]....
        /*04e0*/ 	.word	0x0500000f


	//   ....[204]....
        /*04e4*/ 	.word	0x0500000f


	//   ....[205]....
        /*04e8*/ 	.word	0x0500000f


	//   ....[206]....
        /*04ec*/ 	.word	0x0500000f


	//   ....[207]....
        /*04f0*/ 	.word	0x0500000f


	//   ....[208]....
        /*04f4*/ 	.word	0x0500000f


	//   ....[209]....
        /*04f8*/ 	.word	0x0500000f


	//   ....[210]....
        /*04fc*/ 	.word	0x0500000f


	//   ....[211]....
        /*0500*/ 	.word	0x0500000f


	//   ....[212]....
        /*0504*/ 	.word	0x0500000f


	//   ....[213]....
        /*0508*/ 	.word	0x0500000f


	//   ....[214]....
        /*050c*/ 	.word	0x0500000f


	//   ....[215]....
        /*0510*/ 	.word	0x0500000f


	//   ....[216]....
        /*0514*/ 	.word	0x0500000f


	//   ....[217]....
        /*0518*/ 	.word	0x0500000f


	//   ....[218]....
        /*051c*/ 	.word	0x0500000f


	//   ....[219]....
        /*0520*/ 	.word	0x0500000f


	//   ....[220]....
        /*0524*/ 	.word	0x0500000f


	//   ....[221]....
        /*0528*/ 	.word	0x0500000f


	//   ....[222]....
        /*052c*/ 	.word	0x0500000f


	//   ....[223]....
        /*0530*/ 	.word	0x0500000f


	//   ....[224]....
        /*0534*/ 	.word	0x0500000f


	//   ....[225]....
        /*0538*/ 	.word	0x0500000f


	//   ....[226]....
        /*053c*/ 	.word	0x0500000f


	//   ....[227]....
        /*0540*/ 	.word	0x0500000f


	//   ....[228]....
        /*0544*/ 	.word	0x0500000f


	//   ....[229]....
        /*0548*/ 	.word	0x0500000f


	//   ....[230]....
        /*054c*/ 	.word	0x0500000f


	//   ....[231]....
        /*0550*/ 	.word	0x0500000f


	//   ....[232]....
        /*0554*/ 	.word	0x0500000f


	//   ....[233]....
        /*0558*/ 	.word	0x0500000f


	//   ....[234]....
        /*055c*/ 	.word	0x0500000f


	//   ....[235]....
        /*0560*/ 	.word	0x0500000f


	//   ....[236]....
        /*0564*/ 	.word	0x0500000f


	//   ....[237]....
        /*0568*/ 	.word	0x0500000f


	//   ....[238]....
        /*056c*/ 	.word	0x0500000f


	//   ....[239]....
        /*0570*/ 	.word	0x0500000f


	//   ....[240]....
        /*0574*/ 	.word	0x0500000f


	//   ....[241]....
        /*0578*/ 	.word	0x0500000f


	//   ....[242]....
        /*057c*/ 	.word	0x0500000f


	//   ....[243]....
        /*0580*/ 	.word	0x0500000f


	//   ....[244]....
        /*0584*/ 	.word	0x0500000f


	//   ....[245]....
        /*0588*/ 	.word	0x0500000f


	//   ....[246]....
        /*058c*/ 	.word	0x0500000f


	//   ....[247]....
        /*0590*/ 	.word	0x0500000f


	//   ....[248]....
        /*0594*/ 	.word	0x0500000f


	//   ....[249]....
        /*0598*/ 	.word	0x0500000f


	//   ....[250]....
        /*059c*/ 	.word	0x0500000f


	//   ....[251]....
        /*05a0*/ 	.word	0x0500000f


	//   ....[252]....
        /*05a4*/ 	.word	0x0500000f


	//   ....[253]....
        /*05a8*/ 	.word	0x0500000f


	//   ....[254]....
        /*05ac*/ 	.word	0x0500000f


	//   ....[255]....
        /*05b0*/ 	.word	0x0500000f


	//   ....[0]....
        /*05b4*/ 	.word	0x0500000f


	//   ....[1]....
        /*05b8*/ 	.word	0x0500000f


	//   ....[2]....
        /*05bc*/ 	.word	0x0500000f


	//   ....[3]....
        /*05c0*/ 	.word	0x0500000f


	//   ....[4]....
        /*05c4*/ 	.word	0x0500000f


	//   ....[5]....
        /*05c8*/ 	.word	0x0500000f


	//   ....[6]....
        /*05cc*/ 	.word	0x0500000f


	//   ....[7]....
        /*05d0*/ 	.word	0x0500000f


	//   ....[8]....
        /*05d4*/ 	.word	0x0500000f


	//   ....[9]....
        /*05d8*/ 	.word	0x0500000f


	//   ....[10]....
        /*05dc*/ 	.word	0x0500000f


	//   ....[11]....
        /*05e0*/ 	.word	0x0500000f


	//   ....[12]....
        /*05e4*/ 	.word	0x0500000f


	//   ....[13]....
        /*05e8*/ 	.word	0x0500000f


	//   ....[14]....
        /*05ec*/ 	.word	0x0500000f


	//   ....[15]....
        /*05f0*/ 	.word	0x0500000f


	//   ....[16]....
        /*05f4*/ 	.word	0x0500000f


	//   ....[17]....
        /*05f8*/ 	.word	0x0500000f


	//   ....[18]....
        /*05fc*/ 	.word	0x0500000f


	//   ....[19]....
        /*0600*/ 	.word	0x0500000f


	//   ....[20]....
        /*0604*/ 	.word	0x0500000f


	//   ....[21]....
        /*0608*/ 	.word	0x0500000f


	//   ....[22]....
        /*060c*/ 	.word	0x0500000f


	//   ....[23]....
        /*0610*/ 	.word	0x0500000f


	//   ....[24]....
        /*0614*/ 	.word	0x0500000f


	//   ....[25]....
        /*0618*/ 	.word	0x0500000f


	//   ....[26]....
        /*061c*/ 	.word	0x0500000f


	//   ....[27]....
        /*0620*/ 	.word	0x0500000f


	//   ....[28]....
        /*0624*/ 	.word	0x0500000f


	//   ....[29]....
        /*0628*/ 	.word	0x0500000f


	//   ....[30]....
        /*062c*/ 	.word	0x0500000f


	//   ....[31]....
        /*0630*/ 	.word	0x0500000f


	//   ....[32]....
        /*0634*/ 	.word	0x0500000f


	//   ....[33]....
        /*0638*/ 	.word	0x0500000f


	//   ....[34]....
        /*063c*/ 	.word	0x0500000f


	//   ....[35]....
        /*0640*/ 	.word	0x0500000f


	//   ....[36]....
        /*0644*/ 	.word	0x0500000f


	//   ....[37]....
        /*0648*/ 	.word	0x0500000f


	//   ....[38]....
        /*064c*/ 	.word	0x0500000f


	//   ....[39]....
        /*0650*/ 	.word	0x0500000f


	//   ....[40]....
        /*0654*/ 	.word	0x0500000f


	//   ....[41]....
        /*0658*/ 	.word	0x0500000f


	//   ....[42]....
        /*065c*/ 	.word	0x0500000f


	//   ....[43]....
        /*0660*/ 	.word	0x0500000f


	//   ....[44]....
        /*0664*/ 	.word	0x0500000f


	//   ....[45]....
        /*0668*/ 	.word	0x0500000f


	//   ....[46]....
        /*066c*/ 	.word	0x0500000f


	//   ....[47]....
        /*0670*/ 	.word	0x0500000f


	//   ....[48]....
        /*0674*/ 	.word	0x0500000f


	//   ....[49]....
        /*0678*/ 	.word	0x0500000f


	//   ....[50]....
        /*067c*/ 	.word	0x0500000f


	//   ....[51]....
        /*0680*/ 	.word	0x0500000f


	//   ....[52]....
        /*0684*/ 	.word	0x0500000f


	//   ....[53]....
        /*0688*/ 	.word	0x0500000f


	//   ....[54]....
        /*068c*/ 	.word	0x0500000f


	//   ....[55]....
        /*0690*/ 	.word	0x0500000f


	//   ....[56]....
        /*0694*/ 	.word	0x0500000f


	//   ....[57]....
        /*0698*/ 	.word	0x0500000f


	//   ....[58]....
        /*069c*/ 	.word	0x0500000f


	//   ....[59]....
        /*06a0*/ 	.word	0x0500000f


	//   ....[60]....
        /*06a4*/ 	.word	0x0500000f


	//   ....[61]....
        /*06a8*/ 	.word	0x0500000f


	//   ....[62]....
        /*06ac*/ 	.word	0x0500000f


	//   ....[63]....
        /*06b0*/ 	.word	0x0500000f


	//   ....[64]....
        /*06b4*/ 	.word	0x0500000f


	//   ....[65]....
        /*06b8*/ 	.word	0x0500000f


	//   ....[66]....
        /*06bc*/ 	.word	0x0500000f


	//   ....[67]....
        /*06c0*/ 	.word	0x0500000f


	//   ....[68]....
        /*06c4*/ 	.word	0x0500000f


	//   ....[69]....
        /*06c8*/ 	.word	0x0500000f


	//   ....[70]....
        /*06cc*/ 	.word	0x0500000f


	//   ....[71]....
        /*06d0*/ 	.word	0x0500000f


	//   ....[72]....
        /*06d4*/ 	.word	0x0500000f


	//   ....[73]....
        /*06d8*/ 	.word	0x0500000f


	//   ....[74]....
        /*06dc*/ 	.word	0x0500000f


	//   ....[75]....
        /*06e0*/ 	.word	0x0500000f


	//   ....[76]....
        /*06e4*/ 	.word	0x0500000f


	//   ....[77]....
        /*06e8*/ 	.word	0x0500000f


	//   ....[78]....
        /*06ec*/ 	.word	0x0500000f


	//   ....[79]....
        /*06f0*/ 	.word	0x0500000f


	//----- nvinfo : EIATTR_COOP_GROUP_INSTR_OFFSETS
	.align		4
.L_140:
        /*06f4*/ 	.byte	0x04, 0x28
        /*06f6*/ 	.short	(.L_142 - .L_141)


	//   ....[0]....
.L_141:
        /*06f8*/ 	.word	0x00000060


	//   ....[1]....
        /*06fc*/ 	.word	0x00000130


	//   ....[2]....
        /*0700*/ 	.word	0x000001e0


	//   ....[3]....
        /*0704*/ 	.word	0x000003a0


	//   ....[4]....
        /*0708*/ 	.word	0x00000500


	//   ....[5]....
        /*070c*/ 	.word	0x00000620


	//   ....[6]....
        /*0710*/ 	.word	0x00000780


	//   ....[7]....
        /*0714*/ 	.word	0x00002f60


	//   ....[8]....
        /*0718*/ 	.word	0x00002f70


	//   ....[9]....
        /*071c*/ 	.word	0x00003620


	//   ....[10]....
        /*0720*/ 	.word	0x00003630


	//   ....[11]....
        /*0724*/ 	.word	0x00003ce0


	//   ....[12]....
        /*0728*/ 	.word	0x00003cf0


	//   ....[13]....
        /*072c*/ 	.word	0x00004390


	//   ....[14]....
        /*0730*/ 	.word	0x000043a0


	//   ....[15]....
        /*0734*/ 	.word	0x00005380


	//   ....[16]....
        /*0738*/ 	.word	0x00005390


	//   ....[17]....
        /*073c*/ 	.word	0x00005b20


	//   ....[18]....
        /*0740*/ 	.word	0x00005b30


	//   ....[19]....
        /*0744*/ 	.word	0x000062c0


	//   ....[20]....
        /*0748*/ 	.word	0x000062d0


	//   ....[21]....
        /*074c*/ 	.word	0x00006a60


	//   ....[22]....
        /*0750*/ 	.word	0x00006a70


	//   ....[23]....
        /*0754*/ 	.word	0x00007410


	//   ....[24]....
        /*0758*/ 	.word	0x00007420


	//   ....[25]....
        /*075c*/ 	.word	0x00007530


	//   ....[26]....
        /*0760*/ 	.word	0x00007540


	//   ....[27]....
        /*0764*/ 	.word	0x00007660


	//   ....[28]....
        /*0768*/ 	.word	0x00007670


	//   ....[29]....
        /*076c*/ 	.word	0x00007790


	//   ....[30]....
        /*0770*/ 	.word	0x000077a0


	//   ....[31]....
        /*0774*/ 	.word	0x00007b40


	//   ....[32]....
        /*0778*/ 	.word	0x00007b60


	//   ....[33]....
        /*077c*/ 	.word	0x00007c40


	//   ....[34]....
        /*0780*/ 	.word	0x00007c60


	//   ....[35]....
        /*0784*/ 	.word	0x00007d40


	//   ....[36]....
        /*0788*/ 	.word	0x00007d60


	//   ....[37]....
        /*078c*/ 	.word	0x00007e40


	//   ....[38]....
        /*0790*/ 	.word	0x00007e60


	//   ....[39]....
        /*0794*/ 	.word	0x00008350


	//   ....[40]....
        /*0798*/ 	.word	0x000088b0


	//   ....[41]....
        /*079c*/ 	.word	0x000088c0


	//   ....[42]....
        /*07a0*/ 	.word	0x000088d0


	//   ....[43]....
        /*07a4*/ 	.word	0x000088e0


	//   ....[44]....
        /*07a8*/ 	.word	0x0000a2d0


	//   ....[45]....
        /*07ac*/ 	.word	0x0000a2e0


	//   ....[46]....
        /*07b0*/ 	.word	0x0000a2f0


	//   ....[47]....
        /*07b4*/ 	.word	0x0000a300


	//   ....[48]....
        /*07b8*/ 	.word	0x0000d620


	//   ....[49]....
        /*07bc*/ 	.word	0x0000d650


	//   ....[50]....
        /*07c0*/ 	.word	0x0000dc70


	//   ....[51]....
        /*07c4*/ 	.word	0x0000dcd0


	//   ....[52]....
        /*07c8*/ 	.word	0x00010110


	//   ....[53]....
        /*07cc*/ 	.word	0x00010130


	//   ....[54]....
        /*07d0*/ 	.word	0x00010150


	//   ....[55]....
        /*07d4*/ 	.word	0x00010170


	//   ....[56]....
        /*07d8*/ 	.word	0x000116b0


	//   ....[57]....
        /*07dc*/ 	.word	0x000119c0


	//   ....[58]....
        /*07e0*/ 	.word	0x000119d0


	//   ....[59]....
        /*07e4*/ 	.word	0x00011a10


	//   ....[60]....
        /*07e8*/ 	.word	0x00012a60


	//   ....[61]....
        /*07ec*/ 	.word	0x00012aa0


	//   ....[62]....
        /*07f0*/ 	.word	0x00012ae0


	//   ....[63]....
        /*07f4*/ 	.word	0x00012b10


	//   ....[64]....
        /*07f8*/ 	.word	0x000130e0


	//   ....[65]....
        /*07fc*/ 	.word	0x00013110


	//   ....[66]....
        /*0800*/ 	.word	0x000131d0


	//   ....[67]....
        /*0804*/ 	.word	0x000131f0


	//   ....[68]....
        /*0808*/ 	.word	0x000132b0


	//   ....[69]....
        /*080c*/ 	.word	0x000132d0


	//   ....[70]....
        /*0810*/ 	.word	0x000133a0


	//   ....[71]....
        /*0814*/ 	.word	0x000133c0


	//   ....[72]....
        /*0818*/ 	.word	0x00013bb0


	//   ....[73]....
        /*081c*/ 	.word	0x00013bc0


	//   ....[74]....
        /*0820*/ 	.word	0x00013cd0


	//   ....[75]....
        /*0824*/ 	.word	0x00013ce0


	//   ....[76]....
        /*0828*/ 	.word	0x00013df0


	//   ....[77]....
        /*082c*/ 	.word	0x00013e00


	//   ....[78]....
        /*0830*/ 	.word	0x00013f10


	//   ....[79]....
        /*0834*/ 	.word	0x00013f20


	//   ....[80]....
        /*0838*/ 	.word	0x00014090


	//   ....[81]....
        /*083c*/ 	.word	0x00014240


	//   ....[82]....
        /*0840*/ 	.word	0x00014270


	//   ....[83]....
        /*0844*/ 	.word	0x000142a0


	//   ....[84]....
        /*0848*/ 	.word	0x000142d0


	//   ....[85]....
        /*084c*/ 	.word	0x00014300


	//   ....[86]....
        /*0850*/ 	.word	0x00014330


	//   ....[87]....
        /*0854*/ 	.word	0x000144a0


	//   ....[88]....
        /*0858*/ 	.word	0x000144d0


	//   ....[89]....
        /*085c*/ 	.word	0x00014500


	//   ....[90]....
        /*0860*/ 	.word	0x00014530


	//   ....[91]....
        /*0864*/ 	.word	0x00014560


	//   ....[92]....
        /*0868*/ 	.word	0x00014590


	//   ....[93]....
        /*086c*/ 	.word	0x00014620


	//   ....[94]....
        /*0870*/ 	.word	0x00014650


	//   ....[95]....
        /*0874*/ 	.word	0x000146d0


	//   ....[96]....
        /*0878*/ 	.word	0x000151a0


	//   ....[97]....
        /*087c*/ 	.word	0x00016d70


	//   ....[98]....
        /*0880*/ 	.word	0x00016d90


	//   ....[99]....
        /*0884*/ 	.word	0x00016e30


	//   ....[100]....
        /*0888*/ 	.word	0x00016e50


	//   ....[101]....
        /*088c*/ 	.word	0x00016ee0


	//   ....[102]....
        /*0890*/ 	.word	0x00016f00


	//   ....[103]....
        /*0894*/ 	.word	0x00016f90


	//   ....[104]....
        /*0898*/ 	.word	0x00016fb0


	//   ....[105]....
        /*089c*/ 	.word	0x00017040


	//   ....[106]....
        /*08a0*/ 	.word	0x00017060


	//   ....[107]....
        /*08a4*/ 	.word	0x000170f0


	//   ....[108]....
        /*08a8*/ 	.word	0x00017110


	//   ....[109]....
        /*08ac*/ 	.word	0x000171a0


	//   ....[110]....
        /*08b0*/ 	.word	0x000171c0


	//   ....[111]....
        /*08b4*/ 	.word	0x000171d0


	//   ....[112]....
        /*08b8*/ 	.word	0x00017250


	//   ....[113]....
        /*08bc*/ 	.word	0x00017990


	//   ....[114]....
        /*08c0*/ 	.word	0x000179c0


	//   ....[115]....
        /*08c4*/ 	.word	0x00017a20


	//   ....[116]....
        /*08c8*/ 	.word	0x00017a60


	//   ....[117]....
        /*08cc*/ 	.word	0x00017aa0


	//   ....[118]....
        /*08d0*/ 	.word	0x00017b00


	//   ....[119]....
        /*08d4*/ 	.word	0x00017b40


	//   ....[120]....
        /*08d8*/ 	.word	0x00017ba0


	//   ....[121]....
        /*08dc*/ 	.word	0x00017be0


	//   ....[122]....
        /*08e0*/ 	.word	0x00017c40


	//   ....[123]....
        /*08e4*/ 	.word	0x00017c80


	//   ....[124]....
        /*08e8*/ 	.word	0x00017ce0


	//   ....[125]....
        /*08ec*/ 	.word	0x00017d20


	//   ....[126]....
        /*08f0*/ 	.word	0x00017d80


	//   ....[127]....
        /*08f4*/ 	.word	0x00017da0


	//   ....[128]....
        /*08f8*/ 	.word	0x00017dd0


	//   ....[129]....
        /*08fc*/ 	.word	0x00018540


	//   ....[130]....
        /*0900*/ 	.word	0x00018570


	//   ....[131]....
        /*0904*/ 	.word	0x000185d0


	//   ....[132]....
        /*0908*/ 	.word	0x000185e0


	//   ....[133]....
        /*090c*/ 	.word	0x00018630


	//   ....[134]....
        /*0910*/ 	.word	0x00018640


	//   ....[135]....
        /*0914*/ 	.word	0x00018690


	//   ....[136]....
        /*0918*/ 	.word	0x000186a0


	//   ....[137]....
        /*091c*/ 	.word	0x000186f0


	//   ....[138]....
        /*0920*/ 	.word	0x00018700


	//   ....[139]....
        /*0924*/ 	.word	0x00018750


	//   ....[140]....
        /*0928*/ 	.word	0x00018760


	//   ....[141]....
        /*092c*/ 	.word	0x000187b0


	//   ....[142]....
        /*0930*/ 	.word	0x000187c0


	//   ....[143]....
        /*0934*/ 	.word	0x000187d0


	//   ....[144]....
        /*0938*/ 	.word	0x00018820


	//   ....[145]....
        /*093c*/ 	.word	0x00018a80


	//   ....[146]....
        /*0940*/ 	.word	0x00018aa0


	//   ....[147]....
        /*0944*/ 	.word	0x00018ab0


	//   ....[148]....
        /*0948*/ 	.word	0x00018b20


	//   ....[149]....
        /*094c*/ 	.word	0x00018b30


	//   ....[150]....
        /*0950*/ 	.word	0x00018ba0


	//   ....[151]....
        /*0954*/ 	.word	0x00018bb0


	//   ....[152]....
        /*0958*/ 	.word	0x00018c20


	//   ....[153]....
        /*095c*/ 	.word	0x00018c30


	//   ....[154]....
        /*0960*/ 	.word	0x00018ca0


	//   ....[155]....
        /*0964*/ 	.word	0x00018cb0


	//   ....[156]....
        /*0968*/ 	.word	0x00018d20


	//   ....[157]....
        /*096c*/ 	.word	0x00018d30


	//   ....[158]....
        /*0970*/ 	.word	0x00018da0


	//   ....[159]....
        /*0974*/ 	.word	0x00018db0


	//   ....[160]....
        /*0978*/ 	.word	0x00018dc0


	//   ....[161]....
        /*097c*/ 	.word	0x00019370


	//   ....[162]....
        /*0980*/ 	.word	0x000193b0


	//   ....[163]....
        /*0984*/ 	.word	0x000193f0


	//   ....[164]....
        /*0988*/ 	.word	0x00019410


	//   ....[165]....
        /*098c*/ 	.word	0x00019420


	//   ....[166]....
        /*0990*/ 	.word	0x00019440


	//   ....[167]....
        /*0994*/ 	.word	0x000194b0


	//   ....[168]....
        /*0998*/ 	.word	0x000194d0


	//   ....[169]....
        /*099c*/ 	.word	0x00019530


	//   ....[170]....
        /*09a0*/ 	.word	0x00019550


	//   ....[171]....
        /*09a4*/ 	.word	0x000195b0


	//   ....[172]....
        /*09a8*/ 	.word	0x000195d0


	//   ....[173]....
        /*09ac*/ 	.word	0x00019630


	//   ....[174]....
        /*09b0*/ 	.word	0x00019650


	//   ....[175]....
        /*09b4*/ 	.word	0x000196a0


	//   ....[176]....
        /*09b8*/ 	.word	0x000196c0


	//   ....[177]....
        /*09bc*/ 	.word	0x00019ac0


	//   ....[178]....
        /*09c0*/ 	.word	0x00019b10


	//   ....[179]....
        /*09c4*/ 	.word	0x00019b40


	//   ....[180]....
        /*09c8*/ 	.word	0x00019b50


	//   ....[181]....
        /*09cc*/ 	.word	0x00019b80


	//   ....[182]....
        /*09d0*/ 	.word	0x00019bb0


	//   ....[183]....
        /*09d4*/ 	.word	0x00019be0


	//   ....[184]....
        /*09d8*/ 	.word	0x00019c10


	//   ....[185]....
        /*09dc*/ 	.word	0x00019d90


	//   ....[186]....
        /*09e0*/ 	.word	0x00019dc0


	//   ....[187]....
        /*09e4*/ 	.word	0x00019df0


	//   ....[188]....
        /*09e8*/ 	.word	0x00019e20


	//   ....[189]....
        /*09ec*/ 	.word	0x00019e50


	//   ....[190]....
        /*09f0*/ 	.word	0x00019e80


	//   ....[191]....
        /*09f4*/ 	.word	0x00019f40


	//   ....[192]....
        /*09f8*/ 	.word	0x00019f60


	//   ....[193]....
        /*09fc*/ 	.word	0x00019fd0


	//   ....[194]....
        /*0a00*/ 	.word	0x0001a440


	//   ....[195]....
        /*0a04*/ 	.word	0x0001a760


	//   ....[196]....
        /*0a08*/ 	.word	0x0001a7f0


	//   ....[197]....
        /*0a0c*/ 	.word	0x0001a890


	//   ....[198]....
        /*0a10*/ 	.word	0x0001a920


	//   ....[199]....
        /*0a14*/ 	.word	0x0001a9c0


	//   ....[200]....
        /*0a18*/ 	.word	0x0001aa50


	//   ....[201]....
        /*0a1c*/ 	.word	0x0001aaf0


	//   ....[202]....
        /*0a20*/ 	.word	0x0001ab80


	//   ....[203]....
        /*0a24*/ 	.word	0x0001ac70


	//   ....[204]....
        /*0a28*/ 	.word	0x0001ad00


	//   ....[205]....
        /*0a2c*/ 	.word	0x0001ada0


	//   ....[206]....
        /*0a30*/ 	.word	0x0001ae30


	//   ....[207]....
        /*0a34*/ 	.word	0x0001aed0


	//   ....[208]....
        /*0a38*/ 	.word	0x0001af60


	//   ....[209]....
        /*0a3c*/ 	.word	0x0001b000


	//   ....[210]....
        /*0a40*/ 	.word	0x0001b090


	//   ....[211]....
        /*0a44*/ 	.word	0x0001b180


	//   ....[212]....
        /*0a48*/ 	.word	0x0001b210


	//   ....[213]....
        /*0a4c*/ 	.word	0x0001b2a0


	//   ....[214]....
        /*0a50*/ 	.word	0x0001b330


	//   ....[215]....
        /*0a54*/ 	.word	0x0001b3c0


	//   ....[216]....
        /*0a58*/ 	.word	0x0001b450


	//   ....[217]....
        /*0a5c*/ 	.word	0x0001b4e0


	//   ....[218]....
        /*0a60*/ 	.word	0x0001b570


	//   ....[219]....
        /*0a64*/ 	.word	0x0001b650


	//   ....[220]....
        /*0a68*/ 	.word	0x0001b700


	//   ....[221]....
        /*0a6c*/ 	.word	0x0001b790


	//   ....[222]....
        /*0a70*/ 	.word	0x0001b7e0


	//   ....[223]....
        /*0a74*/ 	.word	0x0001b830


	//   ....[224]....
        /*0a78*/ 	.word	0x0001b910


	//   ....[225]....
        /*0a7c*/ 	.word	0x0001b9a0


	//   ....[226]....
        /*0a80*/ 	.word	0x0001b9f0


	//   ....[227]....
        /*0a84*/ 	.word	0x0001ba40


	//   ....[228]....
        /*0a88*/ 	.word	0x0001bc50


	//   ....[229]....
        /*0a8c*/ 	.word	0x0001bca0


	//   ....[230]....
        /*0a90*/ 	.word	0x0001bd30


	//   ....[231]....
        /*0a94*/ 	.word	0x0001bdc0


	//   ....[232]....
        /*0a98*/ 	.word	0x0001be50


	//   ....[233]....
        /*0a9c*/ 	.word	0x0001bee0


	//   ....[234]....
        /*0aa0*/ 	.word	0x0001bf70


	//   ....[235]....
        /*0aa4*/ 	.word	0x0001c000


	//   ....[236]....
        /*0aa8*/ 	.word	0x0001c0c0


	//   ....[237]....
        /*0aac*/ 	.word	0x0001c3a0


	//   ....[238]....
        /*0ab0*/ 	.word	0x0001c490


	//   ....[239]....
        /*0ab4*/ 	.word	0x0001c530


	//   ....[240]....
        /*0ab8*/ 	.word	0x0001c590


	//   ....[241]....
        /*0abc*/ 	.word	0x0001c690


	//   ....[242]....
        /*0ac0*/ 	.word	0x0001c700


	//   ....[243]....
        /*0ac4*/ 	.word	0x0001c800


	//   ....[244]....
        /*0ac8*/ 	.word	0x0001c870


	//   ....[245]....
        /*0acc*/ 	.word	0x0001c970


	//   ....[246]....
        /*0ad0*/ 	.word	0x0001c9e0


	//   ....[247]....
        /*0ad4*/ 	.word	0x0001cae0


	//   ....[248]....
        /*0ad8*/ 	.word	0x0001cb50


	//   ....[249]....
        /*0adc*/ 	.word	0x0001cc50


	//   ....[250]....
        /*0ae0*/ 	.word	0x0001ccc0


	//   ....[251]....
        /*0ae4*/ 	.word	0x0001cdc0


	//   ....[252]....
        /*0ae8*/ 	.word	0x0001ce30


	//   ....[253]....
        /*0aec*/ 	.word	0x0001cf10


	//   ....[254]....
        /*0af0*/ 	.word	0x0001d000


	//   ....[255]....
        /*0af4*/ 	.word	0x0001d070


	//   ....[0]....
        /*0af8*/ 	.word	0x0001d0f0


	//   ....[1]....
        /*0afc*/ 	.word	0x0001d1a0


	//   ....[2]....
        /*0b00*/ 	.word	0x0001d220


	//   ....[3]....
        /*0b04*/ 	.word	0x0001d2f0


	//   ....[4]....
        /*0b08*/ 	.word	0x0001d370


	//   ....[5]....
        /*0b0c*/ 	.word	0x0001d440


	//   ....[6]....
        /*0b10*/ 	.word	0x0001d4c0


	//   ....[7]....
        /*0b14*/ 	.word	0x0001d590


	//   ....[8]....
        /*0b18*/ 	.word	0x0001d610


	//   ....[9]....
        /*0b1c*/ 	.word	0x0001d6e0


	//   ....[10]....
        /*0b20*/ 	.word	0x0001d760


	//   ....[11]....
        /*0b24*/ 	.word	0x0001d820


	//   ....[12]....
        /*0b28*/ 	.word	0x0001d8b0


	//   ....[13]....
        /*0b2c*/ 	.word	0x0001d960


	//   ....[14]....
        /*0b30*/ 	.word	0x0001da90


	//   ....[15]....
        /*0b34*/ 	.word	0x0001db30


	//   ....[16]....
        /*0b38*/ 	.word	0x0001dba0


	//   ....[17]....
        /*0b3c*/ 	.word	0x0001dc60


	//   ....[18]....
        /*0b40*/ 	.word	0x0001dcc0


	//   ....[19]....
        /*0b44*/ 	.word	0x0001dd80


	//   ....[20]....
        /*0b48*/ 	.word	0x0001dde0


	//   ....[21]....
        /*0b4c*/ 	.word	0x0001dea0


	//   ....[22]....
        /*0b50*/ 	.word	0x0001df00


	//   ....[23]....
        /*0b54*/ 	.word	0x0001dfc0


	//   ....[24]....
        /*0b58*/ 	.word	0x0001e020


	//   ....[25]....
        /*0b5c*/ 	.word	0x0001e0e0


	//   ....[26]....
        /*0b60*/ 	.word	0x0001e140


	//   ....[27]....
        /*0b64*/ 	.word	0x0001e200


	//   ....[28]....
        /*0b68*/ 	.word	0x0001e260


	//   ....[29]....
        /*0b6c*/ 	.word	0x0001e320


	//   ....[30]....
        /*0b70*/ 	.word	0x0001e410


	//   ....[31]....
        /*0b74*/ 	.word	0x0001e4b0


	//   ....[32]....
        /*0b78*/ 	.word	0x0001e510


	//   ....[33]....
        /*0b7c*/ 	.word	0x0001e5f0


	//   ....[34]....
        /*0b80*/ 	.word	0x0001e650


	//   ....[35]....
        /*0b84*/ 	.word	0x0001e730


	//   ....[36]....
        /*0b88*/ 	.word	0x0001e790


	//   ....[37]....
        /*0b8c*/ 	.word	0x0001e870


	//   ....[38]....
        /*0b90*/ 	.word	0x0001e8d0


	//   ....[39]....
        /*0b94*/ 	.word	0x0001e9b0


	//   ....[40]....
        /*0b98*/ 	.word	0x0001ea10


	//   ....[41]....
        /*0b9c*/ 	.word	0x0001eaf0


	//   ....[42]....
        /*0ba0*/ 	.word	0x0001eb50


	//   ....[43]....
        /*0ba4*/ 	.word	0x0001ec30


	//   ....[44]....
        /*0ba8*/ 	.word	0x0001ec90


	//   ....[45]....
        /*0bac*/ 	.word	0x0001ed60


	//   ....[46]....
        /*0bb0*/ 	.word	0x0001ee80


	//   ....[47]....
        /*0bb4*/ 	.word	0x0001ef30


	//   ....[48]....
        /*0bb8*/ 	.word	0x0001efe0


	//   ....[49]....
        /*0bbc*/ 	.word	0x0001f0b0


	//   ....[50]....
        /*0bc0*/ 	.word	0x0001f110


	//   ....[51]....
        /*0bc4*/ 	.word	0x0001f1f0


	//   ....[52]....
        /*0bc8*/ 	.word	0x0001f250


	//   ....[53]....
        /*0bcc*/ 	.word	0x0001f320


	//   ....[54]....
        /*0bd0*/ 	.word	0x0001f380


	//   ....[55]....
        /*0bd4*/ 	.word	0x0001f450


	//   ....[56]....
        /*0bd8*/ 	.word	0x0001f4b0


	//   ....[57]....
        /*0bdc*/ 	.word	0x0001f590


	//   ....[58]....
        /*0be0*/ 	.word	0x0001f5f0


	//   ....[59]....
        /*0be4*/ 	.word	0x0001f6c0


	//   ....[60]....
        /*0be8*/ 	.word	0x0001f720


	//   ....[61]....
        /*0bec*/ 	.word	0x0001f7e0


	//   ....[62]....
        /*0bf0*/ 	.word	0x0001f870


	//   ....[63]....
        /*0bf4*/ 	.word	0x0001f910


	//   ....[64]....
        /*0bf8*/ 	.word	0x0001fa30


	//   ....[65]....
        /*0bfc*/ 	.word	0x0001faa0


	//   ....[66]....
        /*0c00*/ 	.word	0x0001fb10


	//   ....[67]....
        /*0c04*/ 	.word	0x0001fb80


	//   ....[68]....
        /*0c08*/ 	.word	0x0001fbf0


	//   ....[69]....
        /*0c0c*/ 	.word	0x0001fc70


	//   ....[70]....
        /*0c10*/ 	.word	0x0001fd00


	//   ....[71]....
        /*0c14*/ 	.word	0x0001fd90


	//   ....[72]....
        /*0c18*/ 	.word	0x0001fe00


	//   ....[73]....
        /*0c1c*/ 	.word	0x0001fe70


	//   ....[74]....
        /*0c20*/ 	.word	0x0001fee0


	//   ....[75]....
        /*0c24*/ 	.word	0x0001ff60


	//   ....[76]....
        /*0c28*/ 	.word	0x0001ffd0


	//   ....[77]....
        /*0c2c*/ 	.word	0x00020070


	//   ....[78]....
        /*0c30*/ 	.word	0x00020100


	//   ....[79]....
        /*0c34*/ 	.word	0x00020220


	//----- nvinfo : EIATTR_REG_RECONFIG
	.align		4
.L_142:
        /*0c38*/ 	.byte	0x01, 0x54
	.zero		2


	//----- nvinfo : EIATTR_SYSCALL_OFFSETS
	.align		4
        /*0c3c*/ 	.byte	0x04, 0x46
        /*0c3e*/ 	.short	(.L_144 - .L_143)


	//   ....[0]....
.L_143:
        /*0c40*/ 	.word	0x00001890


	//   ....[1]....
        /*0c44*/ 	.word	0x000019e0


	//   ....[2]....
        /*0c48*/ 	.word	0x000084e0


	//   ....[3]....
        /*0c4c*/ 	.word	0x00008830


	//   ....[4]....
        /*0c50*/ 	.word	0x00016420


	//   ....[5]....
        /*0c54*/ 	.word	0x00016570


	//   ....[6]....
        /*0c58*/ 	.word	0x00016660


	//   ....[7]....
        /*0c5c*/ 	.word	0x00017620


	//----- nvinfo : EIATTR_MBARRIER_INSTR_OFFSETS
	.align		4
.L_144:
        /*0c60*/ 	.byte	0x04, 0x39
        /*0c62*/ 	.short	(.L_146 - .L_145)


	//   ....[0]....
.L_145:
        /*0c64*/ 	.word	0x00000250
        /*0c68*/ 	.word	0x000000ff
        /*0c6c*/ 	.word	0x00028800
        /*0c70*/ 	.short	0x0100
        /*0c72*/ 	.byte	0x08
	.zero		1


	//   ....[1]....
        /*0c74*/ 	.word	0x00000260
        /*0c78*/ 	.word	0x000000ff
        /*0c7c*/ 	.word	0x00028820
        /*0c80*/ 	.short	0x0100
        /*0c82*/ 	.byte	0x08
	.zero		1


	//   ....[2]....
        /*0c84*/ 	.word	0x00000350
        /*0c88*/ 	.word	0x000000ff
        /*0c8c*/ 	.word	0x00028830
        /*0c90*/ 	.short	0x0100
        /*0c92*/ 	.byte	0x08
	.zero		1


	//   ....[3]....
        /*0c94*/ 	.word	0x00000360
        /*0c98*/ 	.word	0x000000ff
        /*0c9c*/ 	.word	0x00028840
        /*0ca0*/ 	.short	0x0100
        /*0ca2*/ 	.byte	0x08
	.zero		1


	//   ....[4]....
        /*0ca4*/ 	.word	0x00000370
        /*0ca8*/ 	.word	0x000000ff
        /*0cac*/ 	.word	0x00028838
        /*0cb0*/ 	.short	0x0100
        /*0cb2*/ 	.byte	0x08
	.zero		1


	//   ....[5]....
        /*0cb4*/ 	.word	0x00000380
        /*0cb8*/ 	.word	0x000000ff
        /*0cbc*/ 	.word	0x00028848
        /*0cc0*/ 	.short	0x0100
        /*0cc2*/ 	.byte	0x08
	.zero		1


	//   ....[6]....
        /*0cc4*/ 	.word	0x000004b0
        /*0cc8*/ 	.word	0x000000ff
        /*0ccc*/ 	.word	0x00028850
        /*0cd0*/ 	.short	0x0100
        /*0cd2*/ 	.byte	0x08
	.zero		1


	//   ....[7]....
        /*0cd4*/ 	.word	0x000004c0
        /*0cd8*/ 	.word	0x000000ff
        /*0cdc*/ 	.word	0x00028860
        /*0ce0*/ 	.short	0x0100
        /*0ce2*/ 	.byte	0x08
	.zero		1


	//   ....[8]....
        /*0ce4*/ 	.word	0x000004d0
        /*0ce8*/ 	.word	0x000000ff
        /*0cec*/ 	.word	0x00028858
        /*0cf0*/ 	.short	0x0100
        /*0cf2*/ 	.byte	0x08
	.zero		1


	//   ....[9]....
        /*0cf4*/ 	.word	0x000004e0
        /*0cf8*/ 	.word	0x000000ff
        /*0cfc*/ 	.word	0x00028868
        /*0d00*/ 	.short	0x0100
        /*0d02*/ 	.byte	0x08
	.zero		1


	//   ....[10]....
        /*0d04*/ 	.word	0x000005d0
        /*0d08*/ 	.word	0x000000ff
        /*0d0c*/ 	.word	0x00028870
        /*0d10*/ 	.short	0x0100
        /*0d12*/ 	.byte	0x06
	.zero		1


	//   ....[11]....
        /*0d14*/ 	.word	0x000005e0
        /*0d18*/ 	.word	0x000000ff
        /*0d1c*/ 	.word	0x00028880
        /*0d20*/ 	.short	0x0100
        /*0d22*/ 	.byte	0x06
	.zero		1


	//   ....[12]....
        /*0d24*/ 	.word	0x000005f0
        /*0d28*/ 	.word	0x000000ff
        /*0d2c*/ 	.word	0x00028878
        /*0d30*/ 	.short	0x0100
        /*0d32*/ 	.byte	0x06
	.zero		1


	//   ....[13]....
        /*0d34*/ 	.word	0x00000600
        /*0d38*/ 	.word	0x000000ff
        /*0d3c*/ 	.word	0x00028888
        /*0d40*/ 	.short	0x0100
        /*0d42*/ 	.byte	0x06
	.zero		1


	//   ....[14]....
        /*0d44*/ 	.word	0x00000730
        /*0d48*/ 	.word	0x000000ff
        /*0d4c*/ 	.word	0x00028890
        /*0d50*/ 	.short	0x0100
        /*0d52*/ 	.byte	0x08
	.zero		1


	//   ....[15]....
        /*0d54*/ 	.word	0x00000740
        /*0d58*/ 	.word	0x000000ff
        /*0d5c*/ 	.word	0x000288a0
        /*0d60*/ 	.short	0x0100
        /*0d62*/ 	.byte	0x08
	.zero		1


	//   ....[16]....
        /*0d64*/ 	.word	0x00000750
        /*0d68*/ 	.word	0x000000ff
        /*0d6c*/ 	.word	0x00028898
        /*0d70*/ 	.short	0x0100
        /*0d72*/ 	.byte	0x08
	.zero		1


	//   ....[17]....
        /*0d74*/ 	.word	0x00000760
        /*0d78*/ 	.word	0x000000ff
        /*0d7c*/ 	.word	0x000288a8
        /*0d80*/ 	.short	0x0100
        /*0d82*/ 	.byte	0x08
	.zero		1


	//   ....[18]....
        /*0d84*/ 	.word	0x00000890
        /*0d88*/ 	.word	0x000000ff
        /*0d8c*/ 	.word	0x000288b0
        /*0d90*/ 	.short	0x0100
        /*0d92*/ 	.byte	0x08
	.zero		1


	//   ....[19]....
        /*0d94*/ 	.word	0x000008a0
        /*0d98*/ 	.word	0x000000ff
        /*0d9c*/ 	.word	0x000288c0
        /*0da0*/ 	.short	0x0100
        /*0da2*/ 	.byte	0x08
	.zero		1


	//   ....[20]....
        /*0da4*/ 	.word	0x000008b0
        /*0da8*/ 	.word	0x000000ff
        /*0dac*/ 	.word	0x000288b8
        /*0db0*/ 	.short	0x0100
        /*0db2*/ 	.byte	0x08
	.zero		1


	//   ....[21]....
        /*0db4*/ 	.word	0x000008c0
        /*0db8*/ 	.word	0x000000ff
        /*0dbc*/ 	.word	0x000288c8
        /*0dc0*/ 	.short	0x0100
        /*0dc2*/ 	.byte	0x08
	.zero		1


	//   ....[22]....
        /*0dc4*/ 	.word	0x00002f10
        /*0dc8*/ 	.word	0x0000005c
        /*0dcc*/ 	.word	0x00028890
        /*0dd0*/ 	.short	0x010a
        /*0dd2*/ 	.byte	0x3f
	.zero		1


	//   ....[23]....
        /*0dd4*/ 	.word	0x00005320
        /*0dd8*/ 	.word	0x0000005c
        /*0ddc*/ 	.word	0x00028890
        /*0de0*/ 	.short	0x010a
        /*0de2*/ 	.byte	0x3f
	.zero		1


	//   ....[24]....
        /*0de4*/ 	.word	0x00007250
        /*0de8*/ 	.word	0x0000005c
        /*0dec*/ 	.word	0x00028890
        /*0df0*/ 	.short	0x010a
        /*0df2*/ 	.byte	0x3f
	.zero		1


	//   ....[25]....
        /*0df4*/ 	.word	0x00007970
        /*0df8*/ 	.word	0x0000000b
        /*0dfc*/ 	.word	0x00000000
        /*0e00*/ 	.short	0x0101
        /*0e02*/ 	.byte	0x3f
	.zero		1


	//   ....[26]....
        /*0e04*/ 	.word	0x000079b0
        /*0e08*/ 	.word	0x0000005c
        /*0e0c*/ 	.word	0x000288b0
        /*0e10*/ 	.short	0x010a
        /*0e12*/ 	.byte	0x3f
	.zero		1


	//   ....[27]....
        /*0e14*/ 	.word	0x00007fe0
        /*0e18*/ 	.word	0x0000005c
        /*0e1c*/ 	.word	0x00000000
        /*0e20*/ 	.short	0x0101
        /*0e22*/ 	.byte	0x3f
	.zero		1


	//   ....[28]....
        /*0e24*/ 	.word	0x00008560
        /*0e28*/ 	.word	0x0000009c
        /*0e2c*/ 	.word	0x00028800
        /*0e30*/ 	.short	0x010a
        /*0e32*/ 	.byte	0x3f
	.zero		1


	//   ....[29]....
        /*0e34*/ 	.word	0x000085b0
        /*0e38*/ 	.word	0x0000009c
        /*0e3c*/ 	.word	0x00028800
        /*0e40*/ 	.short	0x010a
        /*0e42*/ 	.byte	0x3f
	.zero		1


	//   ....[30]....
        /*0e44*/ 	.word	0x00008b20
        /*0e48*/ 	.word	0x0000009c
        /*0e4c*/ 	.word	0x00028800
        /*0e50*/ 	.short	0x010a
        /*0e52*/ 	.byte	0x3f
	.zero		1


	//   ....[31]....
        /*0e54*/ 	.word	0x0000a540
        /*0e58*/ 	.word	0x0000009c
        /*0e5c*/ 	.word	0x00028800
        /*0e60*/ 	.short	0x010a
        /*0e62*/ 	.byte	0x3f
	.zero		1


	//   ....[32]....
        /*0e64*/ 	.word	0x0000be20
        /*0e68*/ 	.word	0x00000003
        /*0e6c*/ 	.word	0x00028830
        /*0e70*/ 	.short	0x010a
        /*0e72*/ 	.byte	0x3f
	.zero		1


	//   ....[33]....
        /*0e74*/ 	.word	0x0000be70
        /*0e78*/ 	.word	0x00000003
        /*0e7c*/ 	.word	0x00028830
        /*0e80*/ 	.short	0x010a
        /*0e82*/ 	.byte	0x3f
	.zero		1


	//   ....[34]....
        /*0e84*/ 	.word	0x0000ca80
        /*0e88*/ 	.word	0x00000003
        /*0e8c*/ 	.word	0x00000000
        /*0e90*/ 	.short	0x0101
        /*0e92*/ 	.byte	0x3f
	.zero		1


	//   ....[35]....
        /*0e94*/ 	.word	0x0000ebf0
        /*0e98*/ 	.word	0x00000005
        /*0e9c*/ 	.word	0x00028830
        /*0ea0*/ 	.short	0x010a
        /*0ea2*/ 	.byte	0x3f
	.zero		1


	//   ....[36]....
        /*0ea4*/ 	.word	0x0000ec40
        /*0ea8*/ 	.word	0x00000005
        /*0eac*/ 	.word	0x00028830
        /*0eb0*/ 	.short	0x010a
        /*0eb2*/ 	.byte	0x3f
	.zero		1


	//   ....[37]....
        /*0eb4*/ 	.word	0x0000f080
        /*0eb8*/ 	.word	0x00000005
        /*0ebc*/ 	.word	0x00028850
        /*0ec0*/ 	.short	0x010a
        /*0ec2*/ 	.byte	0x3f
	.zero		1


	//   ....[38]....
        /*0ec4*/ 	.word	0x0000f0c0
        /*0ec8*/ 	.word	0x00000005
        /*0ecc*/ 	.word	0x00028850
        /*0ed0*/ 	.short	0x010a
        /*0ed2*/ 	.byte	0x3f
	.zero		1


	//   ....[39]....
        /*0ed4*/ 	.word	0x00010c90
        /*0ed8*/ 	.word	0x00000003
        /*0edc*/ 	.word	0x00000000
        /*0ee0*/ 	.short	0x0101
        /*0ee2*/ 	.byte	0x3f
	.zero		1


	//   ....[40]....
        /*0ee4*/ 	.word	0x00010f60
        /*0ee8*/ 	.word	0x00000007
        /*0eec*/ 	.word	0x00000000
        /*0ef0*/ 	.short	0x0101
        /*0ef2*/ 	.byte	0x3f
	.zero		1


	//   ....[41]....
        /*0ef4*/ 	.word	0x00011590
        /*0ef8*/ 	.word	0x0000000b
        /*0efc*/ 	.word	0x00028850
        /*0f00*/ 	.short	0x010a
        /*0f02*/ 	.byte	0x3f
	.zero		1


	//   ....[42]....
        /*0f04*/ 	.word	0x00011610
        /*0f08*/ 	.word	0x0000000b
        /*0f0c*/ 	.word	0x00028850
        /*0f10*/ 	.short	0x010a
        /*0f12*/ 	.byte	0x3f
	.zero		1


	//   ....[43]....
        /*0f14*/ 	.word	0x00011bf0
        /*0f18*/ 	.word	0x00000005
        /*0f1c*/ 	.word	0x00000000
        /*0f20*/ 	.short	0x0101
        /*0f22*/ 	.byte	0x3f
	.zero		1


	//   ....[44]....
        /*0f24*/ 	.word	0x00013100
        /*0f28*/ 	.word	0x00000000
        /*0f2c*/ 	.word	0x00000000
        /*0f30*/ 	.short	0x0101
        /*0f32*/ 	.byte	0x3f
	.zero		1


	//   ....[45]....
        /*0f34*/ 	.word	0x00015280
        /*0f38*/ 	.word	0x00000016
        /*0f3c*/ 	.word	0x00028820
        /*0f40*/ 	.short	0x010a
        /*0f42*/ 	.byte	0x3f
	.zero		1


	//   ....[46]....
        /*0f44*/ 	.word	0x00015310
        /*0f48*/ 	.word	0x00000005
        /*0f4c*/ 	.word	0x000288a0
        /*0f50*/ 	.short	0x010a
        /*0f52*/ 	.byte	0x3f
	.zero		1


	//   ....[47]....
        /*0f54*/ 	.word	0x00015670
        /*0f58*/ 	.word	0x00000005
        /*0f5c*/ 	.word	0x000288c0
        /*0f60*/ 	.short	0x010a
        /*0f62*/ 	.byte	0x3f
	.zero		1


	//   ....[48]....
        /*0f64*/ 	.word	0x00015aa0
        /*0f68*/ 	.word	0x00000008
        /*0f6c*/ 	.word	0x000288a0
        /*0f70*/ 	.short	0x010a
        /*0f72*/ 	.byte	0x3f
	.zero		1


	//   ....[49]....
        /*0f74*/ 	.word	0x00015de0
        /*0f78*/ 	.word	0x00000008
        /*0f7c*/ 	.word	0x000288c0
        /*0f80*/ 	.short	0x010a
        /*0f82*/ 	.byte	0x3f
	.zero		1


	//   ....[50]....
        /*0f84*/ 	.word	0x00016b80
        /*0f88*/ 	.word	0x00000007
        /*0f8c*/ 	.word	0x00028840
        /*0f90*/ 	.short	0x010a
        /*0f92*/ 	.byte	0x3f
	.zero		1


	//   ....[51]....
        /*0f94*/ 	.word	0x00017300
        /*0f98*/ 	.word	0x00000007
        /*0f9c*/ 	.word	0x00028830
        /*0fa0*/ 	.short	0x0107
        /*0fa2*/ 	.byte	0x3f
	.zero		1


	//   ....[52]....
        /*0fa4*/ 	.word	0x000173d0
        /*0fa8*/ 	.word	0x00000007
        /*0fac*/ 	.word	0x00028830
        /*0fb0*/ 	.short	0x0101
        /*0fb2*/ 	.byte	0x3f
	.zero		1


	//   ....[53]....
        /*0fb4*/ 	.word	0x00017ed0
        /*0fb8*/ 	.word	0x00000016
        /*0fbc*/ 	.word	0x00028800
        /*0fc0*/ 	.short	0x0107
        /*0fc2*/ 	.byte	0x3f
	.zero		1


	//   ....[54]....
        /*0fc4*/ 	.word	0x00017fd0
        /*0fc8*/ 	.word	0x00000016
        /*0fcc*/ 	.word	0x00028800
        /*0fd0*/ 	.short	0x0101
        /*0fd2*/ 	.byte	0x3f
	.zero		1


	//   ....[55]....
        /*0fd4*/ 	.word	0x00018000
        /*0fd8*/ 	.word	0x00000016
        /*0fdc*/ 	.word	0x00028820
        /*0fe0*/ 	.short	0x010a
        /*0fe2*/ 	.byte	0x3f
	.zero		1


	//   ....[56]....
        /*0fe4*/ 	.word	0x00018390
        /*0fe8*/ 	.word	0x00000006
        /*0fec*/ 	.word	0x00028840
        /*0ff0*/ 	.short	0x010a
        /*0ff2*/ 	.byte	0x3f
	.zero		1


	//   ....[57]....
        /*0ff4*/ 	.word	0x000188b0
        /*0ff8*/ 	.word	0x00000006
        /*0ffc*/ 	.word	0x00028830
        /*1000*/ 	.short	0x0107
        /*1002*/ 	.byte	0x3f
	.zero		1


	//   ....[58]....
        /*1004*/ 	.word	0x00018970
        /*1008*/ 	.word	0x00000006
        /*100c*/ 	.word	0x00028830
        /*1010*/ 	.short	0x0101
        /*1012*/ 	.byte	0x3f
	.zero		1


	//   ....[59]....
        /*1014*/ 	.word	0x000189d0
        /*1018*/ 	.word	0x00000006
        /*101c*/ 	.word	0x00028860
        /*1020*/ 	.short	0x010a
        /*1022*/ 	.byte	0x3f
	.zero		1


	//   ....[60]....
        /*1024*/ 	.word	0x00018f10
        /*1028*/ 	.word	0x00000006
        /*102c*/ 	.word	0x00028850
        /*1030*/ 	.short	0x0107
        /*1032*/ 	.byte	0x3f
	.zero		1


	//   ....[61]....
        /*1034*/ 	.word	0x000190c0
        /*1038*/ 	.word	0x00000006
        /*103c*/ 	.word	0x00028850
        /*1040*/ 	.short	0x0101
        /*1042*/ 	.byte	0x3f
	.zero		1


	//   ....[62]....
        /*1044*/ 	.word	0x000192d0
        /*1048*/ 	.word	0x00000000
        /*104c*/ 	.word	0x00028860
        /*1050*/ 	.short	0x010a
        /*1052*/ 	.byte	0x3f
	.zero		1


	//   ....[63]....
        /*1054*/ 	.word	0x00019800
        /*1058*/ 	.word	0x00000000
        /*105c*/ 	.word	0x00028850
        /*1060*/ 	.short	0x0107
        /*1062*/ 	.byte	0x3f
	.zero		1


	//   ....[64]....
        /*1064*/ 	.word	0x000198c0
        /*1068*/ 	.word	0x00000000
        /*106c*/ 	.word	0x00028850
        /*1070*/ 	.short	0x0101
        /*1072*/ 	.byte	0x3f
	.zero		1


	//   ....[65]....
        /*1074*/ 	.word	0x0001a3c0
        /*1078*/ 	.word	0x00000004
        /*107c*/ 	.word	0x00028820
        /*1080*/ 	.short	0x010a
        /*1082*/ 	.byte	0x3f
	.zero		1


	//   ....[66]....
        /*1084*/ 	.word	0x0001a530
        /*1088*/ 	.word	0x00000005
        /*108c*/ 	.word	0x00028840
        /*1090*/ 	.short	0x010a
        /*1092*/ 	.byte	0x3f
	.zero		1


	//   ....[67]....
        /*1094*/ 	.word	0x0001a5d0
        /*1098*/ 	.word	0x00000019
        /*109c*/ 	.word	0x00028840
        /*10a0*/ 	.short	0x010a
        /*10a2*/ 	.byte	0x3f
	.zero		1


	//   ....[68]....
        /*10a4*/ 	.word	0x0001a610
        /*10a8*/ 	.word	0x00000005
        /*10ac*/ 	.word	0x00028860
        /*10b0*/ 	.short	0x010a
        /*10b2*/ 	.byte	0x3f
	.zero		1


	//   ....[69]....
        /*10b4*/ 	.word	0x0001a650
        /*10b8*/ 	.word	0x00000019
        /*10bc*/ 	.word	0x00028860
        /*10c0*/ 	.short	0x010a
        /*10c2*/ 	.byte	0x3f
	.zero		1


	//   ....[70]....
        /*10c4*/ 	.word	0x0001a6b0
        /*10c8*/ 	.word	0x0000005c
        /*10cc*/ 	.word	0x00028890
        /*10d0*/ 	.short	0x010a
        /*10d2*/ 	.byte	0x3f
	.zero		1


	//   ....[71]....
        /*10d4*/ 	.word	0x0001abc0
        /*10d8*/ 	.word	0x0000005c
        /*10dc*/ 	.word	0x00028890
        /*10e0*/ 	.short	0x010a
        /*10e2*/ 	.byte	0x3f
	.zero		1


	//   ....[72]....
        /*10e4*/ 	.word	0x0001b0d0
        /*10e8*/ 	.word	0x0000005c
        /*10ec*/ 	.word	0x00028890
        /*10f0*/ 	.short	0x010a
        /*10f2*/ 	.byte	0x3f
	.zero		1


	//   ....[73]....
        /*10f4*/ 	.word	0x0001b5a0
        /*10f8*/ 	.word	0x0000005c
        /*10fc*/ 	.word	0x000288b0
        /*1100*/ 	.short	0x010a
        /*1102*/ 	.byte	0x3f
	.zero		1


	//   ....[74]....
        /*1104*/ 	.word	0x0001b860
        /*1108*/ 	.word	0x0000009c
        /*110c*/ 	.word	0x00028800
        /*1110*/ 	.short	0x010a
        /*1112*/ 	.byte	0x3f
	.zero		1


	//   ....[75]....
        /*1114*/ 	.word	0x0001ba70
        /*1118*/ 	.word	0x0000009c
        /*111c*/ 	.word	0x00028800
        /*1120*/ 	.short	0x010a
        /*1122*/ 	.byte	0x3f
	.zero		1


	//   ....[76]....
        /*1124*/ 	.word	0x0001bac0
        /*1128*/ 	.word	0x00000003
        /*112c*/ 	.word	0x00028830
        /*1130*/ 	.short	0x010a
        /*1132*/ 	.byte	0x3f
	.zero		1


	//   ....[77]....
        /*1134*/ 	.word	0x0001bb10
        /*1138*/ 	.word	0x00000005
        /*113c*/ 	.word	0x00028830
        /*1140*/ 	.short	0x010a
        /*1142*/ 	.byte	0x3f
	.zero		1


	//   ....[78]....
        /*1144*/ 	.word	0x0001bb60
        /*1148*/ 	.word	0x00000005
        /*114c*/ 	.word	0x00028850
        /*1150*/ 	.short	0x010a
        /*1152*/ 	.byte	0x3f
	.zero		1


	//   ....[79]....
        /*1154*/ 	.word	0x0001bbb0
        /*1158*/ 	.word	0x0000000b
        /*115c*/ 	.word	0x00028850
        /*1160*/ 	.short	0x010a
        /*1162*/ 	.byte	0x3f
	.zero		1


	//   ....[80]....
        /*1164*/ 	.word	0x0001c180
        /*1168*/ 	.word	0x00000016
        /*116c*/ 	.word	0x00028820
        /*1170*/ 	.short	0x010a
        /*1172*/ 	.byte	0x3f
	.zero		1


	//   ....[81]....
        /*1174*/ 	.word	0x0001c1d0
        /*1178*/ 	.word	0x00000005
        /*117c*/ 	.word	0x000288a0
        /*1180*/ 	.short	0x010a
        /*1182*/ 	.byte	0x3f
	.zero		1


	//   ....[82]....
        /*1184*/ 	.word	0x0001c220
        /*1188*/ 	.word	0x00000005
        /*118c*/ 	.word	0x000288c0
        /*1190*/ 	.short	0x010a
        /*1192*/ 	.byte	0x3f
	.zero		1


	//   ....[83]....
        /*1194*/ 	.word	0x0001c270
        /*1198*/ 	.word	0x00000008
        /*119c*/ 	.word	0x000288a0
        /*11a0*/ 	.short	0x010a
        /*11a2*/ 	.byte	0x3f
	.zero		1


	//   ....[84]....
        /*11a4*/ 	.word	0x0001c2c0
        /*11a8*/ 	.word	0x00000008
        /*11ac*/ 	.word	0x000288c0
        /*11b0*/ 	.short	0x010a
        /*11b2*/ 	.byte	0x3f
	.zero		1


	//   ....[85]....
        /*11b4*/ 	.word	0x0001c3e0
        /*11b8*/ 	.word	0x00000007
        /*11bc*/ 	.word	0x00028840
        /*11c0*/ 	.short	0x010a
        /*11c2*/ 	.byte	0x3f
	.zero		1


	//   ....[86]....
        /*11c4*/ 	.word	0x0001d990
        /*11c8*/ 	.word	0x00000016
        /*11cc*/ 	.word	0x00028820
        /*11d0*/ 	.short	0x010a
        /*11d2*/ 	.byte	0x3f
	.zero		1


	//   ....[87]....
        /*11d4*/ 	.word	0x0001d9e0
        /*11d8*/ 	.word	0x00000006
        /*11dc*/ 	.word	0x00028840
        /*11e0*/ 	.short	0x010a
        /*11e2*/ 	.byte	0x3f
	.zero		1


	//   ....[88]....
        /*11e4*/ 	.word	0x0001e360
        /*11e8*/ 	.word	0x00000006
        /*11ec*/ 	.word	0x00028860
        /*11f0*/ 	.short	0x010a
        /*11f2*/ 	.byte	0x3f
	.zero		1


	//   ....[89]....
        /*11f4*/ 	.word	0x0001edd0
        /*11f8*/ 	.word	0x00000000
        /*11fc*/ 	.word	0x00028860
        /*1200*/ 	.short	0x010a
        /*1202*/ 	.byte	0x3f
	.zero		1


	//   ....[90]....
        /*1204*/ 	.word	0x00020140
        /*1208*/ 	.word	0x00000004
        /*120c*/ 	.word	0x00028820
        /*1210*/ 	.short	0x010a
        /*1212*/ 	.byte	0x3f
	.zero		1


	//   ....[91]....
        /*1214*/ 	.word	0x000202e0
        /*1218*/ 	.word	0x00000005
        /*121c*/ 	.word	0x00028840
        /*1220*/ 	.short	0x010a
        /*1222*/ 	.byte	0x3f
	.zero		1


	//   ....[92]....
        /*1224*/ 	.word	0x00020330
        /*1228*/ 	.word	0x00000019
        /*122c*/ 	.word	0x00028840
        /*1230*/ 	.short	0x010a
        /*1232*/ 	.byte	0x3f
	.zero		1


	//   ....[93]....
        /*1234*/ 	.word	0x00020380
        /*1238*/ 	.word	0x00000005
        /*123c*/ 	.word	0x00028860
        /*1240*/ 	.short	0x010a
        /*1242*/ 	.byte	0x3f
	.zero		1


	//----- nvinfo : EIATTR_NUM_MBARRIERS
	.align		4
.L_146:
        /*1244*/ 	.byte	0x03, 0x38
        /*1246*/ 	.short	0x0016


	//----- nvinfo : EIATTR_EXIT_INSTR_OFFSETS
	.align		4
        /*1248*/ 	.byte	0x04, 0x1c
        /*124a*/ 	.short	(.L_148 - .L_147)


	//   ....[0]....
.L_147:
        /*124c*/ 	.word	0x0001a6a0


	//----- nvinfo : EIATTR_MAX_THREADS
	.align		4
.L_148:
        /*1250*/ 	.byte	0x04, 0x05
        /*1252*/ 	.short	(.L_150 - .L_149)
.L_149:
        /*1254*/ 	.word	0x00000180
        /*1258*/ 	.word	0x00000001
        /*125c*/ 	.word	0x00000001


	//----- nvinfo : EIATTR_CRS_STACK_SIZE
	.align		4
.L_150:
        /*1260*/ 	.byte	0x04, 0x1e
        /*1262*/ 	.short	(.L_152 - .L_151)
.L_151:
        /*1264*/ 	.word	0x00000000


	//----- nvinfo : EIATTR_CBANK_PARAM_SIZE
	.align		4
.L_152:
        /*1268*/ 	.byte	0x03, 0x19
        /*126a*/ 	.short	0x0af0


	//----- nvinfo : EIATTR_PARAM_CBANK
	.align		4
        /*126c*/ 	.byte	0x04, 0x0a
        /*126e*/ 	.short	(.L_154 - .L_153)
	.align		4
.L_153:
        /*1270*/ 	.word	index@(.nv.constant0._ZN7cutlass13device_kernelIN5flash11enable_sm90INS1_16FlashAttnFwdSm90INS1_25CollectiveMainloopFwdSm90ILi2EN4cute5tupleIJNS5_1CILi1EEES8_S8_EEENS6_IJNS7_ILi128EEESA_SA_EEELi128ENS_6half_tEfNS_4arch4Sm90ELb0ELb0ELb1ELb1ELb1ELb1ELb0ELb1ELb1ELb1ELb0ELb0EEENS1_21CollectiveEpilogueFwdISB_S9_SC_SE_Li256ELb1ELb1ELb0ELb0EEENS1_36VarlenDynamicPersistentTileSchedulerILi128ELi128ELi256ELi128ELb0ELb1ELb1ELb0ELb1ELb1EEEEEEEEEvNT_6ParamsE)
        /*1274*/ 	.short	0x0210
        /*1276*/ 	.short	0x0af0


	//----- nvinfo : EIATTR_SW_WAR
	.align		4
.L_154:
        /*1278*/ 	.byte	0x04, 0x36
        /*127a*/ 	.short	(.L_156 - .L_155)
.L_155:
        /*127c*/ 	.word	0x00000008
.L_156:


//--------------------- .nv.info._ZN7cutlass13device_kernelIN5flash11enable_sm90INS1_16FlashAttnFwdSm90INS1_25CollectiveMainloopFwdSm90ILi2EN4cute5tupleIJNS5_1CILi1EEES8_S8_EEENS6_IJNS7_ILi128EEESA_SA_EEELi128ENS_6half_tEfNS_4arch4Sm90ELb0ELb1ELb1ELb0ELb1ELb0ELb0ELb1ELb1ELb1ELb0ELb0EEENS1_21CollectiveEpilogueFwdISB_S9_SC_SE_Li256ELb0ELb1ELb0ELb0EEENS1_30DynamicPersistentTileSchedulerILi256ELi128ELb0ELb1ELb1EEEEEEEEEvNT_6ParamsE --------------------------
	.section	.nv.info._ZN7cutlass13device_kernelIN5flash11enable_sm90INS1_16FlashAttnFwdSm90INS1_25CollectiveMainloopFwdSm90ILi2EN4cute5tupleIJNS5_1CILi1EEES8_S8_EEENS6_IJNS7_ILi128EEESA_SA_EEELi128ENS_6half_tEfNS_4arch4Sm90ELb0ELb1ELb1ELb0ELb1ELb0ELb0ELb1ELb1ELb1ELb0ELb0EEENS1_21CollectiveEpilogueFwdISB_S9_SC_SE_Li256ELb0ELb1ELb0ELb0EEENS1_30DynamicPersistentTileSchedulerILi256ELi128ELb0ELb1ELb1EEEEEEEEEvNT_6ParamsE,"",@"SHT_CUDA_INFO"
	.sectionflags	@""
	.align	4


	//----- nvinfo : EIATTR_CUDA_API_VERSION
	.align		4
        /*0000*/ 	.byte	0x04, 0x37
        /*0002*/ 	.short	(.L_158 - .L_157)
.L_157:
        /*0004*/ 	.word	0x00000082


	//----- nvinfo : EIATTR_KPARAM_INFO
	.align		4
.L_158:
        /*0008*/ 	.byte	0x04, 0x17
        /*000a*/ 	.short	(.L_160 - .L_159)
.L_159:
        /*000c*/ 	.word	0x00000000
        /*0010*/ 	.short	0x0000
        /*0012*/ 	.short	0x0070
        /*0014*/ 	.byte	0x00, 0xf0, 0x01, 0x2a


	//----- nvinfo : EIATTR_SPARSE_MMA_MASK
	.align		4
.L_160:
        /*0018*/ 	.byte	0x03, 0x50
        /*001a*/ 	.short	0x0000


	//----- nvinfo : EIATTR_MAXREG_COUNT
	.align		4
        /*001c*/ 	.byte	0x03, 0x1b
        /*001e*/ 	.short	0x00a8


	//----- nvinfo : EIATTR_NUM_BARRIERS
	.align		4
        /*0020*/ 	.byte	0x02, 0x4c
        /*0022*/ 	.byte	0x10
	.zero		1


	//----- nvinfo : EIATTR_EXTERNS
	.align		4
        /*0024*/ 	.byte	0x04, 0x0f
        /*0026*/ 	.short	(.L_162 - .L_161)


	//   ....[0]....
	.align		4
.L_161:
        /*0028*/ 	.word	index@(__assertfail)


	//----- nvinfo : EIATTR_MERCURY_ISA_VERSION
	.align		4
.L_162:
        /*002c*/ 	.byte	0x03, 0x5f
        /*002e*/ 	.short	0x0101


	//----- nvinfo : EIATTR_INT_WARP_WIDE_INSTR_OFFSETS
	.align		4
        /*0030*/ 	.byte	0x04, 0x31
        /*0032*/ 	.short	(.L_164 - .L_163)


	//   ....[0]....
.L_163:
        /*0034*/ 	.word	0x000000b0


	//   ....[1]....
        /*0038*/ 	.word	0x000000c0


	//   ....[2]....
        /*003c*/ 	.word	0x00000160


	//   ....[3]....
        /*0040*/ 	.word	0x000125d0


	//   ....[4]....
        /*0044*/ 	.word	0x00012660


	//   ....[5]....
        /*0048*/ 	.word	0x00015280


	//   ....[6]....
        /*004c*/ 	.word	0x00015310


	//----- nvinfo : EIATTR_COOP_GROUP_MASK_REGIDS
	.align		4
.L_164:
        /*0050*/ 	.byte	0x04, 0x29
        /*0052*/ 	.short	(.L_166 - .L_165)


	//   ....[0]....
.L_165:
        /*0054*/ 	.word	0xffffffff


	//   ....[1]....
        /*0058*/ 	.word	0xffffffff


	//   ....[2]....
        /*005c*/ 	.word	0xffffffff


	//   ....[3]....
        /*0060*/ 	.word	0xffffffff


	//   ....[4]....
        /*0064*/ 	.word	0xffffffff


	//   ....[5]....
        /*0068*/ 	.word	0xffffffff


	//   ....[6]....
        /*006c*/ 	.word	0xffffffff


	//   ....[7]....
        /*0070*/ 	.word	0xffffffff


	//   ....[8]....
        /*0074*/ 	.word	0xffffffff


	//   ....[9]....
        /*0078*/ 	.word	0xffffffff


	//   ....[10]....
        /*007c*/ 	.word	0xffffffff


	//   ....[11]....
        /*0080*/ 	.word	0xffffffff


	//   ....[12]....
        /*0084*/ 	.word	0xffffffff


	//   ....[13]....
        /*0088*/ 	.word	0xffffffff


	//   ....[14]....
        /*008c*/ 	.word	0xffffffff


	//   ....[15]....
        /*0090*/ 	.word	0xffffffff


	//   ....[16]....
        /*0094*/ 	.word	0xffffffff


	//   ....[17]....
        /*0098*/ 	.word	0xffffffff


	//   ....[18]....
        /*009c*/ 	.word	0xffffffff


	//   ....[19]....
        /*00a0*/ 	.word	0xffffffff


	//   ....[20]....
        /*00a4*/ 	.word	0xffffffff


	//   ....[21]....
        /*00a8*/ 	.word	0xffffffff


	//   ....[22]....
        /*00ac*/ 	.word	0xffffffff


	//   ....[23]....
        /*00b0*/ 	.word	0xffffffff


	//   ....[24]....
        /*00b4*/ 	.word	0xffffffff


	//   ....[25]....
        /*00b8*/ 	.word	0xffffffff


	//   ....[26]....
        /*00bc*/ 	.word	0xffffffff


	//   ....[27]....
        /*00c0*/ 	.word	0xffffffff


	//   ....[28]....
        /*00c4*/ 	.word	0xffffffff


	//   ....[29]....
        /*00c8*/ 	.word	0xffffffff


	//   ....[30]....
        /*00cc*/ 	.word	0xffffffff


	//   ....[31]....
        /*00d0*/ 	.word	0xffffffff


	//   ....[32]....
        /*00d4*/ 	.word	0xffffffff


	//   ....[33]....
        /*00d8*/ 	.word	0xffffffff


	//   ....[34]....
        /*00dc*/ 	.word	0xffffffff


	//   ....[35]....
        /*00e0*/ 	.word	0xffffffff


	//   ....[36]....
        /*00e4*/ 	.word	0xffffffff


	//   ....[37]....
        /*00e8*/ 	.word	0xffffffff


	//   ....[38]....
        /*00ec*/ 	.word	0xffffffff


	//   ....[39]....
        /*00f0*/ 	.word	0xffffffff


	//   ....[40]....
        /*00f4*/ 	.word	0xffffffff


	//   ....[41]....
        /*00f8*/ 	.word	0xffffffff


	//   ....[42]....
        /*00fc*/ 	.word	0xffffffff


	//   ....[43]....
        /*0100*/ 	.word	0xffffffff


	//   ....[44]....
        /*0104*/ 	.word	0xffffffff


	//   ....[45]....
        /*0108*/ 	.word	0xffffffff


	//   ....[46]....
        /*010c*/ 	.word	0xffffffff


	//   ....[47]....
        /*0110*/ 	.word	0xffffffff


	//   ....[48]....
        /*0114*/ 	.word	0xffffffff


	//   ....[49]....
        /*0118*/ 	.word	0xffffffff


	//   ....[50]....
        /*011c*/ 	.word	0xffffffff


	//   ....[51]....
        /*0120*/ 	.word	0xffffffff


	//   ....[52]....
        /*0124*/ 	.word	0xffffffff


	//   ....[53]....
        /*0128*/ 	.word	0xffffffff


	//   ....[54]....
        /*012c*/ 	.word	0xffffffff


	//   ....[55]....
        /*0130*/ 	.word	0xffffffff


	//   ....[56]....
        /*0134*/ 	.word	0xffffffff


	//   ....[57]....
        /*0138*/ 	.word	0xffffffff


	//   ....[58]....
        /*013c*/ 	.word	0xffffffff


	//   ....[59]....
        /*0140*/ 	.word	0xffffffff


	//   ....[60]....
        /*0144*/ 	.word	0xffffffff


	//   ....[61]....
        /*0148*/ 	.word	0xffffffff


	//   ....[62]....
        /*014c*/ 	.word	0xffffffff


	//   ....[63]....
        /*0150*/ 	.word	0xffffffff


	//   ....[64]....
        /*0154*/ 	.word	0xffffffff


	//   ....[65]....
        /*0158*/ 	.word	0xffffffff


	//   ....[66]....
        /*015c*/ 	.word	0xffffffff


	//   ....[67]....
        /*0160*/ 	.word	0xffffffff


	//   ....[68]....
        /*0164*/ 	.word	0xffffffff


	//   ....[69]....
        /*0168*/ 	.word	0xffffffff


	//   ....[70]....
        /*016c*/ 	.word	0xffffffff


	//   ....[71]....
        /*0170*/ 	.word	0xffffffff


	//   ....[72]....
        /*0174*/ 	.word	0xffffffff


	//   ....[73]....
        /*0178*/ 	.word	0xffffffff


	//   ....[74]....
        /*017c*/ 	.word	0xffffffff


	//   ....[75]....
        /*0180*/ 	.word	0xffffffff


	//   ....[76]....
        /*0184*/ 	.word	0xffffffff


	//   ....[77]....
        /*0188*/ 	.word	0xffffffff


	//   ....[78]....
        /*018c*/ 	.word	0xffffffff


	//   ....[79]....
        /*0190*/ 	.word	0xffffffff


	//   ....[80]....
        /*0194*/ 	.word	0xffffffff


	//   ....[81]....
        /*0198*/ 	.word	0xffffffff


	//   ....[82]....
        /*019c*/ 	.word	0xffffffff


	//   ....[83]....
        /*01a0*/ 	.word	0xffffffff


	//   ....[84]....
        /*01a4*/ 	.word	0xffffffff


	//   ....[85]....
        /*01a8*/ 	.word	0xffffffff


	//   ....[86]....
        /*01ac*/ 	.word	0xffffffff


	//   ....[87]....
        /*01b0*/ 	.word	0xffffffff


	//   ....[88]....
        /*01b4*/ 	.word	0xffffffff


	//   ....[89]....
        /*01b8*/ 	.word	0xffffffff


	//   ....[90]....
        /*01bc*/ 	.word	0xffffffff


	//   ....[91]....
        /*01c0*/ 	.word	0xffffffff


	//   ....[92]....
        /*01c4*/ 	.word	0xffffffff


	//   ....[93]....
        /*01c8*/ 	.word	0xffffffff


	//   ....[94]....
        /*01cc*/ 	.word	0xffffffff


	//   ....[95]....
        /*01d0*/ 	.word	0xffffffff


	//   ....[96]....
        /*01d4*/ 	.word	0xffffffff


	//   ....[97]....
        /*01d8*/ 	.word	0xffffffff


	//   ....[98]....
        /*01dc*/ 	.word	0xffffffff


	//   ....[99]....
        /*01e0*/ 	.word	0xffffffff


	//   ....[100]....
        /*01e4*/ 	.word	0xffffffff


	//   ....[101]....
        /*01e8*/ 	.word	0xffffffff


	//   ....[102]....
        /*01ec*/ 	.word	0xffffffff


	//   ....[103]....
        /*01f0*/ 	.word	0xffffffff


	//   ....[104]....
        /*01f4*/ 	.word	0xffffffff


	//   ....[105]....
        /*01f8*/ 	.word	0xffffffff


	//   ....[106]....
        /*01fc*/ 	.word	0xffffffff


	//   ....[107]....
        /*0200*/ 	.word	0xffffffff


	//   ....[108]....
        /*0204*/ 	.word	0xffffffff


	//   ....[109]....
        /*0208*/ 	.word	0xffffffff


	//   ....[110]....
        /*020c*/ 	.word	0xffffffff


	//   ....[111]....
        /*0210*/ 	.word	0xffffffff


	//   ....[112]....
        /*0214*/ 	.word	0xffffffff


	//   ....[113]....
        /*0218*/ 	.word	0xffffffff


	//   ....[114]....
        /*021c*/ 	.word	0xffffffff


	//   ....[115]....
        /*0220*/ 	.word	0xffffffff


	//   ....[116]....
        /*0224*/ 	.word	0xffffffff


	//   ....[117]....
        /*0228*/ 	.word	0xffffffff


	//   ....[118]....
        /*022c*/ 	.word	0xffffffff


	//   ....[119]....
        /*0230*/ 	.word	0xffffffff


	//   ....[120]....
        /*0234*/ 	.word	0xffffffff


	//   ....[121]....
        /*0238*/ 	.word	0xffffffff


	//   ....[122]....
        /*023c*/ 	.word	0xffffffff


	//   ....[123]....
        /*0240*/ 	.word	0xffffffff


	//   ....[124]....
        /*0244*/ 	.word	0xffffffff


	//   ....[125]....
        /*0248*/ 	.word	0xffffffff


	//   ....[126]....
        /*024c*/ 	.word	0xffffffff


	//   ....[127]....
        /*0250*/ 	.word	0xffffffff


	//   ....[128]....
        /*0254*/ 	.word	0xffffffff


	//   ....[129]....
        /*0258*/ 	.word	0xffffffff


	//   ....[130]....
        /*025c*/ 	.word	0xffffffff


	//   ....[131]....
        /*0260*/ 	.word	0xffffffff


	//   ....[132]....
        /*0264*/ 	.word	0xffffffff


	//   ....[133]....
        /*0268*/ 	.word	0xffffffff


	//   ....[134]....
        /*026c*/ 	.word	0xffffffff


	//   ....[135]....
        /*0270*/ 	.word	0xffffffff


	//   ....[136]....
        /*0274*/ 	.word	0x0500000f


	//   ....[137]....
        /*0278*/ 	.word	0x0500000f


	//   ....[138]....
        /*027c*/ 	.word	0x0500000f


	//   ....[139]....
        /*0280*/ 	.word	0x0500000f


	//   ....[140]....
        /*0284*/ 	.word	0x0500000f


	//   ....[141]....
        /*0288*/ 	.word	0x0500000f


	//   ....[142]....
        /*028c*/ 	.word	0x0500000f


	//   ....[143]....
        /*0290*/ 	.word	0x0500000f


	//   ....[144]....
        /*0294*/ 	.word	0x0500000f


	//   ....[145]....
        /*0298*/ 	.word	0x0500000f


	//   ....[146]....
        /*029c*/ 	.word	0x0500000f


	//   ....[147]....
        /*02a0*/ 	.word	0x0500000f


	//   ....[148]....
        /*02a4*/ 	.word	0x0500000f


	//   ....[149]....
        /*02a8*/ 	.word	0x0500000f


	//   ....[150]....
        /*02ac*/ 	.word	0x0500000f


	//   ....[151]....
        /*02b0*/ 	.word	0x0500000f


	//   ....[152]....
        /*02b4*/ 	.word	0x0500000f


	//   ....[153]....
        /*02b8*/ 	.word	0x0500000f


	//   ....[154]....
        /*02bc*/ 	.word	0x0500000f


	//   ....[155]....
        /*02c0*/ 	.word	0x0500000f


	//   ....[156]....
        /*02c4*/ 	.word	0x0500000f


	//   ....[157]....
        /*02c8*/ 	.word	0x0500000f


	//   ....[158]....
        /*02cc*/ 	.word	0x0500000f


	//   ....[159]....
        /*02d0*/ 	.word	0x0500000f


	//   ....[160]....
        /*02d4*/ 	.word	0x0500000f


	//   ....[161]....
        /*02d8*/ 	.word	0x0500000f


	//   ....[162]....
        /*02dc*/ 	.word	0x0500000f


	//   ....[163]....
        /*02e0*/ 	.word	0x0500000f


	//   ....[164]....
        /*02e4*/ 	.word	0x0500000f


	//   ....[165]....
        /*02e8*/ 	.word	0x0500000f


	//   ....[166]....
        /*02ec*/ 	.word	0x0500000f


	//   ....[167]....
        /*02f0*/ 	.word	0x0500000f


	//   ....[168]....
        /*02f4*/ 	.word	0x0500000f


	//   ....[169]....
        /*02f8*/ 	.word	0x0500000f


	//   ....[170]....
        /*02fc*/ 	.word	0x0500000f


	//   ....[171]....
        /*0300*/ 	.word	0x0500000f


	//   ....[172]....
        /*0304*/ 	.word	0x0500000f


	//   ....[173]....
        /*0308*/ 	.word	0x0500000f


	//   ....[174]....
        /*030c*/ 	.word	0x0500000f


	//   ....[175]....
        /*0310*/ 	.word	0x0500000f


	//   ....[176]....
        /*0314*/ 	.word	0x0500000f


	//   ....[177]....
        /*0318*/ 	.word	0x0500000f


	//   ....[178]....
        /*031c*/ 	.word	0x0500000f


	//   ....[179]....
        /*0320*/ 	.word	0x0500000f


	//   ....[180]....
        /*0324*/ 	.word	0x0500000f


	//   ....[181]....
        /*0328*/ 	.word	0x0500000f


	//   ....[182]....
        /*032c*/ 	.word	0x0500000f


	//   ....[183]....
        /*0330*/ 	.word	0x0500000f


	//   ....[184]....
        /*0334*/ 	.word	0x0500000f


	//   ....[185]....
        /*0338*/ 	.word	0x0500000f


	//   ....[186]....
        /*033c*/ 	.word	0x0500000f


	//   ....[187]....
        /*0340*/ 	.word	0x0500000f


	//   ....[188]....
        /*0344*/ 	.word	0x0500000f


	//   ....[189]....
        /*0348*/ 	.word	0x0500000f


	//   ....[190]....
        /*034c*/ 	.word	0x0500000f


	//   ....[191]....
        /*0350*/ 	.word	0x0500000f


	//   ....[192]....
        /*0354*/ 	.word	0x0500000f


	//   ....[193]....
        /*0358*/ 	.word	0x0500000f


	//   ....[194]....
        /*035c*/ 	.word	0x0500000f


	//   ....[195]....
        /*0360*/ 	.word	0x0500000f


	//   ....[196]....
        /*0364*/ 	.word	0x0500000f


	//   ....[197]....
        /*0368*/ 	.word	0x0500000f


	//   ....[198]....
        /*036c*/ 	.word	0x0500000f


	//   ....[199]....
        /*0370*/ 	.word	0x0500000f


	//   ....[200]....
        /*0374*/ 	.word	0x0500000f


	//   ....[201]....
        /*0378*/ 	.word	0x0500000f


	//   ....[202]....
        /*037c*/ 	.word	0x0500000f


	//   ....[203]....
        /*0380*/ 	.word	0x0500000f


	//   ....[204]....
        /*0384*/ 	.word	0x0500000f


	//   ....[205]....
        /*0388*/ 	.word	0x0500000f


	//   ....[206]....
        /*038c*/ 	.word	0x0500000f


	//   ....[207]....
        /*0390*/ 	.word	0x0500000f


	//   ....[208]....
        /*0394*/ 	.word	0x0500000f


	//   ....[209]....
        /*0398*/ 	.word	0x0500000f


	//   ....[210]....
        /*039c*/ 	.word	0x0500000f


	//   ....[211]....
        /*03a0*/ 	.word	0x0500000f


	//   ....[212]....
        /*03a4*/ 	.word	0x0500000f


	//   ....[213]....
        /*03a8*/ 	.word	0x0500000f


	//   ....[214]....
        /*03ac*/ 	.word	0x0500000f


	//   ....[215]....
        /*03b0*/ 	.word	0x0500000f


	//   ....[216]....
        /*03b4*/ 	.word	0x0500000f


	//   ....[217]....
        /*03b8*/ 	.word	0x0500000f


	//   ....[218]....
        /*03bc*/ 	.word	0x0500000f


	//----- nvinfo : EIATTR_COOP_GROUP_INSTR_OFFSETS
	.align		4
.L_166:
        /*03c0*/ 	.byte	0x04, 0x28
        /*03c2*/ 	.short	(.L_168 - .L_167)


	//   ....[0]....
.L_167:
        /*03c4*/ 	.word	0x00000070


	//   ....[1]....
        /*03c8*/ 	.word	0x00000080


	//   ....[2]....
        /*03cc*/ 	.word	0x000002c0


	//   ....[3]....
        /*03d0*/ 	.word	0x00000420


	//   ....[4]....
        /*03d4*/ 	.word	0x00000540


	//   ....[5]....
        /*03d8*/ 	.word	0x000006a0


	//   ....[6]....
        /*03dc*/ 	.word	0x00001730


	//   ....[7]....
        /*03e0*/ 	.word	0x00002100


	//   ....[8]....
        /*03e4*/ 	.word	0x00002a30


	//   ....[9]....
        /*03e8*/ 	.word	0x00003c00


	//   ....[10]....
        /*03ec*/ 	.word	0x00003d10


	//   ....[11]....
        /*03f0*/ 	.word	0x00004660


	//   ....[12]....
        /*03f4*/ 	.word	0x000046d0


	//   ....[13]....
        /*03f8*/ 	.word	0x00005ec0


	//   ....[14]....
        /*03fc*/ 	.word	0x00006830


	//   ....[15]....
        /*0400*/ 	.word	0x00007410


	//   ....[16]....
        /*0404*/ 	.word	0x00007480


	//   ....[17]....
        /*0408*/ 	.word	0x00007dd0


	//   ....[18]....
        /*040c*/ 	.word	0x00007e30


	//   ....[19]....
        /*0410*/ 	.word	0x0000a4c0


	//   ....[20]....
        /*0414*/ 	.word	0x0000a510


	//   ....[21]....
        /*0418*/ 	.word	0x0000a530


	//   ....[22]....
        /*041c*/ 	.word	0x0000a550


	//   ....[23]....
        /*0420*/ 	.word	0x0000c2e0


	//   ....[24]....
        /*0424*/ 	.word	0x0000cc40


	//   ....[25]....
        /*0428*/ 	.word	0x0000d7c0


	//   ....[26]....
        /*042c*/ 	.word	0x0000d7e0


	//   ....[27]....
        /*0430*/ 	.word	0x0000e200


	//   ....[28]....
        /*0434*/ 	.word	0x0000e260


	//   ....[29]....
        /*0438*/ 	.word	0x0000f340


	//   ....[30]....
        /*043c*/ 	.word	0x0000f370


	//   ....[31]....
        /*0440*/ 	.word	0x0000f430


	//   ....[32]....
        /*0444*/ 	.word	0x0000f450


	//   ....[33]....
        /*0448*/ 	.word	0x000105b0


	//   ....[34]....
        /*044c*/ 	.word	0x00010610


	//   ....[35]....
        /*0450*/ 	.word	0x00010660


	//   ....[36]....
        /*0454*/ 	.word	0x000106c0


	//   ....[37]....
        /*0458*/ 	.word	0x00010b90


	//   ....[38]....
        /*045c*/ 	.word	0x00010bd0


	//   ....[39]....
        /*0460*/ 	.word	0x00010c90


	//   ....[40]....
        /*0464*/ 	.word	0x00010cb0


	//   ....[41]....
        /*0468*/ 	.word	0x00010d70


	//   ....[42]....
        /*046c*/ 	.word	0x00010d90


	//   ....[43]....
        /*0470*/ 	.word	0x00010e60


	//   ....[44]....
        /*0474*/ 	.word	0x00010e80


	//   ....[45]....
        /*0478*/ 	.word	0x00011520


	//   ....[46]....
        /*047c*/ 	.word	0x00011540


	//   ....[47]....
        /*0480*/ 	.word	0x00011600


	//   ....[48]....
        /*0484*/ 	.word	0x00011620


	//   ....[49]....
        /*0488*/ 	.word	0x000116e0


	//   ....[50]....
        /*048c*/ 	.word	0x00011700


	//   ....[51]....
        /*0490*/ 	.word	0x000117d0


	//   ....[52]....
        /*0494*/ 	.word	0x000117f0


	//   ....[53]....
        /*0498*/ 	.word	0x00011960


	//   ....[54]....
        /*049c*/ 	.word	0x000130e0


	//   ....[55]....
        /*04a0*/ 	.word	0x00013100


	//   ....[56]....
        /*04a4*/ 	.word	0x00013110


	//   ....[57]....
        /*04a8*/ 	.word	0x00013150


	//   ....[58]....
        /*04ac*/ 	.word	0x000131d0


	//   ....[59]....
        /*04b0*/ 	.word	0x000131f0


	//   ....[60]....
        /*04b4*/ 	.word	0x00013270


	//   ....[61]....
        /*04b8*/ 	.word	0x00013290


	//   ....[62]....
        /*04bc*/ 	.word	0x00013310


	//   ....[63]....
        /*04c0*/ 	.word	0x00013330


	//   ....[64]....
        /*04c4*/ 	.word	0x000133b0


	//   ....[65]....
        /*04c8*/ 	.word	0x000133d0


	//   ....[66]....
        /*04cc*/ 	.word	0x00013450


	//   ....[67]....
        /*04d0*/ 	.word	0x00013470


	//   ....[68]....
        /*04d4*/ 	.word	0x000134f0


	//   ....[69]....
        /*04d8*/ 	.word	0x00013510


	//   ....[70]....
        /*04dc*/ 	.word	0x00013b40


	//   ....[71]....
        /*04e0*/ 	.word	0x00013b60


	//   ....[72]....
        /*04e4*/ 	.word	0x00013b90


	//   ....[73]....
        /*04e8*/ 	.word	0x00013bd0


	//   ....[74]....
        /*04ec*/ 	.word	0x00013c40


	//   ....[75]....
        /*04f0*/ 	.word	0x00013c60


	//   ....[76]....
        /*04f4*/ 	.word	0x00013ce0


	//   ....[77]....
        /*04f8*/ 	.word	0x00013d00


	//   ....[78]....
        /*04fc*/ 	.word	0x00013d80


	//   ....[79]....
        /*0500*/ 	.word	0x00013da0


	//   ....[80]....
        /*0504*/ 	.word	0x00013e20


	//   ....[81]....
        /*0508*/ 	.word	0x00013e40


	//   ....[82]....
        /*050c*/ 	.word	0x00013ec0


	//   ....[83]....
        /*0510*/ 	.word	0x00013ee0


	//   ....[84]....
        /*0514*/ 	.word	0x00013f60


	//   ....[85]....
        /*0518*/ 	.word	0x00013f80


	//   ....[86]....
        /*051c*/ 	.word	0x00014640


	//   ....[87]....
        /*0520*/ 	.word	0x00014670


	//   ....[88]....
        /*0524*/ 	.word	0x00014680


	//   ....[89]....
        /*0528*/ 	.word	0x000146d0


	//   ....[90]....
        /*052c*/ 	.word	0x000146e0


	//   ....[91]....
        /*0530*/ 	.word	0x00014730


	//   ....[92]....
        /*0534*/ 	.word	0x00014740


	//   ....[93]....
        /*0538*/ 	.word	0x00014790


	//   ....[94]....
        /*053c*/ 	.word	0x000147a0


	//   ....[95]....
        /*0540*/ 	.word	0x000147f0


	//   ....[96]....
        /*0544*/ 	.word	0x00014800


	//   ....[97]....
        /*0548*/ 	.word	0x00014850


	//   ....[98]....
        /*054c*/ 	.word	0x00014860


	//   ....[99]....
        /*0550*/ 	.word	0x000148b0


	//   ....[100]....
        /*0554*/ 	.word	0x000148c0


	//   ....[101]....
        /*0558*/ 	.word	0x000148d0


	//   ....[102]....
        /*055c*/ 	.word	0x00014b70


	//   ....[103]....
        /*0560*/ 	.word	0x00014b90


	//   ....[104]....
        /*0564*/ 	.word	0x00014bb0


	//   ....[105]....
        /*0568*/ 	.word	0x00014c10


	//   ....[106]....
        /*056c*/ 	.word	0x00014c30


	//   ....[107]....
        /*0570*/ 	.word	0x00014c90


	//   ....[108]....
        /*0574*/ 	.word	0x00014cb0


	//   ....[109]....
        /*0578*/ 	.word	0x00014d10


	//   ....[110]....
        /*057c*/ 	.word	0x00014d30


	//   ....[111]....
        /*0580*/ 	.word	0x00014d90


	//   ....[112]....
        /*0584*/ 	.word	0x00014db0


	//   ....[113]....
        /*0588*/ 	.word	0x00014e10


	//   ....[114]....
        /*058c*/ 	.word	0x00014e30


	//   ....[115]....
        /*0590*/ 	.word	0x00014e90


	//   ....[116]....
        /*0594*/ 	.word	0x00014eb0


	//   ....[117]....
        /*0598*/ 	.word	0x00014ec0


	//   ....[118]....
        /*059c*/ 	.word	0x00015460


	//   ....[119]....
        /*05a0*/ 	.word	0x00015480


	//   ....[120]....
        /*05a4*/ 	.word	0x000154a0


	//   ....[121]....
        /*05a8*/ 	.word	0x000154e0


	//   ....[122]....
        /*05ac*/ 	.word	0x00015530


	//   ....[123]....
        /*05b0*/ 	.word	0x00015560


	//   ....[124]....
        /*05b4*/ 	.word	0x000155b0


	//   ....[125]....
        /*05b8*/ 	.word	0x000155e0


	//   ....[126]....
        /*05bc*/ 	.word	0x00015630


	//   ....[127]....
        /*05c0*/ 	.word	0x00015660


	//   ....[128]....
        /*05c4*/ 	.word	0x000156b0


	//   ....[129]....
        /*05c8*/ 	.word	0x000156e0


	//   ....[130]....
        /*05cc*/ 	.word	0x00015730


	//   ....[131]....
        /*05d0*/ 	.word	0x00015760


	//   ....[132]....
        /*05d4*/ 	.word	0x000157b0


	//   ....[133]....
        /*05d8*/ 	.word	0x000157e0


	//   ....[134]....
        /*05dc*/ 	.word	0x00015ac0


	//   ....[135]....
        /*05e0*/ 	.word	0x00015c90


	//   ....[136]....
        /*05e4*/ 	.word	0x000162e0


	//   ....[137]....
        /*05e8*/ 	.word	0x000163c0


	//   ....[138]....
        /*05ec*/ 	.word	0x00016460


	//   ....[139]....
        /*05f0*/ 	.word	0x000164e0


	//   ....[140]....
        /*05f4*/ 	.word	0x000165a0


	//   ....[141]....
        /*05f8*/ 	.word	0x00016610


	//   ....[142]....
        /*05fc*/ 	.word	0x000166e0


	//   ....[143]....
        /*0600*/ 	.word	0x00016760


	//   ....[144]....
        /*0604*/ 	.word	0x00016830


	//   ....[145]....
        /*0608*/ 	.word	0x000168b0


	//   ....[146]....
        /*060c*/ 	.word	0x00016980


	//   ....[147]....
        /*0610*/ 	.word	0x00016a00


	//   ....[148]....
        /*0614*/ 	.word	0x00016ad0


	//   ....[149]....
        /*0618*/ 	.word	0x00016b50


	//   ....[150]....
        /*061c*/ 	.word	0x00016c20


	//   ....[151]....
        /*0620*/ 	.word	0x00016ca0


	//   ....[152]....
        /*0624*/ 	.word	0x00016d60


	//   ....[153]....
        /*0628*/ 	.word	0x00016df0


	//   ....[154]....
        /*062c*/ 	.word	0x00016e60


	//   ....[155]....
        /*0630*/ 	.word	0x00016ee0


	//   ....[156]....
        /*0634*/ 	.word	0x00016f90


	//   ....[157]....
        /*0638*/ 	.word	0x00017000


	//   ....[158]....
        /*063c*/ 	.word	0x000170e0


	//   ....[159]....
        /*0640*/ 	.word	0x00017150


	//   ....[160]....
        /*0644*/ 	.word	0x00017230


	//   ....[161]....
        /*0648*/ 	.word	0x000172a0


	//   ....[162]....
        /*064c*/ 	.word	0x00017380


	//   ....[163]....
        /*0650*/ 	.word	0x000173f0


	//   ....[164]....
        /*0654*/ 	.word	0x000174d0


	//   ....[165]....
        /*0658*/ 	.word	0x00017540


	//   ....[166]....
        /*065c*/ 	.word	0x00017620


	//   ....[167]....
        /*0660*/ 	.word	0x00017690


	//   ....[168]....
        /*0664*/ 	.word	0x00017750


	//   ....[169]....
        /*0668*/ 	.word	0x00017880


	//   ....[170]....
        /*066c*/ 	.word	0x00017920


	//   ....[171]....
        /*0670*/ 	.word	0x00017990


	//   ....[172]....
        /*0674*/ 	.word	0x00017a50


	//   ....[173]....
        /*0678*/ 	.word	0x00017ab0


	//   ....[174]....
        /*067c*/ 	.word	0x00017b70


	//   ....[175]....
        /*0680*/ 	.word	0x00017bd0


	//   ....[176]....
        /*0684*/ 	.word	0x00017c90


	//   ....[177]....
        /*0688*/ 	.word	0x00017cf0


	//   ....[178]....
        /*068c*/ 	.word	0x00017db0


	//   ....[179]....
        /*0690*/ 	.word	0x00017e10


	//   ....[180]....
        /*0694*/ 	.word	0x00017ed0


	//   ....[181]....
        /*0698*/ 	.word	0x00017f30


	//   ....[182]....
        /*069c*/ 	.word	0x00017ff0


	//   ....[183]....
        /*06a0*/ 	.word	0x00018050


	//   ....[184]....
        /*06a4*/ 	.word	0x00018110


	//   ....[185]....
        /*06a8*/ 	.word	0x000181f0


	//   ....[186]....
        /*06ac*/ 	.word	0x00018290


	//   ....[187]....
        /*06b0*/ 	.word	0x000182f0


	//   ....[188]....
        /*06b4*/ 	.word	0x000183c0


	//   ....[189]....
        /*06b8*/ 	.word	0x00018420


	//   ....[190]....
        /*06bc*/ 	.word	0x000184f0


	//   ....[191]....
        /*06c0*/ 	.word	0x00018550


	//   ....[192]....
        /*06c4*/ 	.word	0x00018620


	//   ....[193]....
        /*06c8*/ 	.word	0x00018680


	//   ....[194]....
        /*06cc*/ 	.word	0x00018750


	//   ....[195]....
        /*06d0*/ 	.word	0x000187b0


	//   ....[196]....
        /*06d4*/ 	.word	0x00018880


	//   ....[197]....
        /*06d8*/ 	.word	0x000188e0


	//   ....[198]....
        /*06dc*/ 	.word	0x000189b0


	//   ....[199]....
        /*06e0*/ 	.word	0x00018a10


	//   ....[200]....
        /*06e4*/ 	.word	0x00018ad0


	//   ....[201]....
        /*06e8*/ 	.word	0x00018bf0


	//   ....[202]....
        /*06ec*/ 	.word	0x00018c90


	//   ....[203]....
        /*06f0*/ 	.word	0x00018cf0


	//   ....[204]....
        /*06f4*/ 	.word	0x00018dc0


	//   ....[205]....
        /*06f8*/ 	.word	0x00018e60


	//   ....[206]....
        /*06fc*/ 	.word	0x00018f20


	//   ....[207]....
        /*0700*/ 	.word	0x00018fc0


	//   ....[208]....
        /*0704*/ 	.word	0x00019080


	//   ....[209]....
        /*0708*/ 	.word	0x00019120


	//   ....[210]....
        /*070c*/ 	.word	0x000191e0


	//   ....[211]....
        /*0710*/ 	.word	0x00019280


	//   ....[212]....
        /*0714*/ 	.word	0x00019340


	//   ....[213]....
        /*0718*/ 	.word	0x000193e0


	//   ....[214]....
        /*071c*/ 	.word	0x000194a0


	//   ....[215]....
        /*0720*/ 	.word	0x00019540


	//   ....[216]....
        /*0724*/ 	.word	0x00019600


	//   ....[217]....
        /*0728*/ 	.word	0x000196d0


	//   ....[218]....
        /*072c*/ 	.word	0x000197f0


	//----- nvinfo : EIATTR_REG_RECONFIG
	.align		4
.L_168:
        /*0730*/ 	.byte	0x01, 0x54
	.zero		2


	//----- nvinfo : EIATTR_SYSCALL_OFFSETS
	.align		4
        /*0734*/ 	.byte	0x04, 0x46
        /*0736*/ 	.short	(.L_170 - .L_169)


	//   ....[0]....
.L_169:
        /*0738*/ 	.word	0x00001910


	//   ....[1]....
        /*073c*/ 	.word	0x000127c0


	//   ....[2]....
        /*0740*/ 	.word	0x00012910


	//   ....[3]....
        /*0744*/ 	.word	0x00012a00


	//   ....[4]....
        /*0748*/ 	.word	0x00013800


	//----- nvinfo : EIATTR_MBARRIER_INSTR_OFFSETS
	.align		4
.L_170:
        /*074c*/ 	.byte	0x04, 0x39
        /*074e*/ 	.short	(.L_172 - .L_171)


	//   ....[0]....
.L_171:
        /*0750*/ 	.word	0x00000170
        /*0754*/ 	.word	0x000000ff
        /*0758*/ 	.word	0x00028800
        /*075c*/ 	.short	0x0100
        /*075e*/ 	.byte	0x08
	.zero		1


	//   ....[1]....
        /*0760*/ 	.word	0x00000180
        /*0764*/ 	.word	0x000000ff
        /*0768*/ 	.word	0x00028820
        /*076c*/ 	.short	0x0100
        /*076e*/ 	.byte	0x08
	.zero		1


	//   ....[2]....
        /*0770*/ 	.word	0x00000270
        /*0774*/ 	.word	0x000000ff
        /*0778*/ 	.word	0x00028830
        /*077c*/ 	.short	0x0100
        /*077e*/ 	.byte	0x08
	.zero		1


	//   ....[3]....
        /*0780*/ 	.word	0x00000280
        /*0784*/ 	.word	0x000000ff
        /*0788*/ 	.word	0x00028840
        /*078c*/ 	.short	0x0100
        /*078e*/ 	.byte	0x08
	.zero		1


	//   ....[4]....
        /*0790*/ 	.word	0x00000290
        /*0794*/ 	.word	0x000000ff
        /*0798*/ 	.word	0x00028838
        /*079c*/ 	.short	0x0100
        /*079e*/ 	.byte	0x08
	.zero		1


	//   ....[5]....
        /*07a0*/ 	.word	0x000002a0
        /*07a4*/ 	.word	0x000000ff
        /*07a8*/ 	.word	0x00028848
        /*07ac*/ 	.short	0x0100
        /*07ae*/ 	.byte	0x08
	.zero		1


	//   ....[6]....
        /*07b0*/ 	.word	0x000003d0
        /*07b4*/ 	.word	0x000000ff
        /*07b8*/ 	.word	0x00028850
        /*07bc*/ 	.short	0x0100
        /*07be*/ 	.byte	0x08
	.zero		1


	//   ....[7]....
        /*07c0*/ 	.word	0x000003e0
        /*07c4*/ 	.word	0x000000ff
        /*07c8*/ 	.word	0x00028860
        /*07cc*/ 	.short	0x0100
        /*07ce*/ 	.byte	0x08
	.zero		1


	//   ....[8]....
        /*07d0*/ 	.word	0x000003f0
        /*07d4*/ 	.word	0x000000ff
        /*07d8*/ 	.word	0x00028858
        /*07dc*/ 	.short	0x0100
        /*07de*/ 	.byte	0x08
	.zero		1


	//   ....[9]....
        /*07e0*/ 	.word	0x00000400
        /*07e4*/ 	.word	0x000000ff
        /*07e8*/ 	.word	0x00028868
        /*07ec*/ 	.short	0x0100
        /*07ee*/ 	.byte	0x08
	.zero		1


	//   ....[10]....
        /*07f0*/ 	.word	0x000004f0
        /*07f4*/ 	.word	0x000000ff
        /*07f8*/ 	.word	0x00028870
        /*07fc*/ 	.short	0x0100
        /*07fe*/ 	.byte	0x06
	.zero		1


	//   ....[11]....
        /*0800*/ 	.word	0x00000500
        /*0804*/ 	.word	0x000000ff
        /*0808*/ 	.word	0x00028880
        /*080c*/ 	.short	0x0100
        /*080e*/ 	.byte	0x06
	.zero		1


	//   ....[12]....
        /*0810*/ 	.word	0x00000510
        /*0814*/ 	.word	0x000000ff
        /*0818*/ 	.word	0x00028878
        /*081c*/ 	.short	0x0100
        /*081e*/ 	.byte	0x06
	.zero		1


	//   ....[13]....
        /*0820*/ 	.word	0x00000520
        /*0824*/ 	.word	0x000000ff
        /*0828*/ 	.word	0x00028888
        /*082c*/ 	.short	0x0100
        /*082e*/ 	.byte	0x06
	.zero		1


	//   ....[14]....
        /*0830*/ 	.word	0x00000650
        /*0834*/ 	.word	0x000000ff
        /*0838*/ 	.word	0x00028890
        /*083c*/ 	.short	0x0100
        /*083e*/ 	.byte	0x08
	.zero		1


	//   ....[15]....
        /*0840*/ 	.word	0x00000660
        /*0844*/ 	.word	0x000000ff
        /*0848*/ 	.word	0x000288a0
        /*084c*/ 	.short	0x0100
        /*084e*/ 	.byte	0x08
	.zero		1


	//   ....[16]....
        /*0850*/ 	.word	0x00000670
        /*0854*/ 	.word	0x000000ff
        /*0858*/ 	.word	0x00028898
        /*085c*/ 	.short	0x0100
        /*085e*/ 	.byte	0x08
	.zero		1


	//   ....[17]....
        /*0860*/ 	.word	0x00000680
        /*0864*/ 	.word	0x000000ff
        /*0868*/ 	.word	0x000288a8
        /*086c*/ 	.short	0x0100
        /*086e*/ 	.byte	0x08
	.zero		1


	//   ....[18]....
        /*0870*/ 	.word	0x000007c0
        /*0874*/ 	.word	0x000000ff
        /*0878*/ 	.word	0x000288b0
        /*087c*/ 	.short	0x0100
        /*087e*/ 	.byte	0x08
	.zero		1


	//   ....[19]....
        /*0880*/ 	.word	0x000007d0
        /*0884*/ 	.word	0x000000ff
        /*0888*/ 	.word	0x000288c0
        /*088c*/ 	.short	0x0100
        /*088e*/ 	.byte	0x08
	.zero		1


	//   ....[20]....
        /*0890*/ 	.word	0x000007e0
        /*0894*/ 	.word	0x000000ff
        /*0898*/ 	.word	0x000288b8
        /*089c*/ 	.short	0x0100
        /*089e*/ 	.byte	0x08
	.zero		1


	//   ....[21]....
        /*08a0*/ 	.word	0x000007f0
        /*08a4*/ 	.word	0x000000ff
        /*08a8*/ 	.word	0x000288c8
        /*08ac*/ 	.short	0x0100
        /*08ae*/ 	.byte	0x08
	.zero		1


	//   ....[22]....
        /*08b0*/ 	.word	0x00001990
        /*08b4*/ 	.word	0x000000ff
        /*08b8*/ 	.word	0x00028800
        /*08bc*/ 	.short	0x010a
        /*08be*/ 	.byte	0x29
	.zero		1


	//   ....[23]....
        /*08c0*/ 	.word	0x00001a10
        /*08c4*/ 	.word	0x00000009
        /*08c8*/ 	.word	0x00028830
        /*08cc*/ 	.short	0x010a
        /*08ce*/ 	.byte	0x3f
	.zero		1


	//   ....[24]....
        /*08d0*/ 	.word	0x00001a50
        /*08d4*/ 	.word	0x00000009
        /*08d8*/ 	.word	0x00028830
        /*08dc*/ 	.short	0x010a
        /*08de*/ 	.byte	0x3f
	.zero		1


	//   ....[25]....
        /*08e0*/ 	.word	0x00002440
        /*08e4*/ 	.word	0x000000ff
        /*08e8*/ 	.word	0x00000000
        /*08ec*/ 	.short	0x0101
        /*08ee*/ 	.byte	0x06
	.zero		1


	//   ....[26]....
        /*08f0*/ 	.word	0x000055f0
        /*08f4*/ 	.word	0x000000ff
        /*08f8*/ 	.word	0x00028830
        /*08fc*/ 	.short	0x010a
        /*08fe*/ 	.byte	0x06
	.zero		1


	//   ....[27]....
        /*0900*/ 	.word	0x00005630
        /*0904*/ 	.word	0x000000ff
        /*0908*/ 	.word	0x00028830
        /*090c*/ 	.short	0x010a
        /*090e*/ 	.byte	0x06
	.zero		1


	//   ....[28]....
        /*0910*/ 	.word	0x00005980
        /*0914*/ 	.word	0x000000ff
        /*0918*/ 	.word	0x00028850
        /*091c*/ 	.short	0x010a
        /*091e*/ 	.byte	0x06
	.zero		1


	//   ....[29]....
        /*0920*/ 	.word	0x000059c0
        /*0924*/ 	.word	0x000000ff
        /*0928*/ 	.word	0x00028850
        /*092c*/ 	.short	0x010a
        /*092e*/ 	.byte	0x06
	.zero		1


	//   ....[30]....
        /*0930*/ 	.word	0x00006240
        /*0934*/ 	.word	0x000000ff
        /*0938*/ 	.word	0x00000000
        /*093c*/ 	.short	0x0101
        /*093e*/ 	.byte	0x06
	.zero		1


	//   ....[31]....
        /*0940*/ 	.word	0x000088a0
        /*0944*/ 	.word	0x000000ff
        /*0948*/ 	.word	0x00000000
        /*094c*/ 	.short	0x0101
        /*094e*/ 	.byte	0x06
	.zero		1


	//   ....[32]....
        /*0950*/ 	.word	0x000091b0
        /*0954*/ 	.word	0x000000ff
        /*0958*/ 	.word	0x00028830
        /*095c*/ 	.short	0x010a
        /*095e*/ 	.byte	0x06
	.zero		1


	//   ....[33]....
        /*0960*/ 	.word	0x000091f0
        /*0964*/ 	.word	0x000000ff
        /*0968*/ 	.word	0x00028830
        /*096c*/ 	.short	0x010a
        /*096e*/ 	.byte	0x06
	.zero		1


	//   ....[34]....
        /*0970*/ 	.word	0x00009540
        /*0974*/ 	.word	0x000000ff
        /*0978*/ 	.word	0x00028850
        /*097c*/ 	.short	0x010a
        /*097e*/ 	.byte	0x06
	.zero		1


	//   ....[35]....
        /*0980*/ 	.word	0x00009580
        /*0984*/ 	.word	0x000000ff
        /*0988*/ 	.word	0x00028850
        /*098c*/ 	.short	0x010a
        /*098e*/ 	.byte	0x06
	.zero		1


	//   ....[36]....
        /*0990*/ 	.word	0x00009e40
        /*0994*/ 	.word	0x000000ff
        /*0998*/ 	.word	0x00000000
        /*099c*/ 	.short	0x0101
        /*099e*/ 	.byte	0x06
	.zero		1


	//   ....[37]....
        /*09a0*/ 	.word	0x0000b330
        /*09a4*/ 	.word	0x000000ff
        /*09a8*/ 	.word	0x00000000
        /*09ac*/ 	.short	0x0101
        /*09ae*/ 	.byte	0x06
	.zero		1


	//   ....[38]....
        /*09b0*/ 	.word	0x0000ba40
        /*09b4*/ 	.word	0x000000ff
        /*09b8*/ 	.word	0x00028830
        /*09bc*/ 	.short	0x010a
        /*09be*/ 	.byte	0x06
	.zero		1


	//   ....[39]....
        /*09c0*/ 	.word	0x0000ba80
        /*09c4*/ 	.word	0x000000ff
        /*09c8*/ 	.word	0x00028830
        /*09cc*/ 	.short	0x010a
        /*09ce*/ 	.byte	0x06
	.zero		1


	//   ....[40]....
        /*09d0*/ 	.word	0x0000bda0
        /*09d4*/ 	.word	0x000000ff
        /*09d8*/ 	.word	0x00028850
        /*09dc*/ 	.short	0x010a
        /*09de*/ 	.byte	0x06
	.zero		1


	//   ....[41]....
        /*09e0*/ 	.word	0x0000bde0
        /*09e4*/ 	.word	0x000000ff
        /*09e8*/ 	.word	0x00028850
        /*09ec*/ 	.short	0x010a
        /*09ee*/ 	.byte	0x06
	.zero		1


	//   ....[42]....
        /*09f0*/ 	.word	0x0000c640
        /*09f4*/ 	.word	0x000000ff
        /*09f8*/ 	.word	0x00000000
        /*09fc*/ 	.short	0x0101
        /*09fe*/ 	.byte	0x06
	.zero		1


	//   ....[43]....
        /*0a00*/ 	.word	0x0000ecb0
        /*0a04*/ 	.word	0x000000ff
        /*0a08*/ 	.word	0x00000000
        /*0a0c*/ 	.short	0x0101
        /*0a0e*/ 	.byte	0x06
	.zero		1


	//   ....[44]....
        /*0a10*/ 	.word	0x0000f2b0
        /*0a14*/ 	.word	0x000000ff
        /*0a18*/ 	.word	0x00028850
        /*0a1c*/ 	.short	0x010a
        /*0a1e*/ 	.byte	0x05
	.zero		1


	//   ....[45]....
        /*0a20*/ 	.word	0x0000f2f0
        /*0a24*/ 	.word	0x000000ff
        /*0a28*/ 	.word	0x00028850
        /*0a2c*/ 	.short	0x010a
        /*0a2e*/ 	.byte	0x05
	.zero		1


	//   ....[46]....
        /*0a30*/ 	.word	0x0000f860
        /*0a34*/ 	.word	0x000000ff
        /*0a38*/ 	.word	0x00000000
        /*0a3c*/ 	.short	0x0101
        /*0a3e*/ 	.byte	0x04
	.zero		1


	//   ....[47]....
        /*0a40*/ 	.word	0x00010bc0
        /*0a44*/ 	.word	0x00000025
        /*0a48*/ 	.word	0x00000000
        /*0a4c*/ 	.short	0x0101
        /*0a4e*/ 	.byte	0x3f
	.zero		1


	//   ....[48]....
        /*0a50*/ 	.word	0x00012f20
        /*0a54*/ 	.word	0x00000007
        /*0a58*/ 	.word	0x00028840
        /*0a5c*/ 	.short	0x010a
        /*0a5e*/ 	.byte	0x3f
	.zero		1


	//   ....[49]....
        /*0a60*/ 	.word	0x000135e0
        /*0a64*/ 	.word	0x00000007
        /*0a68*/ 	.word	0x00028830
        /*0a6c*/ 	.short	0x0107
        /*0a6e*/ 	.byte	0x3f
	.zero		1


	//   ....[50]....
        /*0a70*/ 	.word	0x000136b0
        /*0a74*/ 	.word	0x00000007
        /*0a78*/ 	.word	0x00028830
        /*0a7c*/ 	.short	0x0101
        /*0a7e*/ 	.byte	0x3f
	.zero		1


	//   ....[51]....
        /*0a80*/ 	.word	0x00014050
        /*0a84*/ 	.word	0x00000010
        /*0a88*/ 	.word	0x00028800
        /*0a8c*/ 	.short	0x0107
        /*0a8e*/ 	.byte	0x3f
	.zero		1


	//   ....[52]....
        /*0a90*/ 	.word	0x00014120
        /*0a94*/ 	.word	0x00000010
        /*0a98*/ 	.word	0x00028800
        /*0a9c*/ 	.short	0x0101
        /*0a9e*/ 	.byte	0x3f
	.zero		1


	//   ....[53]....
        /*0aa0*/ 	.word	0x00014140
        /*0aa4*/ 	.word	0x00000010
        /*0aa8*/ 	.word	0x00028820
        /*0aac*/ 	.short	0x010a
        /*0aae*/ 	.byte	0x3f
	.zero		1


	//   ....[54]....
        /*0ab0*/ 	.word	0x00014490
        /*0ab4*/ 	.word	0x00000006
        /*0ab8*/ 	.word	0x00028840
        /*0abc*/ 	.short	0x010a
        /*0abe*/ 	.byte	0x3f
	.zero		1


	//   ....[55]....
        /*0ac0*/ 	.word	0x000149a0
        /*0ac4*/ 	.word	0x00000006
        /*0ac8*/ 	.word	0x00028830
        /*0acc*/ 	.short	0x0107
        /*0ace*/ 	.byte	0x3f
	.zero		1


	//   ....[56]....
        /*0ad0*/ 	.word	0x00014a60
        /*0ad4*/ 	.word	0x00000006
        /*0ad8*/ 	.word	0x00028830
        /*0adc*/ 	.short	0x0101
        /*0ade*/ 	.byte	0x3f
	.zero		1


	//   ....[57]....
        /*0ae0*/ 	.word	0x00014ac0
        /*0ae4*/ 	.word	0x00000006
        /*0ae8*/ 	.word	0x00028860
        /*0aec*/ 	.short	0x010a
        /*0aee*/ 	.byte	0x3f
	.zero		1


	//   ....[58]....
        /*0af0*/ 	.word	0x00015050
        /*0af4*/ 	.word	0x00000006
        /*0af8*/ 	.word	0x00028850
        /*0afc*/ 	.short	0x0107
        /*0afe*/ 	.byte	0x3f
	.zero		1


	//   ....[59]....
        /*0b00*/ 	.word	0x000151b0
        /*0b04*/ 	.word	0x00000006
        /*0b08*/ 	.word	0x00028850
        /*0b0c*/ 	.short	0x0101
        /*0b0e*/ 	.byte	0x3f
	.zero		1


	//   ....[60]....
        /*0b10*/ 	.word	0x000153c0
        /*0b14*/ 	.word	0x00000004
        /*0b18*/ 	.word	0x00028860
        /*0b1c*/ 	.short	0x010a
        /*0b1e*/ 	.byte	0x3f
	.zero		1


	//   ....[61]....
        /*0b20*/ 	.word	0x000158c0
        /*0b24*/ 	.word	0x00000004
        /*0b28*/ 	.word	0x00028850
        /*0b2c*/ 	.short	0x0107
        /*0b2e*/ 	.byte	0x3f
	.zero		1


	//   ....[62]....
        /*0b30*/ 	.word	0x00015980
        /*0b34*/ 	.word	0x00000004
        /*0b38*/ 	.word	0x00028850
        /*0b3c*/ 	.short	0x0101
        /*0b3e*/ 	.byte	0x3f
	.zero		1


	//   ....[63]....
        /*0b40*/ 	.word	0x00015c10
        /*0b44*/ 	.word	0x00000004
        /*0b48*/ 	.word	0x00028820
        /*0b4c*/ 	.short	0x010a
        /*0b4e*/ 	.byte	0x3f
	.zero		1


	//   ....[64]....
        /*0b50*/ 	.word	0x00015d90
        /*0b54*/ 	.word	0x00000005
        /*0b58*/ 	.word	0x00028840
        /*0b5c*/ 	.short	0x010a
        /*0b5e*/ 	.byte	0x3f
	.zero		1


	//   ....[65]....
        /*0b60*/ 	.word	0x00015e30
        /*0b64*/ 	.word	0x00000017
        /*0b68*/ 	.word	0x00028840
        /*0b6c*/ 	.short	0x010a
        /*0b6e*/ 	.byte	0x3f
	.zero		1


	//   ....[66]....
        /*0b70*/ 	.word	0x00015e70
        /*0b74*/ 	.word	0x00000005
        /*0b78*/ 	.word	0x00028860
        /*0b7c*/ 	.short	0x010a
        /*0b7e*/ 	.byte	0x3f
	.zero		1


	//   ....[67]....
        /*0b80*/ 	.word	0x00015eb0
        /*0b84*/ 	.word	0x00000017
        /*0b88*/ 	.word	0x00028860
        /*0b8c*/ 	.short	0x010a
        /*0b8e*/ 	.byte	0x3f
	.zero		1


	//   ....[68]....
        /*0b90*/ 	.word	0x00015f20
        /*0b94*/ 	.word	0x00000003
        /*0b98*/ 	.word	0x00028800
        /*0b9c*/ 	.short	0x010a
        /*0b9e*/ 	.byte	0x3f
	.zero		1


	//   ....[69]....
        /*0ba0*/ 	.word	0x00015f70
        /*0ba4*/ 	.word	0x00000009
        /*0ba8*/ 	.word	0x00028830
        /*0bac*/ 	.short	0x010a
        /*0bae*/ 	.byte	0x3f
	.zero		1


	//   ....[70]....
        /*0bb0*/ 	.word	0x00015fd0
        /*0bb4*/ 	.word	0x00000007
        /*0bb8*/ 	.word	0x00028830
        /*0bbc*/ 	.short	0x010a
        /*0bbe*/ 	.byte	0x3f
	.zero		1


	//   ....[71]....
        /*0bc0*/ 	.word	0x00016030
        /*0bc4*/ 	.word	0x00000007
        /*0bc8*/ 	.word	0x00028850
        /*0bcc*/ 	.short	0x010a
        /*0bce*/ 	.byte	0x3f
	.zero		1


	//   ....[72]....
        /*0bd0*/ 	.word	0x00016090
        /*0bd4*/ 	.word	0x00000006
        /*0bd8*/ 	.word	0x00028830
        /*0bdc*/ 	.short	0x010a
        /*0bde*/ 	.byte	0x3f
	.zero		1


	//   ....[73]....
        /*0be0*/ 	.word	0x000160f0
        /*0be4*/ 	.word	0x00000006
        /*0be8*/ 	.word	0x00028850
        /*0bec*/ 	.short	0x010a
        /*0bee*/ 	.byte	0x3f
	.zero		1


	//   ....[74]....
        /*0bf0*/ 	.word	0x00016150
        /*0bf4*/ 	.word	0x00000007
        /*0bf8*/ 	.word	0x00028830
        /*0bfc*/ 	.short	0x010a
        /*0bfe*/ 	.byte	0x3f
	.zero		1


	//   ....[75]....
        /*0c00*/ 	.word	0x000161b0
        /*0c04*/ 	.word	0x00000007
        /*0c08*/ 	.word	0x00028850
        /*0c0c*/ 	.short	0x010a
        /*0c0e*/ 	.byte	0x3f
	.zero		1


	//   ....[76]....
        /*0c10*/ 	.word	0x00016210
        /*0c14*/ 	.word	0x00000004
        /*0c18*/ 	.word	0x00028850
        /*0c1c*/ 	.short	0x010a
        /*0c1e*/ 	.byte	0x3f
	.zero		1


	//   ....[77]....
        /*0c20*/ 	.word	0x00016310
        /*0c24*/ 	.word	0x00000007
        /*0c28*/ 	.word	0x00028840
        /*0c2c*/ 	.short	0x010a
        /*0c2e*/ 	.byte	0x3f
	.zero		1


	//   ....[78]....
        /*0c30*/ 	.word	0x00017780
        /*0c34*/ 	.word	0x00000010
        /*0c38*/ 	.word	0x00028820
        /*0c3c*/ 	.short	0x010a
        /*0c3e*/ 	.byte	0x3f
	.zero		1


	//   ....[79]....
        /*0c40*/ 	.word	0x000177d0
        /*0c44*/ 	.word	0x00000006
        /*0c48*/ 	.word	0x00028840
        /*0c4c*/ 	.short	0x010a
        /*0c4e*/ 	.byte	0x3f
	.zero		1


	//   ....[80]....
        /*0c50*/ 	.word	0x00018140
        /*0c54*/ 	.word	0x00000006
        /*0c58*/ 	.word	0x00028860
        /*0c5c*/ 	.short	0x010a
        /*0c5e*/ 	.byte	0x3f
	.zero		1


	//   ....[81]....
        /*0c60*/ 	.word	0x00018b40
        /*0c64*/ 	.word	0x00000004
        /*0c68*/ 	.word	0x00028860
        /*0c6c*/ 	.short	0x010a
        /*0c6e*/ 	.byte	0x3f
	.zero		1


	//   ....[82]....
        /*0c70*/ 	.word	0x00019710
        /*0c74*/ 	.word	0x00000004
        /*0c78*/ 	.word	0x00028820
        /*0c7c*/ 	.short	0x010a
        /*0c7e*/ 	.byte	0x3f
	.zero		1


	//   ....[83]....
        /*0c80*/ 	.word	0x000198b0
        /*0c84*/ 	.word	0x00000005
        /*0c88*/ 	.word	0x00028840
        /*0c8c*/ 	.short	0x010a
        /*0c8e*/ 	.byte	0x3f
	.zero		1


	//   ....[84]....
        /*0c90*/ 	.word	0x00019900
        /*0c94*/ 	.word	0x00000017
        /*0c98*/ 	.word	0x00028840
        /*0c9c*/ 	.short	0x010a
        /*0c9e*/ 	.byte	0x3f
	.zero		1


	//   ....[85]....
        /*0ca0*/ 	.word	0x00019950
        /*0ca4*/ 	.word	0x00000005
        /*0ca8*/ 	.word	0x00028860
        /*0cac*/ 	.short	0x010a
        /*0cae*/ 	.byte	0x3f
	.zero		1


	//----- nvinfo : EIATTR_NUM_MBARRIERS
	.align		4
.L_172:
        /*0cb0*/ 	.byte	0x03, 0x38
        /*0cb2*/ 	.short	0x0016


	//----- nvinfo : EIATTR_EXIT_INSTR_OFFSETS
	.align		4
        /*0cb4*/ 	.byte	0x04, 0x1c
        /*0cb6*/ 	.short	(.L_174 - .L_173)


	//   ....[0]....
.L_173:
        /*0cb8*/ 	.word	0x00000960


	//   ....[1]....
        /*0cbc*/ 	.word	0x000118f0


	//   ....[2]....
        /*0cc0*/ 	.word	0x00015f00


	//----- nvinfo : EIATTR_MAX_THREADS
	.align		4
.L_174:
        /*0cc4*/ 	.byte	0x04, 0x05
        /*0cc6*/ 	.short	(.L_176 - .L_175)
.L_175:
        /*0cc8*/ 	.word	0x00000180
        /*0ccc*/ 	.word	0x00000001
        /*0cd0*/ 	.word	0x00000001


	//----- nvinfo : EIATTR_CRS_STACK_SIZE
	.align		4
.L_176:
        /*0cd4*/ 	.byte	0x04, 0x1e
        /*0cd6*/ 	.short	(.L_178 - .L_177)
.L_177:
        /*0cd8*/ 	.word	0x00000000


	//----- nvinfo : EIATTR_CBANK_PARAM_SIZE
	.align		4
.L_178:
        /*0cdc*/ 	.byte	0x03, 0x19
        /*0cde*/ 	.short	0x0af0


	//----- nvinfo : EIATTR_PARAM_CBANK
	.align		4
        /*0ce0*/ 	.byte	0x04, 0x0a
        /*0ce2*/ 	.short	(.L_180 - .L_179)
	.align		4
.L_179:
        /*0ce4*/ 	.word	index@(.nv.constant0._ZN7cutlass13device_kernelIN5flash11enable_sm90INS1_16FlashAttnFwdSm90INS1_25CollectiveMainloopFwdSm90ILi2EN4cute5tupleIJNS5_1CILi1EEES8_S8_EEENS6_IJNS7_ILi128EEESA_SA_EEELi128ENS_6half_tEfNS_4arch4Sm90ELb0ELb1ELb1ELb0ELb1ELb0ELb0ELb1ELb1ELb1ELb0ELb0EEENS1_21CollectiveEpilogueFwdISB_S9_SC_SE_Li256ELb0ELb1ELb0ELb0EEENS1_30DynamicPersistentTileSchedulerILi256ELi128ELb0ELb1ELb1EEEEEEEEEvNT_6ParamsE)
        /*0ce8*/ 	.short	0x0210
        /*0cea*/ 	.short	0x0af0


	//----- nvinfo : EIATTR_SW_WAR
	.align		4
.L_180:
        /*0cec*/ 	.byte	0x04, 0x36
        /*0cee*/ 	.short	(.L_182 - .L_181)
.L_181:
        /*0cf0*/ 	.word	0x00000008
.L_182:


//--------------------- .nv.info._ZN7cutlass13device_kernelIN5flash11enable_sm90INS1_16FlashAttnFwdSm90INS1_25CollectiveMainloopFwdSm90ILi2EN4cute5tupleIJNS5_1CILi1EEES8_S8_EEENS6_IJNS7_ILi128EEESA_SA_EEELi128ENS_6half_tEfNS_4arch4Sm90ELb0ELb1ELb1ELb1ELb1ELb0ELb0ELb1ELb1ELb1ELb0ELb0EEENS1_21CollectiveEpilogueFwdISB_S9_SC_SE_Li256ELb1ELb1ELb0ELb0EEENS1_36VarlenDynamicPersistentTileSchedulerILi128ELi128ELi256ELi128ELb0ELb1ELb1ELb1ELb0ELb1EEEEEEEEEvNT_6ParamsE --------------------------
	.section	.nv.info._ZN7cutlass13device_kernelIN5flash11enable_sm90INS1_16FlashAttnFwdSm90INS1_25CollectiveMainloopFwdSm90ILi2EN4cute5tupleIJNS5_1CILi1EEES8_S8_EEENS6_IJNS7_ILi128EEESA_SA_EEELi128ENS_6half_tEfNS_4arch4Sm90ELb0ELb1ELb1ELb1ELb1ELb0ELb0ELb1ELb1ELb1ELb0ELb0EEENS1_21CollectiveEpilogueFwdISB_S9_SC_SE_Li256ELb1ELb1ELb0ELb0EEENS1_36VarlenDynamicPersistentTileSchedulerILi128ELi128ELi256ELi128ELb0ELb1ELb1ELb1ELb0ELb1EEEEEEEEEvNT_6ParamsE,"",@"SHT_CUDA_INFO"
	.sectionflags	@""
	.align	4


	//----- nvinfo : EIATTR_CUDA_API_VERSION
	.align		4
        /*0000*/ 	.byte	0x04, 0x37
        /*0002*/ 	.short	(.L_184 - .L_183)
.L_183:
        /*0004*/ 	.word	0x00000082


	//----- nvinfo : EIATTR_KPARAM_INFO
	.align		4
.L_184:
        /*0008*/ 	.byte	0x04, 0x17
        /*000a*/ 	.short	(.L_186 - .L_185)
.L_185:
        /*000c*/ 	.word	0x00000000
        /*0010*/ 	.short	0x0000
        /*0012*/ 	.short	0x0070
        /*0014*/ 	.byte	0x00, 0xf0, 0x01, 0x2a


	//----- nvinfo : EIATTR_SPARSE_MMA_MASK
	.align		4
.L_186:
        /*0018*/ 	.byte	0x03, 0x50
        /*001a*/ 	.short	0x0000


	//----- nvinfo : EIATTR_MAXREG_COUNT
	.align		4
        /*001c*/ 	.byte	0x03, 0x1b
        /*001e*/ 	.short	0x00a8


	//----- nvinfo : EIATTR_NUM_BARRIERS
	.align		4
        /*0020*/ 	.byte	0x02, 0x4c
        /*0022*/ 	.byte	0x10
	.zero		1


	//----- nvinfo : EIATTR_EXTERNS
	.align		4
        /*0024*/ 	.byte	0x04, 0x0f
        /*0026*/ 	.short	(.L_188 - .L_187)


	//   ....[0]....
	.align		4
.L_187:
        /*0028*/ 	.word	index@(__assertfail)


	//----- nvinfo : EIATTR_ANNOTATIONS
	.align		4
.L_188:
        /*002c*/ 	.byte	0x04, 0x55
        /*002e*/ 	.short	(.L_190 - .L_189)


	//   ....[0]....
.L_189:
        /* <DEDUP_REMOVED lines=10> */


	//----- nvinfo : EIATTR_MERCURY_ISA_VERSION
	.align		4
.L_190:
        /*00b8*/ 	.byte	0x03, 0x5f
        /*00ba*/ 	.short	0x0101


	//----- nvinfo : EIATTR_UNUSED_LOAD_BYTE_OFFSET
	.align		4
        /*00bc*/ 	.byte	0x04, 0x44
        /*00be*/ 	.short	(.L_192 - .L_191)


	//   ....[0]....
.L_191:
        /*00c0*/ 	.word	0x00000970
        /*00c4*/ 	.word	0x0000fff0


	//   ....[1]....
        /*00c8*/ 	.word	0x0000fe20
        /*00cc*/ 	.word	0x0000fff0


	//----- nvinfo : EIATTR_INT_WARP_WIDE_INSTR_OFFSETS
	.align		4
.L_192:
        /*00d0*/ 	.byte	0x04, 0x31
        /*00d2*/ 	.short	(.L_194 - .L_193)


	//   ....[0]....
.L_193:
        /*00d4*/ 	.word	0x000000c0


	//   ....[1]....
        /*00d8*/ 	.word	0x000000d0


	//   ....[2]....
        /*00dc*/ 	.word	0x00000170


	//   ....[3]....
        /*00e0*/ 	.word	0x000134e0


	//   ....[4]....
        /*00e4*/ 	.word	0x00013570


	//   ....[5]....
        /*00e8*/ 	.word	0x00016450


	//   ....[6]....
        /*00ec*/ 	.word	0x000164e0


	//----- nvinfo : EIATTR_COOP_GROUP_MASK_REGIDS
	.align		4
.L_194:
        /*00f0*/ 	.byte	0x04, 0x29
        /*00f2*/ 	.short	(.L_196 - .L_195)


	//   ....[0]....
.L_195:
        /*00f4*/ 	.word	0xffffffff


	//   ....[1]....
        /*00f8*/ 	.word	0xffffffff


	//   ....[2]....
        /*00fc*/ 	.word	0xffffffff


	//   ....[3]....
        /*0100*/ 	.word	0xffffffff


	//   ....[4]....
        /*0104*/ 	.word	0xffffffff


	//   ....[5]....
        /*0108*/ 	.word	0xffffffff


	//   ....[6]....
        /*010c*/ 	.word	0xffffffff


	//   ....[7]....
        /*0110*/ 	.word	0xffffffff


	//   ....[8]....
        /*0114*/ 	.word	0xffffffff


	//   ....[9]....
        /*0118*/ 	.word	0xffffffff


	//   ....[10]....
        /*011c*/ 	.word	0xffffffff


	//   ....[11]....
        /*0120*/ 	.word	0xffffffff


	//   ....[12]....
        /*0124*/ 	.word	0xffffffff


	//   ....[13]....
        /*0128*/ 	.word	0xffffffff


	//   ....[14]....
        /*012c*/ 	.word	0xffffffff


	//   ....[15]....
        /*0130*/ 	.word	0xffffffff


	//   ....[16]....
        /*0134*/ 	.word	0xffffffff


	//   ....[17]....
        /*0138*/ 	.word	0xffffffff


	//   ....[18]....
        /*013c*/ 	.word	0xffffffff


	//   ....[19]....
        /*0140*/ 	.word	0xffffffff


	//   ....[20]....
        /*0144*/ 	.word	0xffffffff


	//   ....[21]....
        /*0148*/ 	.word	0xffffffff


	//   ....[22]....
        /*014c*/ 	.word	0xffffffff


	//   ....[23]....
        /*0150*/ 	.word	0xffffffff


	//   ....[24]....
        /*0154*/ 	.word	0xffffffff


	//   ....[25]....
        /*0158*/ 	.word	0xffffffff


	//   ....[26]....
        /*015c*/ 	.word	0xffffffff


	//   ....[27]....
        /*0160*/ 	.word	0xffffffff


	//   ....[28]....
        /*0164*/ 	.word	0xffffffff


	//   ....[29]....
        /*0168*/ 	.word	0xffffffff


	//   ....[30]....
        /*016c*/ 	.word	0xffffffff


	//   ....[31]....
        /*0170*/ 	.word	0xffffffff


	//   ....[32]....
        /*0174*/ 	.word	0xffffffff


	//   ....[33]....
        /*0178*/ 	.word	0xffffffff


	//   ....[34]....
        /*017c*/ 	.word	0xffffffff


	//   ....[35]....
        /*0180*/ 	.word	0xffffffff


	//   ....[36]....
        /*0184*/ 	.word	0xffffffff


	//   ....[37]....
        /*0188*/ 	.word	0xffffffff


	//   ....[38]....
        /*018c*/ 	.word	0xffffffff


	//   ....[39]....
        /*0190*/ 	.word	0xffffffff


	//   ....[40]....
        /*0194*/ 	.word	0xffffffff


	//   ....[41]....
        /*0198*/ 	.word	0xffffffff


	//   ....[42]....
        /*019c*/ 	.word	0xffffffff


	//   ....[43]....
        /*01a0*/ 	.word	0xffffffff


	//   ....[44]....
        /*01a4*/ 	.word	0xffffffff


	//   ....[45]....
        /*01a8*/ 	.word	0xffffffff


	//   ....[46]....
        /*01ac*/ 	.word	0xffffffff


	//   ....[47]....
        /*01b0*/ 	.word	0xffffffff


	//   ....[48]....
        /*01b4*/ 	.word	0xffffffff


	//   ....[49]....
        /*01b8*/ 	.word	0xffffffff


	//   ....[50]....
        /*01bc*/ 	.word	0xffffffff


	//   ....[51]....
        /*01c0*/ 	.word	0xffffffff


	//   ....[52]....
        /*01c4*/ 	.word	0xffffffff


	//   ....[53]....
        /*01c8*/ 	.word	0xffffffff


	//   ....[54]....
        /*01cc*/ 	.word	0xffffffff


	//   ....[55]....
        /*01d0*/ 	.word	0xffffffff


	//   ....[56]....
        /*01d4*/ 	.word	0xffffffff


	//   ....[57]....
        /*01d8*/ 	.word	0xffffffff


	//   ....[58]....
        /*01dc*/ 	.word	0xffffffff


	//   ....[59]....
        /*01e0*/ 	.word	0xffffffff


	//   ....[60]....
        /*01e4*/ 	.word	0xffffffff


	//   ....[61]....
        /*01e8*/ 	.word	0xffffffff


	//   ....[62]....
        /*01ec*/ 	.word	0xffffffff


	//   ....[63]....
        /*01f0*/ 	.word	0xffffffff


	//   ....[64]....
        /*01f4*/ 	.word	0xffffffff


	//   ....[65]....
        /*01f8*/ 	.word	0xffffffff


	//   ....[66]....
        /*01fc*/ 	.word	0xffffffff


	//   ....[67]....
        /*0200*/ 	.word	0xffffffff


	//   ....[68]....
        /*0204*/ 	.word	0xffffffff


	//   ....[69]....
        /*0208*/ 	.word	0xffffffff


	//   ....[70]....
        /*020c*/ 	.word	0xffffffff


	//   ....[71]....
        /*0210*/ 	.word	0xffffffff


	//   ....[72]....
        /*0214*/ 	.word	0xffffffff


	//   ....[73]....
        /*0218*/ 	.word	0xffffffff


	//   ....[74]....
        /*021c*/ 	.word	0xffffffff


	//   ....[75]....
        /*0220*/ 	.word	0xffffffff


	//   ....[76]....
        /*0224*/ 	.word	0xffffffff


	//   ....[77]....
        /*0228*/ 	.word	0xffffffff


	//   ....[78]....
        /*022c*/ 	.word	0xffffffff


	//   ....[79]....
        /*0230*/ 	.word	0xffffffff


	//   ....[80]....
        /*0234*/ 	.word	0xffffffff


	//   ....[81]....
        /*0238*/ 	.word	0xffffffff


	//   ....[82]....
        /*023c*/ 	.word	0xffffffff


	//   ....[83]....
        /*0240*/ 	.word	0xffffffff


	//   ....[84]....
        /*0244*/ 	.word	0xffffffff


	//   ....[85]....
        /*0248*/ 	.word	0xffffffff


	//   ....[86]....
        /*024c*/ 	.word	0xffffffff


	//   ....[87]....
        /*0250*/ 	.word	0xffffffff


	//   ....[88]....
        /*0254*/ 	.word	0xffffffff


	//   ....[89]....
        /*0258*/ 	.word	0xffffffff


	//   ....[90]....
        /*025c*/ 	.word	0xffffffff


	//   ....[91]....
        /*0260*/ 	.word	0xffffffff


	//   ....[92]....
        /*0264*/ 	.word	0xffffffff


	//   ....[93]....
        /*0268*/ 	.word	0xffffffff


	//   ....[94]....
        /*026c*/ 	.word	0xffffffff


	//   ....[95]....
        /*0270*/ 	.word	0xffffffff


	//   ....[96]....
        /*0274*/ 	.word	0xffffffff


	//   ....[97]....
        /*0278*/ 	.word	0xffffffff


	//   ....[98]....
        /*027c*/ 	.word	0xffffffff


	//   ....[99]....
        /*0280*/ 	.word	0xffffffff


	//   ....[100]....
        /*0284*/ 	.word	0xffffffff


	//   ....[101]....
        /*0288*/ 	.word	0xffffffff


	//   ....[102]....
        /*028c*/ 	.word	0xffffffff


	//   ....[103]....
        /*0290*/ 	.word	0xffffffff


	//   ....[104]....
        /*0294*/ 	.word	0xffffffff


	//   ....[105]....
        /*0298*/ 	.word	0xffffffff


	//   ....[106]....
        /*029c*/ 	.word	0xffffffff


	//   ....[107]....
        /*02a0*/ 	.word	0xffffffff


	//   ....[108]....
        /*02a4*/ 	.word	0xffffffff


	//   ....[109]....
        /*02a8*/ 	.word	0xffffffff


	//   ....[110]....
        /*02ac*/ 	.word	0xffffffff


	//   ....[111]....
        /*02b0*/ 	.word	0xffffffff


	//   ....[112]....
        /*02b4*/ 	.word	0xffffffff


	//   ....[113]....
        /*02b8*/ 	.word	0xffffffff


	//   ....[114]....
        /*02bc*/ 	.word	0xffffffff


	//   ....[115]....
        /*02c0*/ 	.word	0xffffffff


	//   ....[116]....
        /*02c4*/ 	.word	0xffffffff


	//   ....[117]....
        /*02c8*/ 	.word	0xffffffff


	//   ....[118]....
        /*02cc*/ 	.word	0xffffffff


	//   ....[119]....
        /*02d0*/ 	.word	0xffffffff


	//   ....[120]....
        /*02d4*/ 	.word	0xffffffff


	//   ....[121]....
        /*02d8*/ 	.word	0xffffffff


	//   ....[122]....
        /*02dc*/ 	.word	0xffffffff


	//   ....[123]....
        /*02e0*/ 	.word	0xffffffff


	//   ....[124]....
        /*02e4*/ 	.word	0xffffffff


	//   ....[125]....
        /*02e8*/ 	.word	0xffffffff


	//   ....[126]....
        /*02ec*/ 	.word	0xffffffff


	//   ....[127]....
        /*02f0*/ 	.word	0xffffffff


	//   ....[128]....
        /*02f4*/ 	.word	0xffffffff


	//   ....[129]....
        /*02f8*/ 	.word	0xffffffff


	//   ....[130]....
        /*02fc*/ 	.word	0xffffffff


	//   ....[131]....
        /*0300*/ 	.word	0xffffffff


	//   ....[132]....
        /*0304*/ 	.word	0xffffffff


	//   ....[133]....
        /*0308*/ 	.word	0xffffffff


	//   ....[134]....
        /*030c*/ 	.word	0xffffffff


	//   ....[135]....
        /*0310*/ 	.word	0xffffffff


	//   ....[136]....
        /*0314*/ 	.word	0xffffffff


	//   ....[137]....
        /*0318*/ 	.word	0xffffffff


	//   ....[138]....
        /*031c*/ 	.word	0xffffffff


	//   ....[139]....
        /*0320*/ 	.word	0xffffffff


	//   ....[140]....
        /*0324*/ 	.word	0xffffffff


	//   ....[141]....
        /*0328*/ 	.word	0xffffffff


	//   ....[142]....
        /*032c*/ 	.word	0xffffffff


	//   ....[143]....
        /*0330*/ 	.word	0xffffffff


	//   ....[144]....
        /*0334*/ 	.word	0xffffffff


	//   ....[145]....
        /*0338*/ 	.word	0xffffffff


	//   ....[146]....
        /*033c*/ 	.word	0xffffffff


	//   ....[147]....
        /*0340*/ 	.word	0xffffffff


	//   ....[148]....
        /*0344*/ 	.word	0xffffffff


	//   ....[149]....
        /*0348*/ 	.word	0xffffffff


	//   ....[150]....
        /*034c*/ 	.word	0xffffffff


	//   ....[151]....
        /*0350*/ 	.word	0xffffffff


	//   ....[152]....
        /*0354*/ 	.word	0xffffffff


	//   ....[153]....
        /*0358*/ 	.word	0xffffffff


	//   ....[154]....
        /*035c*/ 	.word	0xffffffff


	//   ....[155]....
        /*0360*/ 	.word	0xffffffff


	//   ....[156]....
        /*0364*/ 	.word	0xffffffff


	//   ....[157]....
        /*0368*/ 	.word	0xffffffff


	//   ....[158]....
        /*036c*/ 	.word	0xffffffff


	//   ....[159]....
        /*0370*/ 	.word	0xffffffff


	//   ....[160]....
        /*0374*/ 	.word	0xffffffff


	//   ....[161]....
        /*0378*/ 	.word	0xffffffff


	//   ....[162]....
        /*037c*/ 	.word	0xffffffff


	//   ....[163]....
        /*0380*/ 	.word	0xffffffff


	//   ....[164]....
        /*0384*/ 	.word	0xffffffff


	//   ....[165]....
        /*0388*/ 	.word	0xffffffff


	//   ....[166]....
        /*038c*/ 	.word	0xffffffff


	//   ....[167]....
        /*0390*/ 	.word	0x0500000f


	//   ....[168]....
        /*0394*/ 	.word	0x0500000f


	//   ....[169]....
        /*0398*/ 	.word	0x0500000f


	//   ....[170]....
        /*039c*/ 	.word	0x0500000f


	//   ....[171]....
        /*03a0*/ 	.word	0x0500000f


	//   ....[172]....
        /*03a4*/ 	.word	0x0500000f


	//   ....[173]....
        /*03a8*/ 	.word	0x0500000f


	//   ....[174]....
        /*03ac*/ 	.word	0x0500000f


	//   ....[175]....
        /*03b0*/ 	.word	0x0500000f


	//   ....[176]....
        /*03b4*/ 	.word	0x0500000f


	//   ....[177]....
        /*03b8*/ 	.word	0x0500000f


	//   ....[178]....
        /*03bc*/ 	.word	0x0500000f


	//   ....[179]....
        /*03c0*/ 	.word	0x0500000f


	//   ....[180]....
        /*03c4*/ 	.word	0x0500000f


	//   ....[181]....
        /*03c8*/ 	.word	0x0500000f


	//   ....[182]....
        /*03cc*/ 	.word	0x0500000f


	//   ....[183]....
        /*03d0*/ 	.word	0x0500000f


	//   ....[184]....
        /*03d4*/ 	.word	0x0500000f


	//   ....[185]....
        /*03d8*/ 	.word	0x0500000f


	//   ....[186]....
        /*03dc*/ 	.word	0x0500000f


	//   ....[187]....
        /*03e0*/ 	.word	0x0500000f


	//   ....[188]....
        /*03e4*/ 	.word	0x0500000f


	//   ....[189]....
        /*03e8*/ 	.word	0x0500000f


	//   ....[190]....
        /*03ec*/ 	.word	0x0500000f


	//   ....[191]....
        /*03f0*/ 	.word	0x0500000f


	//   ....[192]....
        /*03f4*/ 	.word	0x0500000f


	//   ....[193]....
        /*03f8*/ 	.word	0x0500000f


	//   ....[194]....
        /*03fc*/ 	.word	0x0500000f


	//   ....[195]....
        /*0400*/ 	.word	0x0500000f


	//   ....[196]....
        /*0404*/ 	.word	0x0500000f


	//   ....[197]....
        /*0408*/ 	.word	0x0500000f


	//   ....[198]....
        /*040c*/ 	.word	0x0500000f


	//   ....[199]....
        /*0410*/ 	.word	0x0500000f


	//   ....[200]....
        /*0414*/ 	.word	0x0500000f


	//   ....[201]....
        /*0418*/ 	.word	0x0500000f


	//   ....[202]....
        /*041c*/ 	.word	0x0500000f


	//   ....[203]....
        /*0420*/ 	.word	0x0500000f


	//   ....[204]....
        /*0424*/ 	.word	0x0500000f


	//   ....[205]....
        /*0428*/ 	.word	0x0500000f


	//   ....[206]....
        /*042c*/ 	.word	0x0500000f


	//   ....[207]....
        /*0430*/ 	.word	0x0500000f


	//   ....[208]....
        /*0434*/ 	.word	0x0500000f


	//   ....[209]....
        /*0438*/ 	.word	0x0500000f


	//   ....[210]....
        /*043c*/ 	.word	0x0500000f


	//   ....[211]....
        /*0440*/ 	.word	0x0500000f


	//   ....[212]....
        /*0444*/ 	.word	0x0500000f


	//   ....[213]....
        /*0448*/ 	.word	0x0500000f


	//   ....[214]....
        /*044c*/ 	.word	0x0500000f


	//   ....[215]....
        /*0450*/ 	.word	0x0500000f


	//   ....[216]....
        /*0454*/ 	.word	0x0500000f


	//   ....[217]....
        /*0458*/ 	.word	0x0500000f


	//   ....[218]....
        /*045c*/ 	.word	0x0500000f


	//   ....[219]....
        /*0460*/ 	.word	0x0500000f


	//   ....[220]....
        /*0464*/ 	.word	0x0500000f


	//   ....[221]....
        /*0468*/ 	.word	0x0500000f


	//   ....[222]....
        /*046c*/ 	.word	0x0500000f


	//   ....[223]....
        /*0470*/ 	.word	0x0500000f


	//   ....[224]....
        /*0474*/ 	.word	0x0500000f


	//   ....[225]....
        /*0478*/ 	.word	0x0500000f


	//   ....[226]....
        /*047c*/ 	.word	0x0500000f


	//   ....[227]....
        /*0480*/ 	.word	0x0500000f


	//   ....[228]....
        /*0484*/ 	.word	0x0500000f


	//   ....[229]....
        /*0488*/ 	.word	0x0500000f


	//   ....[230]....
        /*048c*/ 	.word	0x0500000f


	//   ....[231]....
        /*0490*/ 	.word	0x0500000f


	//   ....[232]....
        /*0494*/ 	.word	0x0500000f


	//   ....[233]....
        /*0498*/ 	.word	0x0500000f


	//   ....[234]....
        /*049c*/ 	.word	0x0500000f


	//   ....[235]....
        /*04a0*/ 	.word	0x0500000f


	//   ....[236]....
        /*04a4*/ 	.word	0x0500000f


	//   ....[237]....
        /*04a8*/ 	.word	0x0500000f


	//   ....[238]....
        /*04ac*/ 	.word	0x0500000f


	//   ....[239]....
        /*04b0*/ 	.word	0x0500000f


	//   ....[240]....
        /*04b4*/ 	.word	0x0500000f


	//   ....[241]....
        /*04b8*/ 	.word	0x0500000f


	//   ....[242]....
        /*04bc*/ 	.word	0x0500000f


	//   ....[243]....
        /*04c0*/ 	.word	0x0500000f


	//   ....[244]....
        /*04c4*/ 	.word	0x0500000f


	//   ....[245]....
        /*04c8*/ 	.word	0x0500000f


	//   ....[246]....
        /*04cc*/ 	.word	0x0500000f


	//   ....[247]....
        /*04d0*/ 	.word	0x0500000f


	//   ....[248]....
        /*04d4*/ 	.word	0x0500000f


	//   ....[249]....
        /*04d8*/ 	.word	0x0500000f


	//   ....[250]....
        /*04dc*/ 	.word	0x0500000f


	//   ....[251]....
        /*04e0*/ 	.word	0x0500000f


	//   ....[252]....
        /*04e4*/ 	.word	0x0500000f


	//   ....[253]....
        /*04e8*/ 	.word	0x0500000f


	//   ....[254]....
        /*04ec*/ 	.word	0x0500000f


	//   ....[255]....
        /*04f0*/ 	.word	0x0500000f


	//   ....[0]....
        /*04f4*/ 	.word	0x0500000f


	//   ....[1]....
        /*04f8*/ 	.word	0x0500000f


	//   ....[2]....
        /*04fc*/ 	.word	0x0500000f


	//   ....[3]....
        /*0500*/ 	.word	0x0500000f


	//   ....[4]....
        /*0504*/ 	.word	0x0500000f


	//   ....[5]....
        /*0508*/ 	.word	0x0500000f


	//   ....[6]....
        /*050c*/ 	.word	0x0500000f


	//   ....[7]....
        /*0510*/ 	.word	0x0500000f


	//   ....[8]....
        /*0514*/ 	.word	0x0500000f


	//   ....[9]....
        /*0518*/ 	.word	0x0500000f


	//----- nvinfo : EIATTR_COOP_GROUP_INSTR_OFFSETS
	.align		4
.L_196:
        /*051c*/ 	.byte	0x04, 0x28
        /*051e*/ 	.short	(.L_198 - .L_197)


	//   ....[0]....
.L_197:
        /*0520*/ 	.word	0x00000080


	//   ....[1]....
        /*0524*/ 	.word	0x00000090


	//   ....[2]....
        /*0528*/ 	.word	0x000002d0


	//   ....[3]....
        /*052c*/ 	.word	0x00000430


	//   ....[4]....
        /*0530*/ 	.word	0x00000550


	//   ....[5]....
        /*0534*/ 	.word	0x000006b0


	//   ....[6]....
        /*0538*/ 	.word	0x000018e0


	//   ....[7]....
        /*053c*/ 	.word	0x00002210


	//   ....[8]....
        /*0540*/ 	.word	0x00003280


	//   ....[9]....
        /*0544*/ 	.word	0x00003d60


	//   ....[10]....
        /*0548*/ 	.word	0x00003eb0


	//   ....[11]....
        /*054c*/ 	.word	0x000047f0


	//   ....[12]....
        /*0550*/ 	.word	0x00004850


	//   ....[13]....
        /*0554*/ 	.word	0x00006050


	//   ....[14]....
        /*0558*/ 	.word	0x000069a0


	//   ....[15]....
        /*055c*/ 	.word	0x00007550


	//   ....[16]....
        /*0560*/ 	.word	0x00007570


	//   ....[17]....
        /*0564*/ 	.word	0x00007f40


	//   ....[18]....
        /*0568*/ 	.word	0x00007fa0


	//   ....[19]....
        /*056c*/ 	.word	0x0000a670


	//   ....[20]....
        /*0570*/ 	.word	0x0000a6c0


	//   ....[21]....
        /*0574*/ 	.word	0x0000a6e0


	//   ....[22]....
        /*0578*/ 	.word	0x0000a700


	//   ....[23]....
        /*057c*/ 	.word	0x0000c490


	//   ....[24]....
        /*0580*/ 	.word	0x0000cde0


	//   ....[25]....
        /*0584*/ 	.word	0x0000d990


	//   ....[26]....
        /*0588*/ 	.word	0x0000d9b0


	//   ....[27]....
        /*058c*/ 	.word	0x0000e370


	//   ....[28]....
        /*0590*/ 	.word	0x0000e3d0


	//   ....[29]....
        /*0594*/ 	.word	0x0000f4e0


	//   ....[30]....
        /*0598*/ 	.word	0x0000f510


	//   ....[31]....
        /*059c*/ 	.word	0x0000f5c0


	//   ....[32]....
        /*05a0*/ 	.word	0x0000f5e0


	//   ....[33]....
        /*05a4*/ 	.word	0x00010940


	//   ....[34]....
        /*05a8*/ 	.word	0x00010980


	//   ....[35]....
        /*05ac*/ 	.word	0x000109c0


	//   ....[36]....
        /*05b0*/ 	.word	0x00010a00


	//   ....[37]....
        /*05b4*/ 	.word	0x00010f80


	//   ....[38]....
        /*05b8*/ 	.word	0x00010fc0


	//   ....[39]....
        /*05bc*/ 	.word	0x00011080


	//   ....[40]....
        /*05c0*/ 	.word	0x000110a0


	//   ....[41]....
        /*05c4*/ 	.word	0x00011160


	//   ....[42]....
        /*05c8*/ 	.word	0x00011180


	//   ....[43]....
        /*05cc*/ 	.word	0x00011250


	//   ....[44]....
        /*05d0*/ 	.word	0x00011270


	//   ....[45]....
        /*05d4*/ 	.word	0x00011b40


	//   ....[46]....
        /*05d8*/ 	.word	0x00011b60


	//   ....[47]....
        /*05dc*/ 	.word	0x00011c20


	//   ....[48]....
        /*05e0*/ 	.word	0x00011c40


	//   ....[49]....
        /*05e4*/ 	.word	0x00011d00


	//   ....[50]....
        /*05e8*/ 	.word	0x00011d20


	//   ....[51]....
        /*05ec*/ 	.word	0x00011df0


	//   ....[52]....
        /*05f0*/ 	.word	0x00011e10


	//   ....[53]....
        /*05f4*/ 	.word	0x00011f60


	//   ....[54]....
        /*05f8*/ 	.word	0x00012130


	//   ....[55]....
        /*05fc*/ 	.word	0x00012160


	//   ....[56]....
        /*0600*/ 	.word	0x00012190


	//   ....[57]....
        /*0604*/ 	.word	0x000121c0


	//   ....[58]....
        /*0608*/ 	.word	0x000121f0


	//   ....[59]....
        /*060c*/ 	.word	0x00012220


	//   ....[60]....
        /*0610*/ 	.word	0x00012370


	//   ....[61]....
        /*0614*/ 	.word	0x000123a0


	//   ....[62]....
        /*0618*/ 	.word	0x000123d0


	//   ....[63]....
        /*061c*/ 	.word	0x00012400


	//   ....[64]....
        /*0620*/ 	.word	0x00012430


	//   ....[65]....
        /*0624*/ 	.word	0x00012460


	//   ....[66]....
        /*0628*/ 	.word	0x000124f0


	//   ....[67]....
        /*062c*/ 	.word	0x00012550


	//   ....[68]....
        /*0630*/ 	.word	0x000125e0


	//   ....[69]....
        /*0634*/ 	.word	0x00014030


	//   ....[70]....
        /*0638*/ 	.word	0x00014050


	//   ....[71]....
        /*063c*/ 	.word	0x000140f0


	//   ....[72]....
        /*0640*/ 	.word	0x00014110


	//   ....[73]....
        /*0644*/ 	.word	0x000141a0


	//   ....[74]....
        /*0648*/ 	.word	0x000141c0


	//   ....[75]....
        /*064c*/ 	.word	0x00014250


	//   ....[76]....
        /*0650*/ 	.word	0x00014270


	//   ....[77]....
        /*0654*/ 	.word	0x00014300


	//   ....[78]....
        /*0658*/ 	.word	0x00014320


	//   ....[79]....
        /*065c*/ 	.word	0x000143b0


	//   ....[80]....
        /*0660*/ 	.word	0x000143d0


	//   ....[81]....
        /*0664*/ 	.word	0x00014460


	//   ....[82]....
        /*0668*/ 	.word	0x00014480


	//   ....[83]....
        /*066c*/ 	.word	0x00014490


	//   ....[84]....
        /*0670*/ 	.word	0x00014510


	//   ....[85]....
        /*0674*/ 	.word	0x00014c50


	//   ....[86]....
        /*0678*/ 	.word	0x00014c80


	//   ....[87]....
        /*067c*/ 	.word	0x00014ce0


	//   ....[88]....
        /*0680*/ 	.word	0x00014d30


	//   ....[89]....
        /*0684*/ 	.word	0x00014d80


	//   ....[90]....
        /*0688*/ 	.word	0x00014dd0


	//   ....[91]....
        /*068c*/ 	.word	0x00014e20


	//   ....[92]....
        /*0690*/ 	.word	0x00014e70


	//   ....[93]....
        /*0694*/ 	.word	0x00014ec0


	//   ....[94]....
        /*0698*/ 	.word	0x00014f10


	//   ....[95]....
        /*069c*/ 	.word	0x00014f60


	//   ....[96]....
        /*06a0*/ 	.word	0x00014fb0


	//   ....[97]....
        /*06a4*/ 	.word	0x00015000


	//   ....[98]....
        /*06a8*/ 	.word	0x00015040


	//   ....[99]....
        /*06ac*/ 	.word	0x00015060


	//   ....[100]....
        /*06b0*/ 	.word	0x000150a0


	//   ....[101]....
        /*06b4*/ 	.word	0x00015800


	//   ....[102]....
        /*06b8*/ 	.word	0x00015830


	//   ....[103]....
        /*06bc*/ 	.word	0x00015890


	//   ....[104]....
        /*06c0*/ 	.word	0x000158a0


	//   ....[105]....
        /*06c4*/ 	.word	0x000158f0


	//   ....[106]....
        /*06c8*/ 	.word	0x00015900


	//   ....[107]....
        /*06cc*/ 	.word	0x00015950


	//   ....[108]....
        /*06d0*/ 	.word	0x00015960


	//   ....[109]....
        /*06d4*/ 	.word	0x000159b0


	//   ....[110]....
        /*06d8*/ 	.word	0x000159c0


	//   ....[111]....
        /*06dc*/ 	.word	0x00015a10


	//   ....[112]....
        /*06e0*/ 	.word	0x00015a20


	//   ....[113]....
        /*06e4*/ 	.word	0x00015a70


	//   ....[114]....
        /*06e8*/ 	.word	0x00015a80


	//   ....[115]....
        /*06ec*/ 	.word	0x00015a90


	//   ....[116]....
        /*06f0*/ 	.word	0x00015ae0


	//   ....[117]....
        /*06f4*/ 	.word	0x00015d40


	//   ....[118]....
        /*06f8*/ 	.word	0x00015d60


	//   ....[119]....
        /*06fc*/ 	.word	0x00015d70


	//   ....[120]....
        /*0700*/ 	.word	0x00015de0


	//   ....[121]....
        /*0704*/ 	.word	0x00015df0


	//   ....[122]....
        /*0708*/ 	.word	0x00015e60


	//   ....[123]....
        /*070c*/ 	.word	0x00015e70


	//   ....[124]....
        /*0710*/ 	.word	0x00015ee0


	//   ....[125]....
        /*0714*/ 	.word	0x00015ef0


	//   ....[126]....
        /*0718*/ 	.word	0x00015f60


	//   ....[127]....
        /*071c*/ 	.word	0x00015f70


	//   ....[128]....
        /*0720*/ 	.word	0x00015fe0


	//   ....[129]....
        /*0724*/ 	.word	0x00015ff0


	//   ....[130]....
        /*0728*/ 	.word	0x00016060


	//   ....[131]....
        /*072c*/ 	.word	0x00016070


	//   ....[132]....
        /*0730*/ 	.word	0x00016080


	//   ....[133]....
        /*0734*/ 	.word	0x00016630


	//   ....[134]....
        /*0738*/ 	.word	0x00016670


	//   ....[135]....
        /*073c*/ 	.word	0x000166b0


	//   ....[136]....
        /*0740*/ 	.word	0x000166d0


	//   ....[137]....
        /*0744*/ 	.word	0x000166e0


	//   ....[138]....
        /*0748*/ 	.word	0x00016700


	//   ....[139]....
        /*074c*/ 	.word	0x00016770


	//   ....[140]....
        /*0750*/ 	.word	0x00016790


	//   ....[141]....
        /*0754*/ 	.word	0x000167f0


	//   ....[142]....
        /*0758*/ 	.word	0x00016810


	//   ....[143]....
        /*075c*/ 	.word	0x00016870


	//   ....[144]....
        /*0760*/ 	.word	0x00016890


	//   ....[145]....
        /*0764*/ 	.word	0x000168f0


	//   ....[146]....
        /*0768*/ 	.word	0x00016910


	//   ....[147]....
        /*076c*/ 	.word	0x00016960


	//   ....[148]....
        /*0770*/ 	.word	0x00016980


	//   ....[149]....
        /*0774*/ 	.word	0x00016d80


	//   ....[150]....
        /*0778*/ 	.word	0x00016dd0


	//   ....[151]....
        /*077c*/ 	.word	0x00016e00


	//   ....[152]....
        /*0780*/ 	.word	0x00016e10


	//   ....[153]....
        /*0784*/ 	.word	0x00016e40


	//   ....[154]....
        /*0788*/ 	.word	0x00016e70


	//   ....[155]....
        /*078c*/ 	.word	0x00016ea0


	//   ....[156]....
        /*0790*/ 	.word	0x00016ed0


	//   ....[157]....
        /*0794*/ 	.word	0x00017050


	//   ....[158]....
        /*0798*/ 	.word	0x00017080


	//   ....[159]....
        /*079c*/ 	.word	0x000170b0


	//   ....[160]....
        /*07a0*/ 	.word	0x000170e0


	//   ....[161]....
        /*07a4*/ 	.word	0x00017110


	//   ....[162]....
        /*07a8*/ 	.word	0x00017140


	//   ....[163]....
        /*07ac*/ 	.word	0x00017200


	//   ....[164]....
        /*07b0*/ 	.word	0x00017220


	//   ....[165]....
        /*07b4*/ 	.word	0x00017290


	//   ....[166]....
        /*07b8*/ 	.word	0x00017930


	//   ....[167]....
        /*07bc*/ 	.word	0x00017f90


	//   ....[168]....
        /*07c0*/ 	.word	0x00018080


	//   ....[169]....
        /*07c4*/ 	.word	0x00018120


	//   ....[170]....
        /*07c8*/ 	.word	0x00018180


	//   ....[171]....
        /*07cc*/ 	.word	0x00018280


	//   ....[172]....
        /*07d0*/ 	.word	0x000182f0


	//   ....[173]....
        /*07d4*/ 	.word	0x000183f0


	//   ....[174]....
        /*07d8*/ 	.word	0x00018460


	//   ....[175]....
        /*07dc*/ 	.word	0x00018560


	//   ....[176]....
        /*07e0*/ 	.word	0x000185d0


	//   ....[177]....
        /*07e4*/ 	.word	0x000186d0


	//   ....[178]....
        /*07e8*/ 	.word	0x00018740


	//   ....[179]....
        /*07ec*/ 	.word	0x00018840


	//   ....[180]....
        /*07f0*/ 	.word	0x000188b0


	//   ....[181]....
        /*07f4*/ 	.word	0x000189b0


	//   ....[182]....
        /*07f8*/ 	.word	0x00018a20


	//   ....[183]....
        /*07fc*/ 	.word	0x00018ac0


	//   ....[184]....
        /*0800*/ 	.word	0x00018bc0


	//   ....[185]....
        /*0804*/ 	.word	0x00018c30


	//   ....[186]....
        /*0808*/ 	.word	0x00018cb0


	//   ....[187]....
        /*080c*/ 	.word	0x00018d70


	//   ....[188]....
        /*0810*/ 	.word	0x00018df0


	//   ....[189]....
        /*0814*/ 	.word	0x00018ec0


	//   ....[190]....
        /*0818*/ 	.word	0x00018f40


	//   ....[191]....
        /*081c*/ 	.word	0x00019010


	//   ....[192]....
        /*0820*/ 	.word	0x00019090


	//   ....[193]....
        /*0824*/ 	.word	0x00019160


	//   ....[194]....
        /*0828*/ 	.word	0x000191e0


	//   ....[195]....
        /*082c*/ 	.word	0x000192b0


	//   ....[196]....
        /*0830*/ 	.word	0x00019330


	//   ....[197]....
        /*0834*/ 	.word	0x000193f0


	//   ....[198]....
        /*0838*/ 	.word	0x00019470


	//   ....[199]....
        /*083c*/ 	.word	0x00019520


	//   ....[200]....
        /*0840*/ 	.word	0x00019650


	//   ....[201]....
        /*0844*/ 	.word	0x000196f0


	//   ....[202]....
        /*0848*/ 	.word	0x00019760


	//   ....[203]....
        /*084c*/ 	.word	0x00019820


	//   ....[204]....
        /*0850*/ 	.word	0x00019880


	//   ....[205]....
        /*0854*/ 	.word	0x00019940


	//   ....[206]....
        /*0858*/ 	.word	0x000199a0


	//   ....[207]....
        /*085c*/ 	.word	0x00019a60


	//   ....[208]....
        /*0860*/ 	.word	0x00019ac0


	//   ....[209]....
        /*0864*/ 	.word	0x00019b80


	//   ....[210]....
        /*0868*/ 	.word	0x00019be0


	//   ....[211]....
        /*086c*/ 	.word	0x00019ca0


	//   ....[212]....
        /*0870*/ 	.word	0x00019d00


	//   ....[213]....
        /*0874*/ 	.word	0x00019dc0


	//   ....[214]....
        /*0878*/ 	.word	0x00019e20


	//   ....[215]....
        /*087c*/ 	.word	0x00019ee0


	//   ....[216]....
        /*0880*/ 	.word	0x00019fd0


	//   ....[217]....
        /*0884*/ 	.word	0x0001a070


	//   ....[218]....
        /*0888*/ 	.word	0x0001a0d0


	//   ....[219]....
        /*088c*/ 	.word	0x0001a1b0


	//   ....[220]....
        /*0890*/ 	.word	0x0001a210


	//   ....[221]....
        /*0894*/ 	.word	0x0001a2f0


	//   ....[222]....
        /*0898*/ 	.word	0x0001a350


	//   ....[223]....
        /*089c*/ 	.word	0x0001a430


	//   ....[224]....
        /*08a0*/ 	.word	0x0001a490


	//   ....[225]....
        /*08a4*/ 	.word	0x0001a570


	//   ....[226]....
        /*08a8*/ 	.word	0x0001a5d0


	//   ....[227]....
        /*08ac*/ 	.word	0x0001a6b0


	//   ....[228]....
        /*08b0*/ 	.word	0x0001a710


	//   ....[229]....
        /*08b4*/ 	.word	0x0001a7f0


	//   ....[230]....
        /*08b8*/ 	.word	0x0001a850


	//   ....[231]....
        /*08bc*/ 	.word	0x0001a920


	//   ....[232]....
        /*08c0*/ 	.word	0x0001aa40


	//   ....[233]....
        /*08c4*/ 	.word	0x0001aae0


	//   ....[234]....
        /*08c8*/ 	.word	0x0001aba0


	//   ....[235]....
        /*08cc*/ 	.word	0x0001ac70


	//   ....[236]....
        /*08d0*/ 	.word	0x0001acd0


	//   ....[237]....
        /*08d4*/ 	.word	0x0001adb0


	//   ....[238]....
        /*08d8*/ 	.word	0x0001ae10


	//   ....[239]....
        /*08dc*/ 	.word	0x0001aee0


	//   ....[240]....
        /*08e0*/ 	.word	0x0001af40


	//   ....[241]....
        /*08e4*/ 	.word	0x0001b010


	//   ....[242]....
        /*08e8*/ 	.word	0x0001b070


	//   ....[243]....
        /*08ec*/ 	.word	0x0001b150


	//   ....[244]....
        /*08f0*/ 	.word	0x0001b1b0


	//   ....[245]....
        /*08f4*/ 	.word	0x0001b280


	//   ....[246]....
        /*08f8*/ 	.word	0x0001b2e0


	//   ....[247]....
        /*08fc*/ 	.word	0x0001b3a0


	//   ....[248]....
        /*0900*/ 	.word	0x0001b430


	//   ....[249]....
        /*0904*/ 	.word	0x0001b4d0


	//   ....[250]....
        /*0908*/ 	.word	0x0001b5f0


	//   ....[251]....
        /*090c*/ 	.word	0x0001b660


	//   ....[252]....
        /*0910*/ 	.word	0x0001b6d0


	//   ....[253]....
        /*0914*/ 	.word	0x0001b740


	//   ....[254]....
        /*0918*/ 	.word	0x0001b7b0


	//   ....[255]....
        /*091c*/ 	.word	0x0001b830


	//   ....[0]....
        /*0920*/ 	.word	0x0001b8c0


	//   ....[1]....
        /*0924*/ 	.word	0x0001b950


	//   ....[2]....
        /*0928*/ 	.word	0x0001b9c0


	//   ....[3]....
        /*092c*/ 	.word	0x0001ba30


	//   ....[4]....
        /*0930*/ 	.word	0x0001baa0


	//   ....[5]....
        /*0934*/ 	.word	0x0001bb20


	//   ....[6]....
        /*0938*/ 	.word	0x0001bb90


	//   ....[7]....
        /*093c*/ 	.word	0x0001bc30


	//   ....[8]....
        /*0940*/ 	.word	0x0001bcc0


	//   ....[9]....
        /*0944*/ 	.word	0x0001bde0


	//----- nvinfo : EIATTR_REG_RECONFIG
	.align		4
.L_198:
        /*0948*/ 	.byte	0x01, 0x54
	.zero		2


	//----- nvinfo : EIATTR_SYSCALL_OFFSETS
	.align		4
        /*094c*/ 	.byte	0x04, 0x46
        /*094e*/ 	.short	(.L_200 - .L_199)


	//   ....[0]....
.L_199:
        /*0950*/ 	.word	0x00001ac0


	//   ....[1]....
        /*0954*/ 	.word	0x000136d0


	//   ....[2]....
        /*0958*/ 	.word	0x00013820


	//   ....[3]....
        /*095c*/ 	.word	0x00013910


	//   ....[4]....
        /*0960*/ 	.word	0x00014870


	//----- nvinfo : EIATTR_MBARRIER_INSTR_OFFSETS
	.align		4
.L_200:
        /*0964*/ 	.byte	0x04, 0x39
        /*0966*/ 	.short	(.L_202 - .L_201)


	//   ....[0]....
.L_201:
        /*0968*/ 	.word	0x00000180
        /*096c*/ 	.word	0x000000ff
        /*0970*/ 	.word	0x00028800
        /*0974*/ 	.short	0x0100
        /*0976*/ 	.byte	0x08
	.zero		1


	//   ....[1]....
        /*0978*/ 	.word	0x00000190
        /*097c*/ 	.word	0x000000ff
        /*0980*/ 	.word	0x00028820
        /*0984*/ 	.short	0x0100
        /*0986*/ 	.byte	0x08
	.zero		1


	//   ....[2]....
        /*0988*/ 	.word	0x00000280
        /*098c*/ 	.word	0x000000ff
        /*0990*/ 	.word	0x00028830
        /*0994*/ 	.short	0x0100
        /*0996*/ 	.byte	0x08
	.zero		1


	//   ....[3]....
        /*0998*/ 	.word	0x00000290
        /*099c*/ 	.word	0x000000ff
        /*09a0*/ 	.word	0x00028840
        /*09a4*/ 	.short	0x0100
        /*09a6*/ 	.byte	0x08
	.zero		1


	//   ....[4]....
        /*09a8*/ 	.word	0x000002a0
        /*09ac*/ 	.word	0x000000ff
        /*09b0*/ 	.word	0x00028838
        /*09b4*/ 	.short	0x0100
        /*09b6*/ 	.byte	0x08
	.zero		1


	//   ....[5]....
        /*09b8*/ 	.word	0x000002b0
        /*09bc*/ 	.word	0x000000ff
        /*09c0*/ 	.word	0x00028848
        /*09c4*/ 	.short	0x0100
        /*09c6*/ 	.byte	0x08
	.zero		1


	//   ....[6]....
        /*09c8*/ 	.word	0x000003e0
        /*09cc*/ 	.word	0x000000ff
        /*09d0*/ 	.word	0x00028850
        /*09d4*/ 	.short	0x0100
        /*09d6*/ 	.byte	0x08
	.zero		1


	//   ....[7]....
        /*09d8*/ 	.word	0x000003f0
        /*09dc*/ 	.word	0x000000ff
        /*09e0*/ 	.word	0x00028860
        /*09e4*/ 	.short	0x0100
        /*09e6*/ 	.byte	0x08
	.zero		1


	//   ....[8]....
        /*09e8*/ 	.word	0x00000400
        /*09ec*/ 	.word	0x000000ff
        /*09f0*/ 	.word	0x00028858
        /*09f4*/ 	.short	0x0100
        /*09f6*/ 	.byte	0x08
	.zero		1


	//   ....[9]....
        /*09f8*/ 	.word	0x00000410
        /*09fc*/ 	.word	0x000000ff
        /*0a00*/ 	.word	0x00028868
        /*0a04*/ 	.short	0x0100
        /*0a06*/ 	.byte	0x08
	.zero		1


	//   ....[10]....
        /*0a08*/ 	.word	0x00000500
        /*0a0c*/ 	.word	0x000000ff
        /*0a10*/ 	.word	0x00028870
        /*0a14*/ 	.short	0x0100
        /*0a16*/ 	.byte	0x06
	.zero		1


	//   ....[11]....
        /*0a18*/ 	.word	0x00000510
        /*0a1c*/ 	.word	0x000000ff
        /*0a20*/ 	.word	0x00028880
        /*0a24*/ 	.short	0x0100
        /*0a26*/ 	.byte	0x06
	.zero		1


	//   ....[12]....
        /*0a28*/ 	.word	0x00000520
        /*0a2c*/ 	.word	0x000000ff
        /*0a30*/ 	.word	0x00028878
        /*0a34*/ 	.short	0x0100
        /*0a36*/ 	.byte	0x06
	.zero		1


	//   ....[13]....
        /*0a38*/ 	.word	0x00000530
        /*0a3c*/ 	.word	0x000000ff
        /*0a40*/ 	.word	0x00028888
        /*0a44*/ 	.short	0x0100
        /*0a46*/ 	.byte	0x06
	.zero		1


	//   ....[14]....
        /*0a48*/ 	.word	0x00000660
        /*0a4c*/ 	.word	0x000000ff
        /*0a50*/ 	.word	0x00028890
        /*0a54*/ 	.short	0x0100
        /*0a56*/ 	.byte	0x08
	.zero		1


	//   ....[15]....
        /*0a58*/ 	.word	0x00000670
        /*0a5c*/ 	.word	0x000000ff
        /*0a60*/ 	.word	0x000288a0
        /*0a64*/ 	.short	0x0100
        /*0a66*/ 	.byte	0x08
	.zero		1


	//   ....[16]....
        /*0a68*/ 	.word	0x00000680
        /*0a6c*/ 	.word	0x000000ff
        /*0a70*/ 	.word	0x00028898
        /*0a74*/ 	.short	0x0100
        /*0a76*/ 	.byte	0x08
	.zero		1


	//   ....[17]....
        /*0a78*/ 	.word	0x00000690
        /*0a7c*/ 	.word	0x000000ff
        /*0a80*/ 	.word	0x000288a8
        /*0a84*/ 	.short	0x0100
        /*0a86*/ 	.byte	0x08
	.zero		1


	//   ....[18]....
        /*0a88*/ 	.word	0x000007d0
        /*0a8c*/ 	.word	0x000000ff
        /*0a90*/ 	.word	0x000288b0
        /*0a94*/ 	.short	0x0100
        /*0a96*/ 	.byte	0x08
	.zero		1


	//   ....[19]....
        /*0a98*/ 	.word	0x000007e0
        /*0a9c*/ 	.word	0x000000ff
        /*0aa0*/ 	.word	0x000288c0
        /*0aa4*/ 	.short	0x0100
        /*0aa6*/ 	.byte	0x08
	.zero		1


	//   ....[20]....
        /*0aa8*/ 	.word	0x000007f0
        /*0aac*/ 	.word	0x000000ff
        /*0ab0*/ 	.word	0x000288b8
        /*0ab4*/ 	.short	0x0100
        /*0ab6*/ 	.byte	0x08
	.zero		1


	//   ....[21]....
        /*0ab8*/ 	.word	0x00000800
        /*0abc*/ 	.word	0x000000ff
        /*0ac0*/ 	.word	0x000288c8
        /*0ac4*/ 	.short	0x0100
        /*0ac6*/ 	.byte	0x08
	.zero		1


	//   ....[22]....
        /*0ac8*/ 	.word	0x00001b40
        /*0acc*/ 	.word	0x000000ff
        /*0ad0*/ 	.word	0x00028800
        /*0ad4*/ 	.short	0x010a
        /*0ad6*/ 	.byte	0x29
	.zero		1


	//   ....[23]....
        /*0ad8*/ 	.word	0x00001bc0
        /*0adc*/ 	.word	0x00000009
        /*0ae0*/ 	.word	0x00028830
        /*0ae4*/ 	.short	0x010a
        /*0ae6*/ 	.byte	0x3f
	.zero		1


	//   ....[24]....
        /*0ae8*/ 	.word	0x00001c00
        /*0aec*/ 	.word	0x00000009
        /*0af0*/ 	.word	0x00028830
        /*0af4*/ 	.short	0x010a
        /*0af6*/ 	.byte	0x3f
	.zero		1


	//   ....[25]....
        /*0af8*/ 	.word	0x000025f0
        /*0afc*/ 	.word	0x000000ff
        /*0b00*/ 	.word	0x00000000
        /*0b04*/ 	.short	0x0101
        /*0b06*/ 	.byte	0x06
	.zero		1


	//   ....[26]....
        /*0b08*/ 	.word	0x00005780
        /*0b0c*/ 	.word	0x000000ff
        /*0b10*/ 	.word	0x00028830
        /*0b14*/ 	.short	0x010a
        /*0b16*/ 	.byte	0x06
	.zero		1


	//   ....[27]....
        /*0b18*/ 	.word	0x000057c0
        /*0b1c*/ 	.word	0x000000ff
        /*0b20*/ 	.word	0x00028830
        /*0b24*/ 	.short	0x010a
        /*0b26*/ 	.byte	0x06
	.zero		1


	//   ....[28]....
        /*0b28*/ 	.word	0x00005b10
        /*0b2c*/ 	.word	0x000000ff
        /*0b30*/ 	.word	0x00028850
        /*0b34*/ 	.short	0x010a
        /*0b36*/ 	.byte	0x06
	.zero		1


	//   ....[29]....
        /*0b38*/ 	.word	0x00005b50
        /*0b3c*/ 	.word	0x000000ff
        /*0b40*/ 	.word	0x00028850
        /*0b44*/ 	.short	0x010a
        /*0b46*/ 	.byte	0x06
	.zero		1


	//   ....[30]....
        /*0b48*/ 	.word	0x000063b0
        /*0b4c*/ 	.word	0x000000ff
        /*0b50*/ 	.word	0x00000000
        /*0b54*/ 	.short	0x0101
        /*0b56*/ 	.byte	0x06
	.zero		1


	//   ....[31]....
        /*0b58*/ 	.word	0x00008a10
        /*0b5c*/ 	.word	0x000000ff
        /*0b60*/ 	.word	0x00000000
        /*0b64*/ 	.short	0x0101
        /*0b66*/ 	.byte	0x06
	.zero		1


	//   ....[32]....
        /*0b68*/ 	.word	0x00009360
        /*0b6c*/ 	.word	0x000000ff
        /*0b70*/ 	.word	0x00028830
        /*0b74*/ 	.short	0x010a
        /*0b76*/ 	.byte	0x06
	.zero		1


	//   ....[33]....
        /*0b78*/ 	.word	0x000093a0
        /*0b7c*/ 	.word	0x000000ff
        /*0b80*/ 	.word	0x00028830
        /*0b84*/ 	.short	0x010a
        /*0b86*/ 	.byte	0x06
	.zero		1


	//   ....[34]....
        /*0b88*/ 	.word	0x000096f0
        /*0b8c*/ 	.word	0x000000ff
        /*0b90*/ 	.word	0x00028850
        /*0b94*/ 	.short	0x010a
        /*0b96*/ 	.byte	0x06
	.zero		1


	//   ....[35]....
        /*0b98*/ 	.word	0x00009730
        /*0b9c*/ 	.word	0x000000ff
        /*0ba0*/ 	.word	0x00028850
        /*0ba4*/ 	.short	0x010a
        /*0ba6*/ 	.byte	0x06
	.zero		1


	//   ....[36]....
        /*0ba8*/ 	.word	0x00009ff0
        /*0bac*/ 	.word	0x000000ff
        /*0bb0*/ 	.word	0x00000000
        /*0bb4*/ 	.short	0x0101
        /*0bb6*/ 	.byte	0x06
	.zero		1


	//   ....[37]....
        /*0bb8*/ 	.word	0x0000b4e0
        /*0bbc*/ 	.word	0x000000ff
        /*0bc0*/ 	.word	0x00000000
        /*0bc4*/ 	.short	0x0101
        /*0bc6*/ 	.byte	0x06
	.zero		1


	//   ....[38]....
        /*0bc8*/ 	.word	0x0000bbf0
        /*0bcc*/ 	.word	0x000000ff
        /*0bd0*/ 	.word	0x00028830
        /*0bd4*/ 	.short	0x010a
        /*0bd6*/ 	.byte	0x06
	.zero		1


	//   ....[39]....
        /*0bd8*/ 	.word	0x0000bc30
        /*0bdc*/ 	.word	0x000000ff
        /*0be0*/ 	.word	0x00028830
        /*0be4*/ 	.short	0x010a
        /*0be6*/ 	.byte	0x06
	.zero		1


	//   ....[40]....
        /*0be8*/ 	.word	0x0000bf50
        /*0bec*/ 	.word	0x000000ff
        /*0bf0*/ 	.word	0x00028850
        /*0bf4*/ 	.short	0x010a
        /*0bf6*/ 	.byte	0x06
	.zero		1


	//   ....[41]....
        /*0bf8*/ 	.word	0x0000bf90
        /*0bfc*/ 	.word	0x000000ff
        /*0c00*/ 	.word	0x00028850
        /*0c04*/ 	.short	0x010a
        /*0c06*/ 	.byte	0x06
	.zero		1


	//   ....[42]....
        /*0c08*/ 	.word	0x0000c7f0
        /*0c0c*/ 	.word	0x000000ff
        /*0c10*/ 	.word	0x00000000
        /*0c14*/ 	.short	0x0101
        /*0c16*/ 	.byte	0x06
	.zero		1


	//   ....[43]....
        /*0c18*/ 	.word	0x0000ee50
        /*0c1c*/ 	.word	0x000000ff
        /*0c20*/ 	.word	0x00000000
        /*0c24*/ 	.short	0x0101
        /*0c26*/ 	.byte	0x06
	.zero		1


	//   ....[44]....
        /*0c28*/ 	.word	0x0000f450
        /*0c2c*/ 	.word	0x000000ff
        /*0c30*/ 	.word	0x00028850
        /*0c34*/ 	.short	0x010a
        /*0c36*/ 	.byte	0x05
	.zero		1


	//   ....[45]....
        /*0c38*/ 	.word	0x0000f490
        /*0c3c*/ 	.word	0x000000ff
        /*0c40*/ 	.word	0x00028850
        /*0c44*/ 	.short	0x010a
        /*0c46*/ 	.byte	0x05
	.zero		1


	//   ....[46]....
        /*0c48*/ 	.word	0x0000fa00
        /*0c4c*/ 	.word	0x000000ff
        /*0c50*/ 	.word	0x00000000
        /*0c54*/ 	.short	0x0101
        /*0c56*/ 	.byte	0x04
	.zero		1


	//   ....[47]....
        /*0c58*/ 	.word	0x00010fb0
        /*0c5c*/ 	.word	0x00000003
        /*0c60*/ 	.word	0x00000000
        /*0c64*/ 	.short	0x0101
        /*0c66*/ 	.byte	0x3f
	.zero		1


	//   ....[48]....
        /*0c68*/ 	.word	0x00013e40
        /*0c6c*/ 	.word	0x00000007
        /*0c70*/ 	.word	0x00028840
        /*0c74*/ 	.short	0x010a
        /*0c76*/ 	.byte	0x3f
	.zero		1


	//   ....[49]....
        /*0c78*/ 	.word	0x000145c0
        /*0c7c*/ 	.word	0x00000007
        /*0c80*/ 	.word	0x00028830
        /*0c84*/ 	.short	0x0107
        /*0c86*/ 	.byte	0x3f
	.zero		1


	//   ....[50]....
        /*0c88*/ 	.word	0x00014690
        /*0c8c*/ 	.word	0x00000007
        /*0c90*/ 	.word	0x00028830
        /*0c94*/ 	.short	0x0101
        /*0c96*/ 	.byte	0x3f
	.zero		1


	//   ....[51]....
        /*0c98*/ 	.word	0x00015190
        /*0c9c*/ 	.word	0x00000016
        /*0ca0*/ 	.word	0x00028800
        /*0ca4*/ 	.short	0x0107
        /*0ca6*/ 	.byte	0x3f
	.zero		1


	//   ....[52]....
        /*0ca8*/ 	.word	0x000152a0
        /*0cac*/ 	.word	0x00000016
        /*0cb0*/ 	.word	0x00028800
        /*0cb4*/ 	.short	0x0101
        /*0cb6*/ 	.byte	0x3f
	.zero		1


	//   ....[53]....
        /*0cb8*/ 	.word	0x000152c0
        /*0cbc*/ 	.word	0x00000016
        /*0cc0*/ 	.word	0x00028820
        /*0cc4*/ 	.short	0x010a
        /*0cc6*/ 	.byte	0x3f
	.zero		1


	//   ....[54]....
        /*0cc8*/ 	.word	0x00015650
        /*0ccc*/ 	.word	0x00000006
        /*0cd0*/ 	.word	0x00028840
        /*0cd4*/ 	.short	0x010a
        /*0cd6*/ 	.byte	0x3f
	.zero		1


	//   ....[55]....
        /*0cd8*/ 	.word	0x00015b70
        /*0cdc*/ 	.word	0x00000006
        /*0ce0*/ 	.word	0x00028830
        /*0ce4*/ 	.short	0x0107
        /*0ce6*/ 	.byte	0x3f
	.zero		1


	//   ....[56]....
        /*0ce8*/ 	.word	0x00015c30
        /*0cec*/ 	.word	0x00000006
        /*0cf0*/ 	.word	0x00028830
        /*0cf4*/ 	.short	0x0101
        /*0cf6*/ 	.byte	0x3f
	.zero		1


	//   ....[57]....
        /*0cf8*/ 	.word	0x00015c90
        /*0cfc*/ 	.word	0x00000006
        /*0d00*/ 	.word	0x00028860
        /*0d04*/ 	.short	0x010a
        /*0d06*/ 	.byte	0x3f
	.zero		1


	//   ....[58]....
        /*0d08*/ 	.word	0x00016220
        /*0d0c*/ 	.word	0x00000006
        /*0d10*/ 	.word	0x00028850
        /*0d14*/ 	.short	0x0107
        /*0d16*/ 	.byte	0x3f
	.zero		1


	//   ....[59]....
        /*0d18*/ 	.word	0x00016380
        /*0d1c*/ 	.word	0x00000006
        /*0d20*/ 	.word	0x00028850
        /*0d24*/ 	.short	0x0101
        /*0d26*/ 	.byte	0x3f
	.zero		1


	//   ....[60]....
        /*0d28*/ 	.word	0x00016590
        /*0d2c*/ 	.word	0x00000000
        /*0d30*/ 	.word	0x00028860
        /*0d34*/ 	.short	0x010a
        /*0d36*/ 	.byte	0x3f
	.zero		1


	//   ....[61]....
        /*0d38*/ 	.word	0x00016ac0
        /*0d3c*/ 	.word	0x00000000
        /*0d40*/ 	.word	0x00028850
        /*0d44*/ 	.short	0x0107
        /*0d46*/ 	.byte	0x3f
	.zero		1


	//   ....[62]....
        /*0d48*/ 	.word	0x00016b80
        /*0d4c*/ 	.word	0x00000000
        /*0d50*/ 	.word	0x00028850
        /*0d54*/ 	.short	0x0101
        /*0d56*/ 	.byte	0x3f
	.zero		1


	//   ....[63]....
        /*0d58*/ 	.word	0x000178b0
        /*0d5c*/ 	.word	0x00000007
        /*0d60*/ 	.word	0x00028820
        /*0d64*/ 	.short	0x010a
        /*0d66*/ 	.byte	0x3f
	.zero		1


	//   ....[64]....
        /*0d68*/ 	.word	0x00017a30
        /*0d6c*/ 	.word	0x00000005
        /*0d70*/ 	.word	0x00028840
        /*0d74*/ 	.short	0x010a
        /*0d76*/ 	.byte	0x3f
	.zero		1


	//   ....[65]....
        /*0d78*/ 	.word	0x00017ad0
        /*0d7c*/ 	.word	0x00000003
        /*0d80*/ 	.word	0x00028840
        /*0d84*/ 	.short	0x010a
        /*0d86*/ 	.byte	0x3f
	.zero		1


	//   ....[66]....
        /*0d88*/ 	.word	0x00017b10
        /*0d8c*/ 	.word	0x00000005
        /*0d90*/ 	.word	0x00028860
        /*0d94*/ 	.short	0x010a
        /*0d96*/ 	.byte	0x3f
	.zero		1


	//   ....[67]....
        /*0d98*/ 	.word	0x00017b50
        /*0d9c*/ 	.word	0x00000003
        /*0da0*/ 	.word	0x00028860
        /*0da4*/ 	.short	0x010a
        /*0da6*/ 	.byte	0x3f
	.zero		1


	//   ....[68]....
        /*0da8*/ 	.word	0x00017bc0
        /*0dac*/ 	.word	0x00000003
        /*0db0*/ 	.word	0x00028800
        /*0db4*/ 	.short	0x010a
        /*0db6*/ 	.byte	0x3f
	.zero		1


	//   ....[69]....
        /*0db8*/ 	.word	0x00017c10
        /*0dbc*/ 	.word	0x00000009
        /*0dc0*/ 	.word	0x00028830
        /*0dc4*/ 	.short	0x010a
        /*0dc6*/ 	.byte	0x3f
	.zero		1


	//   ....[70]....
        /*0dc8*/ 	.word	0x00017c70
        /*0dcc*/ 	.word	0x00000004
        /*0dd0*/ 	.word	0x00028830
        /*0dd4*/ 	.short	0x010a
        /*0dd6*/ 	.byte	0x3f
	.zero		1


	//   ....[71]....
        /*0dd8*/ 	.word	0x00017cd0
        /*0ddc*/ 	.word	0x00000004
        /*0de0*/ 	.word	0x00028850
        /*0de4*/ 	.short	0x010a
        /*0de6*/ 	.byte	0x3f
	.zero		1


	//   ....[72]....
        /*0de8*/ 	.word	0x00017d30
        /*0dec*/ 	.word	0x00000004
        /*0df0*/ 	.word	0x00028830
        /*0df4*/ 	.short	0x010a
        /*0df6*/ 	.byte	0x3f
	.zero		1


	//   ....[73]....
        /*0df8*/ 	.word	0x00017d90
        /*0dfc*/ 	.word	0x00000004
        /*0e00*/ 	.word	0x00028850
        /*0e04*/ 	.short	0x010a
        /*0e06*/ 	.byte	0x3f
	.zero		1


	//   ....[74]....
        /*0e08*/ 	.word	0x00017df0
        /*0e0c*/ 	.word	0x00000004
        /*0e10*/ 	.word	0x00028830
        /*0e14*/ 	.short	0x010a
        /*0e16*/ 	.byte	0x3f
	.zero		1


	//   ....[75]....
        /*0e18*/ 	.word	0x00017e50
        /*0e1c*/ 	.word	0x00000004
        /*0e20*/ 	.word	0x00028850
        /*0e24*/ 	.short	0x010a
        /*0e26*/ 	.byte	0x3f
	.zero		1


	//   ....[76]....
        /*0e28*/ 	.word	0x00017eb0
        /*0e2c*/ 	.word	0x00000006
        /*0e30*/ 	.word	0x00028850
        /*0e34*/ 	.short	0x010a
        /*0e36*/ 	.byte	0x3f
	.zero		1


	//   ....[77]....
        /*0e38*/ 	.word	0x00017fd0
        /*0e3c*/ 	.word	0x00000007
        /*0e40*/ 	.word	0x00028840
        /*0e44*/ 	.short	0x010a
        /*0e46*/ 	.byte	0x3f
	.zero		1


	//   ....[78]....
        /*0e48*/ 	.word	0x00019550
        /*0e4c*/ 	.word	0x00000016
        /*0e50*/ 	.word	0x00028820
        /*0e54*/ 	.short	0x010a
        /*0e56*/ 	.byte	0x3f
	.zero		1


	//   ....[79]....
        /*0e58*/ 	.word	0x000195a0
        /*0e5c*/ 	.word	0x00000006
        /*0e60*/ 	.word	0x00028840
        /*0e64*/ 	.short	0x010a
        /*0e66*/ 	.byte	0x3f
	.zero		1


	//   ....[80]....
        /*0e68*/ 	.word	0x00019f20
        /*0e6c*/ 	.word	0x00000006
        /*0e70*/ 	.word	0x00028860
        /*0e74*/ 	.short	0x010a
        /*0e76*/ 	.byte	0x3f
	.zero		1


	//   ....[81]....
        /*0e78*/ 	.word	0x0001a990
        /*0e7c*/ 	.word	0x00000000
        /*0e80*/ 	.word	0x00028860
        /*0e84*/ 	.short	0x010a
        /*0e86*/ 	.byte	0x3f
	.zero		1


	//   ....[82]....
        /*0e88*/ 	.word	0x0001bd00
        /*0e8c*/ 	.word	0x00000007
        /*0e90*/ 	.word	0x00028820
        /*0e94*/ 	.short	0x010a
        /*0e96*/ 	.byte	0x3f
	.zero		1


	//   ....[83]....
        /*0e98*/ 	.word	0x0001bea0
        /*0e9c*/ 	.word	0x00000005
        /*0ea0*/ 	.word	0x00028840
        /*0ea4*/ 	.short	0x010a
        /*0ea6*/ 	.byte	0x3f
	.zero		1


	//   ....[84]....
        /*0ea8*/ 	.word	0x0001bef0
        /*0eac*/ 	.word	0x00000003
        /*0eb0*/ 	.word	0x00028840
        /*0eb4*/ 	.short	0x010a
        /*0eb6*/ 	.byte	0x3f
	.zero		1


	//   ....[85]....
        /*0eb8*/ 	.word	0x0001bf40
        /*0ebc*/ 	.word	0x00000005
        /*0ec0*/ 	.word	0x00028860
        /*0ec4*/ 	.short	0x010a
        /*0ec6*/ 	.byte	0x3f
	.zero		1


	//----- nvinfo : EIATTR_NUM_MBARRIERS
	.align		4
.L_202:
        /*0ec8*/ 	.byte	0x03, 0x38
        /*0eca*/ 	.short	0x0016


	//----- nvinfo : EIATTR_EXIT_INSTR_OFFSETS
	.align		4
        /*0ecc*/ 	.byte	0x04, 0x1c
        /*0ece*/ 	.short	(.L_204 - .L_203)


	//   ....[0]....
.L_203:
        /*0ed0*/ 	.word	0x000009b0


	//   ....[1]....
        /*0ed4*/ 	.word	0x00011f10


	//   ....[2]....
        /*0ed8*/ 	.word	0x00017ba0


	//----- nvinfo : EIATTR_MAX_THREADS
	.align		4
.L_204:
        /*0edc*/ 	.byte	0x04, 0x05
        /*0ede*/ 	.short	(.L_206 - .L_205)
.L_205:
        /*0ee0*/ 	.word	0x00000180
        /*0ee4*/ 	.word	0x00000001
        /*0ee8*/ 	.word	0x00000001


	//----- nvinfo : EIATTR_CRS_STACK_SIZE
	.align		4
.L_206:
        /*0eec*/ 	.byte	0x04, 0x1e
        /*0eee*/ 	.short	(.L_208 - .L_207)
.L_207:
        /*0ef0*/ 	.word	0x00000000


	//----- nvinfo : EIATTR_CBANK_PARAM_SIZE
	.align		4
.L_208:
        /*0ef4*/ 	.byte	0x03, 0x19
        /*0ef6*/ 	.short	0x0af0


	//----- nvinfo : EIATTR_PARAM_CBANK
	.align		4
        /*0ef8*/ 	.byte	0x04, 0x0a
        /*0efa*/ 	.short	(.L_210 - .L_209)
	.align		4
.L_209:
        /*0efc*/ 	.word	index@(.nv.constant0._ZN7cutlass13device_kernelIN5flash11enable_sm90INS1_16FlashAttnFwdSm90INS1_25CollectiveMainloopFwdSm90ILi2EN4cute5tupleIJNS5_1CILi1EEES8_S8_EEENS6_IJNS7_ILi128EEESA_SA_EEELi128ENS_6half_tEfNS_4arch4Sm90ELb0ELb1ELb1ELb1ELb1ELb0ELb0ELb1ELb1ELb1ELb0ELb0EEENS1_21CollectiveEpilogueFwdISB_S9_SC_SE_Li256ELb1ELb1ELb0ELb0EEENS1_36VarlenDynamicPersistentTileSchedulerILi128ELi128ELi256ELi128ELb0ELb1ELb1ELb1ELb0ELb1EEEEEEEEEvNT_6ParamsE)
        /*0f00*/ 	.short	0x0210
        /*0f02*/ 	.short	0x0af0


	//----- nvinfo : EIATTR_SW_WAR
	.align		4
.L_210:
        /*0f04*/ 	.byte	0x04, 0x36
        /*0f06*/ 	.short	(.L_212 - .L_211)
.L_211:
        /*0f08*/ 	.word	0x00000008
.L_212:


//--------------------- .nv.info._ZN7cutlass13device_kernelIN5flash11enable_sm90INS1_16FlashAttnFwdSm90INS1_25CollectiveMainloopFwdSm90ILi2EN4cute5tupleIJNS5_1CILi1EEES8_S8_EEENS6_IJNS7_ILi128EEESA_SA_EEELi128ENS_6half_tEfNS_4arch4Sm90ELb0ELb1ELb1ELb1ELb1ELb1ELb0ELb1ELb1ELb1ELb0ELb0EEENS1_21CollectiveEpilogueFwdISB_S9_SC_SE_Li256ELb1ELb1ELb0ELb0EEENS1_36VarlenDynamicPersistentTileSchedulerILi128ELi128ELi256ELi128ELb0ELb1ELb1ELb1ELb0ELb1EEEEEEEEEvNT_6ParamsE --------------------------
	.section	.nv.info._ZN7cutlass13device_kernelIN5flash11enable_sm90INS1_16FlashAttnFwdSm90INS1_25CollectiveMainloopFwdSm90ILi2EN4cute5tupleIJNS5_1CILi1EEES8_S8_EEENS6_IJNS7_ILi128EEESA_SA_EEELi128ENS_6half_tEfNS_4arch4Sm90ELb0ELb1ELb1ELb1ELb1ELb1ELb0ELb1ELb1ELb1ELb0ELb0EEENS1_21CollectiveEpilogueFwdISB_S9_SC_SE_Li256ELb1ELb1ELb0ELb0EEENS1_36VarlenDynamicPersistentTileSchedulerILi128ELi128ELi256ELi128ELb0ELb1ELb1ELb1ELb0ELb1EEEEEEEEEvNT_6ParamsE,"",@"SHT_CUDA_INFO"
	.sectionflags	@""
	.align	4


	//----- nvinfo : EIATTR_CUDA_API_VERSION
	.align		4
        /*0000*/ 	.byte	0x04, 0x37
        /*0002*/ 	.short	(.L_214 - .L_213)
.L_213:
        /*0004*/ 	.word	0x00000082


	//----- nvinfo : EIATTR_KPARAM_INFO
	.align		4
.L_214:
        /*0008*/ 	.byte	0x04, 0x17
        /*000a*/ 	.short	(.L_216 - .L_215)
.L_215:
        /*000c*/ 	.word	0x00000000
        /*0010*/ 	.short	0x0000
        /*0012*/ 	.short	0x0070
        /*0014*/ 	.byte	0x00, 0xf0, 0x01, 0x2a


	//----- nvinfo : EIATTR_SPARSE_MMA_MASK
	.align		4
.L_216:
        /*0018*/ 	.byte	0x03, 0x50
        /*001a*/ 	.short	0x0000


	//----- nvinfo : EIATTR_MAXREG_COUNT
	.align		4
        /*001c*/ 	.byte	0x03, 0x1b
        /*001e*/ 	.short	0x00a8


	//----- nvinfo : EIATTR_NUM_BARRIERS
	.align		4
        /*0020*/ 	.byte	0x02, 0x4c
        /*0022*/ 	.byte	0x10
	.zero		1


	//----- nvinfo : EIATTR_EXTERNS
	.align		4
        /*0024*/ 	.byte	0x04, 0x0f
        /*0026*/ 	.short	(.L_218 - .L_217)


	//   ....[0]....
	.align		4
.L_217:
        /*0028*/ 	.word	index@(__assertfail)


	//----- nvinfo : EIATTR_ANNOTATIONS
	.align		4
.L_218:
        /*002c*/ 	.byte	0x04, 0x55
        /*002e*/ 	.short	(.L_220 - .L_219)


	//   ....[0]....
.L_219:
        /* <DEDUP_REMOVED lines=14> */
        /*0104*/ 	.byte	0xb0, 0x41, 0x02, 0x00, 0x01, 0x00, 0x00, 0x00, 0x60, 0x56, 0x02, 0x00


	//----- nvinfo : EIATTR_MERCURY_ISA_VERSION
	.align		4
.L_220:
        /*0110*/ 	.byte	0x03, 0x5f
        /*0112*/ 	.short	0x0101


	//----- nvinfo : EIATTR_UNUSED_LOAD_BYTE_OFFSET
	.align		4
        /*0114*/ 	.byte	0x04, 0x44
        /*0116*/ 	.short	(.L_222 - .L_221)


	//   ....[0]....
.L_221:
        /*0118*/ 	.word	0x00000a60
        /*011c*/ 	.word	0x0000fff0


	//   ....[1]....
        /*0120*/ 	.word	0x0001c6f0
        /*0124*/ 	.word	0x0000fff0


	//----- nvinfo : EIATTR_INT_WARP_WIDE_INSTR_OFFSETS
	.align		4
.L_222:
        /*0128*/ 	.byte	0x04, 0x31
        /*012a*/ 	.short	(.L_224 - .L_223)


	//   ....[0]....
.L_223:
        /*012c*/ 	.word	0x00000130


	//   ....[1]....
        /*0130*/ 	.word	0x00000170


	//   ....[2]....
        /*0134*/ 	.word	0x000001e0


	//   ....[3]....
        /*0138*/ 	.word	0x000212d0


	//   ....[4]....
        /*013c*/ 	.word	0x00021360


	//   ....[5]....
        /*0140*/ 	.word	0x000242a0


	//   ....[6]....
        /*0144*/ 	.word	0x00024330


	//----- nvinfo : EIATTR_COOP_GROUP_MASK_REGIDS
	.align		4
.L_224:
        /*0148*/ 	.byte	0x04, 0x29
        /*014a*/ 	.short	(.L_226 - .L_225)


	//   ....[0]....
.L_225:
        /*014c*/ 	.word	0xffffffff


	//   ....[1]....
        /*0150*/ 	.word	0xffffffff


	//   ....[2]....
        /*0154*/ 	.word	0xffffffff


	//   ....[3]....
        /*0158*/ 	.word	0xffffffff


	//   ....[4]....
        /*015c*/ 	.word	0xffffffff


	//   ....[5]....
        /*0160*/ 	.word	0xffffffff


	//   ....[6]....
        /*0164*/ 	.word	0xffffffff


	//   ....[7]....
        /*0168*/ 	.word	0xffffffff


	//   ....[8]....
        /*016c*/ 	.word	0xffffffff


	//   ....[9]....
        /*0170*/ 	.word	0xffffffff


	//   ....[10]....
        /*0174*/ 	.word	0xffffffff


	//   ....[11]....
        /*0178*/ 	.word	0xffffffff


	//   ....[12]....
        /*017c*/ 	.word	0xffffffff


	//   ....[13]....
        /*0180*/ 	.word	0xffffffff


	//   ....[14]....
        /*0184*/ 	.word	0xffffffff


	//   ....[15]....
        /*0188*/ 	.word	0xffffffff


	//   ....[16]....
        /*018c*/ 	.word	0xffffffff


	//   ....[17]....
        /*0190*/ 	.word	0xffffffff


	//   ....[18]....
        /*0194*/ 	.word	0xffffffff


	//   ....[19]....
        /*0198*/ 	.word	0xffffffff


	//   ....[20]....
        /*019c*/ 	.word	0xffffffff


	//   ....[21]....
        /*01a0*/ 	.word	0xffffffff


	//   ....[22]....
        /*01a4*/ 	.word	0xffffffff


	//   ....[23]....
        /*01a8*/ 	.word	0xffffffff


	//   ....[24]....
        /*01ac*/ 	.word	0xffffffff


	//   ....[25]....
        /*01b0*/ 	.word	0xffffffff


	//   ....[26]....
        /*01b4*/ 	.word	0xffffffff


	//   ....[27]....
        /*01b8*/ 	.word	0xffffffff


	//   ....[28]....
        /*01bc*/ 	.word	0xffffffff


	//   ....[29]....
        /*01c0*/ 	.word	0xffffffff


	//   ....[30]....
        /*01c4*/ 	.word	0xffffffff


	//   ....[31]....
        /*01c8*/ 	.word	0xffffffff


	//   ....[32]....
        /*01cc*/ 	.word	0xffffffff


	//   ....[33]....
        /*01d0*/ 	.word	0xffffffff


	//   ....[34]....
        /*01d4*/ 	.word	0xffffffff


	//   ....[35]....
        /*01d8*/ 	.word	0xffffffff


	//   ....[36]....
        /*01dc*/ 	.word	0xffffffff


	//   ....[37]....
        /*01e0*/ 	.word	0xffffffff


	//   ....[38]....
        /*01e4*/ 	.word	0xffffffff


	//   ....[39]....
        /*01e8*/ 	.word	0xffffffff


	//   ....[40]....
        /*01ec*/ 	.word	0xffffffff


	//   ....[41]....
        /*01f0*/ 	.word	0xffffffff


	//   ....[42]....
        /*01f4*/ 	.word	0xffffffff


	//   ....[43]....
        /*01f8*/ 	.word	0xffffffff


	//   ....[44]....
        /*01fc*/ 	.word	0xffffffff


	//   ....[45]....
        /*0200*/ 	.word	0xffffffff


	//   ....[46]....
        /*0204*/ 	.word	0xffffffff


	//   ....[47]....
        /*0208*/ 	.word	0xffffffff


	//   ....[48]....
        /*020c*/ 	.word	0xffffffff


	//   ....[49]....
        /*0210*/ 	.word	0xffffffff


	//   ....[50]....
        /*0214*/ 	.word	0xffffffff


	//   ....[51]....
        /*0218*/ 	.word	0xffffffff


	//   ....[52]....
        /*021c*/ 	.word	0xffffffff


	//   ....[53]....
        /*0220*/ 	.word	0xffffffff


	//   ....[54]....
        /*0224*/ 	.word	0xffffffff


	//   ....[55]....
        /*0228*/ 	.word	0xffffffff


	//   ....[56]....
        /*022c*/ 	.word	0xffffffff


	//   ....[57]....
        /*0230*/ 	.word	0xffffffff


	//   ....[58]....
        /*0234*/ 	.word	0xffffffff


	//   ....[59]....
        /*0238*/ 	.word	0xffffffff


	//   ....[60]....
        /*023c*/ 	.word	0xffffffff


	//   ....[61]....
        /*0240*/ 	.word	0xffffffff


	//   ....[62]....
        /*0244*/ 	.word	0xffffffff


	//   ....[63]....
        /*0248*/ 	.word	0xffffffff


	//   ....[64]....
        /*024c*/ 	.word	0xffffffff


	//   ....[65]....
        /*0250*/ 	.word	0xffffffff


	//   ....[66]....
        /*0254*/ 	.word	0xffffffff


	//   ....[67]....
        /*0258*/ 	.word	0xffffffff


	//   ....[68]....
        /*025c*/ 	.word	0xffffffff


	//   ....[69]....
        /*0260*/ 	.word	0xffffffff


	//   ....[70]....
        /*0264*/ 	.word	0xffffffff


	//   ....[71]....
        /*0268*/ 	.word	0xffffffff


	//   ....[72]....
        /*026c*/ 	.word	0xffffffff


	//   ....[73]....
        /*0270*/ 	.word	0xffffffff


	//   ....[74]....
        /*0274*/ 	.word	0xffffffff


	//   ....[75]....
        /*0278*/ 	.word	0xffffffff


	//   ....[76]....
        /*027c*/ 	.word	0xffffffff


	//   ....[77]....
        /*0280*/ 	.word	0xffffffff


	//   ....[78]....
        /*0284*/ 	.word	0xffffffff


	//   ....[79]....
        /*0288*/ 	.word	0xffffffff


	//   ....[80]....
        /*028c*/ 	.word	0xffffffff


	//   ....[81]....
        /*0290*/ 	.word	0xffffffff


	//   ....[82]....
        /*0294*/ 	.word	0xffffffff


	//   ....[83]....
        /*0298*/ 	.word	0xffffffff


	//   ....[84]....
        /*029c*/ 	.word	0xffffffff


	//   ....[85]....
        /*02a0*/ 	.word	0xffffffff


	//   ....[86]....
        /*02a4*/ 	.word	0xffffffff


	//   ....[87]....
        /*02a8*/ 	.word	0xffffffff


	//   ....[88]....
        /*02ac*/ 	.word	0xffffffff


	//   ....[89]....
        /*02b0*/ 	.word	0xffffffff


	//   ....[90]....
        /*02b4*/ 	.word	0xffffffff


	//   ....[91]....
        /*02b8*/ 	.word	0xffffffff


	//   ....[92]....
        /*02bc*/ 	.word	0xffffffff


	//   ....[93]....
        /*02c0*/ 	.word	0xffffffff


	//   ....[94]....
        /*02c4*/ 	.word	0xffffffff


	//   ....[95]....
        /*02c8*/ 	.word	0xffffffff


	//   ....[96]....
        /*02cc*/ 	.word	0xffffffff


	//   ....[97]....
        /*02d0*/ 	.word	0xffffffff


	//   ....[98]....
        /*02d4*/ 	.word	0xffffffff


	//   ....[99]....
        /*02d8*/ 	.word	0xffffffff


	//   ....[100]....
        /*02dc*/ 	.word	0xffffffff


	//   ....[101]....
        /*02e0*/ 	.word	0xffffffff


	//   ....[102]....
        /*02e4*/ 	.word	0xffffffff


	//   ....[103]....
        /*02e8*/ 	.word	0xffffffff


	//   ....[104]....
        /*02ec*/ 	.word	0xffffffff


	//   ....[105]....
        /*02f0*/ 	.word	0xffffffff


	//   ....[106]....
        /*02f4*/ 	.word	0xffffffff


	//   ....[107]....
        /*02f8*/ 	.word	0xffffffff


	//   ....[108]....
        /*02fc*/ 	.word	0xffffffff


	//   ....[109]....
        /*0300*/ 	.word	0xffffffff


	//   ....[110]....
        /*0304*/ 	.word	0xffffffff


	//   ....[111]....
        /*0308*/ 	.word	0xffffffff


	//   ....[112]....
        /*030c*/ 	.word	0xffffffff


	//   ....[113]....
        /*0310*/ 	.word	0xffffffff


	//   ....[114]....
        /*0314*/ 	.word	0xffffffff


	//   ....[115]....
        /*0318*/ 	.word	0xffffffff


	//   ....[116]....
        /*031c*/ 	.word	0xffffffff


	//   ....[117]....
        /*0320*/ 	.word	0xffffffff


	//   ....[118]....
        /*0324*/ 	.word	0xffffffff


	//   ....[119]....
        /*0328*/ 	.word	0xffffffff


	//   ....[120]....
        /*032c*/ 	.word	0xffffffff


	//   ....[121]....
        /*0330*/ 	.word	0xffffffff


	//   ....[122]....
        /*0334*/ 	.word	0xffffffff


	//   ....[123]....
        /*0338*/ 	.word	0xffffffff


	//   ....[124]....
        /*033c*/ 	.word	0xffffffff


	//   ....[125]....
        /*0340*/ 	.word	0xffffffff


	//   ....[126]....
        /*0344*/ 	.word	0xffffffff


	//   ....[127]....
        /*0348*/ 	.word	0xffffffff


	//   ....[128]....
        /*034c*/ 	.word	0xffffffff


	//   ....[129]....
        /*0350*/ 	.word	0xffffffff


	//   ....[130]....
        /*0354*/ 	.word	0xffffffff


	//   ....[131]....
        /*0358*/ 	.word	0xffffffff


	//   ....[132]....
        /*035c*/ 	.word	0xffffffff


	//   ....[133]....
        /*0360*/ 	.word	0xffffffff


	//   ....[134]....
        /*0364*/ 	.word	0xffffffff


	//   ....[135]....
        /*0368*/ 	.word	0xffffffff


	//   ....[136]....
        /*036c*/ 	.word	0xffffffff


	//   ....[137]....
        /*0370*/ 	.word	0xffffffff


	//   ....[138]....
        /*0374*/ 	.word	0xffffffff


	//   ....[139]....
        /*0378*/ 	.word	0xffffffff


	//   ....[140]....
        /*037c*/ 	.word	0xffffffff


	//   ....[141]....
        /*0380*/ 	.word	0xffffffff


	//   ....[142]....
        /*0384*/ 	.word	0xffffffff


	//   ....[143]....
        /*0388*/ 	.word	0xffffffff


	//   ....[144]....
        /*038c*/ 	.word	0xffffffff


	//   ....[145]....
        /*0390*/ 	.word	0xffffffff


	//   ....[146]....
        /*0394*/ 	.word	0xffffffff


	//   ....[147]....
        /*0398*/ 	.word	0xffffffff


	//   ....[148]....
        /*039c*/ 	.word	0xffffffff


	//   ....[149]....
        /*03a0*/ 	.word	0xffffffff


	//   ....[150]....
        /*03a4*/ 	.word	0xffffffff


	//   ....[151]....
        /*03a8*/ 	.word	0xffffffff


	//   ....[152]....
        /*03ac*/ 	.word	0xffffffff


	//   ....[153]....
        /*03b0*/ 	.word	0xffffffff


	//   ....[154]....
        /*03b4*/ 	.word	0xffffffff


	//   ....[155]....
        /*03b8*/ 	.word	0xffffffff


	//   ....[156]....
        /*03bc*/ 	.word	0xffffffff


	//   ....[157]....
        /*03c0*/ 	.word	0xffffffff


	//   ....[158]....
        /*03c4*/ 	.word	0xffffffff


	//   ....[159]....
        /*03c8*/ 	.word	0xffffffff


	//   ....[160]....
        /*03cc*/ 	.word	0xffffffff


	//   ....[161]....
        /*03d0*/ 	.word	0xffffffff


	//   ....[162]....
        /*03d4*/ 	.word	0xffffffff


	//   ....[163]....
        /*03d8*/ 	.word	0xffffffff


	//   ....[164]....
        /*03dc*/ 	.word	0xffffffff


	//   ....[165]....
        /*03e0*/ 	.word	0xffffffff


	//   ....[166]....
        /*03e4*/ 	.word	0xffffffff


	//   ....[167]....
        /*03e8*/ 	.word	0xffffffff


	//   ....[168]....
        /*03ec*/ 	.word	0xffffffff


	//   ....[169]....
        /*03f0*/ 	.word	0xffffffff


	//   ....[170]....
        /*03f4*/ 	.word	0xffffffff


	//   ....[171]....
        /*03f8*/ 	.word	0xffffffff


	//   ....[172]....
        /*03fc*/ 	.word	0xffffffff


	//   ....[173]....
        /*0400*/ 	.word	0xffffffff


	//   ....[174]....
        /*0404*/ 	.word	0xffffffff


	//   ....[175]....
        /*0408*/ 	.word	0xffffffff


	//   ....[176]....
        /*040c*/ 	.word	0xffffffff


	//   ....[177]....
        /*0410*/ 	.word	0xffffffff


	//   ....[178]....
        /*0414*/ 	.word	0xffffffff


	//   ....[179]....
        /*0418*/ 	.word	0xffffffff


	//   ....[180]....
        /*041c*/ 	.word	0xffffffff


	//   ....[181]....
        /*0420*/ 	.word	0xffffffff


	//   ....[182]....
        /*0424*/ 	.word	0xffffffff


	//   ....[183]....
        /*0428*/ 	.word	0xffffffff


	//   ....[184]....
        /*042c*/ 	.word	0xffffffff


	//   ....[185]....
        /*0430*/ 	.word	0xffffffff


	//   ....[186]....
        /*0434*/ 	.word	0xffffffff


	//   ....[187]....
        /*0438*/ 	.word	0xffffffff


	//   ....[188]....
        /*043c*/ 	.word	0xffffffff


	//   ....[189]....
        /*0440*/ 	.word	0xffffffff


	//   ....[190]....
        /*0444*/ 	.word	0xffffffff


	//   ....[191]....
        /*0448*/ 	.word	0xffffffff


	//   ....[192]....
        /*044c*/ 	.word	0xffffffff


	//   ....[193]....
        /*0450*/ 	.word	0xffffffff


	//   ....[194]....
        /*0454*/ 	.word	0xffffffff


	//   ....[195]....
        /*0458*/ 	.word	0xffffffff


	//   ....[196]....
        /*045c*/ 	.word	0xffffffff


	//   ....[197]....
        /*0460*/ 	.word	0xffffffff


	//   ....[198]....
        /*0464*/ 	.word	0xffffffff


	//   ....[199]....
        /*0468*/ 	.word	0xffffffff


	//   ....[200]....
        /*046c*/ 	.word	0xffffffff


	//   ....[201]....
        /*0470*/ 	.word	0xffffffff


	//   ....[202]....
        /*0474*/ 	.word	0xffffffff


	//   ....[203]....
        /*0478*/ 	.word	0xffffffff


	//   ....[204]....
        /*047c*/ 	.word	0xffffffff


	//   ....[205]....
        /*0480*/ 	.word	0xffffffff


	//   ....[206]....
        /*0484*/ 	.word	0xffffffff


	//   ....[207]....
        /*0488*/ 	.word	0xffffffff


	//   ....[208]....
        /*048c*/ 	.word	0xffffffff


	//   ....[209]....
        /*0490*/ 	.word	0xffffffff


	//   ....[210]....
        /*0494*/ 	.word	0xffffffff


	//   ....[211]....
        /*0498*/ 	.word	0xffffffff


	//   ....[212]....
        /*049c*/ 	.word	0xffffffff


	//   ....[213]....
        /*04a0*/ 	.word	0xffffffff


	//   ....[214]....
        /*04a4*/ 	.word	0xffffffff


	//   ....[215]....
        /*04a8*/ 	.word	0xffffffff


	//   ....[216]....
        /*04ac*/ 	.word	0xffffffff


	//   ....[217]....
        /*04b0*/ 	.word	0xffffffff


	//   ....[218]....
        /*04b4*/ 	.word	0xffffffff


	//   ....[219]....
        /*04b8*/ 	.word	0xffffffff


	//   ....[220]....
        /*04bc*/ 	.word	0xffffffff


	//   ....[221]....
        /*04c0*/ 	.word	0xffffffff


	//   ....[222]....
        /*04c4*/ 	.word	0xffffffff


	//   ....[223]....
        /*04c8*/ 	.word	0xffffffff


	//   ....[224]....
        /*04cc*/ 	.word	0xffffffff


	//   ....[225]....
        /*04d0*/ 	.word	0xffffffff


	//   ....[226]....
        /*04d4*/ 	.word	0xffffffff


	//   ....[227]....
        /*04d8*/ 	.word	0xffffffff


	//   ....[228]....
        /*04dc*/ 	.word	0xffffffff


	//   ....[229]....
        /*04e0*/ 	.word	0xffffffff


	//   ....[230]....
        /*04e4*/ 	.word	0xffffffff


	//   ....[231]....
        /*04e8*/ 	.word	0xffffffff


	//   ....[232]....
        /*04ec*/ 	.word	0xffffffff


	//   ....[233]....
        /*04f0*/ 	.word	0x0500000f


	//   ....[234]....
        /*04f4*/ 	.word	0x0500000f


	//   ....[235]....
        /*04f8*/ 	.word	0x0500000f


	//   ....[236]....
        /*04fc*/ 	.word	0x0500000f


	//   ....[237]....
        /*0500*/ 	.word	0x0500000f


	//   ....[238]....
        /*0504*/ 	.word	0x0500000f


	//   ....[239]....
        /*0508*/ 	.word	0x0500000f


	//   ....[240]....
        /*050c*/ 	.word	0x0500000f


	//   ....[241]....
        /*0510*/ 	.word	0x0500000f


	//   ....[242]....
        /*0514*/ 	.word	0x0500000f


	//   ....[243]....
        /*0518*/ 	.word	0x0500000f


	//   ....[244]....
        /*051c*/ 	.word	0x0500000f


	//   ....[245]....
        /*0520*/ 	.word	0x0500000f


	//   ....[246]....
        /*0524*/ 	.word	0x0500000f


	//   ....[247]....
        /*0528*/ 	.word	0x0500000f


	//   ....[248]....
        /*052c*/ 	.word	0x0500000f


	//   ....[249]....
        /*0530*/ 	.word	0x0500000f


	//   ....[250]....
        /*0534*/ 	.word	0x0500000f


	//   ....[251]....
        /*0538*/ 	.word	0x0500000f


	//   ....[252]....
        /*053c*/ 	.word	0x0500000f


	//   ....[253]....
        /*0540*/ 	.word	0x0500000f


	//   ....[254]....
        /*0544*/ 	.word	0x0500000f


	//   ....[255]....
        /*0548*/ 	.word	0x0500000f


	//   ....[0]....
        /*054c*/ 	.word	0x0500000f


	//   ....[1]....
        /*0550*/ 	.word	0x0500000f


	//   ....[2]....
        /*0554*/ 	.word	0x0500000f


	//   ....[3]....
        /*0558*/ 	.word	0x0500000f


	//   ....[4]....
        /*055c*/ 	.word	0x0500000f


	//   ....[5]....
        /*0560*/ 	.word	0x0500000f


	//   ....[6]....
        /*0564*/ 	.word	0x0500000f


	//   ....[7]....
        /*0568*/ 	.word	0x0500000f


	//   ....[8]....
        /*056c*/ 	.word	0x0500000f


	//   ....[9]....
        /*0570*/ 	.word	0x0500000f


	//   ....[10]....
        /*0574*/ 	.word	0x0500000f


	//   ....[11]....
        /*0578*/ 	.word	0x0500000f


	//   ....[12]....
        /*057c*/ 	.word	0x0500000f


	//   ....[13]....
        /*0580*/ 	.word	0x0500000f


	//   ....[14]....
        /*0584*/ 	.word	0x0500000f


	//   ....[15]....
        /*0588*/ 	.word	0x0500000f


	//   ....[16]....
        /*058c*/ 	.word	0x0500000f


	//   ....[17]....
        /*0590*/ 	.word	0x0500000f


	//   ....[18]....
        /*0594*/ 	.word	0x0500000f


	//   ....[19]....
        /*0598*/ 	.word	0x0500000f


	//   ....[20]....
        /*059c*/ 	.word	0x0500000f


	//   ....[21]....
        /*05a0*/ 	.word	0x0500000f


	//   ....[22]....
        /*05a4*/ 	.word	0x0500000f


	//   ....[23]....
        /*05a8*/ 	.word	0x0500000f


	//   ....[24]....
        /*05ac*/ 	.word	0x0500000f


	//   ....[25]....
        /*05b0*/ 	.word	0x0500000f


	//   ....[26]....
        /*05b4*/ 	.word	0x0500000f


	//   ....[27]....
        /*05b8*/ 	.word	0x0500000f


	//   ....[28]....
        /*05bc*/ 	.word	0x0500000f


	//   ....[29]....
        /*05c0*/ 	.word	0x0500000f


	//   ....[30]....
        /*05c4*/ 	.word	0x0500000f


	//   ....[31]....
        /*05c8*/ 	.word	0x0500000f


	//   ....[32]....
        /*05cc*/ 	.word	0x0500000f


	//   ....[33]....
        /*05d0*/ 	.word	0x0500000f


	//   ....[34]....
        /*05d4*/ 	.word	0x0500000f


	//   ....[35]....
        /*05d8*/ 	.word	0x0500000f


	//   ....[36]....
        /*05dc*/ 	.word	0x0500000f


	//   ....[37]....
        /*05e0*/ 	.word	0x0500000f


	//   ....[38]....
        /*05e4*/ 	.word	0x0500000f


	//   ....[39]....
        /*05e8*/ 	.word	0x0500000f


	//   ....[40]....
        /*05ec*/ 	.word	0x0500000f


	//   ....[41]....
        /*05f0*/ 	.word	0x0500000f


	//   ....[42]....
        /*05f4*/ 	.word	0x0500000f


	//   ....[43]....
        /*05f8*/ 	.word	0x0500000f


	//   ....[44]....
        /*05fc*/ 	.word	0x0500000f


	//   ....[45]....
        /*0600*/ 	.word	0x0500000f


	//   ....[46]....
        /*0604*/ 	.word	0x0500000f


	//   ....[47]....
        /*0608*/ 	.word	0x0500000f


	//   ....[48]....
        /*060c*/ 	.word	0x0500000f


	//   ....[49]....
        /*0610*/ 	.word	0x0500000f


	//   ....[50]....
        /*0614*/ 	.word	0x0500000f


	//   ....[51]....
        /*0618*/ 	.word	0x0500000f


	//   ....[52]....
        /*061c*/ 	.word	0x0500000f


	//   ....[53]....
        /*0620*/ 	.word	0x0500000f


	//   ....[54]....
        /*0624*/ 	.word	0x0500000f


	//   ....[55]....
        /*0628*/ 	.word	0x0500000f


	//   ....[56]....
        /*062c*/ 	.word	0x0500000f


	//   ....[57]....
        /*0630*/ 	.word	0x0500000f


	//   ....[58]....
        /*0634*/ 	.word	0x0500000f


	//   ....[59]....
        /*0638*/ 	.word	0x0500000f


	//   ....[60]....
        /*063c*/ 	.word	0x0500000f


	//   ....[61]....
        /*0640*/ 	.word	0x0500000f


	//   ....[62]....
        /*0644*/ 	.word	0x0500000f


	//   ....[63]....
        /*0648*/ 	.word	0x0500000f


	//   ....[64]....
        /*064c*/ 	.word	0x0500000f


	//   ....[65]....
        /*0650*/ 	.word	0x0500000f


	//   ....[66]....
        /*0654*/ 	.word	0x0500000f


	//   ....[67]....
        /*0658*/ 	.word	0x0500000f


	//   ....[68]....
        /*065c*/ 	.word	0x0500000f


	//   ....[69]....
        /*0660*/ 	.word	0x0500000f


	//   ....[70]....
        /*0664*/ 	.word	0x0500000f


	//   ....[71]....
        /*0668*/ 	.word	0x0500000f


	//   ....[72]....
        /*066c*/ 	.word	0x0500000f


	//   ....[73]....
        /*0670*/ 	.word	0x0500000f


	//   ....[74]....
        /*0674*/ 	.word	0x0500000f


	//   ....[75]....
        /*0678*/ 	.word	0x0500000f


	//   ....[76]....
        /*067c*/ 	.word	0x0500000f


	//   ....[77]....
        /*0680*/ 	.word	0x0500000f


	//   ....[78]....
        /*0684*/ 	.word	0x0500000f


	//   ....[79]....
        /*0688*/ 	.word	0x0500000f


	//   ....[80]....
        /*068c*/ 	.word	0x0500000f


	//   ....[81]....
        /*0690*/ 	.word	0x0500000f


	//   ....[82]....
        /*0694*/ 	.word	0x0500000f


	//   ....[83]....
        /*0698*/ 	.word	0x0500000f


	//   ....[84]....
        /*069c*/ 	.word	0x0500000f


	//   ....[85]....
        /*06a0*/ 	.word	0x0500000f


	//   ....[86]....
        /*06a4*/ 	.word	0x0500000f


	//   ....[87]....
        /*06a8*/ 	.word	0x0500000f


	//   ....[88]....
        /*06ac*/ 	.word	0x0500000f


	//   ....[89]....
        /*06b0*/ 	.word	0x0500000f


	//   ....[90]....
        /*06b4*/ 	.word	0x0500000f


	//   ....[91]....
        /*06b8*/ 	.word	0x0500000f


	//   ....[92]....
        /*06bc*/ 	.word	0x0500000f


	//   ....[93]....
        /*06c0*/ 	.word	0x0500000f


	//   ....[94]....
        /*06c4*/ 	.word	0x0500000f


	//   ....[95]....
        /*06c8*/ 	.word	0x0500000f


	//   ....[96]....
        /*06cc*/ 	.word	0x0500000f


	//   ....[97]....
        /*06d0*/ 	.word	0x0500000f


	//   ....[98]....
        /*06d4*/ 	.word	0x0500000f


	//   ....[99]....
        /*06d8*/ 	.word	0x0500000f


	//   ....[100]....
        /*06dc*/ 	.word	0x0500000f


	//   ....[101]....
        /*06e0*/ 	.word	0x0500000f


	//   ....[102]....
        /*06e4*/ 	.word	0x0500000f


	//   ....[103]....
        /*06e8*/ 	.word	0x0500000f


	//   ....[104]....
        /*06ec*/ 	.word	0x0500000f


	//   ....[105]....
        /*06f0*/ 	.word	0x0500000f


	//   ....[106]....
        /*06f4*/ 	.word	0x0500000f


	//   ....[107]....
        /*06f8*/ 	.word	0x0500000f


	//   ....[108]....
        /*06fc*/ 	.word	0x0500000f


	//   ....[109]....
        /*0700*/ 	.word	0x0500000f


	//   ....[110]....
        /*0704*/ 	.word	0x0500000f


	//   ....[111]....
        /*0708*/ 	.word	0x0500000f


	//   ....[112]....
        /*070c*/ 	.word	0x0500000f


	//   ....[113]....
        /*0710*/ 	.word	0x0500000f


	//   ....[114]....
        /*0714*/ 	.word	0x0500000f


	//   ....[115]....
        /*0718*/ 	.word	0x0500000f


	//   ....[116]....
        /*071c*/ 	.word	0x0500000f


	//   ....[117]....
        /*0720*/ 	.word	0x0500000f


	//   ....[118]....
        /*0724*/ 	.word	0x0500000f


	//   ....[119]....
        /*0728*/ 	.word	0x0500000f


	//   ....[120]....
        /*072c*/ 	.word	0x0500000f


	//   ....[121]....
        /*0730*/ 	.word	0x0500000f


	//   ....[122]....
        /*0734*/ 	.word	0x0500000f


	//   ....[123]....
        /*0738*/ 	.word	0x0500000f


	//   ....[124]....
        /*073c*/ 	.word	0x0500000f


	//   ....[125]....
        /*0740*/ 	.word	0x0500000f


	//   ....[126]....
        /*0744*/ 	.word	0x0500000f


	//   ....[127]....
        /*0748*/ 	.word	0x0500000f


	//   ....[128]....
        /*074c*/ 	.word	0x0500000f


	//   ....[129]....
        /*0750*/ 	.word	0x0500000f


	//   ....[130]....
        /*0754*/ 	.word	0x0500000f


	//   ....[131]....
        /*0758*/ 	.word	0x0500000f


	//   ....[132]....
        /*075c*/ 	.word	0x0500000f


	//   ....[133]....
        /*0760*/ 	.word	0x0500000f


	//   ....[134]....
        /*0764*/ 	.word	0x0500000f


	//   ....[135]....
        /*0768*/ 	.word	0x0500000f


	//   ....[136]....
        /*076c*/ 	.word	0x0500000f


	//   ....[137]....
        /*0770*/ 	.word	0x0500000f


	//   ....[138]....
        /*0774*/ 	.word	0x0500000f


	//   ....[139]....
        /*0778*/ 	.word	0x0500000f


	//   ....[140]....
        /*077c*/ 	.word	0x0500000f


	//   ....[141]....
        /*0780*/ 	.word	0x0500000f


	//----- nvinfo : EIATTR_COOP_GROUP_INSTR_OFFSETS
	.align		4
.L_226:
        /*0784*/ 	.byte	0x04, 0x28
        /*0786*/ 	.short	(.L_228 - .L_227)


	//   ....[0]....
.L_227:
        /*0788*/ 	.word	0x00000070


	//   ....[1]....
        /*078c*/ 	.word	0x00000140


	//   ....[2]....
        /*0790*/ 	.word	0x00000190


	//   ....[3]....
        /*0794*/ 	.word	0x000003c0


	//   ....[4]....
        /*0798*/ 	.word	0x00000520


	//   ....[5]....
        /*079c*/ 	.word	0x00000640


	//   ....[6]....
        /*07a0*/ 	.word	0x000007a0


	//   ....[7]....
        /*07a4*/ 	.word	0x00003330


	//   ....[8]....
        /*07a8*/ 	.word	0x00003340


	//   ....[9]....
        /*07ac*/ 	.word	0x000039f0


	//   ....[10]....
        /*07b0*/ 	.word	0x00003a00


	//   ....[11]....
        /*07b4*/ 	.word	0x000040b0


	//   ....[12]....
        /*07b8*/ 	.word	0x000040c0


	//   ....[13]....
        /*07bc*/ 	.word	0x00004760


	//   ....[14]....
        /*07c0*/ 	.word	0x00004770


	//   ....[15]....
        /*07c4*/ 	.word	0x00005740


	//   ....[16]....
        /*07c8*/ 	.word	0x00005750


	//   ....[17]....
        /*07cc*/ 	.word	0x00005ee0


	//   ....[18]....
        /*07d0*/ 	.word	0x00005ef0


	//   ....[19]....
        /*07d4*/ 	.word	0x00006690


	//   ....[20]....
        /*07d8*/ 	.word	0x000066a0


	//   ....[21]....
        /*07dc*/ 	.word	0x00006e40


	//   ....[22]....
        /*07e0*/ 	.word	0x00006e50


	//   ....[23]....
        /*07e4*/ 	.word	0x00007800


	//   ....[24]....
        /*07e8*/ 	.word	0x00007810


	//   ....[25]....
        /*07ec*/ 	.word	0x00007920


	//   ....[26]....
        /*07f0*/ 	.word	0x00007930


	//   ....[27]....
        /*07f4*/ 	.word	0x00007a50


	//   ....[28]....
        /*07f8*/ 	.word	0x00007a60


	//   ....[29]....
        /*07fc*/ 	.word	0x00007b80


	//   ....[30]....
        /*0800*/ 	.word	0x00007b90


	//   ....[31]....
        /*0804*/ 	.word	0x00007f30


	//   ....[32]....
        /*0808*/ 	.word	0x00007f50


	//   ....[33]....
        /*080c*/ 	.word	0x00008030


	//   ....[34]....
        /*0810*/ 	.word	0x00008050


	//   ....[35]....
        /*0814*/ 	.word	0x00008130


	//   ....[36]....
        /*0818*/ 	.word	0x00008150


	//   ....[37]....
        /*081c*/ 	.word	0x00008230


	//   ....[38]....
        /*0820*/ 	.word	0x00008250


	//   ....[39]....
        /*0824*/ 	.word	0x00008b90


	//   ....[40]....
        /*0828*/ 	.word	0x00009270


	//   ....[41]....
        /*082c*/ 	.word	0x00009280


	//   ....[42]....
        /*0830*/ 	.word	0x00009290


	//   ....[43]....
        /*0834*/ 	.word	0x000092a0


	//   ....[44]....
        /*0838*/ 	.word	0x000095e0


	//   ....[45]....
        /*083c*/ 	.word	0x000095f0


	//   ....[46]....
        /*0840*/ 	.word	0x00009600


	//   ....[47]....
        /*0844*/ 	.word	0x00009610


	//   ....[48]....
        /*0848*/ 	.word	0x00009910


	//   ....[49]....
        /*084c*/ 	.word	0x00009920


	//   ....[50]....
        /*0850*/ 	.word	0x00009930


	//   ....[51]....
        /*0854*/ 	.word	0x00009940


	//   ....[52]....
        /*0858*/ 	.word	0x00009c40


	//   ....[53]....
        /*085c*/ 	.word	0x00009c50


	//   ....[54]....
        /*0860*/ 	.word	0x00009c60


	//   ....[55]....
        /*0864*/ 	.word	0x00009c70


	//   ....[56]....
        /*0868*/ 	.word	0x0000b940


	//   ....[57]....
        /*086c*/ 	.word	0x0000b960


	//   ....[58]....
        /*0870*/ 	.word	0x0000b970


	//   ....[59]....
        /*0874*/ 	.word	0x0000b980


	//   ....[60]....
        /*0878*/ 	.word	0x0000ba90


	//   ....[61]....
        /*087c*/ 	.word	0x0000bab0


	//   ....[62]....
        /*0880*/ 	.word	0x0000bb60


	//   ....[63]....
        /*0884*/ 	.word	0x0000bb90


	//   ....[64]....
        /*0888*/ 	.word	0x0000be70


	//   ....[65]....
        /*088c*/ 	.word	0x0000be90


	//   ....[66]....
        /*0890*/ 	.word	0x0000beb0


	//   ....[67]....
        /*0894*/ 	.word	0x0000bec0


	//   ....[68]....
        /*0898*/ 	.word	0x0000bfe0


	//   ....[69]....
        /*089c*/ 	.word	0x0000c020


	//   ....[70]....
        /*08a0*/ 	.word	0x0000c050


	//   ....[71]....
        /*08a4*/ 	.word	0x0000c090


	//   ....[72]....
        /*08a8*/ 	.word	0x0000e750


	//   ....[73]....
        /*08ac*/ 	.word	0x0000f7a0


	//   ....[74]....
        /*08b0*/ 	.word	0x0000fef0


	//   ....[75]....
        /*08b4*/ 	.word	0x0000ff90


	//   ....[76]....
        /*08b8*/ 	.word	0x00010860


	//   ....[77]....
        /*08bc*/ 	.word	0x000108c0


	//   ....[78]....
        /*08c0*/ 	.word	0x000124b0


	//   ....[79]....
        /*08c4*/ 	.word	0x00012d10


	//   ....[80]....
        /*08c8*/ 	.word	0x000138d0


	//   ....[81]....
        /*08cc*/ 	.word	0x000139d0


	//   ....[82]....
        /*08d0*/ 	.word	0x00014220


	//   ....[83]....
        /*08d4*/ 	.word	0x00014290


	//   ....[84]....
        /*08d8*/ 	.word	0x00016c10


	//   ....[85]....
        /*08dc*/ 	.word	0x00016c30


	//   ....[86]....
        /*08e0*/ 	.word	0x00016c50


	//   ....[87]....
        /*08e4*/ 	.word	0x00016c70


	//   ....[88]....
        /*08e8*/ 	.word	0x00018d30


	//   ....[89]....
        /*08ec*/ 	.word	0x00019590


	//   ....[90]....
        /*08f0*/ 	.word	0x0001a150


	//   ....[91]....
        /*08f4*/ 	.word	0x0001a250


	//   ....[92]....
        /*08f8*/ 	.word	0x0001aa80


	//   ....[93]....
        /*08fc*/ 	.word	0x0001aae0


	//   ....[94]....
        /*0900*/ 	.word	0x0001bcf0


	//   ....[95]....
        /*0904*/ 	.word	0x0001bd20


	//   ....[96]....
        /*0908*/ 	.word	0x0001c040


	//   ....[97]....
        /*090c*/ 	.word	0x0001c060


	//   ....[98]....
        /*0910*/ 	.word	0x0001d110


	//   ....[99]....
        /*0914*/ 	.word	0x0001d150


	//   ....[100]....
        /*0918*/ 	.word	0x0001d190


	//   ....[101]....
        /*091c*/ 	.word	0x0001d1c0


	//   ....[102]....
        /*0920*/ 	.word	0x0001d780


	//   ....[103]....
        /*0924*/ 	.word	0x0001d7b0


	//   ....[104]....
        /*0928*/ 	.word	0x0001d870


	//   ....[105]....
        /*092c*/ 	.word	0x0001d890


	//   ....[106]....
        /*0930*/ 	.word	0x0001d950


	//   ....[107]....
        /*0934*/ 	.word	0x0001d970


	//   ....[108]....
        /*0938*/ 	.word	0x0001da40


	//   ....[109]....
        /*093c*/ 	.word	0x0001da60


	//   ....[110]....
        /*0940*/ 	.word	0x0001e230


	//   ....[111]....
        /*0944*/ 	.word	0x0001e240


	//   ....[112]....
        /*0948*/ 	.word	0x0001e350


	//   ....[113]....
        /*094c*/ 	.word	0x0001e360


	//   ....[114]....
        /*0950*/ 	.word	0x0001e470


	//   ....[115]....
        /*0954*/ 	.word	0x0001e480


	//   ....[116]....
        /*0958*/ 	.word	0x0001e590


	//   ....[117]....
        /*095c*/ 	.word	0x0001e5a0


	//   ....[118]....
        /*0960*/ 	.word	0x0001e710


	//   ....[119]....
        /*0964*/ 	.word	0x0001e8c0


	//   ....[120]....
        /*0968*/ 	.word	0x0001e8f0


	//   ....[121]....
        /*096c*/ 	.word	0x0001e920


	//   ....[122]....
        /*0970*/ 	.word	0x0001e950


	//   ....[123]....
        /*0974*/ 	.word	0x0001e980


	//   ....[124]....
        /*0978*/ 	.word	0x0001e9b0


	//   ....[125]....
        /*097c*/ 	.word	0x0001eb20


	//   ....[126]....
        /*0980*/ 	.word	0x0001eb50


	//   ....[127]....
        /*0984*/ 	.word	0x0001eb80


	//   ....[128]....
        /*0988*/ 	.word	0x0001ebb0


	//   ....[129]....
        /*098c*/ 	.word	0x0001ebe0


	//   ....[130]....
        /*0990*/ 	.word	0x0001ec10


	//   ....[131]....
        /*0994*/ 	.word	0x0001eca0


	//   ....[132]....
        /*0998*/ 	.word	0x0001ed00


	//   ....[133]....
        /*099c*/ 	.word	0x0001ed90


	//   ....[134]....
        /*09a0*/ 	.word	0x0001fe10


	//   ....[135]....
        /*09a4*/ 	.word	0x00021e10


	//   ....[136]....
        /*09a8*/ 	.word	0x00021e30


	//   ....[137]....
        /*09ac*/ 	.word	0x00021ed0


	//   ....[138]....
        /*09b0*/ 	.word	0x00021ef0


	//   ....[139]....
        /*09b4*/ 	.word	0x00021f80


	//   ....[140]....
        /*09b8*/ 	.word	0x00021fa0


	//   ....[141]....
        /*09bc*/ 	.word	0x00022030


	//   ....[142]....
        /*09c0*/ 	.word	0x00022050


	//   ....[143]....
        /*09c4*/ 	.word	0x000220e0


	//   ....[144]....
        /*09c8*/ 	.word	0x00022100


	//   ....[145]....
        /*09cc*/ 	.word	0x00022190


	//   ....[146]....
        /*09d0*/ 	.word	0x000221b0


	//   ....[147]....
        /*09d4*/ 	.word	0x00022240


	//   ....[148]....
        /*09d8*/ 	.word	0x00022260


	//   ....[149]....
        /*09dc*/ 	.word	0x00022270


	//   ....[150]....
        /*09e0*/ 	.word	0x000222f0


	//   ....[151]....
        /*09e4*/ 	.word	0x00022a70


	//   ....[152]....
        /*09e8*/ 	.word	0x00022aa0


	//   ....[153]....
        /*09ec*/ 	.word	0x00022ad0


	//   ....[154]....
        /*09f0*/ 	.word	0x00022b40


	//   ....[155]....
        /*09f4*/ 	.word	0x00022b60


	//   ....[156]....
        /*09f8*/ 	.word	0x00022be0


	//   ....[157]....
        /*09fc*/ 	.word	0x00022c00


	//   ....[158]....
        /*0a00*/ 	.word	0x00022c80


	//   ....[159]....
        /*0a04*/ 	.word	0x00022ca0


	//   ....[160]....
        /*0a08*/ 	.word	0x00022d20


	//   ....[161]....
        /*0a0c*/ 	.word	0x00022d40


	//   ....[162]....
        /*0a10*/ 	.word	0x00022dc0


	//   ....[163]....
        /*0a14*/ 	.word	0x00022de0


	//   ....[164]....
        /*0a18*/ 	.word	0x00022e60


	//   ....[165]....
        /*0a1c*/ 	.word	0x00022e70


	//   ....[166]....
        /*0a20*/ 	.word	0x00022e80


	//   ....[167]....
        /*0a24*/ 	.word	0x00023630


	//   ....[168]....
        /*0a28*/ 	.word	0x00023660


	//   ....[169]....
        /*0a2c*/ 	.word	0x000236c0


	//   ....[170]....
        /*0a30*/ 	.word	0x000236d0


	//   ....[171]....
        /*0a34*/ 	.word	0x00023720


	//   ....[172]....
        /*0a38*/ 	.word	0x00023730


	//   ....[173]....
        /*0a3c*/ 	.word	0x00023780


	//   ....[174]....
        /*0a40*/ 	.word	0x00023790


	//   ....[175]....
        /*0a44*/ 	.word	0x000237e0


	//   ....[176]....
        /*0a48*/ 	.word	0x000237f0


	//   ....[177]....
        /*0a4c*/ 	.word	0x00023840


	//   ....[178]....
        /*0a50*/ 	.word	0x00023850


	//   ....[179]....
        /*0a54*/ 	.word	0x000238a0


	//   ....[180]....
        /*0a58*/ 	.word	0x000238b0


	//   ....[181]....
        /*0a5c*/ 	.word	0x000238c0


	//   ....[182]....
        /*0a60*/ 	.word	0x00023910


	//   ....[183]....
        /*0a64*/ 	.word	0x00023b70


	//   ....[184]....
        /*0a68*/ 	.word	0x00023b90


	//   ....[185]....
        /*0a6c*/ 	.word	0x00023c10


	//   ....[186]....
        /*0a70*/ 	.word	0x00023c20


	//   ....[187]....
        /*0a74*/ 	.word	0x00023c90


	//   ....[188]....
        /*0a78*/ 	.word	0x00023ca0


	//   ....[189]....
        /*0a7c*/ 	.word	0x00023d10


	//   ....[190]....
        /*0a80*/ 	.word	0x00023d20


	//   ....[191]....
        /*0a84*/ 	.word	0x00023d90


	//   ....[192]....
        /*0a88*/ 	.word	0x00023da0


	//   ....[193]....
        /*0a8c*/ 	.word	0x00023e10


	//   ....[194]....
        /*0a90*/ 	.word	0x00023e20


	//   ....[195]....
        /*0a94*/ 	.word	0x00023e90


	//   ....[196]....
        /*0a98*/ 	.word	0x00023ea0


	//   ....[197]....
        /*0a9c*/ 	.word	0x00023eb0


	//   ....[198]....
        /*0aa0*/ 	.word	0x00023f20


	//   ....[199]....
        /*0aa4*/ 	.word	0x00024480


	//   ....[200]....
        /*0aa8*/ 	.word	0x000244c0


	//   ....[201]....
        /*0aac*/ 	.word	0x00024500


	//   ....[202]....
        /*0ab0*/ 	.word	0x00024520


	//   ....[203]....
        /*0ab4*/ 	.word	0x00024530


	//   ....[204]....
        /*0ab8*/ 	.word	0x00024550


	//   ....[205]....
        /*0abc*/ 	.word	0x000245c0


	//   ....[206]....
        /*0ac0*/ 	.word	0x000245e0


	//   ....[207]....
        /*0ac4*/ 	.word	0x00024640


	//   ....[208]....
        /*0ac8*/ 	.word	0x00024660


	//   ....[209]....
        /*0acc*/ 	.word	0x000246c0


	//   ....[210]....
        /*0ad0*/ 	.word	0x000246e0


	//   ....[211]....
        /*0ad4*/ 	.word	0x00024740


	//   ....[212]....
        /*0ad8*/ 	.word	0x00024760


	//   ....[213]....
        /*0adc*/ 	.word	0x000247b0


	//   ....[214]....
        /*0ae0*/ 	.word	0x000247d0


	//   ....[215]....
        /*0ae4*/ 	.word	0x00024bd0


	//   ....[216]....
        /*0ae8*/ 	.word	0x00024c00


	//   ....[217]....
        /*0aec*/ 	.word	0x00024c30


	//   ....[218]....
        /*0af0*/ 	.word	0x00024c60


	//   ....[219]....
        /*0af4*/ 	.word	0x00024c90


	//   ....[220]....
        /*0af8*/ 	.word	0x00024cc0


	//   ....[221]....
        /*0afc*/ 	.word	0x00024cf0


	//   ....[222]....
        /*0b00*/ 	.word	0x00024d20


	//   ....[223]....
        /*0b04*/ 	.word	0x00024ea0


	//   ....[224]....
        /*0b08*/ 	.word	0x00024ed0


	//   ....[225]....
        /*0b0c*/ 	.word	0x00024f00


	//   ....[226]....
        /*0b10*/ 	.word	0x00024f30


	//   ....[227]....
        /*0b14*/ 	.word	0x00024f60


	//   ....[228]....
        /*0b18*/ 	.word	0x00024f90


	//   ....[229]....
        /*0b1c*/ 	.word	0x00025050


	//   ....[230]....
        /*0b20*/ 	.word	0x00025070


	//   ....[231]....
        /*0b24*/ 	.word	0x000250e0


	//   ....[232]....
        /*0b28*/ 	.word	0x00025780


	//   ....[233]....
        /*0b2c*/ 	.word	0x00025aa0


	//   ....[234]....
        /*0b30*/ 	.word	0x00025b30


	//   ....[235]....
        /*0b34*/ 	.word	0x00025bd0


	//   ....[236]....
        /*0b38*/ 	.word	0x00025c60


	//   ....[237]....
        /*0b3c*/ 	.word	0x00025d00


	//   ....[238]....
        /*0b40*/ 	.word	0x00025d90


	//   ....[239]....
        /*0b44*/ 	.word	0x00025e30


	//   ....[240]....
        /*0b48*/ 	.word	0x00025ec0


	//   ....[241]....
        /*0b4c*/ 	.word	0x00025fb0


	//   ....[242]....
        /*0b50*/ 	.word	0x00026040


	//   ....[243]....
        /*0b54*/ 	.word	0x000260e0


	//   ....[244]....
        /*0b58*/ 	.word	0x00026170


	//   ....[245]....
        /*0b5c*/ 	.word	0x00026210


	//   ....[246]....
        /*0b60*/ 	.word	0x000262a0


	//   ....[247]....
        /*0b64*/ 	.word	0x00026330


	//   ....[248]....
        /*0b68*/ 	.word	0x000263c0


	//   ....[249]....
        /*0b6c*/ 	.word	0x000264b0


	//   ....[250]....
        /*0b70*/ 	.word	0x00026540


	//   ....[251]....
        /*0b74*/ 	.word	0x000265d0


	//   ....[252]....
        /*0b78*/ 	.word	0x00026660


	//   ....[253]....
        /*0b7c*/ 	.word	0x000266f0


	//   ....[254]....
        /*0b80*/ 	.word	0x00026780


	//   ....[255]....
        /*0b84*/ 	.word	0x00026810


	//   ....[0]....
        /*0b88*/ 	.word	0x000268a0


	//   ....[1]....
        /*0b8c*/ 	.word	0x00026980


	//   ....[2]....
        /*0b90*/ 	.word	0x00026a30


	//   ....[3]....
        /*0b94*/ 	.word	0x00026ac0


	//   ....[4]....
        /*0b98*/ 	.word	0x00026b10


	//   ....[5]....
        /*0b9c*/ 	.word	0x00026b60


	//   ....[6]....
        /*0ba0*/ 	.word	0x00026bf0


	//   ....[7]....
        /*0ba4*/ 	.word	0x00026c80


	//   ....[8]....
        /*0ba8*/ 	.word	0x00026cd0


	//   ....[9]....
        /*0bac*/ 	.word	0x00026d20


	//   ....[10]....
        /*0bb0*/ 	.word	0x00026db0


	//   ....[11]....
        /*0bb4*/ 	.word	0x00026e40


	//   ....[12]....
        /*0bb8*/ 	.word	0x00026e90


	//   ....[13]....
        /*0bbc*/ 	.word	0x00026ee0


	//   ....[14]....
        /*0bc0*/ 	.word	0x00026f70


	//   ....[15]....
        /*0bc4*/ 	.word	0x00027000


	//   ....[16]....
        /*0bc8*/ 	.word	0x00027050


	//   ....[17]....
        /*0bcc*/ 	.word	0x000270a0


	//   ....[18]....
        /*0bd0*/ 	.word	0x00027190


	//   ....[19]....
        /*0bd4*/ 	.word	0x00027240


	//   ....[20]....
        /*0bd8*/ 	.word	0x000272c0


	//   ....[21]....
        /*0bdc*/ 	.word	0x00027360


	//   ....[22]....
        /*0be0*/ 	.word	0x000273f0


	//   ....[23]....
        /*0be4*/ 	.word	0x000274b0


	//   ....[24]....
        /*0be8*/ 	.word	0x00027530


	//   ....[25]....
        /*0bec*/ 	.word	0x00027580


	//   ....[26]....
        /*0bf0*/ 	.word	0x00027720


	//   ....[27]....
        /*0bf4*/ 	.word	0x000277d0


	//   ....[28]....
        /*0bf8*/ 	.word	0x00027840


	//   ....[29]....
        /*0bfc*/ 	.word	0x000278e0


	//   ....[30]....
        /*0c00*/ 	.word	0x00027980


	//   ....[31]....
        /*0c04*/ 	.word	0x00027a60


	//   ....[32]....
        /*0c08*/ 	.word	0x00027ab0


	//   ....[33]....
        /*0c0c*/ 	.word	0x00027b20


	//   ....[34]....
        /*0c10*/ 	.word	0x00027f60


	//   ....[35]....
        /*0c14*/ 	.word	0x00027fb0


	//   ....[36]....
        /*0c18*/ 	.word	0x00028040


	//   ....[37]....
        /*0c1c*/ 	.word	0x000280d0


	//   ....[38]....
        /*0c20*/ 	.word	0x00028160


	//   ....[39]....
        /*0c24*/ 	.word	0x000281f0


	//   ....[40]....
        /*0c28*/ 	.word	0x00028280


	//   ....[41]....
        /*0c2c*/ 	.word	0x00028310


	//   ....[42]....
        /*0c30*/ 	.word	0x000283d0


	//   ....[43]....
        /*0c34*/ 	.word	0x000286b0


	//   ....[44]....
        /*0c38*/ 	.word	0x000287a0


	//   ....[45]....
        /*0c3c*/ 	.word	0x00028840


	//   ....[46]....
        /*0c40*/ 	.word	0x000288a0


	//   ....[47]....
        /*0c44*/ 	.word	0x000289a0


	//   ....[48]....
        /*0c48*/ 	.word	0x00028a10


	//   ....[49]....
        /*0c4c*/ 	.word	0x00028b10


	//   ....[50]....
        /*0c50*/ 	.word	0x00028b80


	//   ....[51]....
        /*0c54*/ 	.word	0x00028c80


	//   ....[52]....
        /*0c58*/ 	.word	0x00028cf0


	//   ....[53]....
        /*0c5c*/ 	.word	0x00028df0


	//   ....[54]....
        /*0c60*/ 	.word	0x00028e60


	//   ....[55]....
        /*0c64*/ 	.word	0x00028f60


	//   ....[56]....
        /*0c68*/ 	.word	0x00028fd0


	//   ....[57]....
        /*0c6c*/ 	.word	0x000290d0


	//   ....[58]....
        /*0c70*/ 	.word	0x00029140


	//   ....[59]....
        /*0c74*/ 	.word	0x000291e0


	//   ....[60]....
        /*0c78*/ 	.word	0x000292f0


	//   ....[61]....
        /*0c7c*/ 	.word	0x00029350


	//   ....[62]....
        /*0c80*/ 	.word	0x000293b0


	//   ....[63]....
        /*0c84*/ 	.word	0x00029490


	//   ....[64]....
        /*0c88*/ 	.word	0x000294f0


	//   ....[65]....
        /*0c8c*/ 	.word	0x000295e0


	//   ....[66]....
        /*0c90*/ 	.word	0x00029640


	//   ....[67]....
        /*0c94*/ 	.word	0x00029730


	//   ....[68]....
        /*0c98*/ 	.word	0x00029790


	//   ....[69]....
        /*0c9c*/ 	.word	0x00029880


	//   ....[70]....
        /*0ca0*/ 	.word	0x000298e0


	//   ....[71]....
        /*0ca4*/ 	.word	0x000299d0


	//   ....[72]....
        /*0ca8*/ 	.word	0x00029a30


	//   ....[73]....
        /*0cac*/ 	.word	0x00029b20


	//   ....[74]....
        /*0cb0*/ 	.word	0x00029b80


	//   ....[75]....
        /*0cb4*/ 	.word	0x00029c60


	//   ....[76]....
        /*0cb8*/ 	.word	0x00029d90


	//   ....[77]....
        /*0cbc*/ 	.word	0x00029e40


	//   ....[78]....
        /*0cc0*/ 	.word	0x00029ea0


	//   ....[79]....
        /*0cc4*/ 	.word	0x00029f60


	//   ....[80]....
        /*0cc8*/ 	.word	0x00029fc0


	//   ....[81]....
        /*0ccc*/ 	.word	0x0002a080


	//   ....[82]....
        /*0cd0*/ 	.word	0x0002a0e0


	//   ....[83]....
        /*0cd4*/ 	.word	0x0002a1a0


	//   ....[84]....
        /*0cd8*/ 	.word	0x0002a200


	//   ....[85]....
        /*0cdc*/ 	.word	0x0002a2c0


	//   ....[86]....
        /*0ce0*/ 	.word	0x0002a320


	//   ....[87]....
        /*0ce4*/ 	.word	0x0002a3e0


	//   ....[88]....
        /*0ce8*/ 	.word	0x0002a440


	//   ....[89]....
        /*0cec*/ 	.word	0x0002a500


	//   ....[90]....
        /*0cf0*/ 	.word	0x0002a560


	//   ....[91]....
        /*0cf4*/ 	.word	0x0002a620


	//   ....[92]....
        /*0cf8*/ 	.word	0x0002a710


	//   ....[93]....
        /*0cfc*/ 	.word	0x0002a7b0


	//   ....[94]....
        /*0d00*/ 	.word	0x0002a810


	//   ....[95]....
        /*0d04*/ 	.word	0x0002a8f0


	//   ....[96]....
        /*0d08*/ 	.word	0x0002a950


	//   ....[97]....
        /*0d0c*/ 	.word	0x0002aa30


	//   ....[98]....
        /*0d10*/ 	.word	0x0002aa90


	//   ....[99]....
        /*0d14*/ 	.word	0x0002ab70


	//   ....[100]....
        /*0d18*/ 	.word	0x0002abd0


	//   ....[101]....
        /*0d1c*/ 	.word	0x0002acb0


	//   ....[102]....
        /*0d20*/ 	.word	0x0002ad10


	//   ....[103]....
        /*0d24*/ 	.word	0x0002adf0


	//   ....[104]....
        /*0d28*/ 	.word	0x0002ae50


	//   ....[105]....
        /*0d2c*/ 	.word	0x0002af30


	//   ....[106]....
        /*0d30*/ 	.word	0x0002af90


	//   ....[107]....
        /*0d34*/ 	.word	0x0002b060


	//   ....[108]....
        /*0d38*/ 	.word	0x0002b190


	//   ....[109]....
        /*0d3c*/ 	.word	0x0002b240


	//   ....[110]....
        /*0d40*/ 	.word	0x0002b2f0


	//   ....[111]....
        /*0d44*/ 	.word	0x0002b3c0


	//   ....[112]....
        /*0d48*/ 	.word	0x0002b420


	//   ....[113]....
        /*0d4c*/ 	.word	0x0002b500


	//   ....[114]....
        /*0d50*/ 	.word	0x0002b560


	//   ....[115]....
        /*0d54*/ 	.word	0x0002b630


	//   ....[116]....
        /*0d58*/ 	.word	0x0002b690


	//   ....[117]....
        /*0d5c*/ 	.word	0x0002b760


	//   ....[118]....
        /*0d60*/ 	.word	0x0002b7c0


	//   ....[119]....
        /*0d64*/ 	.word	0x0002b8a0


	//   ....[120]....
        /*0d68*/ 	.word	0x0002b900


	//   ....[121]....
        /*0d6c*/ 	.word	0x0002b9d0


	//   ....[122]....
        /*0d70*/ 	.word	0x0002ba30


	//   ....[123]....
        /*0d74*/ 	.word	0x0002baf0


	//   ....[124]....
        /*0d78*/ 	.word	0x0002bb80


	//   ....[125]....
        /*0d7c*/ 	.word	0x0002bc20


	//   ....[126]....
        /*0d80*/ 	.word	0x0002bd40


	//   ....[127]....
        /*0d84*/ 	.word	0x0002bdb0


	//   ....[128]....
        /*0d88*/ 	.word	0x0002be20


	//   ....[129]....
        /*0d8c*/ 	.word	0x0002be90


	//   ....[130]....
        /*0d90*/ 	.word	0x0002bf00


	//   ....[131]....
        /*0d94*/ 	.word	0x0002bf80


	//   ....[132]....
        /*0d98*/ 	.word	0x0002c010


	//   ....[133]....
        /*0d9c*/ 	.word	0x0002c0a0


	//   ....[134]....
        /*0da0*/ 	.word	0x0002c110


	//   ....[135]....
        /*0da4*/ 	.word	0x0002c180


	//   ....[136]....
        /*0da8*/ 	.word	0x0002c1f0


	//   ....[137]....
        /*0dac*/ 	.word	0x0002c270


	//   ....[138]....
        /*0db0*/ 	.word	0x0002c2e0


	//   ....[139]....
        /*0db4*/ 	.word	0x0002c380


	//   ....[140]....
        /*0db8*/ 	.word	0x0002c410


	//   ....[141]....
        /*0dbc*/ 	.word	0x0002c530


	//----- nvinfo : EIATTR_REG_RECONFIG
	.align		4
.L_228:
        /*0dc0*/ 	.byte	0x01, 0x54
	.zero		2


	//----- nvinfo : EIATTR_SYSCALL_OFFSETS
	.align		4
        /*0dc4*/ 	.byte	0x04, 0x46
        /*0dc6*/ 	.short	(.L_230 - .L_229)


	//   ....[0]....
.L_229:
        /*0dc8*/ 	.word	0x00001c60


	//   ....[1]....
        /*0dcc*/ 	.word	0x00001db0


	//   ....[2]....
        /*0dd0*/ 	.word	0x00008d30


	//   ....[3]....
        /*0dd4*/ 	.word	0x00009030


	//   ....[4]....
        /*0dd8*/ 	.word	0x000214c0


	//   ....[5]....
        /*0ddc*/ 	.word	0x00021610


	//   ....[6]....
        /*0de0*/ 	.word	0x00021700


	//   ....[7]....
        /*0de4*/ 	.word	0x000226d0


	//----- nvinfo : EIATTR_MBARRIER_INSTR_OFFSETS
	.align		4
.L_230:
        /*0de8*/ 	.byte	0x04, 0x39
        /*0dea*/ 	.short	(.L_232 - .L_231)


	//   ....[0]....
.L_231:
        /*0dec*/ 	.word	0x00000270
        /*0df0*/ 	.word	0x000000ff
        /*0df4*/ 	.word	0x00028800
        /*0df8*/ 	.short	0x0100
        /*0dfa*/ 	.byte	0x08
	.zero		1


	//   ....[1]....
        /*0dfc*/ 	.word	0x00000280
        /*0e00*/ 	.word	0x000000ff
        /*0e04*/ 	.word	0x00028820
        /*0e08*/ 	.short	0x0100
        /*0e0a*/ 	.byte	0x08
	.zero		1


	//   ....[2]....
        /*0e0c*/ 	.word	0x00000370
        /*0e10*/ 	.word	0x000000ff
        /*0e14*/ 	.word	0x00028830
        /*0e18*/ 	.short	0x0100
        /*0e1a*/ 	.byte	0x08
	.zero		1


	//   ....[3]....
        /*0e1c*/ 	.word	0x00000380
        /*0e20*/ 	.word	0x000000ff
        /*0e24*/ 	.word	0x00028840
        /*0e28*/ 	.short	0x0100
        /*0e2a*/ 	.byte	0x08
	.zero		1


	//   ....[4]....
        /*0e2c*/ 	.word	0x00000390
        /*0e30*/ 	.word	0x000000ff
        /*0e34*/ 	.word	0x00028838
        /*0e38*/ 	.short	0x0100
        /*0e3a*/ 	.byte	0x08
	.zero		1


	//   ....[5]....
        /*0e3c*/ 	.word	0x000003a0
        /*0e40*/ 	.word	0x000000ff
        /*0e44*/ 	.word	0x00028848
        /*0e48*/ 	.short	0x0100
        /*0e4a*/ 	.byte	0x08
	.zero		1


	//   ....[6]....
        /*0e4c*/ 	.word	0x000004d0
        /*0e50*/ 	.word	0x000000ff
        /*0e54*/ 	.word	0x00028850
        /*0e58*/ 	.short	0x0100
        /*0e5a*/ 	.byte	0x08
	.zero		1


	//   ....[7]....
        /*0e5c*/ 	.word	0x000004e0
        /*0e60*/ 	.word	0x000000ff
        /*0e64*/ 	.word	0x00028860
        /*0e68*/ 	.short	0x0100
        /*0e6a*/ 	.byte	0x08
	.zero		1


	//   ....[8]....
        /*0e6c*/ 	.word	0x000004f0
        /*0e70*/ 	.word	0x000000ff
        /*0e74*/ 	.word	0x00028858
        /*0e78*/ 	.short	0x0100
        /*0e7a*/ 	.byte	0x08
	.zero		1


	//   ....[9]....
        /*0e7c*/ 	.word	0x00000500
        /*0e80*/ 	.word	0x000000ff
        /*0e84*/ 	.word	0x00028868
        /*0e88*/ 	.short	0x0100
        /*0e8a*/ 	.byte	0x08
	.zero		1


	//   ....[10]....
        /*0e8c*/ 	.word	0x000005f0
        /*0e90*/ 	.word	0x000000ff
        /*0e94*/ 	.word	0x00028870
        /*0e98*/ 	.short	0x0100
        /*0e9a*/ 	.byte	0x06
	.zero		1


	//   ....[11]....
        /*0e9c*/ 	.word	0x00000600
        /*0ea0*/ 	.word	0x000000ff
        /*0ea4*/ 	.word	0x00028880
        /*0ea8*/ 	.short	0x0100
        /*0eaa*/ 	.byte	0x06
	.zero		1


	//   ....[12]....
        /*0eac*/ 	.word	0x00000610
        /*0eb0*/ 	.word	0x000000ff
        /*0eb4*/ 	.word	0x00028878
        /*0eb8*/ 	.short	0x0100
        /*0eba*/ 	.byte	0x06
	.zero		1


	//   ....[13]....
        /*0ebc*/ 	.word	0x00000620
        /*0ec0*/ 	.word	0x000000ff
        /*0ec4*/ 	.word	0x00028888
        /*0ec8*/ 	.short	0x0100
        /*0eca*/ 	.byte	0x06
	.zero		1


	//   ....[14]....
        /*0ecc*/ 	.word	0x00000750
        /*0ed0*/ 	.word	0x000000ff
        /*0ed4*/ 	.word	0x00028890
        /*0ed8*/ 	.short	0x0100
        /*0eda*/ 	.byte	0x08
	.zero		1


	//   ....[15]....
        /*0edc*/ 	.word	0x00000760
        /*0ee0*/ 	.word	0x000000ff
        /*0ee4*/ 	.word	0x000288a0
        /*0ee8*/ 	.short	0x0100
        /*0eea*/ 	.byte	0x08
	.zero		1


	//   ....[16]....
        /*0eec*/ 	.word	0x00000770
        /*0ef0*/ 	.word	0x000000ff
        /*0ef4*/ 	.word	0x00028898
        /*0ef8*/ 	.short	0x0100
        /*0efa*/ 	.byte	0x08
	.zero		1


	//   ....[17]....
        /*0efc*/ 	.word	0x00000780
        /*0f00*/ 	.word	0x000000ff
        /*0f04*/ 	.word	0x000288a8
        /*0f08*/ 	.short	0x0100
        /*0f0a*/ 	.byte	0x08
	.zero		1


	//   ....[18]....
        /*0f0c*/ 	.word	0x000008b0
        /*0f10*/ 	.word	0x000000ff
        /*0f14*/ 	.word	0x000288b0
        /*0f18*/ 	.short	0x0100
        /*0f1a*/ 	.byte	0x08
	.zero		1


	//   ....[19]....
        /*0f1c*/ 	.word	0x000008c0
        /*0f20*/ 	.word	0x000000ff
        /*0f24*/ 	.word	0x000288c0
        /*0f28*/ 	.short	0x0100
        /*0f2a*/ 	.byte	0x08
	.zero		1


	//   ....[20]....
        /*0f2c*/ 	.word	0x000008d0
        /*0f30*/ 	.word	0x000000ff
        /*0f34*/ 	.word	0x000288b8
        /*0f38*/ 	.short	0x0100
        /*0f3a*/ 	.byte	0x08
	.zero		1


	//   ....[21]....
        /*0f3c*/ 	.word	0x000008e0
        /*0f40*/ 	.word	0x000000ff
        /*0f44*/ 	.word	0x000288c8
        /*0f48*/ 	.short	0x0100
        /*0f4a*/ 	.byte	0x08
	.zero		1


	//   ....[22]....
        /*0f4c*/ 	.word	0x000032e0
        /*0f50*/ 	.word	0x0000005b
        /*0f54*/ 	.word	0x00028890
        /*0f58*/ 	.short	0x010a
        /*0f5a*/ 	.byte	0x3f
	.zero		1


	//   ....[23]....
        /*0f5c*/ 	.word	0x000056e0
        /*0f60*/ 	.word	0x0000005b
        /*0f64*/ 	.word	0x00028890
        /*0f68*/ 	.short	0x010a
        /*0f6a*/ 	.byte	0x3f
	.zero		1


	//   ....[24]....
        /*0f6c*/ 	.word	0x00007640
        /*0f70*/ 	.word	0x0000005b
        /*0f74*/ 	.word	0x00028890
        /*0f78*/ 	.short	0x010a
        /*0f7a*/ 	.byte	0x3f
	.zero		1


	//   ....[25]....
        /*0f7c*/ 	.word	0x00007d60
        /*0f80*/ 	.word	0x0000000b
        /*0f84*/ 	.word	0x00000000
        /*0f88*/ 	.short	0x0101
        /*0f8a*/ 	.byte	0x3f
	.zero		1


	//   ....[26]....
        /*0f8c*/ 	.word	0x00007da0
        /*0f90*/ 	.word	0x0000005b
        /*0f94*/ 	.word	0x000288b0
        /*0f98*/ 	.short	0x010a
        /*0f9a*/ 	.byte	0x3f
	.zero		1


	//   ....[27]....
        /*0f9c*/ 	.word	0x000083d0
        /*0fa0*/ 	.word	0x0000005b
        /*0fa4*/ 	.word	0x00000000
        /*0fa8*/ 	.short	0x0101
        /*0faa*/ 	.byte	0x3f
	.zero		1


	//   ....[28]....
        /*0fac*/ 	.word	0x00008dc0
        /*0fb0*/ 	.word	0x00000012
        /*0fb4*/ 	.word	0x00028800
        /*0fb8*/ 	.short	0x010a
        /*0fba*/ 	.byte	0x3f
	.zero		1


	//   ....[29]....
        /*0fbc*/ 	.word	0x00008e10
        /*0fc0*/ 	.word	0x00000012
        /*0fc4*/ 	.word	0x00028800
        /*0fc8*/ 	.short	0x010a
        /*0fca*/ 	.byte	0x3f
	.zero		1


	//   ....[30]....
        /*0fcc*/ 	.word	0x00009fa0
        /*0fd0*/ 	.word	0x00000012
        /*0fd4*/ 	.word	0x00028800
        /*0fd8*/ 	.short	0x010a
        /*0fda*/ 	.byte	0x3f
	.zero		1


	//   ....[31]....
        /*0fdc*/ 	.word	0x0000c3d0
        /*0fe0*/ 	.word	0x00000012
        /*0fe4*/ 	.word	0x00028800
        /*0fe8*/ 	.short	0x010a
        /*0fea*/ 	.byte	0x3f
	.zero		1


	//   ....[32]....
        /*0fec*/ 	.word	0x0000dd50
        /*0ff0*/ 	.word	0x00000008
        /*0ff4*/ 	.word	0x00028830
        /*0ff8*/ 	.short	0x010a
        /*0ffa*/ 	.byte	0x3f
	.zero		1


	//   ....[33]....
        /*0ffc*/ 	.word	0x0000dd90
        /*1000*/ 	.word	0x00000008
        /*1004*/ 	.word	0x00028830
        /*1008*/ 	.short	0x010a
        /*100a*/ 	.byte	0x3f
	.zero		1


	//   ....[34]....
        /*100c*/ 	.word	0x0000e810
        /*1010*/ 	.word	0x00000008
        /*1014*/ 	.word	0x00000000
        /*1018*/ 	.short	0x0101
        /*101a*/ 	.byte	0x3f
	.zero		1


	//   ....[35]....
        /*101c*/ 	.word	0x00011930
        /*1020*/ 	.word	0x00000007
        /*1024*/ 	.word	0x00028830
        /*1028*/ 	.short	0x010a
        /*102a*/ 	.byte	0x3f
	.zero		1


	//   ....[36]....
        /*102c*/ 	.word	0x00011980
        /*1030*/ 	.word	0x00000007
        /*1034*/ 	.word	0x00028830
        /*1038*/ 	.short	0x010a
        /*103a*/ 	.byte	0x3f
	.zero		1


	//   ....[37]....
        /*103c*/ 	.word	0x00011dd0
        /*1040*/ 	.word	0x00000007
        /*1044*/ 	.word	0x00028850
        /*1048*/ 	.short	0x010a
        /*104a*/ 	.byte	0x3f
	.zero		1


	//   ....[38]....
        /*104c*/ 	.word	0x00011e10
        /*1050*/ 	.word	0x00000007
        /*1054*/ 	.word	0x00028850
        /*1058*/ 	.short	0x010a
        /*105a*/ 	.byte	0x3f
	.zero		1


	//   ....[39]....
        /*105c*/ 	.word	0x00012780
        /*1060*/ 	.word	0x00000006
        /*1064*/ 	.word	0x00000000
        /*1068*/ 	.short	0x0101
        /*106a*/ 	.byte	0x3f
	.zero		1


	//   ....[40]....
        /*106c*/ 	.word	0x00014d10
        /*1070*/ 	.word	0x00000009
        /*1074*/ 	.word	0x00000000
        /*1078*/ 	.short	0x0101
        /*107a*/ 	.byte	0x3f
	.zero		1


	//   ....[41]....
        /*107c*/ 	.word	0x000156b0
        /*1080*/ 	.word	0x00000007
        /*1084*/ 	.word	0x00028830
        /*1088*/ 	.short	0x010a
        /*108a*/ 	.byte	0x3f
	.zero		1


	//   ....[42]....
        /*108c*/ 	.word	0x00015700
        /*1090*/ 	.word	0x00000007
        /*1094*/ 	.word	0x00028830
        /*1098*/ 	.short	0x010a
        /*109a*/ 	.byte	0x3f
	.zero		1


	//   ....[43]....
        /*109c*/ 	.word	0x00015b80
        /*10a0*/ 	.word	0x00000007
        /*10a4*/ 	.word	0x00028850
        /*10a8*/ 	.short	0x010a
        /*10aa*/ 	.byte	0x3f
	.zero		1


	//   ....[44]....
        /*10ac*/ 	.word	0x00015bc0
        /*10b0*/ 	.word	0x00000007
        /*10b4*/ 	.word	0x00028850
        /*10b8*/ 	.short	0x010a
        /*10ba*/ 	.byte	0x3f
	.zero		1


	//   ....[45]....
        /*10bc*/ 	.word	0x00017790
        /*10c0*/ 	.word	0x00000003
        /*10c4*/ 	.word	0x00000000
        /*10c8*/ 	.short	0x0101
        /*10ca*/ 	.byte	0x3f
	.zero		1


	//   ....[46]....
        /*10cc*/ 	.word	0x00017a60
        /*10d0*/ 	.word	0x0000000f
        /*10d4*/ 	.word	0x00000000
        /*10d8*/ 	.short	0x0101
        /*10da*/ 	.byte	0x3f
	.zero		1


	//   ....[47]....
        /*10dc*/ 	.word	0x00018180
        /*10e0*/ 	.word	0x00000007
        /*10e4*/ 	.word	0x00028830
        /*10e8*/ 	.short	0x010a
        /*10ea*/ 	.byte	0x3f
	.zero		1


	//   ....[48]....
        /*10ec*/ 	.word	0x000181d0
        /*10f0*/ 	.word	0x00000007
        /*10f4*/ 	.word	0x00028830
        /*10f8*/ 	.short	0x010a
        /*10fa*/ 	.byte	0x3f
	.zero		1


	//   ....[49]....
        /*10fc*/ 	.word	0x00018650
        /*1100*/ 	.word	0x00000007
        /*1104*/ 	.word	0x00028850
        /*1108*/ 	.short	0x010a
        /*110a*/ 	.byte	0x3f
	.zero		1


	//   ....[50]....
        /*110c*/ 	.word	0x00018690
        /*1110*/ 	.word	0x00000007
        /*1114*/ 	.word	0x00028850
        /*1118*/ 	.short	0x010a
        /*111a*/ 	.byte	0x3f
	.zero		1


	//   ....[51]....
        /*111c*/ 	.word	0x00018fc0
        /*1120*/ 	.word	0x00000007
        /*1124*/ 	.word	0x00000000
        /*1128*/ 	.short	0x0101
        /*112a*/ 	.byte	0x3f
	.zero		1


	//   ....[52]....
        /*112c*/ 	.word	0x0001b590
        /*1130*/ 	.word	0x00000009
        /*1134*/ 	.word	0x00000000
        /*1138*/ 	.short	0x0101
        /*113a*/ 	.byte	0x3f
	.zero		1


	//   ....[53]....
        /*113c*/ 	.word	0x0001bbe0
        /*1140*/ 	.word	0x0000000d
        /*1144*/ 	.word	0x00028850
        /*1148*/ 	.short	0x010a
        /*114a*/ 	.byte	0x3f
	.zero		1


	//   ....[54]....
        /*114c*/ 	.word	0x0001bc60
        /*1150*/ 	.word	0x0000000d
        /*1154*/ 	.word	0x00028850
        /*1158*/ 	.short	0x010a
        /*115a*/ 	.byte	0x3f
	.zero		1


	//   ....[55]....
        /*115c*/ 	.word	0x0001c280
        /*1160*/ 	.word	0x00000005
        /*1164*/ 	.word	0x00000000
        /*1168*/ 	.short	0x0101
        /*116a*/ 	.byte	0x3f
	.zero		1


	//   ....[56]....
        /*116c*/ 	.word	0x0001d7a0
        /*1170*/ 	.word	0x00000000
        /*1174*/ 	.word	0x00000000
        /*1178*/ 	.short	0x0101
        /*117a*/ 	.byte	0x3f
	.zero		1


	//   ....[57]....
        /*117c*/ 	.word	0x0001fef0
        /*1180*/ 	.word	0x00000016
        /*1184*/ 	.word	0x00028820
        /*1188*/ 	.short	0x010a
        /*118a*/ 	.byte	0x3f
	.zero		1


	//   ....[58]....
        /*118c*/ 	.word	0x0001ff80
        /*1190*/ 	.word	0x0000000b
        /*1194*/ 	.word	0x000288a0
        /*1198*/ 	.short	0x010a
        /*119a*/ 	.byte	0x3f
	.zero		1


	//   ....[59]....
        /*119c*/ 	.word	0x000202e0
        /*11a0*/ 	.word	0x0000000b
        /*11a4*/ 	.word	0x000288c0
        /*11a8*/ 	.short	0x010a
        /*11aa*/ 	.byte	0x3f
	.zero		1


	//   ....[60]....
        /*11ac*/ 	.word	0x00020710
        /*11b0*/ 	.word	0x0000000c
        /*11b4*/ 	.word	0x000288a0
        /*11b8*/ 	.short	0x010a
        /*11ba*/ 	.byte	0x3f
	.zero		1


	//   ....[61]....
        /*11bc*/ 	.word	0x00020a50
        /*11c0*/ 	.word	0x0000000c
        /*11c4*/ 	.word	0x000288c0
        /*11c8*/ 	.short	0x010a
        /*11ca*/ 	.byte	0x3f
	.zero		1


	//   ....[62]....
        /*11cc*/ 	.word	0x00021c20
        /*11d0*/ 	.word	0x00000007
        /*11d4*/ 	.word	0x00028840
        /*11d8*/ 	.short	0x010a
        /*11da*/ 	.byte	0x3f
	.zero		1


	//   ....[63]....
        /*11dc*/ 	.word	0x000223a0
        /*11e0*/ 	.word	0x00000007
        /*11e4*/ 	.word	0x00028830
        /*11e8*/ 	.short	0x0107
        /*11ea*/ 	.byte	0x3f
	.zero		1


	//   ....[64]....
        /*11ec*/ 	.word	0x00022470
        /*11f0*/ 	.word	0x00000007
        /*11f4*/ 	.word	0x00028830
        /*11f8*/ 	.short	0x0101
        /*11fa*/ 	.byte	0x3f
	.zero		1


	//   ....[65]....
        /*11fc*/ 	.word	0x00022fb0
        /*1200*/ 	.word	0x00000016
        /*1204*/ 	.word	0x00028800
        /*1208*/ 	.short	0x0107
        /*120a*/ 	.byte	0x3f
	.zero		1


	//   ....[66]....
        /*120c*/ 	.word	0x000230c0
        /*1210*/ 	.word	0x00000016
        /*1214*/ 	.word	0x00028800
        /*1218*/ 	.short	0x0101
        /*121a*/ 	.byte	0x3f
	.zero		1


	//   ....[67]....
        /*121c*/ 	.word	0x000230f0
        /*1220*/ 	.word	0x00000016
        /*1224*/ 	.word	0x00028820
        /*1228*/ 	.short	0x010a
        /*122a*/ 	.byte	0x3f
	.zero		1


	//   ....[68]....
        /*122c*/ 	.word	0x00023480
        /*1230*/ 	.word	0x00000006
        /*1234*/ 	.word	0x00028840
        /*1238*/ 	.short	0x010a
        /*123a*/ 	.byte	0x3f
	.zero		1


	//   ....[69]....
        /*123c*/ 	.word	0x000239a0
        /*1240*/ 	.word	0x00000006
        /*1244*/ 	.word	0x00028830
        /*1248*/ 	.short	0x0107
        /*124a*/ 	.byte	0x3f
	.zero		1


	//   ....[70]....
        /*124c*/ 	.word	0x00023a60
        /*1250*/ 	.word	0x00000006
        /*1254*/ 	.word	0x00028830
        /*1258*/ 	.short	0x0101
        /*125a*/ 	.byte	0x3f
	.zero		1


	//   ....[71]....
        /*125c*/ 	.word	0x00023ac0
        /*1260*/ 	.word	0x00000006
        /*1264*/ 	.word	0x00028860
        /*1268*/ 	.short	0x010a
        /*126a*/ 	.byte	0x3f
	.zero		1


	//   ....[72]....
        /*126c*/ 	.word	0x00024010
        /*1270*/ 	.word	0x00000006
        /*1274*/ 	.word	0x00028850
        /*1278*/ 	.short	0x0107
        /*127a*/ 	.byte	0x3f
	.zero		1


	//   ....[73]....
        /*127c*/ 	.word	0x000241c0
        /*1280*/ 	.word	0x00000006
        /*1284*/ 	.word	0x00028850
        /*1288*/ 	.short	0x0101
        /*128a*/ 	.byte	0x3f
	.zero		1


	//   ....[74]....
        /*128c*/ 	.word	0x000243e0
        /*1290*/ 	.word	0x00000000
        /*1294*/ 	.word	0x00028860
        /*1298*/ 	.short	0x010a
        /*129a*/ 	.byte	0x3f
	.zero		1


	//   ....[75]....
        /*129c*/ 	.word	0x00024910
        /*12a0*/ 	.word	0x00000000
        /*12a4*/ 	.word	0x00028850
        /*12a8*/ 	.short	0x0107
        /*12aa*/ 	.byte	0x3f
	.zero		1


	//   ....[76]....
        /*12ac*/ 	.word	0x000249d0
        /*12b0*/ 	.word	0x00000000
        /*12b4*/ 	.word	0x00028850
        /*12b8*/ 	.short	0x0101
        /*12ba*/ 	.byte	0x3f
	.zero		1


	//   ....[77]....
        /*12bc*/ 	.word	0x00025700
        /*12c0*/ 	.word	0x00000007
        /*12c4*/ 	.word	0x00028820
        /*12c8*/ 	.short	0x010a
        /*12ca*/ 	.byte	0x3f
	.zero		1


	//   ....[78]....
        /*12cc*/ 	.word	0x00025870
        /*12d0*/ 	.word	0x00000005
        /*12d4*/ 	.word	0x00028840
        /*12d8*/ 	.short	0x010a
        /*12da*/ 	.byte	0x3f
	.zero		1


	//   ....[79]....
        /*12dc*/ 	.word	0x00025910
        /*12e0*/ 	.word	0x00000003
        /*12e4*/ 	.word	0x00028840
        /*12e8*/ 	.short	0x010a
        /*12ea*/ 	.byte	0x3f
	.zero		1


	//   ....[80]....
        /*12ec*/ 	.word	0x00025950
        /*12f0*/ 	.word	0x00000005
        /*12f4*/ 	.word	0x00028860
        /*12f8*/ 	.short	0x010a
        /*12fa*/ 	.byte	0x3f
	.zero		1


	//   ....[81]....
        /*12fc*/ 	.word	0x00025990
        /*1300*/ 	.word	0x00000003
        /*1304*/ 	.word	0x00028860
        /*1308*/ 	.short	0x010a
        /*130a*/ 	.byte	0x3f
	.zero		1


	//   ....[82]....
        /*130c*/ 	.word	0x000259f0
        /*1310*/ 	.word	0x0000005b
        /*1314*/ 	.word	0x00028890
        /*1318*/ 	.short	0x010a
        /*131a*/ 	.byte	0x3f
	.zero		1


	//   ....[83]....
        /*131c*/ 	.word	0x00025f00
        /*1320*/ 	.word	0x0000005b
        /*1324*/ 	.word	0x00028890
        /*1328*/ 	.short	0x010a
        /*132a*/ 	.byte	0x3f
	.zero		1


	//   ....[84]....
        /*132c*/ 	.word	0x00026400
        /*1330*/ 	.word	0x0000005b
        /*1334*/ 	.word	0x00028890
        /*1338*/ 	.short	0x010a
        /*133a*/ 	.byte	0x3f
	.zero		1


	//   ....[85]....
        /*133c*/ 	.word	0x000268d0
        /*1340*/ 	.word	0x0000005b
        /*1344*/ 	.word	0x000288b0
        /*1348*/ 	.short	0x010a
        /*134a*/ 	.byte	0x3f
	.zero		1


	//   ....[86]....
        /*134c*/ 	.word	0x000270d0
        /*1350*/ 	.word	0x00000012
        /*1354*/ 	.word	0x00028800
        /*1358*/ 	.short	0x010a
        /*135a*/ 	.byte	0x3f
	.zero		1


	//   ....[87]....
        /*135c*/ 	.word	0x00027c40
        /*1360*/ 	.word	0x00000012
        /*1364*/ 	.word	0x00028800
        /*1368*/ 	.short	0x010a
        /*136a*/ 	.byte	0x3f
	.zero		1


	//   ....[88]....
        /*136c*/ 	.word	0x00027c90
        /*1370*/ 	.word	0x00000008
        /*1374*/ 	.word	0x00028830
        /*1378*/ 	.short	0x010a
        /*137a*/ 	.byte	0x3f
	.zero		1


	//   ....[89]....
        /*137c*/ 	.word	0x00027ce0
        /*1380*/ 	.word	0x00000007
        /*1384*/ 	.word	0x00028830
        /*1388*/ 	.short	0x010a
        /*138a*/ 	.byte	0x3f
	.zero		1


	//   ....[90]....
        /*138c*/ 	.word	0x00027d30
        /*1390*/ 	.word	0x00000007
        /*1394*/ 	.word	0x00028850
        /*1398*/ 	.short	0x010a
        /*139a*/ 	.byte	0x3f
	.zero		1


	//   ....[91]....
        /*139c*/ 	.word	0x00027d80
        /*13a0*/ 	.word	0x00000007
        /*13a4*/ 	.word	0x00028830
        /*13a8*/ 	.short	0x010a
        /*13aa*/ 	.byte	0x3f
	.zero		1


	//   ....[92]....
        /*13ac*/ 	.word	0x00027dd0
        /*13b0*/ 	.word	0x00000007
        /*13b4*/ 	.word	0x00028850
        /*13b8*/ 	.short	0x010a
        /*13ba*/ 	.byte	0x3f
	.zero		1


	//   ....[93]....
        /*13bc*/ 	.word	0x00027e20
        /*13c0*/ 	.word	0x00000007
        /*13c4*/ 	.word	0x00028830
        /*13c8*/ 	.short	0x010a
        /*13ca*/ 	.byte	0x3f
	.zero		1


	//   ....[94]....
        /*13cc*/ 	.word	0x00027e70
        /*13d0*/ 	.word	0x00000007
        /*13d4*/ 	.word	0x00028850
        /*13d8*/ 	.short	0x010a
        /*13da*/ 	.byte	0x3f
	.zero		1


	//   ....[95]....
        /*13dc*/ 	.word	0x00027ec0
        /*13e0*/ 	.word	0x0000000d
        /*13e4*/ 	.word	0x00028850
        /*13e8*/ 	.short	0x010a
        /*13ea*/ 	.byte	0x3f
	.zero		1


	//   ....[96]....
        /*13ec*/ 	.word	0x00028490
        /*13f0*/ 	.word	0x00000016
        /*13f4*/ 	.word	0x00028820
        /*13f8*/ 	.short	0x010a
        /*13fa*/ 	.byte	0x3f
	.zero		1


	//   ....[97]....
        /*13fc*/ 	.word	0x000284e0
        /*1400*/ 	.word	0x0000000b
        /*1404*/ 	.word	0x000288a0
        /*1408*/ 	.short	0x010a
        /*140a*/ 	.byte	0x3f
	.zero		1


	//   ....[98]....
        /*140c*/ 	.word	0x00028530
        /*1410*/ 	.word	0x0000000b
        /*1414*/ 	.word	0x000288c0
        /*1418*/ 	.short	0x010a
        /*141a*/ 	.byte	0x3f
	.zero		1


	//   ....[99]....
        /*141c*/ 	.word	0x00028580
        /*1420*/ 	.word	0x0000000c
        /*1424*/ 	.word	0x000288a0
        /*1428*/ 	.short	0x010a
        /*142a*/ 	.byte	0x3f
	.zero		1


	//   ....[100]....
        /*142c*/ 	.word	0x000285d0
        /*1430*/ 	.word	0x0000000c
        /*1434*/ 	.word	0x000288c0
        /*1438*/ 	.short	0x010a
        /*143a*/ 	.byte	0x3f
	.zero		1


	//   ....[101]....
        /*143c*/ 	.word	0x000286f0
        /*1440*/ 	.word	0x00000007
        /*1444*/ 	.word	0x00028840
        /*1448*/ 	.short	0x010a
        /*144a*/ 	.byte	0x3f
	.zero		1


	//   ....[102]....
        /*144c*/ 	.word	0x00029c90
        /*1450*/ 	.word	0x00000016
        /*1454*/ 	.word	0x00028820
        /*1458*/ 	.short	0x010a
        /*145a*/ 	.byte	0x3f
	.zero		1


	//   ....[103]....
        /*145c*/ 	.word	0x00029ce0
        /*1460*/ 	.word	0x00000006
        /*1464*/ 	.word	0x00028840
        /*1468*/ 	.short	0x010a
        /*146a*/ 	.byte	0x3f
	.zero		1


	//   ....[104]....
        /*146c*/ 	.word	0x0002a660
        /*1470*/ 	.word	0x00000006
        /*1474*/ 	.word	0x00028860
        /*1478*/ 	.short	0x010a
        /*147a*/ 	.byte	0x3f
	.zero		1


	//   ....[105]....
        /*147c*/ 	.word	0x0002b0e0
        /*1480*/ 	.word	0x00000000
        /*1484*/ 	.word	0x00028860
        /*1488*/ 	.short	0x010a
        /*148a*/ 	.byte	0x3f
	.zero		1


	//   ....[106]....
        /*148c*/ 	.word	0x0002c450
        /*1490*/ 	.word	0x00000007
        /*1494*/ 	.word	0x00028820
        /*1498*/ 	.short	0x010a
        /*149a*/ 	.byte	0x3f
	.zero		1


	//   ....[107]....
        /*149c*/ 	.word	0x0002c5f0
        /*14a0*/ 	.word	0x00000005
        /*14a4*/ 	.word	0x00028840
        /*14a8*/ 	.short	0x010a
        /*14aa*/ 	.byte	0x3f
	.zero		1


	//   ....[108]....
        /*14ac*/ 	.word	0x0002c640
        /*14b0*/ 	.word	0x00000003
        /*14b4*/ 	.word	0x00028840
        /*14b8*/ 	.short	0x010a
        /*14ba*/ 	.byte	0x3f
	.zero		1


	//   ....[109]....
        /*14bc*/ 	.word	0x0002c690
        /*14c0*/ 	.word	0x00000005
        /*14c4*/ 	.word	0x00028860
        /*14c8*/ 	.short	0x010a
        /*14ca*/ 	.byte	0x3f
	.zero		1


	//----- nvinfo : EIATTR_NUM_MBARRIERS
	.align		4
.L_232:
        /*14cc*/ 	.byte	0x03, 0x38
        /*14ce*/ 	.short	0x0016


	//----- nvinfo : EIATTR_EXIT_INSTR_OFFSETS
	.align		4
        /*14d0*/ 	.byte	0x04, 0x1c
        /*14d2*/ 	.short	(.L_234 - .L_233)


	//   ....[0]....
.L_233:
        /*14d4*/ 	.word	0x000259e0


	//----- nvinfo : EIATTR_MAX_THREADS
	.align		4
.L_234:
        /*14d8*/ 	.byte	0x04, 0x05
        /*14da*/ 	.short	(.L_236 - .L_235)
.L_235:
        /*14dc*/ 	.word	0x00000180
        /*14e0*/ 	.word	0x00000001
        /*14e4*/ 	.word	0x00000001


	//----- nvinfo : EIATTR_CRS_STACK_SIZE
	.align		4
.L_236:
        /*14e8*/ 	.byte	0x04, 0x1e
        /*14ea*/ 	.short	(.L_238 - .L_237)
.L_237:
        /*14ec*/ 	.word	0x00000000


	//----- nvinfo : EIATTR_CBANK_PARAM_SIZE
	.align		4
.L_238:
        /*14f0*/ 	.byte	0x03, 0x19
        /*14f2*/ 	.short	0x0af0


	//----- nvinfo : EIATTR_PARAM_CBANK
	.align		4
        /*14f4*/ 	.byte	0x04, 0x0a
        /*14f6*/ 	.short	(.L_240 - .L_239)
	.align		4
.L_239:
        /*14f8*/ 	.word	index@(.nv.constant0._ZN7cutlass13device_kernelIN5flash11enable_sm90INS1_16FlashAttnFwdSm90INS1_25CollectiveMainloopFwdSm90ILi2EN4cute5tupleIJNS5_1CILi1EEES8_S8_EEENS6_IJNS7_ILi128EEESA_SA_EEELi128ENS_6half_tEfNS_4arch4Sm90ELb0ELb1ELb1ELb1ELb1ELb1ELb0ELb1ELb1ELb1ELb0ELb0EEENS1_21CollectiveEpilogueFwdISB_S9_SC_SE_Li256ELb1ELb1ELb0ELb0EEENS1_36VarlenDynamicPersistentTileSchedulerILi128ELi128ELi256ELi128ELb0ELb1ELb1ELb1ELb0ELb1EEEEEEEEEvNT_6ParamsE)
        /*14fc*/ 	.short	0x0210
        /*14fe*/ 	.short	0x0af0


	//----- nvinfo : EIATTR_SW_WAR
	.align		4
.L_240:
        /*1500*/ 	.byte	0x04, 0x36
        /*1502*/ 	.short	(.L_242 - .L_241)
.L_241:
        /*1504*/ 	.word	0x00000008
.L_242:


//--------------------- .nv.info._ZN7cutlass13device_kernelIN5flash11enable_sm90INS1_16FlashAttnFwdSm90INS1_25CollectiveMainloopFwdSm90ILi2EN4cute5tupleIJNS5_1CILi1EEES8_S8_EEENS6_IJNS7_ILi128EEESA_SA_EEELi128ENS_6half_tEfNS_4arch4Sm90ELb1ELb0ELb1ELb0ELb1ELb0ELb0ELb1ELb1ELb1ELb0ELb0EEENS1_21CollectiveEpilogueFwdISB_S9_SC_SE_Li256ELb0ELb1ELb0ELb0EEENS1_30DynamicPersistentTileSchedulerILi256ELi128ELb0ELb1ELb1EEEEEEEEEvNT_6ParamsE --------------------------
	.section	.nv.info._ZN7cutlass13device_kernelIN5flash11enable_sm90INS1_16FlashAttnFwdSm90INS1_25CollectiveMainloopFwdSm90ILi2EN4cute5tupleIJNS5_1CILi1EEES8_S8_EEENS6_IJNS7_ILi128EEESA_SA_EEELi128ENS_6half_tEfNS_4arch4Sm90ELb1ELb0ELb1ELb0ELb1ELb0ELb0ELb1ELb1ELb1ELb0ELb0EEENS1_21CollectiveEpilogueFwdISB_S9_SC_SE_Li256ELb0ELb1ELb0ELb0EEENS1_30DynamicPersistentTileSchedulerILi256ELi128ELb0ELb1ELb1EEEEEEEEEvNT_6ParamsE,"",@"SHT_CUDA_INFO"
	.sectionflags	@""
	.align	4


	//----- nvinfo : EIATTR_CUDA_API_VERSION
	.align		4
        /*0000*/ 	.byte	0x04, 0x37
        /*0002*/ 	.short	(.L_244 - .L_243)
.L_243:
        /*0004*/ 	.word	0x00000082


	//----- nvinfo : EIATTR_KPARAM_INFO
	.align		4
.L_244:
        /*0008*/ 	.byte	0x04, 0x17
        /*000a*/ 	.short	(.L_246 - .L_245)
.L_245:
        /*000c*/ 	.word	0x00000000
        /*0010*/ 	.short	0x0000
        /*0012*/ 	.short	0x0070
        /*0014*/ 	.byte	0x00, 0xf0, 0x01, 0x2a


	//----- nvinfo : EIATTR_SPARSE_MMA_MASK
	.align		4
.L_246:
        /*0018*/ 	.byte	0x03, 0x50
        /*001a*/ 	.short	0x0000


	//----- nvinfo : EIATTR_MAXREG_COUNT
	.align		4
        /*001c*/ 	.byte	0x03, 0x1b
        /*001e*/ 	.short	0x00a8


	//----- nvinfo : EIATTR_NUM_BARRIERS
	.align		4
        /*0020*/ 	.byte	0x02, 0x4c
        /*0022*/ 	.byte	0x10
	.zero		1


	//----- nvinfo : EIATTR_EXTERNS
	.align		4
        /*0024*/ 	.byte	0x04, 0x0f
        /*0026*/ 	.short	(.L_248 - .L_247)


	//   ....[0]....
	.align		4
.L_247:
        /*0028*/ 	.word	index@(__assertfail)


	//----- nvinfo : EIATTR_MERCURY_ISA_VERSION
	.align		4
.L_248:
        /*002c*/ 	.byte	0x03, 0x5f
        /*002e*/ 	.short	0x0101


	//----- nvinfo : EIATTR_INT_WARP_WIDE_INSTR_OFFSETS
	.align		4
        /*0030*/ 	.byte	0x04, 0x31
        /*0032*/ 	.short	(.L_250 - .L_249)


	//   ....[0]....
.L_249:
        /*0034*/ 	.word	0x000000b0


	//   ....[1]....
        /*0038*/ 	.word	0x000000c0


	//   ....[2]....
        /*003c*/ 	.word	0x00000160


	//   ....[3]....
        /*0040*/ 	.word	0x0000cce0


	//   ....[4]....
        /*0044*/ 	.word	0x0000cd70


	//   ....[5]....
        /*0048*/ 	.word	0x0000f9b0


	//   ....[6]....
        /*004c*/ 	.word	0x0000fa40


	//----- nvinfo : EIATTR_COOP_GROUP_MASK_REGIDS
	.align		4
.L_250:
        /*0050*/ 	.byte	0x04, 0x29
        /*0052*/ 	.short	(.L_252 - .L_251)


	//   ....[0]....
.L_251:
        /*0054*/ 	.word	0xffffffff


	//   ....[1]....
        /*0058*/ 	.word	0xffffffff


	//   ....[2]....
        /*005c*/ 	.word	0xffffffff


	//   ....[3]....
        /*0060*/ 	.word	0xffffffff


	//   ....[4]....
        /*0064*/ 	.word	0xffffffff


	//   ....[5]....
        /*0068*/ 	.word	0xffffffff


	//   ....[6]....
        /*006c*/ 	.word	0xffffffff


	//   ....[7]....
        /*0070*/ 	.word	0xffffffff


	//   ....[8]....
        /*0074*/ 	.word	0xffffffff


	//   ....[9]....
        /*0078*/ 	.word	0xffffffff


	//   ....[10]....
        /*007c*/ 	.word	0xffffffff


	//   ....[11]....
        /*0080*/ 	.word	0xffffffff


	//   ....[12]....
        /*0084*/ 	.word	0xffffffff


	//   ....[13]....
        /*0088*/ 	.word	0xffffffff


	//   ....[14]....
        /*008c*/ 	.word	0xffffffff


	//   ....[15]....
        /*0090*/ 	.word	0xffffffff


	//   ....[16]....
        /*0094*/ 	.word	0xffffffff


	//   ....[17]....
        /*0098*/ 	.word	0xffffffff


	//   ....[18]....
        /*009c*/ 	.word	0xffffffff


	//   ....[19]....
        /*00a0*/ 	.word	0xffffffff


	//   ....[20]....
        /*00a4*/ 	.word	0xffffffff


	//   ....[21]....
        /*00a8*/ 	.word	0xffffffff


	//   ....[22]....
        /*00ac*/ 	.word	0xffffffff


	//   ....[23]....
        /*00b0*/ 	.word	0xffffffff


	//   ....[24]....
        /*00b4*/ 	.word	0xffffffff


	//   ....[25]....
        /*00b8*/ 	.word	0xffffffff


	//   ....[26]....
        /*00bc*/ 	.word	0xffffffff


	//   ....[27]....
        /*00c0*/ 	.word	0xffffffff


	//   ....[28]....
        /*00c4*/ 	.word	0xffffffff


	//   ....[29]....
        /*00c8*/ 	.word	0xffffffff


	//   ....[30]....
        /*00cc*/ 	.word	0xffffffff


	//   ....[31]....
        /*00d0*/ 	.word	0xffffffff


	//   ....[32]....
        /*00d4*/ 	.word	0xffffffff


	//   ....[33]....
        /*00d8*/ 	.word	0xffffffff


	//   ....[34]....
        /*00dc*/ 	.word	0xffffffff


	//   ....[35]....
        /*00e0*/ 	.word	0xffffffff


	//   ....[36]....
        /*00e4*/ 	.word	0xffffffff


	//   ....[37]....
        /*00e8*/ 	.word	0xffffffff


	//   ....[38]....
        /*00ec*/ 	.word	0xffffffff


	//   ....[39]....
        /*00f0*/ 	.word	0xffffffff


	//   ....[40]....
        /*00f4*/ 	.word	0xffffffff


	//   ....[41]....
        /*00f8*/ 	.word	0xffffffff


	//   ....[42]....
        /*00fc*/ 	.word	0xffffffff


	//   ....[43]....
        /*0100*/ 	.word	0xffffffff


	//   ....[44]....
        /*0104*/ 	.word	0xffffffff


	//   ....[45]....
        /*0108*/ 	.word	0xffffffff


	//   ....[46]....
        /*010c*/ 	.word	0xffffffff


	//   ....[47]....
        /*0110*/ 	.word	0xffffffff


	//   ....[48]....
        /*0114*/ 	.word	0xffffffff


	//   ....[49]....
        /*0118*/ 	.word	0xffffffff


	//   ....[50]....
        /*011c*/ 	.word	0xffffffff


	//   ....[51]....
        /*0120*/ 	.word	0xffffffff


	//   ....[52]....
        /*0124*/ 	.word	0xffffffff


	//   ....[53]....
        /*0128*/ 	.word	0xffffffff


	//   ....[54]....
        /*012c*/ 	.word	0xffffffff


	//   ....[55]....
        /*0130*/ 	.word	0xffffffff


	//   ....[56]....
        /*0134*/ 	.word	0xffffffff


	//   ....[57]....
        /*0138*/ 	.word	0xffffffff


	//   ....[58]....
        /*013c*/ 	.word	0xffffffff


	//   ....[59]....
        /*0140*/ 	.word	0xffffffff


	//   ....[60]....
        /*0144*/ 	.word	0xffffffff


	//   ....[61]....
        /*0148*/ 	.word	0xffffffff


	//   ....[62]....
        /*014c*/ 	.word	0xffffffff


	//   ....[63]....
        /*0150*/ 	.word	0xffffffff


	//   ....[64]....
        /*0154*/ 	.word	0xffffffff


	//   ....[65]....
        /*0158*/ 	.word	0xffffffff


	//   ....[66]....
        /*015c*/ 	.word	0xffffffff


	//   ....[67]....
        /*0160*/ 	.word	0xffffffff


	//   ....[68]....
        /*0164*/ 	.word	0xffffffff


	//   ....[69]....
        /*0168*/ 	.word	0xffffffff


	//   ....[70]....
        /*016c*/ 	.word	0xffffffff


	//   ....[71]....
        /*0170*/ 	.word	0xffffffff


	//   ....[72]....
        /*0174*/ 	.word	0xffffffff


	//   ....[73]....
        /*0178*/ 	.word	0xffffffff


	//   ....[74]....
        /*017c*/ 	.word	0xffffffff


	//   ....[75]....
        /*0180*/ 	.word	0xffffffff


	//   ....[76]....
        /*0184*/ 	.word	0xffffffff


	//   ....[77]....
        /*0188*/ 	.word	0xffffffff


	//   ....[78]....
        /*018c*/ 	.word	0xffffffff


	//   ....[79]....
        /*0190*/ 	.word	0xffffffff


	//   ....[80]....
        /*0194*/ 	.word	0xffffffff


	//   ....[81]....
        /*0198*/ 	.word	0xffffffff


	//   ....[82]....
        /*019c*/ 	.word	0xffffffff


	//   ....[83]....
        /*01a0*/ 	.word	0xffffffff


	//   ....[84]....
        /*01a4*/ 	.word	0xffffffff


	//   ....[85]....
        /*01a8*/ 	.word	0xffffffff


	//   ....[86]....
        /*01ac*/ 	.word	0xffffffff


	//   ....[87]....
        /*01b0*/ 	.word	0xffffffff


	//   ....[88]....
        /*01b4*/ 	.word	0xffffffff


	//   ....[89]....
        /*01b8*/ 	.word	0xffffffff


	//   ....[90]....
        /*01bc*/ 	.word	0xffffffff


	//   ....[91]....
        /*01c0*/ 	.word	0xffffffff


	//   ....[92]....
        /*01c4*/ 	.word	0xffffffff


	//   ....[93]....
        /*01c8*/ 	.word	0xffffffff


	//   ....[94]....
        /*01cc*/ 	.word	0xffffffff


	//   ....[95]....
        /*01d0*/ 	.word	0xffffffff


	//   ....[96]....
        /*01d4*/ 	.word	0xffffffff


	//   ....[97]....
        /*01d8*/ 	.word	0xffffffff


	//   ....[98]....
        /*01dc*/ 	.word	0xffffffff


	//   ....[99]....
        /*01e0*/ 	.word	0xffffffff


	//   ....[100]....
        /*01e4*/ 	.word	0xffffffff


	//   ....[101]....
        /*01e8*/ 	.word	0xffffffff


	//   ....[102]....
        /*01ec*/ 	.word	0xffffffff


	//   ....[103]....
        /*01f0*/ 	.word	0xffffffff


	//   ....[104]....
        /*01f4*/ 	.word	0xffffffff


	//   ....[105]....
        /*01f8*/ 	.word	0xffffffff


	//   ....[106]....
        /*01fc*/ 	.word	0xffffffff


	//   ....[107]....
        /*0200*/ 	.word	0xffffffff


	//   ....[108]....
        /*0204*/ 	.word	0xffffffff


	//   ....[109]....
        /*0208*/ 	.word	0xffffffff


	//   ....[110]....
        /*020c*/ 	.word	0xffffffff


	//   ....[111]....
        /*0210*/ 	.word	0xffffffff


	//   ....[112]....
        /*0214*/ 	.word	0xffffffff


	//   ....[113]....
        /*0218*/ 	.word	0xffffffff


	//   ....[114]....
        /*021c*/ 	.word	0xffffffff


	//   ....[115]....
        /*0220*/ 	.word	0xffffffff


	//   ....[116]....
        /*0224*/ 	.word	0xffffffff


	//   ....[117]....
        /*0228*/ 	.word	0xffffffff


	//   ....[118]....
        /*022c*/ 	.word	0xffffffff


	//   ....[119]....
        /*0230*/ 	.word	0xffffffff


	//   ....[120]....
        /*0234*/ 	.word	0xffffffff


	//   ....[121]....
        /*0238*/ 	.word	0xffffffff


	//   ....[122]....
        /*023c*/ 	.word	0xffffffff


	//   ....[123]....
        /*0240*/ 	.word	0xffffffff


	//   ....[124]....
        /*0244*/ 	.word	0xffffffff


	//   ....[125]....
        /*0248*/ 	.word	0xffffffff


	//   ....[126]....
        /*024c*/ 	.word	0xffffffff


	//   ....[127]....
        /*0250*/ 	.word	0xffffffff


	//   ....[128]....
        /*0254*/ 	.word	0xffffffff


	//   ....[129]....
        /*0258*/ 	.word	0xffffffff


	//   ....[130]....
        /*025c*/ 	.word	0x0500000f


	//   ....[131]....
        /*0260*/ 	.word	0x0500000f


	//   ....[132]....
        /*0264*/ 	.word	0x0500000f


	//   ....[133]....
        /*0268*/ 	.word	0x0500000f


	//   ....[134]....
        /*026c*/ 	.word	0x0500000f


	//   ....[135]....
        /*0270*/ 	.word	0x0500000f


	//   ....[136]....
        /*0274*/ 	.word	0x0500000f


	//   ....[137]....
        /*0278*/ 	.word	0x0500000f


	//   ....[138]....
        /*027c*/ 	.word	0x0500000f


	//   ....[139]....
        /*0280*/ 	.word	0x0500000f


	//   ....[140]....
        /*0284*/ 	.word	0x0500000f


	//   ....[141]....
        /*0288*/ 	.word	0x0500000f


	//   ....[142]....
        /*028c*/ 	.word	0x0500000f


	//   ....[143]....
        /*0290*/ 	.word	0x0500000f


	//   ....[144]....
        /*0294*/ 	.word	0x0500000f


	//   ....[145]....
        /*0298*/ 	.word	0x0500000f


	//   ....[146]....
        /*029c*/ 	.word	0x0500000f


	//   ....[147]....
        /*02a0*/ 	.word	0x0500000f


	//   ....[148]....
        /*02a4*/ 	.word	0x0500000f


	//   ....[149]....
        /*02a8*/ 	.word	0x0500000f


	//   ....[150]....
        /*02ac*/ 	.word	0x0500000f


	//   ....[151]....
        /*02b0*/ 	.word	0x0500000f


	//   ....[152]....
        /*02b4*/ 	.word	0x0500000f


	//   ....[153]....
        /*02b8*/ 	.word	0x0500000f


	//   ....[154]....
        /*02bc*/ 	.word	0x0500000f


	//   ....[155]....
        /*02c0*/ 	.word	0x0500000f


	//   ....[156]....
        /*02c4*/ 	.word	0x0500000f


	//   ....[157]....
        /*02c8*/ 	.word	0x0500000f


	//   ....[158]....
        /*02cc*/ 	.word	0x0500000f


	//   ....[159]....
        /*02d0*/ 	.word	0x0500000f


	//   ....[160]....
        /*02d4*/ 	.word	0x0500000f


	//   ....[161]....
        /*02d8*/ 	.word	0x0500000f


	//   ....[162]....
        /*02dc*/ 	.word	0x0500000f


	//   ....[163]....
        /*02e0*/ 	.word	0x0500000f


	//   ....[164]....
        /*02e4*/ 	.word	0x0500000f


	//   ....[165]....
        /*02e8*/ 	.word	0x0500000f


	//   ....[166]....
        /*02ec*/ 	.word	0x0500000f


	//   ....[167]....
        /*02f0*/ 	.word	0x0500000f


	//   ....[168]....
        /*02f4*/ 	.word	0x0500000f


	//   ....[169]....
        /*02f8*/ 	.word	0x0500000f


	//   ....[170]....
        /*02fc*/ 	.word	0x0500000f


	//   ....[171]....
        /*0300*/ 	.word	0x0500000f


	//   ....[172]....
        /*0304*/ 	.word	0x0500000f


	//   ....[173]....
        /*0308*/ 	.word	0x0500000f


	//   ....[174]....
        /*030c*/ 	.word	0x0500000f


	//   ....[175]....
        /*0310*/ 	.word	0x0500000f


	//   ....[176]....
        /*0314*/ 	.word	0x0500000f


	//   ....[177]....
        /*0318*/ 	.word	0x0500000f


	//   ....[178]....
        /*031c*/ 	.word	0x0500000f


	//   ....[179]....
        /*0320*/ 	.word	0x0500000f


	//   ....[180]....
        /*0324*/ 	.word	0x0500000f


	//   ....[181]....
        /*0328*/ 	.word	0x0500000f


	//   ....[182]....
        /*032c*/ 	.word	0x0500000f


	//   ....[183]....
        /*0330*/ 	.word	0x0500000f


	//   ....[184]....
        /*0334*/ 	.word	0x0500000f


	//   ....[185]....
        /*0338*/ 	.word	0x0500000f


	//   ....[186]....
        /*033c*/ 	.word	0x0500000f


	//   ....[187]....
        /*0340*/ 	.word	0x0500000f


	//   ....[188]....
        /*0344*/ 	.word	0x0500000f


	//   ....[189]....
        /*0348*/ 	.word	0x0500000f


	//   ....[190]....
        /*034c*/ 	.word	0x0500000f


	//   ....[191]....
        /*0350*/ 	.word	0x0500000f


	//   ....[192]....
        /*0354*/ 	.word	0x0500000f


	//   ....[193]....
        /*0358*/ 	.word	0x0500000f


	//   ....[194]....
        /*035c*/ 	.word	0x0500000f


	//   ....[195]....
        /*0360*/ 	.word	0x0500000f


	//   ....[196]....
        /*0364*/ 	.word	0x0500000f


	//   ....[197]....
        /*0368*/ 	.word	0x0500000f


	//   ....[198]....
        /*036c*/ 	.word	0x0500000f


	//   ....[199]....
        /*0370*/ 	.word	0x0500000f


	//   ....[200]....
        /*0374*/ 	.word	0x0500000f


	//   ....[201]....
        /*0378*/ 	.word	0x0500000f


	//   ....[202]....
        /*037c*/ 	.word	0x0500000f


	//   ....[203]....
        /*0380*/ 	.word	0x0500000f


	//   ....[204]....
        /*0384*/ 	.word	0x0500000f


	//   ....[205]....
        /*0388*/ 	.word	0x0500000f


	//   ....[206]....
        /*038c*/ 	.word	0x0500000f


	//   ....[207]....
        /*0390*/ 	.word	0x0500000f


	//   ....[208]....
        /*0394*/ 	.word	0x0500000f


	//   ....[209]....
        /*0398*/ 	.word	0x0500000f


	//   ....[210]....
        /*039c*/ 	.word	0x0500000f


	//   ....[211]....
        /*03a0*/ 	.word	0x0500000f


	//   ....[212]....
        /*03a4*/ 	.word	0x0500000f


	//----- nvinfo : EIATTR_COOP_GROUP_INSTR_OFFSETS
	.align		4
.L_252:
        /*03a8*/ 	.byte	0x04, 0x28
        /*03aa*/ 	.short	(.L_254 - .L_253)


	//   ....[0]....
.L_253:
        /*03ac*/ 	.word	0x00000070


	//   ....[1]....
        /*03b0*/ 	.word	0x00000080


	//   ....[2]....
        /*03b4*/ 	.word	0x000002c0


	//   ....[3]....
        /*03b8*/ 	.word	0x00000420


	//   ....[4]....
        /*03bc*/ 	.word	0x00000540


	//   ....[5]....
        /*03c0*/ 	.word	0x000006a0


	//   ....[6]....
        /*03c4*/ 	.word	0x000013a0


	//   ....[7]....
        /*03c8*/ 	.word	0x00001ca0


	//   ....[8]....
        /*03cc*/ 	.word	0x00002170


	//   ....[9]....
        /*03d0*/ 	.word	0x00002a70


	//   ....[10]....
        /*03d4*/ 	.word	0x00002af0


	//   ....[11]....
        /*03d8*/ 	.word	0x00003630


	//   ....[12]....
        /*03dc*/ 	.word	0x000036a0


	//   ....[13]....
        /*03e0*/ 	.word	0x00004c90


	//   ....[14]....
        /*03e4*/ 	.word	0x00005020


	//   ....[15]....
        /*03e8*/ 	.word	0x00005890


	//   ....[16]....
        /*03ec*/ 	.word	0x00005990


	//   ....[17]....
        /*03f0*/ 	.word	0x00006300


	//   ....[18]....
        /*03f4*/ 	.word	0x00006350


	//   ....[19]....
        /*03f8*/ 	.word	0x00008900


	//   ....[20]....
        /*03fc*/ 	.word	0x00008930


	//   ....[21]....
        /*0400*/ 	.word	0x00008950


	//   ....[22]....
        /*0404*/ 	.word	0x00008970


	//   ....[23]....
        /*0408*/ 	.word	0x00009df0


	//   ....[24]....
        /*040c*/ 	.word	0x00009e30


	//   ....[25]....
        /*0410*/ 	.word	0x00009ef0


	//   ....[26]....
        /*0414*/ 	.word	0x00009f00


	//   ....[27]....
        /*0418*/ 	.word	0x0000b030


	//   ....[28]....
        /*041c*/ 	.word	0x0000b060


	//   ....[29]....
        /*0420*/ 	.word	0x0000b090


	//   ....[30]....
        /*0424*/ 	.word	0x0000b0c0


	//   ....[31]....
        /*0428*/ 	.word	0x0000b640


	//   ....[32]....
        /*042c*/ 	.word	0x0000b680


	//   ....[33]....
        /*0430*/ 	.word	0x0000b740


	//   ....[34]....
        /*0434*/ 	.word	0x0000b760


	//   ....[35]....
        /*0438*/ 	.word	0x0000b820


	//   ....[36]....
        /*043c*/ 	.word	0x0000b840


	//   ....[37]....
        /*0440*/ 	.word	0x0000b910


	//   ....[38]....
        /*0444*/ 	.word	0x0000b930


	//   ....[39]....
        /*0448*/ 	.word	0x0000bfd0


	//   ....[40]....
        /*044c*/ 	.word	0x0000bff0


	//   ....[41]....
        /*0450*/ 	.word	0x0000c0b0


	//   ....[42]....
        /*0454*/ 	.word	0x0000c0d0


	//   ....[43]....
        /*0458*/ 	.word	0x0000c190


	//   ....[44]....
        /*045c*/ 	.word	0x0000c1b0


	//   ....[45]....
        /*0460*/ 	.word	0x0000c280


	//   ....[46]....
        /*0464*/ 	.word	0x0000c2a0


	//   ....[47]....
        /*0468*/ 	.word	0x0000c420


	//   ....[48]....
        /*046c*/ 	.word	0x0000d7f0


	//   ....[49]....
        /*0470*/ 	.word	0x0000d810


	//   ....[50]....
        /*0474*/ 	.word	0x0000d820


	//   ....[51]....
        /*0478*/ 	.word	0x0000d860


	//   ....[52]....
        /*047c*/ 	.word	0x0000d8e0


	//   ....[53]....
        /*0480*/ 	.word	0x0000d900


	//   ....[54]....
        /*0484*/ 	.word	0x0000d980


	//   ....[55]....
        /*0488*/ 	.word	0x0000d9a0


	//   ....[56]....
        /*048c*/ 	.word	0x0000da20


	//   ....[57]....
        /*0490*/ 	.word	0x0000da40


	//   ....[58]....
        /*0494*/ 	.word	0x0000dac0


	//   ....[59]....
        /*0498*/ 	.word	0x0000dae0


	//   ....[60]....
        /*049c*/ 	.word	0x0000db60


	//   ....[61]....
        /*04a0*/ 	.word	0x0000db80


	//   ....[62]....
        /*04a4*/ 	.word	0x0000dc00


	//   ....[63]....
        /*04a8*/ 	.word	0x0000dc20


	//   ....[64]....
        /*04ac*/ 	.word	0x0000e260


	//   ....[65]....
        /*04b0*/ 	.word	0x0000e280


	//   ....[66]....
        /*04b4*/ 	.word	0x0000e2a0


	//   ....[67]....
        /*04b8*/ 	.word	0x0000e300


	//   ....[68]....
        /*04bc*/ 	.word	0x0000e370


	//   ....[69]....
        /*04c0*/ 	.word	0x0000e390


	//   ....[70]....
        /*04c4*/ 	.word	0x0000e410


	//   ....[71]....
        /*04c8*/ 	.word	0x0000e440


	//   ....[72]....
        /*04cc*/ 	.word	0x0000e4b0


	//   ....[73]....
        /*04d0*/ 	.word	0x0000e4d0


	//   ....[74]....
        /*04d4*/ 	.word	0x0000e550


	//   ....[75]....
        /*04d8*/ 	.word	0x0000e570


	//   ....[76]....
        /*04dc*/ 	.word	0x0000e5f0


	//   ....[77]....
        /*04e0*/ 	.word	0x0000e610


	//   ....[78]....
        /*04e4*/ 	.word	0x0000e690


	//   ....[79]....
        /*04e8*/ 	.word	0x0000e6b0


	//   ....[80]....
        /*04ec*/ 	.word	0x0000ed70


	//   ....[81]....
        /*04f0*/ 	.word	0x0000eda0


	//   ....[82]....
        /*04f4*/ 	.word	0x0000edb0


	//   ....[83]....
        /*04f8*/ 	.word	0x0000ee00


	//   ....[84]....
        /*04fc*/ 	.word	0x0000ee10


	//   ....[85]....
        /*0500*/ 	.word	0x0000ee60


	//   ....[86]....
        /*0504*/ 	.word	0x0000ee70


	//   ....[87]....
        /*0508*/ 	.word	0x0000eec0


	//   ....[88]....
        /*050c*/ 	.word	0x0000eed0


	//   ....[89]....
        /*0510*/ 	.word	0x0000ef20


	//   ....[90]....
        /*0514*/ 	.word	0x0000ef30


	//   ....[91]....
        /*0518*/ 	.word	0x0000ef80


	//   ....[92]....
        /*051c*/ 	.word	0x0000ef90


	//   ....[93]....
        /*0520*/ 	.word	0x0000efe0


	//   ....[94]....
        /*0524*/ 	.word	0x0000eff0


	//   ....[95]....
        /*0528*/ 	.word	0x0000f000


	//   ....[96]....
        /*052c*/ 	.word	0x0000f2a0


	//   ....[97]....
        /*0530*/ 	.word	0x0000f2c0


	//   ....[98]....
        /*0534*/ 	.word	0x0000f2e0


	//   ....[99]....
        /*0538*/ 	.word	0x0000f340


	//   ....[100]....
        /*053c*/ 	.word	0x0000f360


	//   ....[101]....
        /*0540*/ 	.word	0x0000f3c0


	//   ....[102]....
        /*0544*/ 	.word	0x0000f3e0


	//   ....[103]....
        /*0548*/ 	.word	0x0000f440


	//   ....[104]....
        /*054c*/ 	.word	0x0000f460


	//   ....[105]....
        /*0550*/ 	.word	0x0000f4c0


	//   ....[106]....
        /*0554*/ 	.word	0x0000f4e0


	//   ....[107]....
        /*0558*/ 	.word	0x0000f540


	//   ....[108]....
        /*055c*/ 	.word	0x0000f560


	//   ....[109]....
        /*0560*/ 	.word	0x0000f5c0


	//   ....[110]....
        /*0564*/ 	.word	0x0000f5e0


	//   ....[111]....
        /*0568*/ 	.word	0x0000f5f0


	//   ....[112]....
        /*056c*/ 	.word	0x0000fb90


	//   ....[113]....
        /*0570*/ 	.word	0x0000fbb0


	//   ....[114]....
        /*0574*/ 	.word	0x0000fbd0


	//   ....[115]....
        /*0578*/ 	.word	0x0000fc10


	//   ....[116]....
        /*057c*/ 	.word	0x0000fc60


	//   ....[117]....
        /*0580*/ 	.word	0x0000fc90


	//   ....[118]....
        /*0584*/ 	.word	0x0000fce0


	//   ....[119]....
        /*0588*/ 	.word	0x0000fd10


	//   ....[120]....
        /*058c*/ 	.word	0x0000fd60


	//   ....[121]....
        /*0590*/ 	.word	0x0000fd90


	//   ....[122]....
        /*0594*/ 	.word	0x0000fde0


	//   ....[123]....
        /*0598*/ 	.word	0x0000fe10


	//   ....[124]....
        /*059c*/ 	.word	0x0000fe60


	//   ....[125]....
        /*05a0*/ 	.word	0x0000fe90


	//   ....[126]....
        /*05a4*/ 	.word	0x0000fee0


	//   ....[127]....
        /*05a8*/ 	.word	0x0000ff10


	//   ....[128]....
        /*05ac*/ 	.word	0x000101f0


	//   ....[129]....
        /*05b0*/ 	.word	0x000103c0


	//   ....[130]....
        /*05b4*/ 	.word	0x00010950


	//   ....[131]....
        /*05b8*/ 	.word	0x00010a30


	//   ....[132]....
        /*05bc*/ 	.word	0x00010ad0


	//   ....[133]....
        /*05c0*/ 	.word	0x00010b50


	//   ....[134]....
        /*05c4*/ 	.word	0x00010c10


	//   ....[135]....
        /*05c8*/ 	.word	0x00010c80


	//   ....[136]....
        /*05cc*/ 	.word	0x00010d50


	//   ....[137]....
        /*05d0*/ 	.word	0x00010de0


	//   ....[138]....
        /*05d4*/ 	.word	0x00010ea0


	//   ....[139]....
        /*05d8*/ 	.word	0x00010f30


	//   ....[140]....
        /*05dc*/ 	.word	0x00010ff0


	//   ....[141]....
        /*05e0*/ 	.word	0x00011070


	//   ....[142]....
        /*05e4*/ 	.word	0x00011140


	//   ....[143]....
        /*05e8*/ 	.word	0x000111c0


	//   ....[144]....
        /*05ec*/ 	.word	0x00011290


	//   ....[145]....
        /*05f0*/ 	.word	0x00011310


	//   ....[146]....
        /*05f4*/ 	.word	0x000113d0


	//   ....[147]....
        /*05f8*/ 	.word	0x00011460


	//   ....[148]....
        /*05fc*/ 	.word	0x000114e0


	//   ....[149]....
        /*0600*/ 	.word	0x00011560


	//   ....[150]....
        /*0604*/ 	.word	0x00011610


	//   ....[151]....
        /*0608*/ 	.word	0x00011690


	//   ....[152]....
        /*060c*/ 	.word	0x00011760


	//   ....[153]....
        /*0610*/ 	.word	0x000117d0


	//   ....[154]....
        /*0614*/ 	.word	0x000118b0


	//   ....[155]....
        /*0618*/ 	.word	0x00011920


	//   ....[156]....
        /*061c*/ 	.word	0x00011a00


	//   ....[157]....
        /*0620*/ 	.word	0x00011a80


	//   ....[158]....
        /*0624*/ 	.word	0x00011b50


	//   ....[159]....
        /*0628*/ 	.word	0x00011bc0


	//   ....[160]....
        /*062c*/ 	.word	0x00011ca0


	//   ....[161]....
        /*0630*/ 	.word	0x00011d20


	//   ....[162]....
        /*0634*/ 	.word	0x00011dd0


	//   ....[163]....
        /*0638*/ 	.word	0x00011f00


	//   ....[164]....
        /*063c*/ 	.word	0x00011fa0


	//   ....[165]....
        /*0640*/ 	.word	0x00012010


	//   ....[166]....
        /*0644*/ 	.word	0x000120d0


	//   ....[167]....
        /*0648*/ 	.word	0x00012130


	//   ....[168]....
        /*064c*/ 	.word	0x000121f0


	//   ....[169]....
        /*0650*/ 	.word	0x00012250


	//   ....[170]....
        /*0654*/ 	.word	0x00012310


	//   ....[171]....
        /*0658*/ 	.word	0x00012370


	//   ....[172]....
        /*065c*/ 	.word	0x00012430


	//   ....[173]....
        /*0660*/ 	.word	0x00012490


	//   ....[174]....
        /*0664*/ 	.word	0x00012550


	//   ....[175]....
        /*0668*/ 	.word	0x000125b0


	//   ....[176]....
        /*066c*/ 	.word	0x00012670


	//   ....[177]....
        /*0670*/ 	.word	0x000126d0


	//   ....[178]....
        /*0674*/ 	.word	0x00012790


	//   ....[179]....
        /*0678*/ 	.word	0x00012870


	//   ....[180]....
        /*067c*/ 	.word	0x00012910


	//   ....[181]....
        /*0680*/ 	.word	0x00012970


	//   ....[182]....
        /*0684*/ 	.word	0x00012a40


	//   ....[183]....
        /*0688*/ 	.word	0x00012aa0


	//   ....[184]....
        /*068c*/ 	.word	0x00012b70


	//   ....[185]....
        /*0690*/ 	.word	0x00012bd0


	//   ....[186]....
        /*0694*/ 	.word	0x00012ca0


	//   ....[187]....
        /*0698*/ 	.word	0x00012d00


	//   ....[188]....
        /*069c*/ 	.word	0x00012dd0


	//   ....[189]....
        /*06a0*/ 	.word	0x00012e30


	//   ....[190]....
        /*06a4*/ 	.word	0x00012f00


	//   ....[191]....
        /*06a8*/ 	.word	0x00012f60


	//   ....[192]....
        /*06ac*/ 	.word	0x00013030


	//   ....[193]....
        /*06b0*/ 	.word	0x00013090


	//   ....[194]....
        /*06b4*/ 	.word	0x00013150


	//   ....[195]....
        /*06b8*/ 	.word	0x00013270


	//   ....[196]....
        /*06bc*/ 	.word	0x00013310


	//   ....[197]....
        /*06c0*/ 	.word	0x00013370


	//   ....[198]....
        /*06c4*/ 	.word	0x00013440


	//   ....[199]....
        /*06c8*/ 	.word	0x000134e0


	//   ....[200]....
        /*06cc*/ 	.word	0x000135a0


	//   ....[201]....
        /*06d0*/ 	.word	0x00013640


	//   ....[202]....
        /*06d4*/ 	.word	0x00013700


	//   ....[203]....
        /*06d8*/ 	.word	0x000137a0


	//   ....[204]....
        /*06dc*/ 	.word	0x00013860


	//   ....[205]....
        /*06e0*/ 	.word	0x00013900


	//   ....[206]....
        /*06e4*/ 	.word	0x000139c0


	//   ....[207]....
        /*06e8*/ 	.word	0x00013a60


	//   ....[208]....
        /*06ec*/ 	.word	0x00013b20


	//   ....[209]....
        /*06f0*/ 	.word	0x00013bc0


	//   ....[210]....
        /*06f4*/ 	.word	0x00013c80


	//   ....[211]....
        /*06f8*/ 	.word	0x00013d50


	//   ....[212]....
        /*06fc*/ 	.word	0x00013e70


	//----- nvinfo : EIATTR_REG_RECONFIG
	.align		4
.L_254:
        /*0700*/ 	.byte	0x01, 0x54
	.zero		2


	//----- nvinfo : EIATTR_SYSCALL_OFFSETS
	.align		4
        /*0704*/ 	.byte	0x04, 0x46
        /*0706*/ 	.short	(.L_256 - .L_255)


	//   ....[0]....
.L_255:
        /*0708*/ 	.word	0x00001580


	//   ....[1]....
        /*070c*/ 	.word	0x0000ced0


	//   ....[2]....
        /*0710*/ 	.word	0x0000d020


	//   ....[3]....
        /*0714*/ 	.word	0x0000d110


	//   ....[4]....
        /*0718*/ 	.word	0x0000df10


	//----- nvinfo : EIATTR_MBARRIER_INSTR_OFFSETS
	.align		4
.L_256:
        /*071c*/ 	.byte	0x04, 0x39
        /*071e*/ 	.short	(.L_258 - .L_257)


	//   ....[0]....
.L_257:
        /*0720*/ 	.word	0x00000170
        /*0724*/ 	.word	0x000000ff
        /*0728*/ 	.word	0x00028800
        /*072c*/ 	.short	0x0100
        /*072e*/ 	.byte	0x08
	.zero		1


	//   ....[1]....
        /*0730*/ 	.word	0x00000180
        /*0734*/ 	.word	0x000000ff
        /*0738*/ 	.word	0x00028820
        /*073c*/ 	.short	0x0100
        /*073e*/ 	.byte	0x08
	.zero		1


	//   ....[2]....
        /*0740*/ 	.word	0x00000270
        /*0744*/ 	.word	0x000000ff
        /*0748*/ 	.word	0x00028830
        /*074c*/ 	.short	0x0100
        /*074e*/ 	.byte	0x08
	.zero		1


	//   ....[3]....
        /*0750*/ 	.word	0x00000280
        /*0754*/ 	.word	0x000000ff
        /*0758*/ 	.word	0x00028840
        /*075c*/ 	.short	0x0100
        /*075e*/ 	.byte	0x08
	.zero		1


	//   ....[4]....
        /*0760*/ 	.word	0x00000290
        /*0764*/ 	.word	0x000000ff
        /*0768*/ 	.word	0x00028838
        /*076c*/ 	.short	0x0100
        /*076e*/ 	.byte	0x08
	.zero		1


	//   ....[5]....
        /*0770*/ 	.word	0x000002a0
        /*0774*/ 	.word	0x000000ff
        /*0778*/ 	.word	0x00028848
        /*077c*/ 	.short	0x0100
        /*077e*/ 	.byte	0x08
	.zero		1


	//   ....[6]....
        /*0780*/ 	.word	0x000003d0
        /*0784*/ 	.word	0x000000ff
        /*0788*/ 	.word	0x00028850
        /*078c*/ 	.short	0x0100
        /*078e*/ 	.byte	0x08
	.zero		1


	//   ....[7]....
        /*0790*/ 	.word	0x000003e0
        /*0794*/ 	.word	0x000000ff
        /*0798*/ 	.word	0x00028860
        /*079c*/ 	.short	0x0100
        /*079e*/ 	.byte	0x08
	.zero		1


	//   ....[8]....
        /*07a0*/ 	.word	0x000003f0
        /*07a4*/ 	.word	0x000000ff
        /*07a8*/ 	.word	0x00028858
        /*07ac*/ 	.short	0x0100
        /*07ae*/ 	.byte	0x08
	.zero		1


	//   ....[9]....
        /*07b0*/ 	.word	0x00000400
        /*07b4*/ 	.word	0x000000ff
        /*07b8*/ 	.word	0x00028868
        /*07bc*/ 	.short	0x0100
        /*07be*/ 	.byte	0x08
	.zero		1


	//   ....[10]....
        /*07c0*/ 	.word	0x000004f0
        /*07c4*/ 	.word	0x000000ff
        /*07c8*/ 	.word	0x00028870
        /*07cc*/ 	.short	0x0100
        /*07ce*/ 	.byte	0x06
	.zero		1


	//   ....[11]....
        /*07d0*/ 	.word	0x00000500
        /*07d4*/ 	.word	0x000000ff
        /*07d8*/ 	.word	0x00028880
        /*07dc*/ 	.short	0x0100
        /*07de*/ 	.byte	0x06
	.zero		1


	//   ....[12]....
        /*07e0*/ 	.word	0x00000510
        /*07e4*/ 	.word	0x000000ff
        /*07e8*/ 	.word	0x00028878
        /*07ec*/ 	.short	0x0100
        /*07ee*/ 	.byte	0x06
	.zero		1


	//   ....[13]....
        /*07f0*/ 	.word	0x00000520
        /*07f4*/ 	.word	0x000000ff
        /*07f8*/ 	.word	0x00028888
        /*07fc*/ 	.short	0x0100
        /*07fe*/ 	.byte	0x06
	.zero		1


	//   ....[14]....
        /*0800*/ 	.word	0x00000650
        /*0804*/ 	.word	0x000000ff
        /*0808*/ 	.word	0x00028890
        /*080c*/ 	.short	0x0100
        /*080e*/ 	.byte	0x08
	.zero		1


	//   ....[15]....
        /*0810*/ 	.word	0x00000660
        /*0814*/ 	.word	0x000000ff
        /*0818*/ 	.word	0x000288a0
        /*081c*/ 	.short	0x0100
        /*081e*/ 	.byte	0x08
	.zero		1


	//   ....[16]....
        /*0820*/ 	.word	0x00000670
        /*0824*/ 	.word	0x000000ff
        /*0828*/ 	.word	0x00028898
        /*082c*/ 	.short	0x0100
        /*082e*/ 	.byte	0x08
	.zero		1


	//   ....[17]....
        /*0830*/ 	.word	0x00000680
        /*0834*/ 	.word	0x000000ff
        /*0838*/ 	.word	0x000288a8
        /*083c*/ 	.short	0x0100
        /*083e*/ 	.byte	0x08
	.zero		1


	//   ....[18]....
        /*0840*/ 	.word	0x000007c0
        /*0844*/ 	.word	0x000000ff
        /*0848*/ 	.word	0x000288b0
        /*084c*/ 	.short	0x0100
        /*084e*/ 	.byte	0x08
	.zero		1


	//   ....[19]....
        /*0850*/ 	.word	0x000007d0
        /*0854*/ 	.word	0x000000ff
        /*0858*/ 	.word	0x000288c0
        /*085c*/ 	.short	0x0100
        /*085e*/ 	.byte	0x08
	.zero		1


	//   ....[20]....
        /*0860*/ 	.word	0x000007e0
        /*0864*/ 	.word	0x000000ff
        /*0868*/ 	.word	0x000288b8
        /*086c*/ 	.short	0x0100
        /*086e*/ 	.byte	0x08
	.zero		1


	//   ....[21]....
        /*0870*/ 	.word	0x000007f0
        /*0874*/ 	.word	0x000000ff
        /*0878*/ 	.word	0x000288c8
        /*087c*/ 	.short	0x0100
        /*087e*/ 	.byte	0x08
	.zero		1


	//   ....[22]....
        /*0880*/ 	.word	0x00001600
        /*0884*/ 	.word	0x000000ff
        /*0888*/ 	.word	0x00028800
        /*088c*/ 	.short	0x010a
        /*088e*/ 	.byte	0x29
	.zero		1


	//   ....[23]....
        /*0890*/ 	.word	0x00001680
        /*0894*/ 	.word	0x00000000
        /*0898*/ 	.word	0x00028830
        /*089c*/ 	.short	0x010a
        /*089e*/ 	.byte	0x3f
	.zero		1


	//   ....[24]....
        /*08a0*/ 	.word	0x000016c0
        /*08a4*/ 	.word	0x00000000
        /*08a8*/ 	.word	0x00028830
        /*08ac*/ 	.short	0x010a
        /*08ae*/ 	.byte	0x3f
	.zero		1


	//   ....[25]....
        /*08b0*/ 	.word	0x00003290
        /*08b4*/ 	.word	0x000000ff
        /*08b8*/ 	.word	0x00000000
        /*08bc*/ 	.short	0x0101
        /*08be*/ 	.byte	0x06
	.zero		1


	//   ....[26]....
        /*08c0*/ 	.word	0x000043c0
        /*08c4*/ 	.word	0x000000ff
        /*08c8*/ 	.word	0x00028830
        /*08cc*/ 	.short	0x010a
        /*08ce*/ 	.byte	0x06
	.zero		1


	//   ....[27]....
        /*08d0*/ 	.word	0x00004400
        /*08d4*/ 	.word	0x000000ff
        /*08d8*/ 	.word	0x00028830
        /*08dc*/ 	.short	0x010a
        /*08de*/ 	.byte	0x06
	.zero		1


	//   ....[28]....
        /*08e0*/ 	.word	0x00004750
        /*08e4*/ 	.word	0x000000ff
        /*08e8*/ 	.word	0x00028850
        /*08ec*/ 	.short	0x010a
        /*08ee*/ 	.byte	0x06
	.zero		1


	//   ....[29]....
        /*08f0*/ 	.word	0x00004790
        /*08f4*/ 	.word	0x000000ff
        /*08f8*/ 	.word	0x00028850
        /*08fc*/ 	.short	0x010a
        /*08fe*/ 	.byte	0x06
	.zero		1


	//   ....[30]....
        /*0900*/ 	.word	0x000052f0
        /*0904*/ 	.word	0x000000ff
        /*0908*/ 	.word	0x00000000
        /*090c*/ 	.short	0x0101
        /*090e*/ 	.byte	0x06
	.zero		1


	//   ....[31]....
        /*0910*/ 	.word	0x00006ee0
        /*0914*/ 	.word	0x000000ff
        /*0918*/ 	.word	0x00000000
        /*091c*/ 	.short	0x0101
        /*091e*/ 	.byte	0x06
	.zero		1


	//   ....[32]....
        /*0920*/ 	.word	0x000075d0
        /*0924*/ 	.word	0x000000ff
        /*0928*/ 	.word	0x00028830
        /*092c*/ 	.short	0x010a
        /*092e*/ 	.byte	0x06
	.zero		1


	//   ....[33]....
        /*0930*/ 	.word	0x00007610
        /*0934*/ 	.word	0x000000ff
        /*0938*/ 	.word	0x00028830
        /*093c*/ 	.short	0x010a
        /*093e*/ 	.byte	0x06
	.zero		1


	//   ....[34]....
        /*0940*/ 	.word	0x00007960
        /*0944*/ 	.word	0x000000ff
        /*0948*/ 	.word	0x00028850
        /*094c*/ 	.short	0x010a
        /*094e*/ 	.byte	0x06
	.zero		1


	//   ....[35]....
        /*0950*/ 	.word	0x000079a0
        /*0954*/ 	.word	0x000000ff
        /*0958*/ 	.word	0x00028850
        /*095c*/ 	.short	0x010a
        /*095e*/ 	.byte	0x06
	.zero		1


	//   ....[36]....
        /*0960*/ 	.word	0x00008260
        /*0964*/ 	.word	0x000000ff
        /*0968*/ 	.word	0x00000000
        /*096c*/ 	.short	0x0101
        /*096e*/ 	.byte	0x06
	.zero		1


	//   ....[37]....
        /*0970*/ 	.word	0x00009750
        /*0974*/ 	.word	0x000000ff
        /*0978*/ 	.word	0x00000000
        /*097c*/ 	.short	0x0101
        /*097e*/ 	.byte	0x06
	.zero		1


	//   ....[38]....
        /*0980*/ 	.word	0x00009d60
        /*0984*/ 	.word	0x000000ff
        /*0988*/ 	.word	0x00028850
        /*098c*/ 	.short	0x010a
        /*098e*/ 	.byte	0x05
	.zero		1


	//   ....[39]....
        /*0990*/ 	.word	0x00009da0
        /*0994*/ 	.word	0x000000ff
        /*0998*/ 	.word	0x00028850
        /*099c*/ 	.short	0x010a
        /*099e*/ 	.byte	0x05
	.zero		1


	//   ....[40]....
        /*09a0*/ 	.word	0x0000a310
        /*09a4*/ 	.word	0x000000ff
        /*09a8*/ 	.word	0x00000000
        /*09ac*/ 	.short	0x0101
        /*09ae*/ 	.byte	0x04
	.zero		1


	//   ....[41]....
        /*09b0*/ 	.word	0x0000b670
        /*09b4*/ 	.word	0x00000026
        /*09b8*/ 	.word	0x00000000
        /*09bc*/ 	.short	0x0101
        /*09be*/ 	.byte	0x3f
	.zero		1


	//   ....[42]....
        /*09c0*/ 	.word	0x0000d630
        /*09c4*/ 	.word	0x00000007
        /*09c8*/ 	.word	0x00028840
        /*09cc*/ 	.short	0x010a
        /*09ce*/ 	.byte	0x3f
	.zero		1


	//   ....[43]....
        /*09d0*/ 	.word	0x0000dcf0
        /*09d4*/ 	.word	0x00000007
        /*09d8*/ 	.word	0x00028830
        /*09dc*/ 	.short	0x0107
        /*09de*/ 	.byte	0x3f
	.zero		1


	//   ....[44]....
        /*09e0*/ 	.word	0x0000ddc0
        /*09e4*/ 	.word	0x00000007
        /*09e8*/ 	.word	0x00028830
        /*09ec*/ 	.short	0x0101
        /*09ee*/ 	.byte	0x3f
	.zero		1


	//   ....[45]....
        /*09f0*/ 	.word	0x0000e780
        /*09f4*/ 	.word	0x00000010
        /*09f8*/ 	.word	0x00028800
        /*09fc*/ 	.short	0x0107
        /*09fe*/ 	.byte	0x3f
	.zero		1


	//   ....[46]....
        /*0a00*/ 	.word	0x0000e850
        /*0a04*/ 	.word	0x00000010
        /*0a08*/ 	.word	0x00028800
        /*0a0c*/ 	.short	0x0101
        /*0a0e*/ 	.byte	0x3f
	.zero		1


	//   ....[47]....
        /*0a10*/ 	.word	0x0000e870
        /*0a14*/ 	.word	0x00000010
        /*0a18*/ 	.word	0x00028820
        /*0a1c*/ 	.short	0x010a
        /*0a1e*/ 	.byte	0x3f
	.zero		1


	//   ....[48]....
        /*0a20*/ 	.word	0x0000ebc0
        /*0a24*/ 	.word	0x00000006
        /*0a28*/ 	.word	0x00028840
        /*0a2c*/ 	.short	0x010a
        /*0a2e*/ 	.byte	0x3f
	.zero		1


	//   ....[49]....
        /*0a30*/ 	.word	0x0000f0d0
        /*0a34*/ 	.word	0x00000006
        /*0a38*/ 	.word	0x00028830
        /*0a3c*/ 	.short	0x0107
        /*0a3e*/ 	.byte	0x3f
	.zero		1


	//   ....[50]....
        /*0a40*/ 	.word	0x0000f190
        /*0a44*/ 	.word	0x00000006
        /*0a48*/ 	.word	0x00028830
        /*0a4c*/ 	.short	0x0101
        /*0a4e*/ 	.byte	0x3f
	.zero		1


	//   ....[51]....
        /*0a50*/ 	.word	0x0000f1f0
        /*0a54*/ 	.word	0x00000006
        /*0a58*/ 	.word	0x00028860
        /*0a5c*/ 	.short	0x010a
        /*0a5e*/ 	.byte	0x3f
	.zero		1


	//   ....[52]....
        /*0a60*/ 	.word	0x0000f780
        /*0a64*/ 	.word	0x00000006
        /*0a68*/ 	.word	0x00028850
        /*0a6c*/ 	.short	0x0107
        /*0a6e*/ 	.byte	0x3f
	.zero		1


	//   ....[53]....
        /*0a70*/ 	.word	0x0000f8e0
        /*0a74*/ 	.word	0x00000006
        /*0a78*/ 	.word	0x00028850
        /*0a7c*/ 	.short	0x0101
        /*0a7e*/ 	.byte	0x3f
	.zero		1


	//   ....[54]....
        /*0a80*/ 	.word	0x0000faf0
        /*0a84*/ 	.word	0x00000004
        /*0a88*/ 	.word	0x00028860
        /*0a8c*/ 	.short	0x010a
        /*0a8e*/ 	.byte	0x3f
	.zero		1


	//   ....[55]....
        /*0a90*/ 	.word	0x0000fff0
        /*0a94*/ 	.word	0x00000004
        /*0a98*/ 	.word	0x00028850
        /*0a9c*/ 	.short	0x0107
        /*0a9e*/ 	.byte	0x3f
	.zero		1


	//   ....[56]....
        /*0aa0*/ 	.word	0x000100b0
        /*0aa4*/ 	.word	0x00000004
        /*0aa8*/ 	.word	0x00028850
        /*0aac*/ 	.short	0x0101
        /*0aae*/ 	.byte	0x3f
	.zero		1


	//   ....[57]....
        /*0ab0*/ 	.word	0x00010340
        /*0ab4*/ 	.word	0x00000004
        /*0ab8*/ 	.word	0x00028820
        /*0abc*/ 	.short	0x010a
        /*0abe*/ 	.byte	0x3f
	.zero		1


	//   ....[58]....
        /*0ac0*/ 	.word	0x000104c0
        /*0ac4*/ 	.word	0x00000005
        /*0ac8*/ 	.word	0x00028840
        /*0acc*/ 	.short	0x010a
        /*0ace*/ 	.byte	0x3f
	.zero		1


	//   ....[59]....
        /*0ad0*/ 	.word	0x00010560
        /*0ad4*/ 	.word	0x00000017
        /*0ad8*/ 	.word	0x00028840
        /*0adc*/ 	.short	0x010a
        /*0ade*/ 	.byte	0x3f
	.zero		1


	//   ....[60]....
        /*0ae0*/ 	.word	0x000105a0
        /*0ae4*/ 	.word	0x00000005
        /*0ae8*/ 	.word	0x00028860
        /*0aec*/ 	.short	0x010a
        /*0aee*/ 	.byte	0x3f
	.zero		1


	//   ....[61]....
        /*0af0*/ 	.word	0x000105e0
        /*0af4*/ 	.word	0x00000017
        /*0af8*/ 	.word	0x00028860
        /*0afc*/ 	.short	0x010a
        /*0afe*/ 	.byte	0x3f
	.zero		1


	//   ....[62]....
        /*0b00*/ 	.word	0x00010650
        /*0b04*/ 	.word	0x00000003
        /*0b08*/ 	.word	0x00028800
        /*0b0c*/ 	.short	0x010a
        /*0b0e*/ 	.byte	0x3f
	.zero		1


	//   ....[63]....
        /*0b10*/ 	.word	0x000106a0
        /*0b14*/ 	.word	0x00000000
        /*0b18*/ 	.word	0x00028830
        /*0b1c*/ 	.short	0x010a
        /*0b1e*/ 	.byte	0x3f
	.zero		1


	//   ....[64]....
        /*0b20*/ 	.word	0x00010700
        /*0b24*/ 	.word	0x00000007
        /*0b28*/ 	.word	0x00028830
        /*0b2c*/ 	.short	0x010a
        /*0b2e*/ 	.byte	0x3f
	.zero		1


	//   ....[65]....
        /*0b30*/ 	.word	0x00010760
        /*0b34*/ 	.word	0x00000007
        /*0b38*/ 	.word	0x00028850
        /*0b3c*/ 	.short	0x010a
        /*0b3e*/ 	.byte	0x3f
	.zero		1


	//   ....[66]....
        /*0b40*/ 	.word	0x000107c0
        /*0b44*/ 	.word	0x00000005
        /*0b48*/ 	.word	0x00028830
        /*0b4c*/ 	.short	0x010a
        /*0b4e*/ 	.byte	0x3f
	.zero		1


	//   ....[67]....
        /*0b50*/ 	.word	0x00010820
        /*0b54*/ 	.word	0x00000005
        /*0b58*/ 	.word	0x00028850
        /*0b5c*/ 	.short	0x010a
        /*0b5e*/ 	.byte	0x3f
	.zero		1


	//   ....[68]....
        /*0b60*/ 	.word	0x00010880
        /*0b64*/ 	.word	0x00000006
        /*0b68*/ 	.word	0x00028850
        /*0b6c*/ 	.short	0x010a
        /*0b6e*/ 	.byte	0x3f
	.zero		1


	//   ....[69]....
        /*0b70*/ 	.word	0x00010980
        /*0b74*/ 	.word	0x00000007
        /*0b78*/ 	.word	0x00028840
        /*0b7c*/ 	.short	0x010a
        /*0b7e*/ 	.byte	0x3f
	.zero		1


	//   ....[70]....
        /*0b80*/ 	.word	0x00011e00
        /*0b84*/ 	.word	0x00000010
        /*0b88*/ 	.word	0x00028820
        /*0b8c*/ 	.short	0x010a
        /*0b8e*/ 	.byte	0x3f
	.zero		1


	//   ....[71]....
        /*0b90*/ 	.word	0x00011e50
        /*0b94*/ 	.word	0x00000006
        /*0b98*/ 	.word	0x00028840
        /*0b9c*/ 	.short	0x010a
        /*0b9e*/ 	.byte	0x3f
	.zero		1


	//   ....[72]....
        /*0ba0*/ 	.word	0x000127c0
        /*0ba4*/ 	.word	0x00000006
        /*0ba8*/ 	.word	0x00028860
        /*0bac*/ 	.short	0x010a
        /*0bae*/ 	.byte	0x3f
	.zero		1


	//   ....[73]....
        /*0bb0*/ 	.word	0x000131c0
        /*0bb4*/ 	.word	0x00000004
        /*0bb8*/ 	.word	0x00028860
        /*0bbc*/ 	.short	0x010a
        /*0bbe*/ 	.byte	0x3f
	.zero		1


	//   ....[74]....
        /*0bc0*/ 	.word	0x00013d90
        /*0bc4*/ 	.word	0x00000004
        /*0bc8*/ 	.word	0x00028820
        /*0bcc*/ 	.short	0x010a
        /*0bce*/ 	.byte	0x3f
	.zero		1


	//   ....[75]....
        /*0bd0*/ 	.word	0x00013f30
        /*0bd4*/ 	.word	0x00000005
        /*0bd8*/ 	.word	0x00028840
        /*0bdc*/ 	.short	0x010a
        /*0bde*/ 	.byte	0x3f
	.zero		1


	//   ....[76]....
        /*0be0*/ 	.word	0x00013f80
        /*0be4*/ 	.word	0x00000017
        /*0be8*/ 	.word	0x00028840
        /*0bec*/ 	.short	0x010a
        /*0bee*/ 	.byte	0x3f
	.zero		1


	//   ....[77]....
        /*0bf0*/ 	.word	0x00013fd0
        /*0bf4*/ 	.word	0x00000005
        /*0bf8*/ 	.word	0x00028860
        /*0bfc*/ 	.short	0x010a
        /*0bfe*/ 	.byte	0x3f
	.zero		1


	//----- nvinfo : EIATTR_NUM_MBARRIERS
	.align		4
.L_258:
        /*0c00*/ 	.byte	0x03, 0x38
        /*0c02*/ 	.short	0x0016


	//----- nvinfo : EIATTR_EXIT_INSTR_OFFSETS
	.align		4
        /*0c04*/ 	.byte	0x04, 0x1c
        /*0c06*/ 	.short	(.L_260 - .L_259)


	//   ....[0]....
.L_259:
        /*0c08*/ 	.word	0x00000960


	//   ....[1]....
        /*0c0c*/ 	.word	0x0000c3a0


	//   ....[2]....
        /*0c10*/ 	.word	0x00010630


	//----- nvinfo : EIATTR_MAX_THREADS
	.align		4
.L_260:
        /*0c14*/ 	.byte	0x04, 0x05
        /*0c16*/ 	.short	(.L_262 - .L_261)
.L_261:
        /*0c18*/ 	.word	0x00000180
        /*0c1c*/ 	.word	0x00000001
        /*0c20*/ 	.word	0x00000001


	//----- nvinfo : EIATTR_CRS_STACK_SIZE
	.align		4
.L_262:
        /*0c24*/ 	.byte	0x04, 0x1e
        /*0c26*/ 	.short	(.L_264 - .L_263)
.L_263:
        /*0c28*/ 	.word	0x00000000


	//----- nvinfo : EIATTR_CBANK_PARAM_SIZE
	.align		4
.L_264:
        /*0c2c*/ 	.byte	0x03, 0x19
        /*0c2e*/ 	.short	0x0af0


	//----- nvinfo : EIATTR_PARAM_CBANK
	.align		4
        /*0c30*/ 	.byte	0x04, 0x0a
        /*0c32*/ 	.short	(.L_266 - .L_265)
	.align		4
.L_265:
        /*0c34*/ 	.word	index@(.nv.constant0._ZN7cutlass13device_kernelIN5flash11enable_sm90INS1_16FlashAttnFwdSm90INS1_25CollectiveMainloopFwdSm90ILi2EN4cute5tupleIJNS5_1CILi1EEES8_S8_EEENS6_IJNS7_ILi128EEESA_SA_EEELi128ENS_6half_tEfNS_4arch4Sm90ELb1ELb0ELb1ELb0ELb1ELb0ELb0ELb1ELb1ELb1ELb0ELb0EEENS1_21CollectiveEpilogueFwdISB_S9_SC_SE_Li256ELb0ELb1ELb0ELb0EEENS1_30DynamicPersistentTileSchedulerILi256ELi128ELb0ELb1ELb1EEEEEEEEEvNT_6ParamsE)
        /*0c38*/ 	.short	0x0210
        /*0c3a*/ 	.short	0x0af0


	//----- nvinfo : EIATTR_SW_WAR
	.align		4
.L_266:
        /*0c3c*/ 	.byte	0x04, 0x36
        /*0c3e*/ 	.short	(.L_268 - .L_267)
.L_267:
        /*0c40*/ 	.word	0x00000008
.L_268:


//--------------------- .nv.info._ZN7cutlass13device_kernelIN5flash11enable_sm90INS1_16FlashAttnFwdSm90INS1_25CollectiveMainloopFwdSm90ILi2EN4cute5tupleIJNS5_1CILi1EEES8_S8_EEENS6_IJNS7_ILi128EEESA_SA_EEELi128ENS_6half_tEfNS_4arch4Sm90ELb1ELb0ELb1ELb1ELb1ELb0ELb0ELb1ELb1ELb1ELb0ELb0EEENS1_21CollectiveEpilogueFwdISB_S9_SC_SE_Li256ELb1ELb1ELb0ELb0EEENS1_36VarlenDynamicPersistentTileSchedulerILi128ELi128ELi256ELi128ELb0ELb1ELb1ELb1ELb1ELb1EEEEEEEEEvNT_6ParamsE --------------------------
	.section	.nv.info._ZN7cutlass13device_kernelIN5flash11enable_sm90INS1_16FlashAttnFwdSm90INS1_25CollectiveMainloopFwdSm90ILi2EN4cute5tupleIJNS5_1CILi1EEES8_S8_EEENS6_IJNS7_ILi128EEESA_SA_EEELi128ENS_6half_tEfNS_4arch4Sm90ELb1ELb0ELb1ELb1ELb1ELb0ELb0ELb1ELb1ELb1ELb0ELb0EEENS1_21CollectiveEpilogueFwdISB_S9_SC_SE_Li256ELb1ELb1ELb0ELb0EEENS1_36VarlenDynamicPersistentTileSchedulerILi128ELi128ELi256ELi128ELb0ELb1ELb1ELb1ELb1ELb1EEEEEEEEEvNT_6ParamsE,"",@"SHT_CUDA_INFO"
	.sectionflags	@""
	.align	4


	//----- nvinfo : EIATTR_CUDA_API_VERSION
	.align		4
        /*0000*/ 	.byte	0x04, 0x37
        /*0002*/ 	.short	(.L_270 - .L_269)
.L_269:
        /*0004*/ 	.word	0x00000082


	//----- nvinfo : EIATTR_KPARAM_INFO
	.align		4
.L_270:
        /*0008*/ 	.byte	0x04, 0x17
        /*000a*/ 	.short	(.L_272 - .L_271)
.L_271:
        /*000c*/ 	.word	0x00000000
        /*0010*/ 	.short	0x0000
        /*0012*/ 	.short	0x0070
        /*0014*/ 	.byte	0x00, 0xf0, 0x01, 0x2a


	//----- nvinfo : EIATTR_SPARSE_MMA_MASK
	.align		4
.L_272:
        /*0018*/ 	.byte	0x03, 0x50
        /*001a*/ 	.short	0x0000


	//----- nvinfo : EIATTR_MAXREG_COUNT
	.align		4
        /*001c*/ 	.byte	0x03, 0x1b
        /*001e*/ 	.short	0x00a8


	//----- nvinfo : EIATTR_NUM_BARRIERS
	.align		4
        /*0020*/ 	.byte	0x02, 0x4c
        /*0022*/ 	.byte	0x10
	.zero		1


	//----- nvinfo : EIATTR_EXTERNS
	.align		4
        /*0024*/ 	.byte	0x04, 0x0f
        /*0026*/ 	.short	(.L_274 - .L_273)


	//   ....[0]....
	.align		4
.L_273:
        /*0028*/ 	.word	index@(__assertfail)


	//----- nvinfo : EIATTR_ANNOTATIONS
	.align		4
.L_274:
        /*002c*/ 	.byte	0x04, 0x55
        /*002e*/ 	.short	(.L_276 - .L_275)


	//   ....[0]....
.L_275:
        /* <DEDUP_REMOVED lines=14> */


	//----- nvinfo : EIATTR_MERCURY_ISA_VERSION
	.align		4
.L_276:
        /*00f8*/ 	.byte	0x03, 0x5f
        /*00fa*/ 	.short	0x0101


	//----- nvinfo : EIATTR_UNUSED_LOAD_BYTE_OFFSET
	.align		4
        /*00fc*/ 	.byte	0x04, 0x44
        /*00fe*/ 	.short	(.L_278 - .L_277)


	//   ....[0]....
.L_277:
        /*0100*/ 	.word	0x00000970
        /*0104*/ 	.word	0x0000fff0


	//   ....[1]....
        /*0108*/ 	.word	0x0000a870
        /*010c*/ 	.word	0x0000fff0


	//----- nvinfo : EIATTR_INT_WARP_WIDE_INSTR_OFFSETS
	.align		4
.L_278:
        /*0110*/ 	.byte	0x04, 0x31
        /*0112*/ 	.short	(.L_280 - .L_279)


	//   ....[0]....
.L_279:
        /*0114*/ 	.word	0x000000c0


	//   ....[1]....
        /*0118*/ 	.word	0x000000d0


	//   ....[2]....
        /*011c*/ 	.word	0x00000170


	//   ....[3]....
        /*0120*/ 	.word	0x0000dc80


	//   ....[4]....
        /*0124*/ 	.word	0x0000dd10


	//   ....[5]....
        /*0128*/ 	.word	0x00010bf0


	//   ....[6]....
        /*012c*/ 	.word	0x00010c80


	//----- nvinfo : EIATTR_COOP_GROUP_MASK_REGIDS
	.align		4
.L_280:
        /*0130*/ 	.byte	0x04, 0x29
        /*0132*/ 	.short	(.L_282 - .L_281)


	//   ....[0]....
.L_281:
        /*0134*/ 	.word	0xffffffff


	//   ....[1]....
        /*0138*/ 	.word	0xffffffff


	//   ....[2]....
        /*013c*/ 	.word	0xffffffff


	//   ....[3]....
        /*0140*/ 	.word	0xffffffff


	//   ....[4]....
        /*0144*/ 	.word	0xffffffff


	//   ....[5]....
        /*0148*/ 	.word	0xffffffff


	//   ....[6]....
        /*014c*/ 	.word	0xffffffff


	//   ....[7]....
        /*0150*/ 	.word	0xffffffff


	//   ....[8]....
        /*0154*/ 	.word	0xffffffff


	//   ....[9]....
        /*0158*/ 	.word	0xffffffff


	//   ....[10]....
        /*015c*/ 	.word	0xffffffff


	//   ....[11]....
        /*0160*/ 	.word	0xffffffff


	//   ....[12]....
        /*0164*/ 	.word	0xffffffff


	//   ....[13]....
        /*0168*/ 	.word	0xffffffff


	//   ....[14]....
        /*016c*/ 	.word	0xffffffff


	//   ....[15]....
        /*0170*/ 	.word	0xffffffff


	//   ....[16]....
        /*0174*/ 	.word	0xffffffff


	//   ....[17]....
        /*0178*/ 	.word	0xffffffff


	//   ....[18]....
        /*017c*/ 	.word	0xffffffff


	//   ....[19]....
        /*0180*/ 	.word	0xffffffff


	//   ....[20]....
        /*0184*/ 	.word	0xffffffff


	//   ....[21]....
        /*0188*/ 	.word	0xffffffff


	//   ....[22]....
        /*018c*/ 	.word	0xffffffff


	//   ....[23]....
        /*0190*/ 	.word	0xffffffff


	//   ....[24]....
        /*0194*/ 	.word	0xffffffff


	//   ....[25]....
        /*0198*/ 	.word	0xffffffff


	//   ....[26]....
        /*019c*/ 	.word	0xffffffff


	//   ....[27]....
        /*01a0*/ 	.word	0xffffffff


	//   ....[28]....
        /*01a4*/ 	.word	0xffffffff


	//   ....[29]....
        /*01a8*/ 	.word	0xffffffff


	//   ....[30]....
        /*01ac*/ 	.word	0xffffffff


	//   ....[31]....
        /*01b0*/ 	.word	0xffffffff


	//   ....[32]....
        /*01b4*/ 	.word	0xffffffff


	//   ....[33]....
        /*01b8*/ 	.word	0xffffffff


	//   ....[34]....
        /*01bc*/ 	.word	0xffffffff


	//   ....[35]....
        /*01c0*/ 	.word	0xffffffff


	//   ....[36]....
        /*01c4*/ 	.word	0xffffffff


	//   ....[37]....
        /*01c8*/ 	.word	0xffffffff


	//   ....[38]....
        /*01cc*/ 	.word	0xffffffff


	//   ....[39]....
        /*01d0*/ 	.word	0xffffffff


	//   ....[40]....
        /*01d4*/ 	.word	0xffffffff


	//   ....[41]....
        /*01d8*/ 	.word	0xffffffff


	//   ....[42]....
        /*01dc*/ 	.word	0xffffffff


	//   ....[43]....
        /*01e0*/ 	.word	0xffffffff


	//   ....[44]....
        /*01e4*/ 	.word	0xffffffff


	//   ....[45]....
        /*01e8*/ 	.word	0xffffffff


	//   ....[46]....
        /*01ec*/ 	.word	0xffffffff


	//   ....[47]....
        /*01f0*/ 	.word	0xffffffff


	//   ....[48]....
        /*01f4*/ 	.word	0xffffffff


	//   ....[49]....
        /*01f8*/ 	.word	0xffffffff


	//   ....[50]....
        /*01fc*/ 	.word	0xffffffff


	//   ....[51]....
        /*0200*/ 	.word	0xffffffff


	//   ....[52]....
        /*0204*/ 	.word	0xffffffff


	//   ....[53]....
        /*0208*/ 	.word	0xffffffff


	//   ....[54]....
        /*020c*/ 	.word	0xffffffff


	//   ....[55]....
        /*0210*/ 	.word	0xffffffff


	//   ....[56]....
        /*0214*/ 	.word	0xffffffff


	//   ....[57]....
        /*0218*/ 	.word	0xffffffff


	//   ....[58]....
        /*021c*/ 	.word	0xffffffff


	//   ....[59]....
        /*0220*/ 	.word	0xffffffff


	//   ....[60]....
        /*0224*/ 	.word	0xffffffff


	//   ....[61]....
        /*0228*/ 	.word	0xffffffff


	//   ....[62]....
        /*022c*/ 	.word	0xffffffff


	//   ....[63]....
        /*0230*/ 	.word	0xffffffff


	//   ....[64]....
        /*0234*/ 	.word	0xffffffff


	//   ....[65]....
        /*0238*/ 	.word	0xffffffff


	//   ....[66]....
        /*023c*/ 	.word	0xffffffff


	//   ....[67]....
        /*0240*/ 	.word	0xffffffff


	//   ....[68]....
        /*0244*/ 	.word	0xffffffff


	//   ....[69]....
        /*0248*/ 	.word	0xffffffff


	//   ....[70]....
        /*024c*/ 	.word	0xffffffff


	//   ....[71]....
        /*0250*/ 	.word	0xffffffff


	//   ....[72]....
        /*0254*/ 	.word	0xffffffff


	//   ....[73]....
        /*0258*/ 	.word	0xffffffff


	//   ....[74]....
        /*025c*/ 	.word	0xffffffff


	//   ....[75]....
        /*0260*/ 	.word	0xffffffff


	//   ....[76]....
        /*0264*/ 	.word	0xffffffff


	//   ....[77]....
        /*0268*/ 	.word	0xffffffff


	//   ....[78]....
        /*026c*/ 	.word	0xffffffff


	//   ....[79]....
        /*0270*/ 	.word	0xffffffff


	//   ....[80]....
        /*0274*/ 	.word	0xffffffff


	//   ....[81]....
        /*0278*/ 	.word	0xffffffff


	//   ....[82]....
        /*027c*/ 	.word	0xffffffff


	//   ....[83]....
        /*0280*/ 	.word	0xffffffff


	//   ....[84]....
        /*0284*/ 	.word	0xffffffff


	//   ....[85]....
        /*0288*/ 	.word	0xffffffff


	//   ....[86]....
        /*028c*/ 	.word	0xffffffff


	//   ....[87]....
        /*0290*/ 	.word	0xffffffff


	//   ....[88]....
        /*0294*/ 	.word	0xffffffff


	//   ....[89]....
        /*0298*/ 	.word	0xffffffff


	//   ....[90]....
        /*029c*/ 	.word	0xffffffff


	//   ....[91]....
        /*02a0*/ 	.word	0xffffffff


	//   ....[92]....
        /*02a4*/ 	.word	0xffffffff


	//   ....[93]....
        /*02a8*/ 	.word	0xffffffff


	//   ....[94]....
        /*02ac*/ 	.word	0xffffffff


	//   ....[95]....
        /*02b0*/ 	.word	0xffffffff


	//   ....[96]....
        /*02b4*/ 	.word	0xffffffff


	//   ....[97]....
        /*02b8*/ 	.word	0xffffffff


	//   ....[98]....
        /*02bc*/ 	.word	0xffffffff


	//   ....[99]....
        /*02c0*/ 	.word	0xffffffff


	//   ....[100]....
        /*02c4*/ 	.word	0xffffffff


	//   ....[101]....
        /*02c8*/ 	.word	0xffffffff


	//   ....[102]....
        /*02cc*/ 	.word	0xffffffff


	//   ....[103]....
        /*02d0*/ 	.word	0xffffffff


	//   ....[104]....
        /*02d4*/ 	.word	0xffffffff


	//   ....[105]....
        /*02d8*/ 	.word	0xffffffff


	//   ....[106]....
        /*02dc*/ 	.word	0xffffffff


	//   ....[107]....
        /*02e0*/ 	.word	0xffffffff


	//   ....[108]....
        /*02e4*/ 	.word	0xffffffff


	//   ....[109]....
        /*02e8*/ 	.word	0xffffffff


	//   ....[110]....
        /*02ec*/ 	.word	0xffffffff


	//   ....[111]....
        /*02f0*/ 	.word	0xffffffff


	//   ....[112]....
        /*02f4*/ 	.word	0xffffffff


	//   ....[113]....
        /*02f8*/ 	.word	0xffffffff


	//   ....[114]....
        /*02fc*/ 	.word	0xffffffff


	//   ....[115]....
        /*0300*/ 	.word	0xffffffff


	//   ....[116]....
        /*0304*/ 	.word	0xffffffff


	//   ....[117]....
        /*0308*/ 	.word	0xffffffff


	//   ....[118]....
        /*030c*/ 	.word	0xffffffff


	//   ....[119]....
        /*0310*/ 	.word	0xffffffff


	//   ....[120]....
        /*0314*/ 	.word	0xffffffff


	//   ....[121]....
        /*0318*/ 	.word	0xffffffff


	//   ....[122]....
        /*031c*/ 	.word	0xffffffff


	//   ....[123]....
        /*0320*/ 	.word	0xffffffff


	//   ....[124]....
        /*0324*/ 	.word	0xffffffff


	//   ....[125]....
        /*0328*/ 	.word	0xffffffff


	//   ....[126]....
        /*032c*/ 	.word	0xffffffff


	//   ....[127]....
        /*0330*/ 	.word	0xffffffff


	//   ....[128]....
        /*0334*/ 	.word	0xffffffff


	//   ....[129]....
        /*0338*/ 	.word	0xffffffff


	//   ....[130]....
        /*033c*/ 	.word	0xffffffff


	//   ....[131]....
        /*0340*/ 	.word	0xffffffff


	//   ....[132]....
        /*0344*/ 	.word	0xffffffff


	//   ....[133]....
        /*0348*/ 	.word	0xffffffff


	//   ....[134]....
        /*034c*/ 	.word	0xffffffff


	//   ....[135]....
        /*0350*/ 	.word	0xffffffff


	//   ....[136]....
        /*0354*/ 	.word	0xffffffff


	//   ....[137]....
        /*0358*/ 	.word	0xffffffff


	//   ....[138]....
        /*035c*/ 	.word	0xffffffff


	//   ....[139]....
        /*0360*/ 	.word	0xffffffff


	//   ....[140]....
        /*0364*/ 	.word	0xffffffff


	//   ....[141]....
        /*0368*/ 	.word	0xffffffff


	//   ....[142]....
        /*036c*/ 	.word	0xffffffff


	//   ....[143]....
        /*0370*/ 	.word	0xffffffff


	//   ....[144]....
        /*0374*/ 	.word	0xffffffff


	//   ....[145]....
        /*0378*/ 	.word	0xffffffff


	//   ....[146]....
        /*037c*/ 	.word	0xffffffff


	//   ....[147]....
        /*0380*/ 	.word	0xffffffff


	//   ....[148]....
        /*0384*/ 	.word	0xffffffff


	//   ....[149]....
        /*0388*/ 	.word	0xffffffff


	//   ....[150]....
        /*038c*/ 	.word	0xffffffff


	//   ....[151]....
        /*0390*/ 	.word	0xffffffff


	//   ....[152]....
        /*0394*/ 	.word	0xffffffff


	//   ....[153]....
        /*0398*/ 	.word	0xffffffff


	//   ....[154]....
        /*039c*/ 	.word	0xffffffff


	//   ....[155]....
        /*03a0*/ 	.word	0xffffffff


	//   ....[156]....
        /*03a4*/ 	.word	0xffffffff


	//   ....[157]....
        /*03a8*/ 	.word	0xffffffff


	//   ....[158]....
        /*03ac*/ 	.word	0xffffffff


	//   ....[159]....
        /*03b0*/ 	.word	0xffffffff


	//   ....[160]....
        /*03b4*/ 	.word	0xffffffff


	//   ....[161]....
        /*03b8*/ 	.word	0x0500000f


	//   ....[162]....
        /*03bc*/ 	.word	0x0500000f


	//   ....[163]....
        /*03c0*/ 	.word	0x0500000f


	//   ....[164]....
        /*03c4*/ 	.word	0x0500000f


	//   ....[165]....
        /*03c8*/ 	.word	0x0500000f


	//   ....[166]....
        /*03cc*/ 	.word	0x0500000f


	//   ....[167]....
        /*03d0*/ 	.word	0x0500000f


	//   ....[168]....
        /*03d4*/ 	.word	0x0500000f


	//   ....[169]....
        /*03d8*/ 	.word	0x0500000f


	//   ....[170]....
        /*03dc*/ 	.word	0x0500000f


	//   ....[171]....
        /*03e0*/ 	.word	0x0500000f


	//   ....[172]....
        /*03e4*/ 	.word	0x0500000f


	//   ....[173]....
        /*03e8*/ 	.word	0x0500000f


	//   ....[174]....
        /*03ec*/ 	.word	0x0500000f


	//   ....[175]....
        /*03f0*/ 	.word	0x0500000f


	//   ....[176]....
        /*03f4*/ 	.word	0x0500000f


	//   ....[177]....
        /*03f8*/ 	.word	0x0500000f


	//   ....[178]....
        /*03fc*/ 	.word	0x0500000f


	//   ....[179]....
        /*0400*/ 	.word	0x0500000f


	//   ....[180]....
        /*0404*/ 	.word	0x0500000f


	//   ....[181]....
        /*0408*/ 	.word	0x0500000f


	//   ....[182]....
        /*040c*/ 	.word	0x0500000f


	//   ....[183]....
        /*0410*/ 	.word	0x0500000f


	//   ....[184]....
        /*0414*/ 	.word	0x0500000f


	//   ....[185]....
        /*0418*/ 	.word	0x0500000f


	//   ....[186]....
        /*041c*/ 	.word	0x0500000f


	//   ....[187]....
        /*0420*/ 	.word	0x0500000f


	//   ....[188]....
        /*0424*/ 	.word	0x0500000f


	//   ....[189]....
        /*0428*/ 	.word	0x0500000f


	//   ....[190]....
        /*042c*/ 	.word	0x0500000f


	//   ....[191]....
        /*0430*/ 	.word	0x0500000f


	//   ....[192]....
        /*0434*/ 	.word	0x0500000f


	//   ....[193]....
        /*0438*/ 	.word	0x0500000f


	//   ....[194]....
        /*043c*/ 	.word	0x0500000f


	//   ....[195]....
        /*0440*/ 	.word	0x0500000f


	//   ....[196]....
        /*0444*/ 	.word	0x0500000f


	//   ....[197]....
        /*0448*/ 	.word	0x0500000f


	//   ....[198]....
        /*044c*/ 	.word	0x0500000f


	//   ....[199]....
        /*0450*/ 	.word	0x0500000f


	//   ....[200]....
        /*0454*/ 	.word	0x0500000f


	//   ....[201]....
        /*0458*/ 	.word	0x0500000f


	//   ....[202]....
        /*045c*/ 	.word	0x0500000f


	//   ....[203]....
        /*0460*/ 	.word	0x0500000f


	//   ....[204]....
        /*0464*/ 	.word	0x0500000f


	//   ....[205]....
        /*0468*/ 	.word	0x0500000f


	//   ....[206]....
        /*046c*/ 	.word	0x0500000f


	//   ....[207]....
        /*0470*/ 	.word	0x0500000f


	//   ....[208]....
        /*0474*/ 	.word	0x0500000f


	//   ....[209]....
        /*0478*/ 	.word	0x0500000f


	//   ....[210]....
        /*047c*/ 	.word	0x0500000f


	//   ....[211]....
        /*0480*/ 	.word	0x0500000f


	//   ....[212]....
        /*0484*/ 	.word	0x0500000f


	//   ....[213]....
        /*0488*/ 	.word	0x0500000f


	//   ....[214]....
        /*048c*/ 	.word	0x0500000f


	//   ....[215]....
        /*0490*/ 	.word	0x0500000f


	//   ....[216]....
        /*0494*/ 	.word	0x0500000f


	//   ....[217]....
        /*0498*/ 	.word	0x0500000f


	//   ....[218]....
        /*049c*/ 	.word	0x0500000f


	//   ....[219]....
        /*04a0*/ 	.word	0x0500000f


	//   ....[220]....
        /*04a4*/ 	.word	0x0500000f


	//   ....[221]....
        /*04a8*/ 	.word	0x0500000f


	//   ....[222]....
        /*04ac*/ 	.word	0x0500000f


	//   ....[223]....
        /*04b0*/ 	.word	0x0500000f


	//   ....[224]....
        /*04b4*/ 	.word	0x0500000f


	//   ....[225]....
        /*04b8*/ 	.word	0x0500000f


	//   ....[226]....
        /*04bc*/ 	.word	0x0500000f


	//   ....[227]....
        /*04c0*/ 	.word	0x0500000f


	//   ....[228]....
        /*04c4*/ 	.word	0x0500000f


	//   ....[229]....
        /*04c8*/ 	.word	0x0500000f


	//   ....[230]....
        /*04cc*/ 	.word	0x0500000f


	//   ....[231]....
        /*04d0*/ 	.word	0x0500000f


	//   ....[232]....
        /*04d4*/ 	.word	0x0500000f


	//   ....[233]....
        /*04d8*/ 	.word	0x0500000f


	//   ....[234]....
        /*04dc*/ 	.word	0x0500000f


	//   ....[235]....
        /*04e0*/ 	.word	0x0500000f


	//   ....[236]....
        /*04e4*/ 	.word	0x0500000f


	//   ....[237]....
        /*04e8*/ 	.word	0x0500000f


	//   ....[238]....
        /*04ec*/ 	.word	0x0500000f


	//   ....[239]....
        /*04f0*/ 	.word	0x0500000f


	//   ....[240]....
        /*04f4*/ 	.word	0x0500000f


	//   ....[241]....
        /*04f8*/ 	.word	0x0500000f


	//   ....[242]....
        /*04fc*/ 	.word	0x0500000f


	//   ....[243]....
        /*0500*/ 	.word	0x0500000f


	//   ....[244]....
        /*0504*/ 	.word	0x0500000f


	//   ....[245]....
        /*0508*/ 	.word	0x0500000f


	//   ....[246]....
        /*050c*/ 	.word	0x0500000f


	//   ....[247]....
        /*0510*/ 	.word	0x0500000f


	//   ....[248]....
        /*0514*/ 	.word	0x0500000f


	//   ....[249]....
        /*0518*/ 	.word	0x0500000f


	//   ....[250]....
        /*051c*/ 	.word	0x0500000f


	//   ....[251]....
        /*0520*/ 	.word	0x0500000f


	//   ....[252]....
        /*0524*/ 	.word	0x0500000f


	//   ....[253]....
        /*0528*/ 	.word	0x0500000f


	//   ....[254]....
        /*052c*/ 	.word	0x0500000f


	//   ....[255]....
        /*0530*/ 	.word	0x0500000f


	//   ....[0]....
        /*0534*/ 	.word	0x0500000f


	//   ....[1]....
        /*0538*/ 	.word	0x0500000f


	//   ....[2]....
        /*053c*/ 	.word	0x0500000f


	//   ....[3]....
        /*0540*/ 	.word	0x0500000f


	//----- nvinfo : EIATTR_COOP_GROUP_INSTR_OFFSETS
	.align		4
.L_282:
        /*0544*/ 	.byte	0x04, 0x28
        /*0546*/ 	.short	(.L_284 - .L_283)


	//   ....[0]....
.L_283:
        /*0548*/ 	.word	0x00000080


	//   ....[1]....
        /*054c*/ 	.word	0x00000090


	//   ....[2]....
        /*0550*/ 	.word	0x000002d0


	//   ....[3]....
        /*0554*/ 	.word	0x00000430


	//   ....[4]....
        /*0558*/ 	.word	0x00000550


	//   ....[5]....
        /*055c*/ 	.word	0x000006b0


	//   ....[6]....
        /*0560*/ 	.word	0x00001580


	//   ....[7]....
        /*0564*/ 	.word	0x00001e80


	//   ....[8]....
        /*0568*/ 	.word	0x00002290


	//   ....[9]....
        /*056c*/ 	.word	0x00002c10


	//   ....[10]....
        /*0570*/ 	.word	0x00002c90


	//   ....[11]....
        /*0574*/ 	.word	0x000037d0


	//   ....[12]....
        /*0578*/ 	.word	0x00003840


	//   ....[13]....
        /*057c*/ 	.word	0x00004e10


	//   ....[14]....
        /*0580*/ 	.word	0x000051a0


	//   ....[15]....
        /*0584*/ 	.word	0x00005a10


	//   ....[16]....
        /*0588*/ 	.word	0x00005b10


	//   ....[17]....
        /*058c*/ 	.word	0x00006480


	//   ....[18]....
        /*0590*/ 	.word	0x000064d0


	//   ....[19]....
        /*0594*/ 	.word	0x00008a40


	//   ....[20]....
        /*0598*/ 	.word	0x00008a70


	//   ....[21]....
        /*059c*/ 	.word	0x00008a90


	//   ....[22]....
        /*05a0*/ 	.word	0x00008ab0


	//   ....[23]....
        /*05a4*/ 	.word	0x00009f30


	//   ....[24]....
        /*05a8*/ 	.word	0x00009f70


	//   ....[25]....
        /*05ac*/ 	.word	0x0000a030


	//   ....[26]....
        /*05b0*/ 	.word	0x0000a040


	//   ....[27]....
        /*05b4*/ 	.word	0x0000b370


	//   ....[28]....
        /*05b8*/ 	.word	0x0000b3b0


	//   ....[29]....
        /*05bc*/ 	.word	0x0000b3f0


	//   ....[30]....
        /*05c0*/ 	.word	0x0000b420


	//   ....[31]....
        /*05c4*/ 	.word	0x0000b9e0


	//   ....[32]....
        /*05c8*/ 	.word	0x0000ba00


	//   ....[33]....
        /*05cc*/ 	.word	0x0000bad0


	//   ....[34]....
        /*05d0*/ 	.word	0x0000baf0


	//   ....[35]....
        /*05d4*/ 	.word	0x0000bbb0


	//   ....[36]....
        /*05d8*/ 	.word	0x0000bbd0


	//   ....[37]....
        /*05dc*/ 	.word	0x0000bca0


	//   ....[38]....
        /*05e0*/ 	.word	0x0000bcc0


	//   ....[39]....
        /*05e4*/ 	.word	0x0000c560


	//   ....[40]....
        /*05e8*/ 	.word	0x0000c590


	//   ....[41]....
        /*05ec*/ 	.word	0x0000c660


	//   ....[42]....
        /*05f0*/ 	.word	0x0000c680


	//   ....[43]....
        /*05f4*/ 	.word	0x0000c740


	//   ....[44]....
        /*05f8*/ 	.word	0x0000c760


	//   ....[45]....
        /*05fc*/ 	.word	0x0000c830


	//   ....[46]....
        /*0600*/ 	.word	0x0000c850


	//   ....[47]....
        /*0604*/ 	.word	0x0000c990


	//   ....[48]....
        /*0608*/ 	.word	0x0000cb60


	//   ....[49]....
        /*060c*/ 	.word	0x0000cb90


	//   ....[50]....
        /*0610*/ 	.word	0x0000cbc0


	//   ....[51]....
        /*0614*/ 	.word	0x0000cbf0


	//   ....[52]....
        /*0618*/ 	.word	0x0000cc20


	//   ....[53]....
        /*061c*/ 	.word	0x0000cc50


	//   ....[54]....
        /*0620*/ 	.word	0x0000cda0


	//   ....[55]....
        /*0624*/ 	.word	0x0000cdd0


	//   ....[56]....
        /*0628*/ 	.word	0x0000ce00


	//   ....[57]....
        /*062c*/ 	.word	0x0000ce30


	//   ....[58]....
        /*0630*/ 	.word	0x0000ce60


	//   ....[59]....
        /*0634*/ 	.word	0x0000ce90


	//   ....[60]....
        /*0638*/ 	.word	0x0000cf20


	//   ....[61]....
        /*063c*/ 	.word	0x0000cf80


	//   ....[62]....
        /*0640*/ 	.word	0x0000d010


	//   ....[63]....
        /*0644*/ 	.word	0x0000e7b0


	//   ....[64]....
        /*0648*/ 	.word	0x0000e7d0


	//   ....[65]....
        /*064c*/ 	.word	0x0000e870


	//   ....[66]....
        /*0650*/ 	.word	0x0000e890


	//   ....[67]....
        /*0654*/ 	.word	0x0000e920


	//   ....[68]....
        /*0658*/ 	.word	0x0000e940


	//   ....[69]....
        /*065c*/ 	.word	0x0000e9d0


	//   ....[70]....
        /*0660*/ 	.word	0x0000e9f0


	//   ....[71]....
        /*0664*/ 	.word	0x0000ea80


	//   ....[72]....
        /*0668*/ 	.word	0x0000eaa0


	//   ....[73]....
        /*066c*/ 	.word	0x0000eb30


	//   ....[74]....
        /*0670*/ 	.word	0x0000eb50


	//   ....[75]....
        /*0674*/ 	.word	0x0000ebe0


	//   ....[76]....
        /*0678*/ 	.word	0x0000ec00


	//   ....[77]....
        /*067c*/ 	.word	0x0000ec10


	//   ....[78]....
        /*0680*/ 	.word	0x0000ec90


	//   ....[79]....
        /*0684*/ 	.word	0x0000f3f0


	//   ....[80]....
        /*0688*/ 	.word	0x0000f420


	//   ....[81]....
        /*068c*/ 	.word	0x0000f480


	//   ....[82]....
        /*0690*/ 	.word	0x0000f4d0


	//   ....[83]....
        /*0694*/ 	.word	0x0000f510


	//   ....[84]....
        /*0698*/ 	.word	0x0000f570


	//   ....[85]....
        /*069c*/ 	.word	0x0000f5c0


	//   ....[86]....
        /*06a0*/ 	.word	0x0000f610


	//   ....[87]....
        /*06a4*/ 	.word	0x0000f660


	//   ....[88]....
        /*06a8*/ 	.word	0x0000f6b0


	//   ....[89]....
        /*06ac*/ 	.word	0x0000f6f0


	//   ....[90]....
        /*06b0*/ 	.word	0x0000f750


	//   ....[91]....
        /*06b4*/ 	.word	0x0000f7a0


	//   ....[92]....
        /*06b8*/ 	.word	0x0000f7e0


	//   ....[93]....
        /*06bc*/ 	.word	0x0000f800


	//   ....[94]....
        /*06c0*/ 	.word	0x0000f840


	//   ....[95]....
        /*06c4*/ 	.word	0x0000ffa0


	//   ....[96]....
        /*06c8*/ 	.word	0x0000ffd0


	//   ....[97]....
        /*06cc*/ 	.word	0x00010030


	//   ....[98]....
        /*06d0*/ 	.word	0x00010040


	//   ....[99]....
        /*06d4*/ 	.word	0x00010090


	//   ....[100]....
        /*06d8*/ 	.word	0x000100a0


	//   ....[101]....
        /*06dc*/ 	.word	0x000100f0


	//   ....[102]....
        /*06e0*/ 	.word	0x00010100


	//   ....[103]....
        /*06e4*/ 	.word	0x00010150


	//   ....[104]....
        /*06e8*/ 	.word	0x00010160


	//   ....[105]....
        /*06ec*/ 	.word	0x000101b0


	//   ....[106]....
        /*06f0*/ 	.word	0x000101c0


	//   ....[107]....
        /*06f4*/ 	.word	0x00010210


	//   ....[108]....
        /*06f8*/ 	.word	0x00010220


	//   ....[109]....
        /*06fc*/ 	.word	0x00010230


	//   ....[110]....
        /*0700*/ 	.word	0x00010280


	//   ....[111]....
        /*0704*/ 	.word	0x000104e0


	//   ....[112]....
        /*0708*/ 	.word	0x00010500


	//   ....[113]....
        /*070c*/ 	.word	0x00010510


	//   ....[114]....
        /*0710*/ 	.word	0x00010580


	//   ....[115]....
        /*0714*/ 	.word	0x00010590


	//   ....[116]....
        /*0718*/ 	.word	0x00010600


	//   ....[117]....
        /*071c*/ 	.word	0x00010610


	//   ....[118]....
        /*0720*/ 	.word	0x00010680


	//   ....[119]....
        /*0724*/ 	.word	0x00010690


	//   ....[120]....
        /*0728*/ 	.word	0x00010700


	//   ....[121]....
        /*072c*/ 	.word	0x00010710


	//   ....[122]....
        /*0730*/ 	.word	0x00010780


	//   ....[123]....
        /*0734*/ 	.word	0x00010790


	//   ....[124]....
        /*0738*/ 	.word	0x00010800


	//   ....[125]....
        /*073c*/ 	.word	0x00010810


	//   ....[126]....
        /*0740*/ 	.word	0x00010820


	//   ....[127]....
        /*0744*/ 	.word	0x00010dd0


	//   ....[128]....
        /*0748*/ 	.word	0x00010e10


	//   ....[129]....
        /*074c*/ 	.word	0x00010e50


	//   ....[130]....
        /*0750*/ 	.word	0x00010e70


	//   ....[131]....
        /*0754*/ 	.word	0x00010e80


	//   ....[132]....
        /*0758*/ 	.word	0x00010ea0


	//   ....[133]....
        /*075c*/ 	.word	0x00010f10


	//   ....[134]....
        /*0760*/ 	.word	0x00010f30


	//   ....[135]....
        /*0764*/ 	.word	0x00010f90


	//   ....[136]....
        /*0768*/ 	.word	0x00010fb0


	//   ....[137]....
        /*076c*/ 	.word	0x00011010


	//   ....[138]....
        /*0770*/ 	.word	0x00011030


	//   ....[139]....
        /*0774*/ 	.word	0x00011090


	//   ....[140]....
        /*0778*/ 	.word	0x000110b0


	//   ....[141]....
        /*077c*/ 	.word	0x00011100


	//   ....[142]....
        /*0780*/ 	.word	0x00011120


	//   ....[143]....
        /*0784*/ 	.word	0x00011520


	//   ....[144]....
        /*0788*/ 	.word	0x00011570


	//   ....[145]....
        /*078c*/ 	.word	0x000115a0


	//   ....[146]....
        /*0790*/ 	.word	0x000115b0


	//   ....[147]....
        /*0794*/ 	.word	0x000115e0


	//   ....[148]....
        /*0798*/ 	.word	0x00011610


	//   ....[149]....
        /*079c*/ 	.word	0x00011640


	//   ....[150]....
        /*07a0*/ 	.word	0x00011670


	//   ....[151]....
        /*07a4*/ 	.word	0x000117f0


	//   ....[152]....
        /*07a8*/ 	.word	0x00011820


	//   ....[153]....
        /*07ac*/ 	.word	0x00011850


	//   ....[154]....
        /*07b0*/ 	.word	0x00011880


	//   ....[155]....
        /*07b4*/ 	.word	0x000118b0


	//   ....[156]....
        /*07b8*/ 	.word	0x000118e0


	//   ....[157]....
        /*07bc*/ 	.word	0x000119a0


	//   ....[158]....
        /*07c0*/ 	.word	0x000119c0


	//   ....[159]....
        /*07c4*/ 	.word	0x00011a30


	//   ....[160]....
        /*07c8*/ 	.word	0x000120d0


	//   ....[161]....
        /*07cc*/ 	.word	0x00012670


	//   ....[162]....
        /*07d0*/ 	.word	0x00012760


	//   ....[163]....
        /*07d4*/ 	.word	0x00012800


	//   ....[164]....
        /*07d8*/ 	.word	0x00012860


	//   ....[165]....
        /*07dc*/ 	.word	0x00012960


	//   ....[166]....
        /*07e0*/ 	.word	0x000129d0


	//   ....[167]....
        /*07e4*/ 	.word	0x00012ad0


	//   ....[168]....
        /*07e8*/ 	.word	0x00012b40


	//   ....[169]....
        /*07ec*/ 	.word	0x00012c40


	//   ....[170]....
        /*07f0*/ 	.word	0x00012cb0


	//   ....[171]....
        /*07f4*/ 	.word	0x00012db0


	//   ....[172]....
        /*07f8*/ 	.word	0x00012e20


	//   ....[173]....
        /*07fc*/ 	.word	0x00012f20


	//   ....[174]....
        /*0800*/ 	.word	0x00012f90


	//   ....[175]....
        /*0804*/ 	.word	0x00013090


	//   ....[176]....
        /*0808*/ 	.word	0x00013100


	//   ....[177]....
        /*080c*/ 	.word	0x000131e0


	//   ....[178]....
        /*0810*/ 	.word	0x000132d0


	//   ....[179]....
        /*0814*/ 	.word	0x00013340


	//   ....[180]....
        /*0818*/ 	.word	0x000133c0


	//   ....[181]....
        /*081c*/ 	.word	0x00013480


	//   ....[182]....
        /*0820*/ 	.word	0x00013500


	//   ....[183]....
        /*0824*/ 	.word	0x000135d0


	//   ....[184]....
        /*0828*/ 	.word	0x00013650


	//   ....[185]....
        /*082c*/ 	.word	0x00013720


	//   ....[186]....
        /*0830*/ 	.word	0x000137a0


	//   ....[187]....
        /*0834*/ 	.word	0x00013870


	//   ....[188]....
        /*0838*/ 	.word	0x000138f0


	//   ....[189]....
        /*083c*/ 	.word	0x000139c0


	//   ....[190]....
        /*0840*/ 	.word	0x00013a40


	//   ....[191]....
        /*0844*/ 	.word	0x00013b00


	//   ....[192]....
        /*0848*/ 	.word	0x00013b80


	//   ....[193]....
        /*084c*/ 	.word	0x00013c30


	//   ....[194]....
        /*0850*/ 	.word	0x00013d60


	//   ....[195]....
        /*0854*/ 	.word	0x00013e10


	//   ....[196]....
        /*0858*/ 	.word	0x00013e70


	//   ....[197]....
        /*085c*/ 	.word	0x00013f30


	//   ....[198]....
        /*0860*/ 	.word	0x00013f90


	//   ....[199]....
        /*0864*/ 	.word	0x00014050


	//   ....[200]....
        /*0868*/ 	.word	0x000140b0


	//   ....[201]....
        /*086c*/ 	.word	0x00014170


	//   ....[202]....
        /*0870*/ 	.word	0x000141d0


	//   ....[203]....
        /*0874*/ 	.word	0x00014290


	//   ....[204]....
        /*0878*/ 	.word	0x000142f0


	//   ....[205]....
        /*087c*/ 	.word	0x000143b0


	//   ....[206]....
        /*0880*/ 	.word	0x00014410


	//   ....[207]....
        /*0884*/ 	.word	0x000144d0


	//   ....[208]....
        /*0888*/ 	.word	0x00014530


	//   ....[209]....
        /*088c*/ 	.word	0x000145f0


	//   ....[210]....
        /*0890*/ 	.word	0x000146e0


	//   ....[211]....
        /*0894*/ 	.word	0x00014780


	//   ....[212]....
        /*0898*/ 	.word	0x000147e0


	//   ....[213]....
        /*089c*/ 	.word	0x000148c0


	//   ....[214]....
        /*08a0*/ 	.word	0x00014920


	//   ....[215]....
        /*08a4*/ 	.word	0x00014a00


	//   ....[216]....
        /*08a8*/ 	.word	0x00014a60


	//   ....[217]....
        /*08ac*/ 	.word	0x00014b40


	//   ....[218]....
        /*08b0*/ 	.word	0x00014ba0


	//   ....[219]....
        /*08b4*/ 	.word	0x00014c80


	//   ....[220]....
        /*08b8*/ 	.word	0x00014ce0


	//   ....[221]....
        /*08bc*/ 	.word	0x00014dc0


	//   ....[222]....
        /*08c0*/ 	.word	0x00014e20


	//   ....[223]....
        /*08c4*/ 	.word	0x00014f00


	//   ....[224]....
        /*08c8*/ 	.word	0x00014f60


	//   ....[225]....
        /*08cc*/ 	.word	0x00015030


	//   ....[226]....
        /*08d0*/ 	.word	0x00015150


	//   ....[227]....
        /*08d4*/ 	.word	0x000151f0


	//   ....[228]....
        /*08d8*/ 	.word	0x000152b0


	//   ....[229]....
        /*08dc*/ 	.word	0x00015380


	//   ....[230]....
        /*08e0*/ 	.word	0x000153e0


	//   ....[231]....
        /*08e4*/ 	.word	0x000154c0


	//   ....[232]....
        /*08e8*/ 	.word	0x00015520


	//   ....[233]....
        /*08ec*/ 	.word	0x000155f0


	//   ....[234]....
        /*08f0*/ 	.word	0x00015650


	//   ....[235]....
        /*08f4*/ 	.word	0x00015720


	//   ....[236]....
        /*08f8*/ 	.word	0x00015780


	//   ....[237]....
        /*08fc*/ 	.word	0x00015860


	//   ....[238]....
        /*0900*/ 	.word	0x000158c0


	//   ....[239]....
        /*0904*/ 	.word	0x00015990


	//   ....[240]....
        /*0908*/ 	.word	0x000159f0


	//   ....[241]....
        /*090c*/ 	.word	0x00015ab0


	//   ....[242]....
        /*0910*/ 	.word	0x00015b40


	//   ....[243]....
        /*0914*/ 	.word	0x00015be0


	//   ....[244]....
        /*0918*/ 	.word	0x00015d00


	//   ....[245]....
        /*091c*/ 	.word	0x00015d70


	//   ....[246]....
        /*0920*/ 	.word	0x00015de0


	//   ....[247]....
        /*0924*/ 	.word	0x00015e50


	//   ....[248]....
        /*0928*/ 	.word	0x00015ec0


	//   ....[249]....
        /*092c*/ 	.word	0x00015f40


	//   ....[250]....
        /*0930*/ 	.word	0x00015fd0


	//   ....[251]....
        /*0934*/ 	.word	0x00016060


	//   ....[252]....
        /*0938*/ 	.word	0x000160d0


	//   ....[253]....
        /*093c*/ 	.word	0x00016140


	//   ....[254]....
        /*0940*/ 	.word	0x000161b0


	//   ....[255]....
        /*0944*/ 	.word	0x00016230


	//   ....[0]....
        /*0948*/ 	.word	0x000162a0


	//   ....[1]....
        /*094c*/ 	.word	0x00016340


	//   ....[2]....
        /*0950*/ 	.word	0x000163d0


	//   ....[3]....
        /*0954*/ 	.word	0x000164f0


	//----- nvinfo : EIATTR_REG_RECONFIG
	.align		4
.L_284:
        /*0958*/ 	.byte	0x01, 0x54
	.zero		2


	//----- nvinfo : EIATTR_SYSCALL_OFFSETS
	.align		4
        /*095c*/ 	.byte	0x04, 0x46
        /*095e*/ 	.short	(.L_286 - .L_285)


	//   ....[0]....
.L_285:
        /*0960*/ 	.word	0x00001760


	//   ....[1]....
        /*0964*/ 	.word	0x0000de70


	//   ....[2]....
        /*0968*/ 	.word	0x0000dfc0


	//   ....[3]....
        /*096c*/ 	.word	0x0000e0b0


	//   ....[4]....
        /*0970*/ 	.word	0x0000f040


	//----- nvinfo : EIATTR_MBARRIER_INSTR_OFFSETS
	.align		4
.L_286:
        /*0974*/ 	.byte	0x04, 0x39
        /*0976*/ 	.short	(.L_288 - .L_287)


	//   ....[0]....
.L_287:
        /*0978*/ 	.word	0x00000180
        /*097c*/ 	.word	0x000000ff
        /*0980*/ 	.word	0x00028800
        /*0984*/ 	.short	0x0100
        /*0986*/ 	.byte	0x08
	.zero		1


	//   ....[1]....
        /*0988*/ 	.word	0x00000190
        /*098c*/ 	.word	0x000000ff
        /*0990*/ 	.word	0x00028820
        /*0994*/ 	.short	0x0100
        /*0996*/ 	.byte	0x08
	.zero		1


	//   ....[2]....
        /*0998*/ 	.word	0x00000280
        /*099c*/ 	.word	0x000000ff
        /*09a0*/ 	.word	0x00028830
        /*09a4*/ 	.short	0x0100
        /*09a6*/ 	.byte	0x08
	.zero		1


	//   ....[3]....
        /*09a8*/ 	.word	0x00000290
        /*09ac*/ 	.word	0x000000ff
        /*09b0*/ 	.word	0x00028840
        /*09b4*/ 	.short	0x0100
        /*09b6*/ 	.byte	0x08
	.zero		1


	//   ....[4]....
        /*09b8*/ 	.word	0x000002a0
        /*09bc*/ 	.word	0x000000ff
        /*09c0*/ 	.word	0x00028838
        /*09c4*/ 	.short	0x0100
        /*09c6*/ 	.byte	0x08
	.zero		1


	//   ....[5]....
        /*09c8*/ 	.word	0x000002b0
        /*09cc*/ 	.word	0x000000ff
        /*09d0*/ 	.word	0x00028848
        /*09d4*/ 	.short	0x0100
        /*09d6*/ 	.byte	0x08
	.zero		1


	//   ....[6]....
        /*09d8*/ 	.word	0x000003e0
        /*09dc*/ 	.word	0x000000ff
        /*09e0*/ 	.word	0x00028850
        /*09e4*/ 	.short	0x0100
        /*09e6*/ 	.byte	0x08
	.zero		1


	//   ....[7]....
        /*09e8*/ 	.word	0x000003f0
        /*09ec*/ 	.word	0x000000ff
        /*09f0*/ 	.word	0x00028860
        /*09f4*/ 	.short	0x0100
        /*09f6*/ 	.byte	0x08
	.zero		1


	//   ....[8]....
        /*09f8*/ 	.word	0x00000400
        /*09fc*/ 	.word	0x000000ff
        /*0a00*/ 	.word	0x00028858
        /*0a04*/ 	.short	0x0100
        /*0a06*/ 	.byte	0x08
	.zero		1


	//   ....[9]....
        /*0a08*/ 	.word	0x00000410
        /*0a0c*/ 	.word	0x000000ff
        /*0a10*/ 	.word	0x00028868
        /*0a14*/ 	.short	0x0100
        /*0a16*/ 	.byte	0x08
	.zero		1


	//   ....[10]....
        /*0a18*/ 	.word	0x00000500
        /*0a1c*/ 	.word	0x000000ff
        /*0a20*/ 	.word	0x00028870
        /*0a24*/ 	.short	0x0100
        /*0a26*/ 	.byte	0x06
	.zero		1


	//   ....[11]....
        /*0a28*/ 	.word	0x00000510
        /*0a2c*/ 	.word	0x000000ff
        /*0a30*/ 	.word	0x00028880
        /*0a34*/ 	.short	0x0100
        /*0a36*/ 	.byte	0x06
	.zero		1


	//   ....[12]....
        /*0a38*/ 	.word	0x00000520
        /*0a3c*/ 	.word	0x000000ff
        /*0a40*/ 	.word	0x00028878
        /*0a44*/ 	.short	0x0100
        /*0a46*/ 	.byte	0x06
	.zero		1


	//   ....[13]....
        /*0a48*/ 	.word	0x00000530
        /*0a4c*/ 	.word	0x000000ff
        /*0a50*/ 	.word	0x00028888
        /*0a54*/ 	.short	0x0100
        /*0a56*/ 	.byte	0x06
	.zero		1


	//   ....[14]....
        /*0a58*/ 	.word	0x00000660
        /*0a5c*/ 	.word	0x000000ff
        /*0a60*/ 	.word	0x00028890
        /*0a64*/ 	.short	0x0100
        /*0a66*/ 	.byte	0x08
	.zero		1


	//   ....[15]....
        /*0a68*/ 	.word	0x00000670
        /*0a6c*/ 	.word	0x000000ff
        /*0a70*/ 	.word	0x000288a0
        /*0a74*/ 	.short	0x0100
        /*0a76*/ 	.byte	0x08
	.zero		1


	//   ....[16]....
        /*0a78*/ 	.word	0x00000680
        /*0a7c*/ 	.word	0x000000ff
        /*0a80*/ 	.word	0x00028898
        /*0a84*/ 	.short	0x0100
        /*0a86*/ 	.byte	0x08
	.zero		1


	//   ....[17]....
        /*0a88*/ 	.word	0x00000690
        /*0a8c*/ 	.word	0x000000ff
        /*0a90*/ 	.word	0x000288a8
        /*0a94*/ 	.short	0x0100
        /*0a96*/ 	.byte	0x08
	.zero		1


	//   ....[18]....
        /*0a98*/ 	.word	0x000007d0
        /*0a9c*/ 	.word	0x000000ff
        /*0aa0*/ 	.word	0x000288b0
        /*0aa4*/ 	.short	0x0100
        /*0aa6*/ 	.byte	0x08
	.zero		1


	//   ....[19]....
        /*0aa8*/ 	.word	0x000007e0
        /*0aac*/ 	.word	0x000000ff
        /*0ab0*/ 	.word	0x000288c0
        /*0ab4*/ 	.short	0x0100
        /*0ab6*/ 	.byte	0x08
	.zero		1


	//   ....[20]....
        /*0ab8*/ 	.word	0x000007f0
        /*0abc*/ 	.word	0x000000ff
        /*0ac0*/ 	.word	0x000288b8
        /*0ac4*/ 	.short	0x0100
        /*0ac6*/ 	.byte	0x08
	.zero		1


	//   ....[21]....
        /*0ac8*/ 	.word	0x00000800
        /*0acc*/ 	.word	0x000000ff
        /*0ad0*/ 	.word	0x000288c8
        /*0ad4*/ 	.short	0x0100
        /*0ad6*/ 	.byte	0x08
	.zero		1


	//   ....[22]....
        /*0ad8*/ 	.word	0x000017e0
        /*0adc*/ 	.word	0x000000ff
        /*0ae0*/ 	.word	0x00028800
        /*0ae4*/ 	.short	0x010a
        /*0ae6*/ 	.byte	0x29
	.zero		1


	//   ....[23]....
        /*0ae8*/ 	.word	0x00001860
        /*0aec*/ 	.word	0x00000000
        /*0af0*/ 	.word	0x00028830
        /*0af4*/ 	.short	0x010a
        /*0af6*/ 	.byte	0x3f
	.zero		1


	//   ....[24]....
        /*0af8*/ 	.word	0x000018a0
        /*0afc*/ 	.word	0x00000000
        /*0b00*/ 	.word	0x00028830
        /*0b04*/ 	.short	0x010a
        /*0b06*/ 	.byte	0x3f
	.zero		1


	//   ....[25]....
        /*0b08*/ 	.word	0x00003450
        /*0b0c*/ 	.word	0x000000ff
        /*0b10*/ 	.word	0x00000000
        /*0b14*/ 	.short	0x0101
        /*0b16*/ 	.byte	0x06
	.zero		1


	//   ....[26]....
        /*0b18*/ 	.word	0x00004540
        /*0b1c*/ 	.word	0x000000ff
        /*0b20*/ 	.word	0x00028830
        /*0b24*/ 	.short	0x010a
        /*0b26*/ 	.byte	0x06
	.zero		1


	//   ....[27]....
        /*0b28*/ 	.word	0x00004580
        /*0b2c*/ 	.word	0x000000ff
        /*0b30*/ 	.word	0x00028830
        /*0b34*/ 	.short	0x010a
        /*0b36*/ 	.byte	0x06
	.zero		1


	//   ....[28]....
        /*0b38*/ 	.word	0x000048d0
        /*0b3c*/ 	.word	0x000000ff
        /*0b40*/ 	.word	0x00028850
        /*0b44*/ 	.short	0x010a
        /*0b46*/ 	.byte	0x06
	.zero		1


	//   ....[29]....
        /*0b48*/ 	.word	0x00004910
        /*0b4c*/ 	.word	0x000000ff
        /*0b50*/ 	.word	0x00028850
        /*0b54*/ 	.short	0x010a
        /*0b56*/ 	.byte	0x06
	.zero		1


	//   ....[30]....
        /*0b58*/ 	.word	0x000054c0
        /*0b5c*/ 	.word	0x000000ff
        /*0b60*/ 	.word	0x00000000
        /*0b64*/ 	.short	0x0101
        /*0b66*/ 	.byte	0x06
	.zero		1


	//   ....[31]....
        /*0b68*/ 	.word	0x00007060
        /*0b6c*/ 	.word	0x000000ff
        /*0b70*/ 	.word	0x00000000
        /*0b74*/ 	.short	0x0101
        /*0b76*/ 	.byte	0x06
	.zero		1


	//   ....[32]....
        /*0b78*/ 	.word	0x00007740
        /*0b7c*/ 	.word	0x000000ff
        /*0b80*/ 	.word	0x00028830
        /*0b84*/ 	.short	0x010a
        /*0b86*/ 	.byte	0x06
	.zero		1


	//   ....[33]....
        /*0b88*/ 	.word	0x00007780
        /*0b8c*/ 	.word	0x000000ff
        /*0b90*/ 	.word	0x00028830
        /*0b94*/ 	.short	0x010a
        /*0b96*/ 	.byte	0x06
	.zero		1


	//   ....[34]....
        /*0b98*/ 	.word	0x00007aa0
        /*0b9c*/ 	.word	0x000000ff
        /*0ba0*/ 	.word	0x00028850
        /*0ba4*/ 	.short	0x010a
        /*0ba6*/ 	.byte	0x06
	.zero		1


	//   ....[35]....
        /*0ba8*/ 	.word	0x00007ae0
        /*0bac*/ 	.word	0x000000ff
        /*0bb0*/ 	.word	0x00028850
        /*0bb4*/ 	.short	0x010a
        /*0bb6*/ 	.byte	0x06
	.zero		1


	//   ....[36]....
        /*0bb8*/ 	.word	0x000083a0
        /*0bbc*/ 	.word	0x000000ff
        /*0bc0*/ 	.word	0x00000000
        /*0bc4*/ 	.short	0x0101
        /*0bc6*/ 	.byte	0x06
	.zero		1


	//   ....[37]....
        /*0bc8*/ 	.word	0x00009890
        /*0bcc*/ 	.word	0x000000ff
        /*0bd0*/ 	.word	0x00000000
        /*0bd4*/ 	.short	0x0101
        /*0bd6*/ 	.byte	0x06
	.zero		1


	//   ....[38]....
        /*0bd8*/ 	.word	0x00009ea0
        /*0bdc*/ 	.word	0x000000ff
        /*0be0*/ 	.word	0x00028850
        /*0be4*/ 	.short	0x010a
        /*0be6*/ 	.byte	0x05
	.zero		1


	//   ....[39]....
        /*0be8*/ 	.word	0x00009ee0
        /*0bec*/ 	.word	0x000000ff
        /*0bf0*/ 	.word	0x00028850
        /*0bf4*/ 	.short	0x010a
        /*0bf6*/ 	.byte	0x05
	.zero		1


	//   ....[40]....
        /*0bf8*/ 	.word	0x0000a450
        /*0bfc*/ 	.word	0x000000ff
        /*0c00*/ 	.word	0x00000000
        /*0c04*/ 	.short	0x0101
        /*0c06*/ 	.byte	0x04
	.zero		1


	//   ....[41]....
        /*0c08*/ 	.word	0x0000b9d0
        /*0c0c*/ 	.word	0x0000001c
        /*0c10*/ 	.word	0x00000000
        /*0c14*/ 	.short	0x0101
        /*0c16*/ 	.byte	0x3f
	.zero		1


	//   ....[42]....
        /*0c18*/ 	.word	0x0000e5c0
        /*0c1c*/ 	.word	0x00000007
        /*0c20*/ 	.word	0x00028840
        /*0c24*/ 	.short	0x010a
        /*0c26*/ 	.byte	0x3f
	.zero		1


	//   ....[43]....
        /*0c28*/ 	.word	0x0000ed40
        /*0c2c*/ 	.word	0x00000007
        /*0c30*/ 	.word	0x00028830
        /*0c34*/ 	.short	0x0107
        /*0c36*/ 	.byte	0x3f
	.zero		1


	//   ....[44]....
        /*0c38*/ 	.word	0x0000ee10
        /*0c3c*/ 	.word	0x00000007
        /*0c40*/ 	.word	0x00028830
        /*0c44*/ 	.short	0x0101
        /*0c46*/ 	.byte	0x3f
	.zero		1


	//   ....[45]....
        /*0c48*/ 	.word	0x0000f930
        /*0c4c*/ 	.word	0x00000016
        /*0c50*/ 	.word	0x00028800
        /*0c54*/ 	.short	0x0107
        /*0c56*/ 	.byte	0x3f
	.zero		1


	//   ....[46]....
        /*0c58*/ 	.word	0x0000fa40
        /*0c5c*/ 	.word	0x00000016
        /*0c60*/ 	.word	0x00028800
        /*0c64*/ 	.short	0x0101
        /*0c66*/ 	.byte	0x3f
	.zero		1


	//   ....[47]....
        /*0c68*/ 	.word	0x0000fa60
        /*0c6c*/ 	.word	0x00000016
        /*0c70*/ 	.word	0x00028820
        /*0c74*/ 	.short	0x010a
        /*0c76*/ 	.byte	0x3f
	.zero		1


	//   ....[48]....
        /*0c78*/ 	.word	0x0000fdf0
        /*0c7c*/ 	.word	0x00000006
        /*0c80*/ 	.word	0x00028840
        /*0c84*/ 	.short	0x010a
        /*0c86*/ 	.byte	0x3f
	.zero		1


	//   ....[49]....
        /*0c88*/ 	.word	0x00010310
        /*0c8c*/ 	.word	0x00000006
        /*0c90*/ 	.word	0x00028830
        /*0c94*/ 	.short	0x0107
        /*0c96*/ 	.byte	0x3f
	.zero		1


	//   ....[50]....
        /*0c98*/ 	.word	0x000103d0
        /*0c9c*/ 	.word	0x00000006
        /*0ca0*/ 	.word	0x00028830
        /*0ca4*/ 	.short	0x0101
        /*0ca6*/ 	.byte	0x3f
	.zero		1


	//   ....[51]....
        /*0ca8*/ 	.word	0x00010440
        /*0cac*/ 	.word	0x00000006
        /*0cb0*/ 	.word	0x00028860
        /*0cb4*/ 	.short	0x010a
        /*0cb6*/ 	.byte	0x3f
	.zero		1


	//   ....[52]....
        /*0cb8*/ 	.word	0x000109c0
        /*0cbc*/ 	.word	0x00000006
        /*0cc0*/ 	.word	0x00028850
        /*0cc4*/ 	.short	0x0107
        /*0cc6*/ 	.byte	0x3f
	.zero		1


	//   ....[53]....
        /*0cc8*/ 	.word	0x00010b20
        /*0ccc*/ 	.word	0x00000006
        /*0cd0*/ 	.word	0x00028850
        /*0cd4*/ 	.short	0x0101
        /*0cd6*/ 	.byte	0x3f
	.zero		1


	//   ....[54]....
        /*0cd8*/ 	.word	0x00010d30
        /*0cdc*/ 	.word	0x00000000
        /*0ce0*/ 	.word	0x00028860
        /*0ce4*/ 	.short	0x010a
        /*0ce6*/ 	.byte	0x3f
	.zero		1


	//   ....[55]....
        /*0ce8*/ 	.word	0x00011260
        /*0cec*/ 	.word	0x00000000
        /*0cf0*/ 	.word	0x00028850
        /*0cf4*/ 	.short	0x0107
        /*0cf6*/ 	.byte	0x3f
	.zero		1


	//   ....[56]....
        /*0cf8*/ 	.word	0x00011320
        /*0cfc*/ 	.word	0x00000000
        /*0d00*/ 	.word	0x00028850
        /*0d04*/ 	.short	0x0101
        /*0d06*/ 	.byte	0x3f
	.zero		1


	//   ....[57]....
        /*0d08*/ 	.word	0x00012050
        /*0d0c*/ 	.word	0x00000004
        /*0d10*/ 	.word	0x00028820
        /*0d14*/ 	.short	0x010a
        /*0d16*/ 	.byte	0x3f
	.zero		1


	//   ....[58]....
        /*0d18*/ 	.word	0x000121d0
        /*0d1c*/ 	.word	0x00000005
        /*0d20*/ 	.word	0x00028840
        /*0d24*/ 	.short	0x010a
        /*0d26*/ 	.byte	0x3f
	.zero		1


	//   ....[59]....
        /*0d28*/ 	.word	0x00012270
        /*0d2c*/ 	.word	0x00000019
        /*0d30*/ 	.word	0x00028840
        /*0d34*/ 	.short	0x010a
        /*0d36*/ 	.byte	0x3f
	.zero		1


	//   ....[60]....
        /*0d38*/ 	.word	0x000122b0
        /*0d3c*/ 	.word	0x00000005
        /*0d40*/ 	.word	0x00028860
        /*0d44*/ 	.short	0x010a
        /*0d46*/ 	.byte	0x3f
	.zero		1


	//   ....[61]....
        /*0d48*/ 	.word	0x000122f0
        /*0d4c*/ 	.word	0x00000019
        /*0d50*/ 	.word	0x00028860
        /*0d54*/ 	.short	0x010a
        /*0d56*/ 	.byte	0x3f
	.zero		1


	//   ....[62]....
        /*0d58*/ 	.word	0x00012360
        /*0d5c*/ 	.word	0x00000003
        /*0d60*/ 	.word	0x00028800
        /*0d64*/ 	.short	0x010a
        /*0d66*/ 	.byte	0x3f
	.zero		1


	//   ....[63]....
        /*0d68*/ 	.word	0x000123b0
        /*0d6c*/ 	.word	0x00000000
        /*0d70*/ 	.word	0x00028830
        /*0d74*/ 	.short	0x010a
        /*0d76*/ 	.byte	0x3f
	.zero		1


	//   ....[64]....
        /*0d78*/ 	.word	0x00012410
        /*0d7c*/ 	.word	0x00000007
        /*0d80*/ 	.word	0x00028830
        /*0d84*/ 	.short	0x010a
        /*0d86*/ 	.byte	0x3f
	.zero		1


	//   ....[65]....
        /*0d88*/ 	.word	0x00012470
        /*0d8c*/ 	.word	0x00000007
        /*0d90*/ 	.word	0x00028850
        /*0d94*/ 	.short	0x010a
        /*0d96*/ 	.byte	0x3f
	.zero		1


	//   ....[66]....
        /*0d98*/ 	.word	0x000124d0
        /*0d9c*/ 	.word	0x00000005
        /*0da0*/ 	.word	0x00028830
        /*0da4*/ 	.short	0x010a
        /*0da6*/ 	.byte	0x3f
	.zero		1


	//   ....[67]....
        /*0da8*/ 	.word	0x00012530
        /*0dac*/ 	.word	0x00000005
        /*0db0*/ 	.word	0x00028850
        /*0db4*/ 	.short	0x010a
        /*0db6*/ 	.byte	0x3f
	.zero		1


	//   ....[68]....
        /*0db8*/ 	.word	0x00012590
        /*0dbc*/ 	.word	0x00000006
        /*0dc0*/ 	.word	0x00028850
        /*0dc4*/ 	.short	0x010a
        /*0dc6*/ 	.byte	0x3f
	.zero		1


	//   ....[69]....
        /*0dc8*/ 	.word	0x000126b0
        /*0dcc*/ 	.word	0x00000007
        /*0dd0*/ 	.word	0x00028840
        /*0dd4*/ 	.short	0x010a
        /*0dd6*/ 	.byte	0x3f
	.zero		1


	//   ....[70]....
        /*0dd8*/ 	.word	0x00013c60
        /*0ddc*/ 	.word	0x00000016
        /*0de0*/ 	.word	0x00028820
        /*0de4*/ 	.short	0x010a
        /*0de6*/ 	.byte	0x3f
	.zero		1


	//   ....[71]....
        /*0de8*/ 	.word	0x00013cb0
        /*0dec*/ 	.word	0x00000006
        /*0df0*/ 	.word	0x00028840
        /*0df4*/ 	.short	0x010a
        /*0df6*/ 	.byte	0x3f
	.zero		1


	//   ....[72]....
        /*0df8*/ 	.word	0x00014630
        /*0dfc*/ 	.word	0x00000006
        /*0e00*/ 	.word	0x00028860
        /*0e04*/ 	.short	0x010a
        /*0e06*/ 	.byte	0x3f
	.zero		1


	//   ....[73]....
        /*0e08*/ 	.word	0x000150a0
        /*0e0c*/ 	.word	0x00000000
        /*0e10*/ 	.word	0x00028860
        /*0e14*/ 	.short	0x010a
        /*0e16*/ 	.byte	0x3f
	.zero		1


	//   ....[74]....
        /*0e18*/ 	.word	0x00016410
        /*0e1c*/ 	.word	0x00000004
        /*0e20*/ 	.word	0x00028820
        /*0e24*/ 	.short	0x010a
        /*0e26*/ 	.byte	0x3f
	.zero		1


	//   ....[75]....
        /*0e28*/ 	.word	0x000165b0
        /*0e2c*/ 	.word	0x00000005
        /*0e30*/ 	.word	0x00028840
        /*0e34*/ 	.short	0x010a
        /*0e36*/ 	.byte	0x3f
	.zero		1


	//   ....[76]....
        /*0e38*/ 	.word	0x00016600
        /*0e3c*/ 	.word	0x00000019
        /*0e40*/ 	.word	0x00028840
        /*0e44*/ 	.short	0x010a
        /*0e46*/ 	.byte	0x3f
	.zero		1


	//   ....[77]....
        /*0e48*/ 	.word	0x00016650
        /*0e4c*/ 	.word	0x00000005
        /*0e50*/ 	.word	0x00028860
        /*0e54*/ 	.short	0x010a
        /*0e56*/ 	.byte	0x3f
	.zero		1


	//----- nvinfo : EIATTR_NUM_MBARRIERS
	.align		4
.L_288:
        /*0e58*/ 	.byte	0x03, 0x38
        /*0e5a*/ 	.short	0x0016


	//----- nvinfo : EIATTR_EXIT_INSTR_OFFSETS
	.align		4
        /*0e5c*/ 	.byte	0x04, 0x1c
        /*0e5e*/ 	.short	(.L_290 - .L_289)


	//   ....[0]....
.L_289:
        /*0e60*/ 	.word	0x000009b0


	//   ....[1]....
        /*0e64*/ 	.word	0x0000c940


	//   ....[2]....
        /*0e68*/ 	.word	0x00012340


	//----- nvinfo : EIATTR_MAX_THREADS
	.align		4
.L_290:
        /*0e6c*/ 	.byte	0x04, 0x05
        /*0e6e*/ 	.short	(.L_292 - .L_291)
.L_291:
        /*0e70*/ 	.word	0x00000180
        /*0e74*/ 	.word	0x00000001
        /*0e78*/ 	.word	0x00000001


	//----- nvinfo : EIATTR_CRS_STACK_SIZE
	.align		4
.L_292:
        /*0e7c*/ 	.byte	0x04, 0x1e
        /*0e7e*/ 	.short	(.L_294 - .L_293)
.L_293:
        /*0e80*/ 	.word	0x00000000


	//----- nvinfo : EIATTR_CBANK_PARAM_SIZE
	.align		4
.L_294:
        /*0e84*/ 	.byte	0x03, 0x19
        /*0e86*/ 	.short	0x0af0


	//----- nvinfo : EIATTR_PARAM_CBANK
	.align		4
        /*0e88*/ 	.byte	0x04, 0x0a
        /*0e8a*/ 	.short	(.L_296 - .L_295)
	.align		4
.L_295:
        /*0e8c*/ 	.word	index@(.nv.constant0._ZN7cutlass13device_kernelIN5flash11enable_sm90INS1_16FlashAttnFwdSm90INS1_25CollectiveMainloopFwdSm90ILi2EN4cute5tupleIJNS5_1CILi1EEES8_S8_EEENS6_IJNS7_ILi128EEESA_SA_EEELi128ENS_6half_tEfNS_4arch4Sm90ELb1ELb0ELb1ELb1ELb1ELb0ELb0ELb1ELb1ELb1ELb0ELb0EEENS1_21CollectiveEpilogueFwdISB_S9_SC_SE_Li256ELb1ELb1ELb0ELb0EEENS1_36VarlenDynamicPersistentTileSchedulerILi128ELi128ELi256ELi128ELb0ELb1ELb1ELb1ELb1ELb1EEEEEEEEEvNT_6ParamsE)
        /*0e90*/ 	.short	0x0210
        /*0e92*/ 	.short	0x0af0


	//----- nvinfo : EIATTR_SW_WAR
	.align		4
.L_296:
        /*0e94*/ 	.byte	0x04, 0x36
        /*0e96*/ 	.short	(.L_298 - .L_297)
.L_297:
        /*0e98*/ 	.word	0x00000008
.L_298:


//--------------------- .nv.info._ZN7cutlass13device_kernelIN5flash11enable_sm90INS1_16FlashAttnFwdSm90INS1_25CollectiveMainloopFwdSm90ILi2EN4cute5tupleIJNS5_1CILi1EEES8_S8_EEENS6_IJNS7_ILi128EEESA_SA_EEELi128ENS_6half_tEfNS_4arch4Sm90ELb1ELb0ELb1ELb1ELb1ELb1ELb0ELb1ELb1ELb1ELb0ELb0EEENS1_21CollectiveEpilogueFwdISB_S9_SC_SE_Li256ELb1ELb1ELb0ELb0EEENS1_36VarlenDynamicPersistentTileSchedulerILi128ELi128ELi256ELi128ELb0ELb1ELb1ELb1ELb1ELb1EEEEEEEEEvNT_6ParamsE --------------------------
	.section	.nv.info._ZN7cutlass13device_kernelIN5flash11enable_sm90INS1_16FlashAttnFwdSm90INS1_25CollectiveMainloopFwdSm90ILi2EN4cute5tupleIJNS5_1CILi1EEES8_S8_EEENS6_IJNS7_ILi128EEESA_SA_EEELi128ENS_6half_tEfNS_4arch4Sm90ELb1ELb0ELb1ELb1ELb1ELb1ELb0ELb1ELb1ELb1ELb0ELb0EEENS1_21CollectiveEpilogueFwdISB_S9_SC_SE_Li256ELb1ELb1ELb0ELb0EEENS1_36VarlenDynamicPersistentTileSchedulerILi128ELi128ELi256ELi128ELb0ELb1ELb1ELb1ELb1ELb1EEEEEEEEEvNT_6ParamsE,"",@"SHT_CUDA_INFO"
	.sectionflags	@""
	.align	4


	//----- nvinfo : EIATTR_CUDA_API_VERSION
	.align		4
        /*0000*/ 	.byte	0x04, 0x37
        /*0002*/ 	.short	(.L_300 - .L_299)
.L_299:
        /*0004*/ 	.word	0x00000082


	//----- nvinfo : EIATTR_KPARAM_INFO
	.align		4
.L_300:
        /*0008*/ 	.byte	0x04, 0x17
        /*000a*/ 	.short	(.L_302 - .L_301)
.L_301:
        /*000c*/ 	.word	0x00000000
        /*0010*/ 	.short	0x0000
        /*0012*/ 	.short	0x0070
        /*0014*/ 	.byte	0x00, 0xf0, 0x01, 0x2a


	//----- nvinfo : EIATTR_SPARSE_MMA_MASK
	.align		4
.L_302:
        /*0018*/ 	.byte	0x03, 0x50
        /*001a*/ 	.short	0x0000


	//----- nvinfo : EIATTR_MAXREG_COUNT
	.align		4
        /*001c*/ 	.byte	0x03, 0x1b
        /*001e*/ 	.short	0x00a8


	//----- nvinfo : EIATTR_NUM_BARRIERS
	.align		4
        /*0020*/ 	.byte	0x02, 0x4c
        /*0022*/ 	.byte	0x10
	.zero		1


	//----- nvinfo : EIATTR_EXTERNS
	.align		4
        /*0024*/ 	.byte	0x04, 0x0f
        /*0026*/ 	.short	(.L_304 - .L_303)


	//   ....[0]....
	.align		4
.L_303:
        /*0028*/ 	.word	index@(__assertfail)


	//----- nvinfo : EIATTR_ANNOTATIONS
	.align		4
.L_304:
        /*002c*/ 	.byte	0x04, 0x55
        /*002e*/ 	.short	(.L_306 - .L_305)


	//   ....[0]....
.L_305:
        /* <DEDUP_REMOVED lines=16> */


	//----- nvinfo : EIATTR_MERCURY_ISA_VERSION
	.align		4
.L_306:
        /*0118*/ 	.byte	0x03, 0x5f
        /*011a*/ 	.short	0x0101


	//----- nvinfo : EIATTR_UNUSED_LOAD_BYTE_OFFSET
	.align		4
        /*011c*/ 	.byte	0x04, 0x44
        /*011e*/ 	.short	(.L_308 - .L_307)


	//   ....[0]....
.L_307:
        /*0120*/ 	.word	0x00000a60
        /*0124*/ 	.word	0x0000fff0


	//   ....[1]....
        /*0128*/ 	.word	0x00016cf0
        /*012c*/ 	.word	0x0000fff0


	//----- nvinfo : EIATTR_INT_WARP_WIDE_INSTR_OFFSETS
	.align		4
.L_308:
        /*0130*/ 	.byte	0x04, 0x31
        /*0132*/ 	.short	(.L_310 - .L_309)


	//   ....[0]....
.L_309:
        /*0134*/ 	.word	0x00000130


	//   ....[1]....
        /*0138*/ 	.word	0x00000170


	//   ....[2]....
        /*013c*/ 	.word	0x000001e0


	//   ....[3]....
        /*0140*/ 	.word	0x0001b2b0


	//   ....[4]....
        /*0144*/ 	.word	0x0001b340


	//   ....[5]....
        /*0148*/ 	.word	0x0001e250


	//   ....[6]....
        /*014c*/ 	.word	0x0001e2e0


	//----- nvinfo : EIATTR_COOP_GROUP_MASK_REGIDS
	.align		4
.L_310:
        /*0150*/ 	.byte	0x04, 0x29
        /*0152*/ 	.short	(.L_312 - .L_311)


	//   ....[0]....
.L_311:
        /*0154*/ 	.word	0xffffffff


	//   ....[1]....
        /*0158*/ 	.word	0xffffffff


	//   ....[2]....
        /*015c*/ 	.word	0xffffffff


	//   ....[3]....
        /*0160*/ 	.word	0xffffffff


	//   ....[4]....
        /*0164*/ 	.word	0xffffffff


	//   ....[5]....
        /*0168*/ 	.word	0xffffffff


	//   ....[6]....
        /*016c*/ 	.word	0xffffffff


	//   ....[7]....
        /*0170*/ 	.word	0xffffffff


	//   ....[8]....
        /*0174*/ 	.word	0xffffffff


	//   ....[9]....
        /*0178*/ 	.word	0xffffffff


	//   ....[10]....
        /*017c*/ 	.word	0xffffffff


	//   ....[11]....
        /*0180*/ 	.word	0xffffffff


	//   ....[12]....
        /*0184*/ 	.word	0xffffffff


	//   ....[13]....
        /*0188*/ 	.word	0xffffffff


	//   ....[14]....
        /*018c*/ 	.word	0xffffffff


	//   ....[15]....
        /*0190*/ 	.word	0xffffffff


	//   ....[16]....
        /*0194*/ 	.word	0xffffffff


	//   ....[17]....
        /*0198*/ 	.word	0xffffffff


	//   ....[18]....
        /*019c*/ 	.word	0xffffffff


	//   ....[19]....
        /*01a0*/ 	.word	0xffffffff


	//   ....[20]....
        /*01a4*/ 	.word	0xffffffff


	//   ....[21]....
        /*01a8*/ 	.word	0xffffffff


	//   ....[22]....
        /*01ac*/ 	.word	0xffffffff


	//   ....[23]....
        /*01b0*/ 	.word	0xffffffff


	//   ....[24]....
        /*01b4*/ 	.word	0xffffffff


	//   ....[25]....
        /*01b8*/ 	.word	0xffffffff


	//   ....[26]....
        /*01bc*/ 	.word	0xffffffff


	//   ....[27]....
        /*01c0*/ 	.word	0xffffffff


	//   ....[28]....
        /*01c4*/ 	.word	0xffffffff


	//   ....[29]....
        /*01c8*/ 	.word	0xffffffff


	//   ....[30]....
        /*01cc*/ 	.word	0xffffffff


	//   ....[31]....
        /*01d0*/ 	.word	0xffffffff


	//   ....[32]....
        /*01d4*/ 	.word	0xffffffff


	//   ....[33]....
        /*01d8*/ 	.word	0xffffffff


	//   ....[34]....
        /*01dc*/ 	.word	0xffffffff


	//   ....[35]....
        /*01e0*/ 	.word	0xffffffff


	//   ....[36]....
        /*01e4*/ 	.word	0xffffffff


	//   ....[37]....
        /*01e8*/ 	.word	0xffffffff


	//   ....[38]....
        /*01ec*/ 	.word	0xffffffff


	//   ....[39]....
        /*01f0*/ 	.word	0xffffffff


	//   ....[40]....
        /*01f4*/ 	.word	0xffffffff


	//   ....[41]....
        /*01f8*/ 	.word	0xffffffff


	//   ....[42]....
        /*01fc*/ 	.word	0xffffffff


	//   ....[43]....
        /*0200*/ 	.word	0xffffffff


	//   ....[44]....
        /*0204*/ 	.word	0xffffffff


	//   ....[45]....
        /*0208*/ 	.word	0xffffffff


	//   ....[46]....
        /*020c*/ 	.word	0xffffffff


	//   ....[47]....
        /*0210*/ 	.word	0xffffffff


	//   ....[48]....
        /*0214*/ 	.word	0xffffffff


	//   ....[49]....
        /*0218*/ 	.word	0xffffffff


	//   ....[50]....
        /*021c*/ 	.word	0xffffffff


	//   ....[51]....
        /*0220*/ 	.word	0xffffffff


	//   ....[52]....
        /*0224*/ 	.word	0xffffffff


	//   ....[53]....
        /*0228*/ 	.word	0xffffffff


	//   ....[54]....
        /*022c*/ 	.word	0xffffffff


	//   ....[55]....
        /*0230*/ 	.word	0xffffffff


	//   ....[56]....
        /*0234*/ 	.word	0xffffffff


	//   ....[57]....
        /*0238*/ 	.word	0xffffffff


	//   ....[58]....
        /*023c*/ 	.word	0xffffffff


	//   ....[59]....
        /*0240*/ 	.word	0xffffffff


	//   ....[60]....
        /*0244*/ 	.word	0xffffffff


	//   ....[61]....
        /*0248*/ 	.word	0xffffffff


	//   ....[62]....
        /*024c*/ 	.word	0xffffffff


	//   ....[63]....
        /*0250*/ 	.word	0xffffffff


	//   ....[64]....
        /*0254*/ 	.word	0xffffffff


	//   ....[65]....
        /*0258*/ 	.word	0xffffffff


	//   ....[66]....
        /*025c*/ 	.word	0xffffffff


	//   ....[67]....
        /*0260*/ 	.word	0xffffffff


	//   ....[68]....
        /*0264*/ 	.word	0xffffffff


	//   ....[69]....
        /*0268*/ 	.word	0xffffffff


	//   ....[70]....
        /*026c*/ 	.word	0xffffffff


	//   ....[71]....
        /*0270*/ 	.word	0xffffffff


	//   ....[72]....
        /*0274*/ 	.word	0xffffffff


	//   ....[73]....
        /*0278*/ 	.word	0xffffffff


	//   ....[74]....
        /*027c*/ 	.word	0xffffffff


	//   ....[75]....
        /*0280*/ 	.word	0xffffffff


	//   ....[76]....
        /*0284*/ 	.word	0xffffffff


	//   ....[77]....
        /*0288*/ 	.word	0xffffffff


	//   ....[78]....
        /*028c*/ 	.word	0xffffffff


	//   ....[79]....
        /*0290*/ 	.word	0xffffffff


	//   ....[80]....
        /*0294*/ 	.word	0xffffffff


	//   ....[81]....
        /*0298*/ 	.word	0xffffffff


	//   ....[82]....
        /*029c*/ 	.word	0xffffffff


	//   ....[83]....
        /*02a0*/ 	.word	0xffffffff


	//   ....[84]....
        /*02a4*/ 	.word	0xffffffff


	//   ....[85]....
        /*02a8*/ 	.word	0xffffffff


	//   ....[86]....
        /*02ac*/ 	.word	0xffffffff


	//   ....[87]....
        /*02b0*/ 	.word	0xffffffff


	//   ....[88]....
        /*02b4*/ 	.word	0xffffffff


	//   ....[89]....
        /*02b8*/ 	.word	0xffffffff


	//   ....[90]....
        /*02bc*/ 	.word	0xffffffff


	//   ....[91]....
        /*02c0*/ 	.word	0xffffffff


	//   ....[92]....
        /*02c4*/ 	.word	0xffffffff


	//   ....[93]....
        /*02c8*/ 	.word	0xffffffff


	//   ....[94]....
        /*02cc*/ 	.word	0xffffffff


	//   ....[95]....
        /*02d0*/ 	.word	0xffffffff


	//   ....[96]....
        /*02d4*/ 	.word	0xffffffff


	//   ....[97]....
        /*02d8*/ 	.word	0xffffffff


	//   ....[98]....
        /*02dc*/ 	.word	0xffffffff


	//   ....[99]....
        /*02e0*/ 	.word	0xffffffff


	//   ....[100]....
        /*02e4*/ 	.word	0xffffffff


	//   ....[101]....
        /*02e8*/ 	.word	0xffffffff


	//   ....[102]....
        /*02ec*/ 	.word	0xffffffff


	//   ....[103]....
        /*02f0*/ 	.word	0xffffffff


	//   ....[104]....
        /*02f4*/ 	.word	0xffffffff


	//   ....[105]....
        /*02f8*/ 	.word	0xffffffff


	//   ....[106]....
        /*02fc*/ 	.word	0xffffffff


	//   ....[107]....
        /*0300*/ 	.word	0xffffffff


	//   ....[108]....
        /*0304*/ 	.word	0xffffffff


	//   ....[109]....
        /*0308*/ 	.word	0xffffffff


	//   ....[110]....
        /*030c*/ 	.word	0xffffffff


	//   ....[111]....
        /*0310*/ 	.word	0xffffffff


	//   ....[112]....
        /*0314*/ 	.word	0xffffffff


	//   ....[113]....
        /*0318*/ 	.word	0xffffffff


	//   ....[114]....
        /*031c*/ 	.word	0xffffffff


	//   ....[115]....
        /*0320*/ 	.word	0xffffffff


	//   ....[116]....
        /*0324*/ 	.word	0xffffffff


	//   ....[117]....
        /*0328*/ 	.word	0xffffffff


	//   ....[118]....
        /*032c*/ 	.word	0xffffffff


	//   ....[119]....
        /*0330*/ 	.word	0xffffffff


	//   ....[120]....
        /*0334*/ 	.word	0xffffffff


	//   ....[121]....
        /*0338*/ 	.word	0xffffffff


	//   ....[122]....
        /*033c*/ 	.word	0xffffffff


	//   ....[123]....
        /*0340*/ 	.word	0xffffffff


	//   ....[124]....
        /*0344*/ 	.word	0xffffffff


	//   ....[125]....
        /*0348*/ 	.word	0xffffffff


	//   ....[126]....
        /*034c*/ 	.word	0xffffffff


	//   ....[127]....
        /*0350*/ 	.word	0xffffffff


	//   ....[128]....
        /*0354*/ 	.word	0xffffffff


	//   ....[129]....
        /*0358*/ 	.word	0xffffffff


	//   ....[130]....
        /*035c*/ 	.word	0xffffffff


	//   ....[131]....
        /*0360*/ 	.word	0xffffffff


	//   ....[132]....
        /*0364*/ 	.word	0xffffffff


	//   ....[133]....
        /*0368*/ 	.word	0xffffffff


	//   ....[134]....
        /*036c*/ 	.word	0xffffffff


	//   ....[135]....
        /*0370*/ 	.word	0xffffffff


	//   ....[136]....
        /*0374*/ 	.word	0xffffffff


	//   ....[137]....
        /*0378*/ 	.word	0xffffffff


	//   ....[138]....
        /*037c*/ 	.word	0xffffffff


	//   ....[139]....
        /*0380*/ 	.word	0xffffffff


	//   ....[140]....
        /*0384*/ 	.word	0xffffffff


	//   ....[141]....
        /*0388*/ 	.word	0xffffffff


	//   ....[142]....
        /*038c*/ 	.word	0xffffffff


	//   ....[143]....
        /*0390*/ 	.word	0xffffffff


	//   ....[144]....
        /*0394*/ 	.word	0xffffffff


	//   ....[145]....
        /*0398*/ 	.word	0xffffffff


	//   ....[146]....
        /*039c*/ 	.word	0xffffffff


	//   ....[147]....
        /*03a0*/ 	.word	0xffffffff


	//   ....[148]....
        /*03a4*/ 	.word	0xffffffff


	//   ....[149]....
        /*03a8*/ 	.word	0xffffffff


	//   ....[150]....
        /*03ac*/ 	.word	0xffffffff


	//   ....[151]....
        /*03b0*/ 	.word	0xffffffff


	//   ....[152]....
        /*03b4*/ 	.word	0xffffffff


	//   ....[153]....
        /*03b8*/ 	.word	0xffffffff


	//   ....[154]....
        /*03bc*/ 	.word	0xffffffff


	//   ....[155]....
        /*03c0*/ 	.word	0xffffffff


	//   ....[156]....
        /*03c4*/ 	.word	0xffffffff


	//   ....[157]....
        /*03c8*/ 	.word	0xffffffff


	//   ....[158]....
        /*03cc*/ 	.word	0xffffffff


	//   ....[159]....
        /*03d0*/ 	.word	0xffffffff


	//   ....[160]....
        /*03d4*/ 	.word	0xffffffff


	//   ....[161]....
        /*03d8*/ 	.word	0xffffffff


	//   ....[162]....
        /*03dc*/ 	.word	0xffffffff


	//   ....[163]....
        /*03e0*/ 	.word	0xffffffff


	//   ....[164]....
        /*03e4*/ 	.word	0xffffffff


	//   ....[165]....
        /*03e8*/ 	.word	0xffffffff


	//   ....[166]....
        /*03ec*/ 	.word	0xffffffff


	//   ....[167]....
        /*03f0*/ 	.word	0xffffffff


	//   ....[168]....
        /*03f4*/ 	.word	0xffffffff


	//   ....[169]....
        /*03f8*/ 	.word	0xffffffff


	//   ....[170]....
        /*03fc*/ 	.word	0xffffffff


	//   ....[171]....
        /*0400*/ 	.word	0xffffffff


	//   ....[172]....
        /*0404*/ 	.word	0xffffffff


	//   ....[173]....
        /*0408*/ 	.word	0xffffffff


	//   ....[174]....
        /*040c*/ 	.word	0xffffffff


	//   ....[175]....
        /*0410*/ 	.word	0xffffffff


	//   ....[176]....
        /*0414*/ 	.word	0xffffffff


	//   ....[177]....
        /*0418*/ 	.word	0xffffffff


	//   ....[178]....
        /*041c*/ 	.word	0xffffffff


	//   ....[179]....
        /*0420*/ 	.word	0xffffffff


	//   ....[180]....
        /*0424*/ 	.word	0xffffffff


	//   ....[181]....
        /*0428*/ 	.word	0xffffffff


	//   ....[182]....
        /*042c*/ 	.word	0xffffffff


	//   ....[183]....
        /*0430*/ 	.word	0xffffffff


	//   ....[184]....
        /*0434*/ 	.word	0xffffffff


	//   ....[185]....
        /*0438*/ 	.word	0xffffffff


	//   ....[186]....
        /*043c*/ 	.word	0xffffffff


	//   ....[187]....
        /*0440*/ 	.word	0xffffffff


	//   ....[188]....
        /*0444*/ 	.word	0xffffffff


	//   ....[189]....
        /*0448*/ 	.word	0xffffffff


	//   ....[190]....
        /*044c*/ 	.word	0xffffffff


	//   ....[191]....
        /*0450*/ 	.word	0xffffffff


	//   ....[192]....
        /*0454*/ 	.word	0xffffffff


	//   ....[193]....
        /*0458*/ 	.word	0xffffffff


	//   ....[194]....
        /*045c*/ 	.word	0xffffffff


	//   ....[195]....
        /*0460*/ 	.word	0xffffffff


	//   ....[196]....
        /*0464*/ 	.word	0xffffffff


	//   ....[197]....
        /*0468*/ 	.word	0xffffffff


	//   ....[198]....
        /*046c*/ 	.word	0xffffffff


	//   ....[199]....
        /*0470*/ 	.word	0xffffffff


	//   ....[200]....
        /*0474*/ 	.word	0xffffffff


	//   ....[201]....
        /*0478*/ 	.word	0xffffffff


	//   ....[202]....
        /*047c*/ 	.word	0xffffffff


	//   ....[203]....
        /*0480*/ 	.word	0xffffffff


	//   ....[204]....
        /*0484*/ 	.word	0xffffffff


	//   ....[205]....
        /*0488*/ 	.word	0xffffffff


	//   ....[206]....
        /*048c*/ 	.word	0xffffffff


	//   ....[207]....
        /*0490*/ 	.word	0xffffffff


	//   ....[208]....
        /*0494*/ 	.word	0xffffffff


	//   ....[209]....
        /*0498*/ 	.word	0xffffffff


	//   ....[210]....
        /*049c*/ 	.word	0xffffffff


	//   ....[211]....
        /*04a0*/ 	.word	0xffffffff


	//   ....[212]....
        /*04a4*/ 	.word	0xffffffff


	//   ....[213]....
        /*04a8*/ 	.word	0xffffffff


	//   ....[214]....
        /*04ac*/ 	.word	0xffffffff


	//   ....[215]....
        /*04b0*/ 	.word	0xffffffff


	//   ....[216]....
        /*04b4*/ 	.word	0xffffffff


	//   ....[217]....
        /*04b8*/ 	.word	0xffffffff


	//   ....[218]....
        /*04bc*/ 	.word	0xffffffff


	//   ....[219]....
        /*04c0*/ 	.word	0xffffffff


	//   ....[220]....
        /*04c4*/ 	.word	0xffffffff


	//   ....[221]....
        /*04c8*/ 	.word	0xffffffff


	//   ....[222]....
        /*04cc*/ 	.word	0xffffffff


	//   ....[223]....
        /*04d0*/ 	.word	0xffffffff


	//   ....[224]....
        /*04d4*/ 	.word	0xffffffff


	//   ....[225]....
        /*04d8*/ 	.word	0xffffffff


	//   ....[226]....
        /*04dc*/ 	.word	0xffffffff


	//   ....[227]....
        /*04e0*/ 	.word	0x0500000f


	//   ....[228]....
        /*04e4*/ 	.word	0x0500000f


	//   ....[229]....
        /*04e8*/ 	.word	0x0500000f


	//   ....[230]....
        /*04ec*/ 	.word	0x0500000f


	//   ....[231]....
        /*04f0*/ 	.word	0x0500000f


	//   ....[232]....
        /*04f4*/ 	.word	0x0500000f


	//   ....[233]....
        /*04f8*/ 	.word	0x0500000f


	//   ....[234]....
        /*04fc*/ 	.word	0x0500000f


	//   ....[235]....
        /*0500*/ 	.word	0x0500000f


	//   ....[236]....
        /*0504*/ 	.word	0x0500000f


	//   ....[237]....
        /*0508*/ 	.word	0x0500000f


	//   ....[238]....
        /*050c*/ 	.word	0x0500000f


	//   ....[239]....
        /*0510*/ 	.word	0x0500000f


	//   ....[240]....
        /*0514*/ 	.word	0x0500000f


	//   ....[241]....
        /*0518*/ 	.word	0x0500000f


	//   ....[242]....
        /*051c*/ 	.word	0x0500000f


	//   ....[243]....
        /*0520*/ 	.word	0x0500000f


	//   ....[244]....
        /*0524*/ 	.word	0x0500000f


	//   ....[245]....
        /*0528*/ 	.word	0x0500000f


	//   ....[246]....
        /*052c*/ 	.word	0x0500000f


	//   ....[247]....
        /*0530*/ 	.word	0x0500000f


	//   ....[248]....
        /*0534*/ 	.word	0x0500000f


	//   ....[249]....
        /*0538*/ 	.word	0x0500000f


	//   ....[250]....
        /*053c*/ 	.word	0x0500000f


	//   ....[251]....
        /*0540*/ 	.word	0x0500000f


	//   ....[252]....
        /*0544*/ 	.word	0x0500000f


	//   ....[253]....
        /*0548*/ 	.word	0x0500000f


	//   ....[254]....
        /*054c*/ 	.word	0x0500000f


	//   ....[255]....
        /*0550*/ 	.word	0x0500000f


	//   ....[0]....
        /*0554*/ 	.word	0x0500000f


	//   ....[1]....
        /*0558*/ 	.word	0x0500000f


	//   ....[2]....
        /*055c*/ 	.word	0x0500000f


	//   ....[3]....
        /*0560*/ 	.word	0x0500000f


	//   ....[4]....
        /*0564*/ 	.word	0x0500000f


	//   ....[5]....
        /*0568*/ 	.word	0x0500000f


	//   ....[6]....
        /*056c*/ 	.word	0x0500000f


	//   ....[7]....
        /*0570*/ 	.word	0x0500000f


	//   ....[8]....
        /*0574*/ 	.word	0x0500000f


	//   ....[9]....
        /*0578*/ 	.word	0x0500000f


	//   ....[10]....
        /*057c*/ 	.word	0x0500000f


	//   ....[11]....
        /*0580*/ 	.word	0x0500000f


	//   ....[12]....
        /*0584*/ 	.word	0x0500000f


	//   ....[13]....
        /*0588*/ 	.word	0x0500000f


	//   ....[14]....
        /*058c*/ 	.word	0x0500000f


	//   ....[15]....
        /*0590*/ 	.word	0x0500000f


	//   ....[16]....
        /*0594*/ 	.word	0x0500000f


	//   ....[17]....
        /*0598*/ 	.word	0x0500000f


	//   ....[18]....
        /*059c*/ 	.word	0x0500000f


	//   ....[19]....
        /*05a0*/ 	.word	0x0500000f


	//   ....[20]....
        /*05a4*/ 	.word	0x0500000f


	//   ....[21]....
        /*05a8*/ 	.word	0x0500000f


	//   ....[22]....
        /*05ac*/ 	.word	0x0500000f


	//   ....[23]....
        /*05b0*/ 	.word	0x0500000f


	//   ....[24]....
        /*05b4*/ 	.word	0x0500000f


	//   ....[25]....
        /*05b8*/ 	.word	0x0500000f


	//   ....[26]....
        /*05bc*/ 	.word	0x0500000f


	//   ....[27]....
        /*05c0*/ 	.word	0x0500000f


	//   ....[28]....
        /*05c4*/ 	.word	0x0500000f


	//   ....[29]....
        /*05c8*/ 	.word	0x0500000f


	//   ....[30]....
        /*05cc*/ 	.word	0x0500000f


	//   ....[31]....
        /*05d0*/ 	.word	0x0500000f


	//   ....[32]....
        /*05d4*/ 	.word	0x0500000f


	//   ....[33]....
        /*05d8*/ 	.word	0x0500000f


	//   ....[34]....
        /*05dc*/ 	.word	0x0500000f


	//   ....[35]....
        /*05e0*/ 	.word	0x0500000f


	//   ....[36]....
        /*05e4*/ 	.word	0x0500000f


	//   ....[37]....
        /*05e8*/ 	.word	0x0500000f


	//   ....[38]....
        /*05ec*/ 	.word	0x0500000f


	//   ....[39]....
        /*05f0*/ 	.word	0x0500000f


	//   ....[40]....
        /*05f4*/ 	.word	0x0500000f


	//   ....[41]....
        /*05f8*/ 	.word	0x0500000f


	//   ....[42]....
        /*05fc*/ 	.word	0x0500000f


	//   ....[43]....
        /*0600*/ 	.word	0x0500000f


	//   ....[44]....
        /*0604*/ 	.word	0x0500000f


	//   ....[45]....
        /*0608*/ 	.word	0x0500000f


	//   ....[46]....
        /*060c*/ 	.word	0x0500000f


	//   ....[47]....
        /*0610*/ 	.word	0x0500000f


	//   ....[48]....
        /*0614*/ 	.word	0x0500000f


	//   ....[49]....
        /*0618*/ 	.word	0x0500000f


	//   ....[50]....
        /*061c*/ 	.word	0x0500000f


	//   ....[51]....
        /*0620*/ 	.word	0x0500000f


	//   ....[52]....
        /*0624*/ 	.word	0x0500000f


	//   ....[53]....
        /*0628*/ 	.word	0x0500000f


	//   ....[54]....
        /*062c*/ 	.word	0x0500000f


	//   ....[55]....
        /*0630*/ 	.word	0x0500000f


	//   ....[56]....
        /*0634*/ 	.word	0x0500000f


	//   ....[57]....
        /*0638*/ 	.word	0x0500000f


	//   ....[58]....
        /*063c*/ 	.word	0x0500000f


	//   ....[59]....
        /*0640*/ 	.word	0x0500000f


	//   ....[60]....
        /*0644*/ 	.word	0x0500000f


	//   ....[61]....
        /*0648*/ 	.word	0x0500000f


	//   ....[62]....
        /*064c*/ 	.word	0x0500000f


	//   ....[63]....
        /*0650*/ 	.word	0x0500000f


	//   ....[64]....
        /*0654*/ 	.word	0x0500000f


	//   ....[65]....
        /*0658*/ 	.word	0x0500000f


	//   ....[66]....
        /*065c*/ 	.word	0x0500000f


	//   ....[67]....
        /*0660*/ 	.word	0x0500000f


	//   ....[68]....
        /*0664*/ 	.word	0x0500000f


	//   ....[69]....
        /*0668*/ 	.word	0x0500000f


	//   ....[70]....
        /*066c*/ 	.word	0x0500000f


	//   ....[71]....
        /*0670*/ 	.word	0x0500000f


	//   ....[72]....
        /*0674*/ 	.word	0x0500000f


	//   ....[73]....
        /*0678*/ 	.word	0x0500000f


	//   ....[74]....
        /*067c*/ 	.word	0x0500000f


	//   ....[75]....
        /*0680*/ 	.word	0x0500000f


	//   ....[76]....
        /*0684*/ 	.word	0x0500000f


	//   ....[77]....
        /*0688*/ 	.word	0x0500000f


	//   ....[78]....
        /*068c*/ 	.word	0x0500000f


	//   ....[79]....
        /*0690*/ 	.word	0x0500000f


	//   ....[80]....
        /*0694*/ 	.word	0x0500000f


	//   ....[81]....
        /*0698*/ 	.word	0x0500000f


	//   ....[82]....
        /*069c*/ 	.word	0x0500000f


	//   ....[83]....
        /*06a0*/ 	.word	0x0500000f


	//   ....[84]....
        /*06a4*/ 	.word	0x0500000f


	//   ....[85]....
        /*06a8*/ 	.word	0x0500000f


	//   ....[86]....
        /*06ac*/ 	.word	0x0500000f


	//   ....[87]....
        /*06b0*/ 	.word	0x0500000f


	//   ....[88]....
        /*06b4*/ 	.word	0x0500000f


	//   ....[89]....
        /*06b8*/ 	.word	0x0500000f


	//   ....[90]....
        /*06bc*/ 	.word	0x0500000f


	//   ....[91]....
        /*06c0*/ 	.word	0x0500000f


	//   ....[92]....
        /*06c4*/ 	.word	0x0500000f


	//   ....[93]....
        /*06c8*/ 	.word	0x0500000f


	//   ....[94]....
        /*06cc*/ 	.word	0x0500000f


	//   ....[95]....
        /*06d0*/ 	.word	0x0500000f


	//   ....[96]....
        /*06d4*/ 	.word	0x0500000f


	//   ....[97]....
        /*06d8*/ 	.word	0x0500000f


	//   ....[98]....
        /*06dc*/ 	.word	0x0500000f


	//   ....[99]....
        /*06e0*/ 	.word	0x0500000f


	//   ....[100]....
        /*06e4*/ 	.word	0x0500000f


	//   ....[101]....
        /*06e8*/ 	.word	0x0500000f


	//   ....[102]....
        /*06ec*/ 	.word	0x0500000f


	//   ....[103]....
        /*06f0*/ 	.word	0x0500000f


	//   ....[104]....
        /*06f4*/ 	.word	0x0500000f


	//   ....[105]....
        /*06f8*/ 	.word	0x0500000f


	//   ....[106]....
        /*06fc*/ 	.word	0x0500000f


	//   ....[107]....
        /*0700*/ 	.word	0x0500000f


	//   ....[108]....
        /*0704*/ 	.word	0x0500000f


	//   ....[109]....
        /*0708*/ 	.word	0x0500000f


	//   ....[110]....
        /*070c*/ 	.word	0x0500000f


	//   ....[111]....
        /*0710*/ 	.word	0x0500000f


	//   ....[112]....
        /*0714*/ 	.word	0x0500000f


	//   ....[113]....
        /*0718*/ 	.word	0x0500000f


	//   ....[114]....
        /*071c*/ 	.word	0x0500000f


	//   ....[115]....
        /*0720*/ 	.word	0x0500000f


	//   ....[116]....
        /*0724*/ 	.word	0x0500000f


	//   ....[117]....
        /*0728*/ 	.word	0x0500000f


	//   ....[118]....
        /*072c*/ 	.word	0x0500000f


	//   ....[119]....
        /*0730*/ 	.word	0x0500000f


	//   ....[120]....
        /*0734*/ 	.word	0x0500000f


	//   ....[121]....
        /*0738*/ 	.word	0x0500000f


	//   ....[122]....
        /*073c*/ 	.word	0x0500000f


	//   ....[123]....
        /*0740*/ 	.word	0x0500000f


	//   ....[124]....
        /*0744*/ 	.word	0x0500000f


	//   ....[125]....
        /*0748*/ 	.word	0x0500000f


	//   ....[126]....
        /*074c*/ 	.word	0x0500000f


	//   ....[127]....
        /*0750*/ 	.word	0x0500000f


	//   ....[128]....
        /*0754*/ 	.word	0x0500000f


	//   ....[129]....
        /*0758*/ 	.word	0x0500000f


	//   ....[130]....
        /*075c*/ 	.word	0x0500000f


	//   ....[131]....
        /*0760*/ 	.word	0x0500000f


	//   ....[132]....
        /*0764*/ 	.word	0x0500000f


	//   ....[133]....
        /*0768*/ 	.word	0x0500000f


	//   ....[134]....
        /*076c*/ 	.word	0x0500000f


	//   ....[135]....
        /*0770*/ 	.word	0x0500000f


	//----- nvinfo : EIATTR_COOP_GROUP_INSTR_OFFSETS
	.align		4
.L_312:
        /*0774*/ 	.byte	0x04, 0x28
        /*0776*/ 	.short	(.L_314 - .L_313)


	//   ....[0]....
.L_313:
        /*0778*/ 	.word	0x00000070


	//   ....[1]....
        /*077c*/ 	.word	0x00000140


	//   ....[2]....
        /*0780*/ 	.word	0x00000190


	//   ....[3]....
        /*0784*/ 	.word	0x000003c0


	//   ....[4]....
        /*0788*/ 	.word	0x00000520


	//   ....[5]....
        /*078c*/ 	.word	0x00000640


	//   ....[6]....
        /*0790*/ 	.word	0x000007a0


	//   ....[7]....
        /*0794*/ 	.word	0x00003000


	//   ....[8]....
        /*0798*/ 	.word	0x00003010


	//   ....[9]....
        /*079c*/ 	.word	0x000036c0


	//   ....[10]....
        /*07a0*/ 	.word	0x000036d0


	//   ....[11]....
        /*07a4*/ 	.word	0x00003d80


	//   ....[12]....
        /*07a8*/ 	.word	0x00003d90


	//   ....[13]....
        /*07ac*/ 	.word	0x00004430


	//   ....[14]....
        /*07b0*/ 	.word	0x00004440


	//   ....[15]....
        /*07b4*/ 	.word	0x00005410


	//   ....[16]....
        /*07b8*/ 	.word	0x00005420


	//   ....[17]....
        /*07bc*/ 	.word	0x00005bb0


	//   ....[18]....
        /*07c0*/ 	.word	0x00005bc0


	//   ....[19]....
        /*07c4*/ 	.word	0x00006350


	//   ....[20]....
        /*07c8*/ 	.word	0x00006360


	//   ....[21]....
        /*07cc*/ 	.word	0x00006ae0


	//   ....[22]....
        /*07d0*/ 	.word	0x00006af0


	//   ....[23]....
        /*07d4*/ 	.word	0x000074a0


	//   ....[24]....
        /*07d8*/ 	.word	0x000074b0


	//   ....[25]....
        /*07dc*/ 	.word	0x000075c0


	//   ....[26]....
        /*07e0*/ 	.word	0x000075d0


	//   ....[27]....
        /*07e4*/ 	.word	0x000076f0


	//   ....[28]....
        /*07e8*/ 	.word	0x00007700


	//   ....[29]....
        /*07ec*/ 	.word	0x00007820


	//   ....[30]....
        /*07f0*/ 	.word	0x00007830


	//   ....[31]....
        /*07f4*/ 	.word	0x00007bd0


	//   ....[32]....
        /*07f8*/ 	.word	0x00007bf0


	//   ....[33]....
        /*07fc*/ 	.word	0x00007cd0


	//   ....[34]....
        /*0800*/ 	.word	0x00007cf0


	//   ....[35]....
        /*0804*/ 	.word	0x00007dd0


	//   ....[36]....
        /*0808*/ 	.word	0x00007df0


	//   ....[37]....
        /*080c*/ 	.word	0x00007ed0


	//   ....[38]....
        /*0810*/ 	.word	0x00007ef0


	//   ....[39]....
        /*0814*/ 	.word	0x000084d0


	//   ....[40]....
        /*0818*/ 	.word	0x00008bb0


	//   ....[41]....
        /*081c*/ 	.word	0x00008bc0


	//   ....[42]....
        /*0820*/ 	.word	0x00008bd0


	//   ....[43]....
        /*0824*/ 	.word	0x00008be0


	//   ....[44]....
        /*0828*/ 	.word	0x00008f20


	//   ....[45]....
        /*082c*/ 	.word	0x00008f30


	//   ....[46]....
        /*0830*/ 	.word	0x00008f40


	//   ....[47]....
        /*0834*/ 	.word	0x00008f50


	//   ....[48]....
        /*0838*/ 	.word	0x00009250


	//   ....[49]....
        /*083c*/ 	.word	0x00009260


	//   ....[50]....
        /*0840*/ 	.word	0x00009270


	//   ....[51]....
        /*0844*/ 	.word	0x00009280


	//   ....[52]....
        /*0848*/ 	.word	0x00009580


	//   ....[53]....
        /*084c*/ 	.word	0x00009590


	//   ....[54]....
        /*0850*/ 	.word	0x000095a0


	//   ....[55]....
        /*0854*/ 	.word	0x000095b0


	//   ....[56]....
        /*0858*/ 	.word	0x0000b280


	//   ....[57]....
        /*085c*/ 	.word	0x0000b2a0


	//   ....[58]....
        /*0860*/ 	.word	0x0000b2b0


	//   ....[59]....
        /*0864*/ 	.word	0x0000b2c0


	//   ....[60]....
        /*0868*/ 	.word	0x0000b3d0


	//   ....[61]....
        /*086c*/ 	.word	0x0000b3f0


	//   ....[62]....
        /*0870*/ 	.word	0x0000b4b0


	//   ....[63]....
        /*0874*/ 	.word	0x0000b4f0


	//   ....[64]....
        /*0878*/ 	.word	0x0000b7b0


	//   ....[65]....
        /*087c*/ 	.word	0x0000b7d0


	//   ....[66]....
        /*0880*/ 	.word	0x0000b7f0


	//   ....[67]....
        /*0884*/ 	.word	0x0000b800


	//   ....[68]....
        /*0888*/ 	.word	0x0000b8d0


	//   ....[69]....
        /*088c*/ 	.word	0x0000b8f0


	//   ....[70]....
        /*0890*/ 	.word	0x0000b900


	//   ....[71]....
        /*0894*/ 	.word	0x0000b9a0


	//   ....[72]....
        /*0898*/ 	.word	0x0000e070


	//   ....[73]....
        /*089c*/ 	.word	0x0000e0b0


	//   ....[74]....
        /*08a0*/ 	.word	0x0000eb60


	//   ....[75]....
        /*08a4*/ 	.word	0x0000ec00


	//   ....[76]....
        /*08a8*/ 	.word	0x0000f610


	//   ....[77]....
        /*08ac*/ 	.word	0x0000f670


	//   ....[78]....
        /*08b0*/ 	.word	0x00010fd0


	//   ....[79]....
        /*08b4*/ 	.word	0x00011230


	//   ....[80]....
        /*08b8*/ 	.word	0x00011aa0


	//   ....[81]....
        /*08bc*/ 	.word	0x00011bc0


	//   ....[82]....
        /*08c0*/ 	.word	0x00012560


	//   ....[83]....
        /*08c4*/ 	.word	0x000125c0


	//   ....[84]....
        /*08c8*/ 	.word	0x00014d50


	//   ....[85]....
        /*08cc*/ 	.word	0x00014d60


	//   ....[86]....
        /*08d0*/ 	.word	0x00014d90


	//   ....[87]....
        /*08d4*/ 	.word	0x00014da0


	//   ....[88]....
        /*08d8*/ 	.word	0x000165f0


	//   ....[89]....
        /*08dc*/ 	.word	0x00016600


	//   ....[90]....
        /*08e0*/ 	.word	0x00016650


	//   ....[91]....
        /*08e4*/ 	.word	0x00016660


	//   ....[92]....
        /*08e8*/ 	.word	0x000176f0


	//   ....[93]....
        /*08ec*/ 	.word	0x00017730


	//   ....[94]....
        /*08f0*/ 	.word	0x00017770


	//   ....[95]....
        /*08f4*/ 	.word	0x000177a0


	//   ....[96]....
        /*08f8*/ 	.word	0x00017d70


	//   ....[97]....
        /*08fc*/ 	.word	0x00017da0


	//   ....[98]....
        /*0900*/ 	.word	0x00017e60


	//   ....[99]....
        /*0904*/ 	.word	0x00017e80


	//   ....[100]....
        /*0908*/ 	.word	0x00017f40


	//   ....[101]....
        /*090c*/ 	.word	0x00017f60


	//   ....[102]....
        /*0910*/ 	.word	0x00018030


	//   ....[103]....
        /*0914*/ 	.word	0x00018050


	//   ....[104]....
        /*0918*/ 	.word	0x00018810


	//   ....[105]....
        /*091c*/ 	.word	0x00018820


	//   ....[106]....
        /*0920*/ 	.word	0x00018930


	//   ....[107]....
        /*0924*/ 	.word	0x00018940


	//   ....[108]....
        /*0928*/ 	.word	0x00018a50


	//   ....[109]....
        /*092c*/ 	.word	0x00018a60


	//   ....[110]....
        /*0930*/ 	.word	0x00018b70


	//   ....[111]....
        /*0934*/ 	.word	0x00018b80


	//   ....[112]....
        /*0938*/ 	.word	0x00018cf0


	//   ....[113]....
        /*093c*/ 	.word	0x00018ea0


	//   ....[114]....
        /*0940*/ 	.word	0x00018ed0


	//   ....[115]....
        /*0944*/ 	.word	0x00018f00


	//   ....[116]....
        /*0948*/ 	.word	0x00018f30


	//   ....[117]....
        /*094c*/ 	.word	0x00018f60


	//   ....[118]....
        /*0950*/ 	.word	0x00018f90


	//   ....[119]....
        /*0954*/ 	.word	0x00019100


	//   ....[120]....
        /*0958*/ 	.word	0x00019130


	//   ....[121]....
        /*095c*/ 	.word	0x00019160


	//   ....[122]....
        /*0960*/ 	.word	0x00019190


	//   ....[123]....
        /*0964*/ 	.word	0x000191c0


	//   ....[124]....
        /*0968*/ 	.word	0x000191f0


	//   ....[125]....
        /*096c*/ 	.word	0x00019280


	//   ....[126]....
        /*0970*/ 	.word	0x000192e0


	//   ....[127]....
        /*0974*/ 	.word	0x00019370


	//   ....[128]....
        /*0978*/ 	.word	0x0001a150


	//   ....[129]....
        /*097c*/ 	.word	0x0001bdf0


	//   ....[130]....
        /*0980*/ 	.word	0x0001be10


	//   ....[131]....
        /*0984*/ 	.word	0x0001beb0


	//   ....[132]....
        /*0988*/ 	.word	0x0001bed0


	//   ....[133]....
        /*098c*/ 	.word	0x0001bf60


	//   ....[134]....
        /*0990*/ 	.word	0x0001bf80


	//   ....[135]....
        /*0994*/ 	.word	0x0001c010


	//   ....[136]....
        /*0998*/ 	.word	0x0001c030


	//   ....[137]....
        /*099c*/ 	.word	0x0001c0c0


	//   ....[138]....
        /*09a0*/ 	.word	0x0001c0e0


	//   ....[139]....
        /*09a4*/ 	.word	0x0001c170


	//   ....[140]....
        /*09a8*/ 	.word	0x0001c190


	//   ....[141]....
        /*09ac*/ 	.word	0x0001c220


	//   ....[142]....
        /*09b0*/ 	.word	0x0001c240


	//   ....[143]....
        /*09b4*/ 	.word	0x0001c250


	//   ....[144]....
        /*09b8*/ 	.word	0x0001c2d0


	//   ....[145]....
        /*09bc*/ 	.word	0x0001ca40


	//   ....[146]....
        /*09c0*/ 	.word	0x0001ca70


	//   ....[147]....
        /*09c4*/ 	.word	0x0001cad0


	//   ....[148]....
        /*09c8*/ 	.word	0x0001cb20


	//   ....[149]....
        /*09cc*/ 	.word	0x0001cb60


	//   ....[150]....
        /*09d0*/ 	.word	0x0001cbc0


	//   ....[151]....
        /*09d4*/ 	.word	0x0001cc00


	//   ....[152]....
        /*09d8*/ 	.word	0x0001cc60


	//   ....[153]....
        /*09dc*/ 	.word	0x0001cca0


	//   ....[154]....
        /*09e0*/ 	.word	0x0001cd00


	//   ....[155]....
        /*09e4*/ 	.word	0x0001cd40


	//   ....[156]....
        /*09e8*/ 	.word	0x0001cda0


	//   ....[157]....
        /*09ec*/ 	.word	0x0001cde0


	//   ....[158]....
        /*09f0*/ 	.word	0x0001ce30


	//   ....[159]....
        /*09f4*/ 	.word	0x0001ce50


	//   ....[160]....
        /*09f8*/ 	.word	0x0001ce80


	//   ....[161]....
        /*09fc*/ 	.word	0x0001d600


	//   ....[162]....
        /*0a00*/ 	.word	0x0001d630


	//   ....[163]....
        /*0a04*/ 	.word	0x0001d690


	//   ....[164]....
        /*0a08*/ 	.word	0x0001d6a0


	//   ....[165]....
        /*0a0c*/ 	.word	0x0001d6f0


	//   ....[166]....
        /*0a10*/ 	.word	0x0001d700


	//   ....[167]....
        /*0a14*/ 	.word	0x0001d750


	//   ....[168]....
        /*0a18*/ 	.word	0x0001d760


	//   ....[169]....
        /*0a1c*/ 	.word	0x0001d7b0


	//   ....[170]....
        /*0a20*/ 	.word	0x0001d7c0


	//   ....[171]....
        /*0a24*/ 	.word	0x0001d810


	//   ....[172]....
        /*0a28*/ 	.word	0x0001d820


	//   ....[173]....
        /*0a2c*/ 	.word	0x0001d870


	//   ....[174]....
        /*0a30*/ 	.word	0x0001d880


	//   ....[175]....
        /*0a34*/ 	.word	0x0001d890


	//   ....[176]....
        /*0a38*/ 	.word	0x0001d8e0


	//   ....[177]....
        /*0a3c*/ 	.word	0x0001db40


	//   ....[178]....
        /*0a40*/ 	.word	0x0001db60


	//   ....[179]....
        /*0a44*/ 	.word	0x0001db70


	//   ....[180]....
        /*0a48*/ 	.word	0x0001dbe0


	//   ....[181]....
        /*0a4c*/ 	.word	0x0001dbf0


	//   ....[182]....
        /*0a50*/ 	.word	0x0001dc60


	//   ....[183]....
        /*0a54*/ 	.word	0x0001dc70


	//   ....[184]....
        /*0a58*/ 	.word	0x0001dce0


	//   ....[185]....
        /*0a5c*/ 	.word	0x0001dcf0


	//   ....[186]....
        /*0a60*/ 	.word	0x0001dd60


	//   ....[187]....
        /*0a64*/ 	.word	0x0001dd70


	//   ....[188]....
        /*0a68*/ 	.word	0x0001dde0


	//   ....[189]....
        /*0a6c*/ 	.word	0x0001ddf0


	//   ....[190]....
        /*0a70*/ 	.word	0x0001de60


	//   ....[191]....
        /*0a74*/ 	.word	0x0001de70


	//   ....[192]....
        /*0a78*/ 	.word	0x0001de80


	//   ....[193]....
        /*0a7c*/ 	.word	0x0001e430


	//   ....[194]....
        /*0a80*/ 	.word	0x0001e470


	//   ....[195]....
        /*0a84*/ 	.word	0x0001e4a0


	//   ....[196]....
        /*0a88*/ 	.word	0x0001e4d0


	//   ....[197]....
        /*0a8c*/ 	.word	0x0001e4e0


	//   ....[198]....
        /*0a90*/ 	.word	0x0001e500


	//   ....[199]....
        /*0a94*/ 	.word	0x0001e570


	//   ....[200]....
        /*0a98*/ 	.word	0x0001e590


	//   ....[201]....
        /*0a9c*/ 	.word	0x0001e5f0


	//   ....[202]....
        /*0aa0*/ 	.word	0x0001e610


	//   ....[203]....
        /*0aa4*/ 	.word	0x0001e670


	//   ....[204]....
        /*0aa8*/ 	.word	0x0001e690


	//   ....[205]....
        /*0aac*/ 	.word	0x0001e6f0


	//   ....[206]....
        /*0ab0*/ 	.word	0x0001e710


	//   ....[207]....
        /*0ab4*/ 	.word	0x0001e760


	//   ....[208]....
        /*0ab8*/ 	.word	0x0001e780


	//   ....[209]....
        /*0abc*/ 	.word	0x0001eb80


	//   ....[210]....
        /*0ac0*/ 	.word	0x0001ebb0


	//   ....[211]....
        /*0ac4*/ 	.word	0x0001ebe0


	//   ....[212]....
        /*0ac8*/ 	.word	0x0001ec10


	//   ....[213]....
        /*0acc*/ 	.word	0x0001ec40


	//   ....[214]....
        /*0ad0*/ 	.word	0x0001ec70


	//   ....[215]....
        /*0ad4*/ 	.word	0x0001eca0


	//   ....[216]....
        /*0ad8*/ 	.word	0x0001ecd0


	//   ....[217]....
        /*0adc*/ 	.word	0x0001ee50


	//   ....[218]....
        /*0ae0*/ 	.word	0x0001ee80


	//   ....[219]....
        /*0ae4*/ 	.word	0x0001eeb0


	//   ....[220]....
        /*0ae8*/ 	.word	0x0001eee0


	//   ....[221]....
        /*0aec*/ 	.word	0x0001ef10


	//   ....[222]....
        /*0af0*/ 	.word	0x0001ef40


	//   ....[223]....
        /*0af4*/ 	.word	0x0001f000


	//   ....[224]....
        /*0af8*/ 	.word	0x0001f020


	//   ....[225]....
        /*0afc*/ 	.word	0x0001f090


	//   ....[226]....
        /*0b00*/ 	.word	0x0001f730


	//   ....[227]....
        /*0b04*/ 	.word	0x0001fa50


	//   ....[228]....
        /*0b08*/ 	.word	0x0001fae0


	//   ....[229]....
        /*0b0c*/ 	.word	0x0001fb80


	//   ....[230]....
        /*0b10*/ 	.word	0x0001fc10


	//   ....[231]....
        /*0b14*/ 	.word	0x0001fcb0


	//   ....[232]....
        /*0b18*/ 	.word	0x0001fd40


	//   ....[233]....
        /*0b1c*/ 	.word	0x0001fde0


	//   ....[234]....
        /*0b20*/ 	.word	0x0001fe70


	//   ....[235]....
        /*0b24*/ 	.word	0x0001ff60


	//   ....[236]....
        /*0b28*/ 	.word	0x0001fff0


	//   ....[237]....
        /*0b2c*/ 	.word	0x00020090


	//   ....[238]....
        /*0b30*/ 	.word	0x00020120


	//   ....[239]....
        /*0b34*/ 	.word	0x000201c0


	//   ....[240]....
        /*0b38*/ 	.word	0x00020250


	//   ....[241]....
        /*0b3c*/ 	.word	0x000202f0


	//   ....[242]....
        /*0b40*/ 	.word	0x00020380


	//   ....[243]....
        /*0b44*/ 	.word	0x00020470


	//   ....[244]....
        /*0b48*/ 	.word	0x00020500


	//   ....[245]....
        /*0b4c*/ 	.word	0x00020590


	//   ....[246]....
        /*0b50*/ 	.word	0x00020620


	//   ....[247]....
        /*0b54*/ 	.word	0x000206b0


	//   ....[248]....
        /*0b58*/ 	.word	0x00020740


	//   ....[249]....
        /*0b5c*/ 	.word	0x000207d0


	//   ....[250]....
        /*0b60*/ 	.word	0x00020860


	//   ....[251]....
        /*0b64*/ 	.word	0x00020940


	//   ....[252]....
        /*0b68*/ 	.word	0x000209f0


	//   ....[253]....
        /*0b6c*/ 	.word	0x00020a80


	//   ....[254]....
        /*0b70*/ 	.word	0x00020ad0


	//   ....[255]....
        /*0b74*/ 	.word	0x00020b20


	//   ....[0]....
        /*0b78*/ 	.word	0x00020bb0


	//   ....[1]....
        /*0b7c*/ 	.word	0x00020c40


	//   ....[2]....
        /*0b80*/ 	.word	0x00020c90


	//   ....[3]....
        /*0b84*/ 	.word	0x00020ce0


	//   ....[4]....
        /*0b88*/ 	.word	0x00020d70


	//   ....[5]....
        /*0b8c*/ 	.word	0x00020e00


	//   ....[6]....
        /*0b90*/ 	.word	0x00020e50


	//   ....[7]....
        /*0b94*/ 	.word	0x00020ea0


	//   ....[8]....
        /*0b98*/ 	.word	0x00020f30


	//   ....[9]....
        /*0b9c*/ 	.word	0x00020fc0


	//   ....[10]....
        /*0ba0*/ 	.word	0x00021010


	//   ....[11]....
        /*0ba4*/ 	.word	0x00021060


	//   ....[12]....
        /*0ba8*/ 	.word	0x00021150


	//   ....[13]....
        /*0bac*/ 	.word	0x00021200


	//   ....[14]....
        /*0bb0*/ 	.word	0x00021280


	//   ....[15]....
        /*0bb4*/ 	.word	0x00021320


	//   ....[16]....
        /*0bb8*/ 	.word	0x000213b0


	//   ....[17]....
        /*0bbc*/ 	.word	0x00021470


	//   ....[18]....
        /*0bc0*/ 	.word	0x000214f0


	//   ....[19]....
        /*0bc4*/ 	.word	0x00021540


	//   ....[20]....
        /*0bc8*/ 	.word	0x000216e0


	//   ....[21]....
        /*0bcc*/ 	.word	0x00021780


	//   ....[22]....
        /*0bd0*/ 	.word	0x00021800


	//   ....[23]....
        /*0bd4*/ 	.word	0x00021870


	//   ....[24]....
        /*0bd8*/ 	.word	0x00021a10


	//   ....[25]....
        /*0bdc*/ 	.word	0x00021af0


	//   ....[26]....
        /*0be0*/ 	.word	0x00021b40


	//   ....[27]....
        /*0be4*/ 	.word	0x00021b90


	//   ....[28]....
        /*0be8*/ 	.word	0x00021e70


	//   ....[29]....
        /*0bec*/ 	.word	0x00021ec0


	//   ....[30]....
        /*0bf0*/ 	.word	0x00021f50


	//   ....[31]....
        /*0bf4*/ 	.word	0x00021fe0


	//   ....[32]....
        /*0bf8*/ 	.word	0x00022070


	//   ....[33]....
        /*0bfc*/ 	.word	0x00022100


	//   ....[34]....
        /*0c00*/ 	.word	0x00022190


	//   ....[35]....
        /*0c04*/ 	.word	0x00022220


	//   ....[36]....
        /*0c08*/ 	.word	0x000222e0


	//   ....[37]....
        /*0c0c*/ 	.word	0x000225c0


	//   ....[38]....
        /*0c10*/ 	.word	0x000226b0


	//   ....[39]....
        /*0c14*/ 	.word	0x00022750


	//   ....[40]....
        /*0c18*/ 	.word	0x000227b0


	//   ....[41]....
        /*0c1c*/ 	.word	0x000228b0


	//   ....[42]....
        /*0c20*/ 	.word	0x00022920


	//   ....[43]....
        /*0c24*/ 	.word	0x00022a20


	//   ....[44]....
        /*0c28*/ 	.word	0x00022a90


	//   ....[45]....
        /*0c2c*/ 	.word	0x00022b90


	//   ....[46]....
        /*0c30*/ 	.word	0x00022c00


	//   ....[47]....
        /*0c34*/ 	.word	0x00022d00


	//   ....[48]....
        /*0c38*/ 	.word	0x00022d70


	//   ....[49]....
        /*0c3c*/ 	.word	0x00022e70


	//   ....[50]....
        /*0c40*/ 	.word	0x00022ee0


	//   ....[51]....
        /*0c44*/ 	.word	0x00022fe0


	//   ....[52]....
        /*0c48*/ 	.word	0x00023050


	//   ....[53]....
        /*0c4c*/ 	.word	0x00023130


	//   ....[54]....
        /*0c50*/ 	.word	0x00023220


	//   ....[55]....
        /*0c54*/ 	.word	0x00023290


	//   ....[56]....
        /*0c58*/ 	.word	0x00023310


	//   ....[57]....
        /*0c5c*/ 	.word	0x000233d0


	//   ....[58]....
        /*0c60*/ 	.word	0x00023450


	//   ....[59]....
        /*0c64*/ 	.word	0x00023520


	//   ....[60]....
        /*0c68*/ 	.word	0x000235a0


	//   ....[61]....
        /*0c6c*/ 	.word	0x00023670


	//   ....[62]....
        /*0c70*/ 	.word	0x000236f0


	//   ....[63]....
        /*0c74*/ 	.word	0x000237c0


	//   ....[64]....
        /*0c78*/ 	.word	0x00023840


	//   ....[65]....
        /*0c7c*/ 	.word	0x00023910


	//   ....[66]....
        /*0c80*/ 	.word	0x00023990


	//   ....[67]....
        /*0c84*/ 	.word	0x00023a50


	//   ....[68]....
        /*0c88*/ 	.word	0x00023ad0


	//   ....[69]....
        /*0c8c*/ 	.word	0x00023b80


	//   ....[70]....
        /*0c90*/ 	.word	0x00023cb0


	//   ....[71]....
        /*0c94*/ 	.word	0x00023d60


	//   ....[72]....
        /*0c98*/ 	.word	0x00023dc0


	//   ....[73]....
        /*0c9c*/ 	.word	0x00023e80


	//   ....[74]....
        /*0ca0*/ 	.word	0x00023ee0


	//   ....[75]....
        /*0ca4*/ 	.word	0x00023fa0


	//   ....[76]....
        /*0ca8*/ 	.word	0x00024000


	//   ....[77]....
        /*0cac*/ 	.word	0x000240c0


	//   ....[78]....
        /*0cb0*/ 	.word	0x00024120


	//   ....[79]....
        /*0cb4*/ 	.word	0x000241e0


	//   ....[80]....
        /*0cb8*/ 	.word	0x00024240


	//   ....[81]....
        /*0cbc*/ 	.word	0x00024300


	//   ....[82]....
        /*0cc0*/ 	.word	0x00024360


	//   ....[83]....
        /*0cc4*/ 	.word	0x00024420


	//   ....[84]....
        /*0cc8*/ 	.word	0x00024480


	//   ....[85]....
        /*0ccc*/ 	.word	0x00024540


	//   ....[86]....
        /*0cd0*/ 	.word	0x00024630


	//   ....[87]....
        /*0cd4*/ 	.word	0x000246d0


	//   ....[88]....
        /*0cd8*/ 	.word	0x00024730


	//   ....[89]....
        /*0cdc*/ 	.word	0x00024810


	//   ....[90]....
        /*0ce0*/ 	.word	0x00024870


	//   ....[91]....
        /*0ce4*/ 	.word	0x00024950


	//   ....[92]....
        /*0ce8*/ 	.word	0x000249b0


	//   ....[93]....
        /*0cec*/ 	.word	0x00024a90


	//   ....[94]....
        /*0cf0*/ 	.word	0x00024af0


	//   ....[95]....
        /*0cf4*/ 	.word	0x00024bd0


	//   ....[96]....
        /*0cf8*/ 	.word	0x00024c30


	//   ....[97]....
        /*0cfc*/ 	.word	0x00024d10


	//   ....[98]....
        /*0d00*/ 	.word	0x00024d70


	//   ....[99]....
        /*0d04*/ 	.word	0x00024e50


	//   ....[100]....
        /*0d08*/ 	.word	0x00024eb0


	//   ....[101]....
        /*0d0c*/ 	.word	0x00024f80


	//   ....[102]....
        /*0d10*/ 	.word	0x000250a0


	//   ....[103]....
        /*0d14*/ 	.word	0x00025150


	//   ....[104]....
        /*0d18*/ 	.word	0x00025200


	//   ....[105]....
        /*0d1c*/ 	.word	0x000252d0


	//   ....[106]....
        /*0d20*/ 	.word	0x00025330


	//   ....[107]....
        /*0d24*/ 	.word	0x00025410


	//   ....[108]....
        /*0d28*/ 	.word	0x00025470


	//   ....[109]....
        /*0d2c*/ 	.word	0x00025540


	//   ....[110]....
        /*0d30*/ 	.word	0x000255a0


	//   ....[111]....
        /*0d34*/ 	.word	0x00025670


	//   ....[112]....
        /*0d38*/ 	.word	0x000256d0


	//   ....[113]....
        /*0d3c*/ 	.word	0x000257b0


	//   ....[114]....
        /*0d40*/ 	.word	0x00025810


	//   ....[115]....
        /*0d44*/ 	.word	0x000258e0


	//   ....[116]....
        /*0d48*/ 	.word	0x00025940


	//   ....[117]....
        /*0d4c*/ 	.word	0x00025a00


	//   ....[118]....
        /*0d50*/ 	.word	0x00025a90


	//   ....[119]....
        /*0d54*/ 	.word	0x00025b30


	//   ....[120]....
        /*0d58*/ 	.word	0x00025c50


	//   ....[121]....
        /*0d5c*/ 	.word	0x00025cc0


	//   ....[122]....
        /*0d60*/ 	.word	0x00025d30


	//   ....[123]....
        /*0d64*/ 	.word	0x00025da0


	//   ....[124]....
        /*0d68*/ 	.word	0x00025e10


	//   ....[125]....
        /*0d6c*/ 	.word	0x00025e90


	//   ....[126]....
        /*0d70*/ 	.word	0x00025f20


	//   ....[127]....
        /*0d74*/ 	.word	0x00025fb0


	//   ....[128]....
        /*0d78*/ 	.word	0x00026020


	//   ....[129]....
        /*0d7c*/ 	.word	0x00026090


	//   ....[130]....
        /*0d80*/ 	.word	0x00026100


	//   ....[131]....
        /*0d84*/ 	.word	0x00026180


	//   ....[132]....
        /*0d88*/ 	.word	0x000261f0


	//   ....[133]....
        /*0d8c*/ 	.word	0x00026290


	//   ....[134]....
        /*0d90*/ 	.word	0x00026320


	//   ....[135]....
        /*0d94*/ 	.word	0x00026440


	//----- nvinfo : EIATTR_REG_RECONFIG
	.align		4
.L_314:
        /*0d98*/ 	.byte	0x01, 0x54
	.zero		2


	//----- nvinfo : EIATTR_SYSCALL_OFFSETS
	.align		4
        /*0d9c*/ 	.byte	0x04, 0x46
        /*0d9e*/ 	.short	(.L_316 - .L_315)


	//   ....[0]....
.L_315:
        /*0da0*/ 	.word	0x00001940


	//   ....[1]....
        /*0da4*/ 	.word	0x00001a90


	//   ....[2]....
        /*0da8*/ 	.word	0x00008670


	//   ....[3]....
        /*0dac*/ 	.word	0x00008970


	//   ....[4]....
        /*0db0*/ 	.word	0x0001b4a0


	//   ....[5]....
        /*0db4*/ 	.word	0x0001b5f0


	//   ....[6]....
        /*0db8*/ 	.word	0x0001b6e0


	//   ....[7]....
        /*0dbc*/ 	.word	0x0001c6a0


	//----- nvinfo : EIATTR_MBARRIER_INSTR_OFFSETS
	.align		4
.L_316:
        /*0dc0*/ 	.byte	0x04, 0x39
        /*0dc2*/ 	.short	(.L_318 - .L_317)


	//   ....[0]....
.L_317:
        /*0dc4*/ 	.word	0x00000270
        /*0dc8*/ 	.word	0x000000ff
        /*0dcc*/ 	.word	0x00028800
        /*0dd0*/ 	.short	0x0100
        /*0dd2*/ 	.byte	0x08
	.zero		1


	//   ....[1]....
        /*0dd4*/ 	.word	0x00000280
        /*0dd8*/ 	.word	0x000000ff
        /*0ddc*/ 	.word	0x00028820
        /*0de0*/ 	.short	0x0100
        /*0de2*/ 	.byte	0x08
	.zero		1


	//   ....[2]....
        /*0de4*/ 	.word	0x00000370
        /*0de8*/ 	.word	0x000000ff
        /*0dec*/ 	.word	0x00028830
        /*0df0*/ 	.short	0x0100
        /*0df2*/ 	.byte	0x08
	.zero		1


	//   ....[3]....
        /*0df4*/ 	.word	0x00000380
        /*0df8*/ 	.word	0x000000ff
        /*0dfc*/ 	.word	0x00028840
        /*0e00*/ 	.short	0x0100
        /*0e02*/ 	.byte	0x08
	.zero		1


	//   ....[4]....
        /*0e04*/ 	.word	0x00000390
        /*0e08*/ 	.word	0x000000ff
        /*0e0c*/ 	.word	0x00028838
        /*0e10*/ 	.short	0x0100
        /*0e12*/ 	.byte	0x08
	.zero		1


	//   ....[5]....
        /*0e14*/ 	.word	0x000003a0
        /*0e18*/ 	.word	0x000000ff
        /*0e1c*/ 	.word	0x00028848
        /*0e20*/ 	.short	0x0100
        /*0e22*/ 	.byte	0x08
	.zero		1


	//   ....[6]....
        /*0e24*/ 	.word	0x000004d0
        /*0e28*/ 	.word	0x000000ff
        /*0e2c*/ 	.word	0x00028850
        /*0e30*/ 	.short	0x0100
        /*0e32*/ 	.byte	0x08
	.zero		1


	//   ....[7]....
        /*0e34*/ 	.word	0x000004e0
        /*0e38*/ 	.word	0x000000ff
        /*0e3c*/ 	.word	0x00028860
        /*0e40*/ 	.short	0x0100
        /*0e42*/ 	.byte	0x08
	.zero		1


	//   ....[8]....
        /*0e44*/ 	.word	0x000004f0
        /*0e48*/ 	.word	0x000000ff
        /*0e4c*/ 	.word	0x00028858
        /*0e50*/ 	.short	0x0100
        /*0e52*/ 	.byte	0x08
	.zero		1


	//   ....[9]....
        /*0e54*/ 	.word	0x00000500
        /*0e58*/ 	.word	0x000000ff
        /*0e5c*/ 	.word	0x00028868
        /*0e60*/ 	.short	0x0100
        /*0e62*/ 	.byte	0x08
	.zero		1


	//   ....[10]....
        /*0e64*/ 	.word	0x000005f0
        /*0e68*/ 	.word	0x000000ff
        /*0e6c*/ 	.word	0x00028870
        /*0e70*/ 	.short	0x0100
        /*0e72*/ 	.byte	0x06
	.zero		1


	//   ....[11]....
        /*0e74*/ 	.word	0x00000600
        /*0e78*/ 	.word	0x000000ff
        /*0e7c*/ 	.word	0x00028880
        /*0e80*/ 	.short	0x0100
        /*0e82*/ 	.byte	0x06
	.zero		1


	//   ....[12]....
        /*0e84*/ 	.word	0x00000610
        /*0e88*/ 	.word	0x000000ff
        /*0e8c*/ 	.word	0x00028878
        /*0e90*/ 	.short	0x0100
        /*0e92*/ 	.byte	0x06
	.zero		1


	//   ....[13]....
        /*0e94*/ 	.word	0x00000620
        /*0e98*/ 	.word	0x000000ff
        /*0e9c*/ 	.word	0x00028888
        /*0ea0*/ 	.short	0x0100
        /*0ea2*/ 	.byte	0x06
	.zero		1


	//   ....[14]....
        /*0ea4*/ 	.word	0x00000750
        /*0ea8*/ 	.word	0x000000ff
        /*0eac*/ 	.word	0x00028890
        /*0eb0*/ 	.short	0x0100
        /*0eb2*/ 	.byte	0x08
	.zero		1


	//   ....[15]....
        /*0eb4*/ 	.word	0x00000760
        /*0eb8*/ 	.word	0x000000ff
        /*0ebc*/ 	.word	0x000288a0
        /*0ec0*/ 	.short	0x0100
        /*0ec2*/ 	.byte	0x08
	.zero		1


	//   ....[16]....
        /*0ec4*/ 	.word	0x00000770
        /*0ec8*/ 	.word	0x000000ff
        /*0ecc*/ 	.word	0x00028898
        /*0ed0*/ 	.short	0x0100
        /*0ed2*/ 	.byte	0x08
	.zero		1


	//   ....[17]....
        /*0ed4*/ 	.word	0x00000780
        /*0ed8*/ 	.word	0x000000ff
        /*0edc*/ 	.word	0x000288a8
        /*0ee0*/ 	.short	0x0100
        /*0ee2*/ 	.byte	0x08
	.zero		1


	//   ....[18]....
        /*0ee4*/ 	.word	0x000008b0
        /*0ee8*/ 	.word	0x000000ff
        /*0eec*/ 	.word	0x000288b0
        /*0ef0*/ 	.short	0x0100
        /*0ef2*/ 	.byte	0x08
	.zero		1


	//   ....[19]....
        /*0ef4*/ 	.word	0x000008c0
        /*0ef8*/ 	.word	0x000000ff
        /*0efc*/ 	.word	0x000288c0
        /*0f00*/ 	.short	0x0100
        /*0f02*/ 	.byte	0x08
	.zero		1


	//   ....[20]....
        /*0f04*/ 	.word	0x000008d0
        /*0f08*/ 	.word	0x000000ff
        /*0f0c*/ 	.word	0x000288b8
        /*0f10*/ 	.short	0x0100
        /*0f12*/ 	.byte	0x08
	.zero		1


	//   ....[21]....
        /*0f14*/ 	.word	0x000008e0
        /*0f18*/ 	.word	0x000000ff
        /*0f1c*/ 	.word	0x000288c8
        /*0f20*/ 	.short	0x0100
        /*0f22*/ 	.byte	0x08
	.zero		1


	//   ....[22]....
        /*0f24*/ 	.word	0x00002fb0
        /*0f28*/ 	.word	0x0000005b
        /*0f2c*/ 	.word	0x00028890
        /*0f30*/ 	.short	0x010a
        /*0f32*/ 	.byte	0x3f
	.zero		1


	//   ....[23]....
        /*0f34*/ 	.word	0x000053b0
        /*0f38*/ 	.word	0x0000005b
        /*0f3c*/ 	.word	0x00028890
        /*0f40*/ 	.short	0x010a
        /*0f42*/ 	.byte	0x3f
	.zero		1


	//   ....[24]....
        /*0f44*/ 	.word	0x000072e0
        /*0f48*/ 	.word	0x0000005b
        /*0f4c*/ 	.word	0x00028890
        /*0f50*/ 	.short	0x010a
        /*0f52*/ 	.byte	0x3f
	.zero		1


	//   ....[25]....
        /*0f54*/ 	.word	0x00007a00
        /*0f58*/ 	.word	0x0000000b
        /*0f5c*/ 	.word	0x00000000
        /*0f60*/ 	.short	0x0101
        /*0f62*/ 	.byte	0x3f
	.zero		1


	//   ....[26]....
        /*0f64*/ 	.word	0x00007a40
        /*0f68*/ 	.word	0x0000005b
        /*0f6c*/ 	.word	0x000288b0
        /*0f70*/ 	.short	0x010a
        /*0f72*/ 	.byte	0x3f
	.zero		1


	//   ....[27]....
        /*0f74*/ 	.word	0x00008070
        /*0f78*/ 	.word	0x0000005b
        /*0f7c*/ 	.word	0x00000000
        /*0f80*/ 	.short	0x0101
        /*0f82*/ 	.byte	0x3f
	.zero		1


	//   ....[28]....
        /*0f84*/ 	.word	0x00008700
        /*0f88*/ 	.word	0x00000012
        /*0f8c*/ 	.word	0x00028800
        /*0f90*/ 	.short	0x010a
        /*0f92*/ 	.byte	0x3f
	.zero		1


	//   ....[29]....
        /*0f94*/ 	.word	0x00008750
        /*0f98*/ 	.word	0x00000012
        /*0f9c*/ 	.word	0x00028800
        /*0fa0*/ 	.short	0x010a
        /*0fa2*/ 	.byte	0x3f
	.zero		1


	//   ....[30]....
        /*0fa4*/ 	.word	0x000098d0
        /*0fa8*/ 	.word	0x00000012
        /*0fac*/ 	.word	0x00028800
        /*0fb0*/ 	.short	0x010a
        /*0fb2*/ 	.byte	0x3f
	.zero		1


	//   ....[31]....
        /*0fb4*/ 	.word	0x0000bcd0
        /*0fb8*/ 	.word	0x00000012
        /*0fbc*/ 	.word	0x00028800
        /*0fc0*/ 	.short	0x010a
        /*0fc2*/ 	.byte	0x3f
	.zero		1


	//   ....[32]....
        /*0fc4*/ 	.word	0x0000d670
        /*0fc8*/ 	.word	0x00000000
        /*0fcc*/ 	.word	0x00028830
        /*0fd0*/ 	.short	0x010a
        /*0fd2*/ 	.byte	0x3f
	.zero		1


	//   ....[33]....
        /*0fd4*/ 	.word	0x0000d6b0
        /*0fd8*/ 	.word	0x00000000
        /*0fdc*/ 	.word	0x00028830
        /*0fe0*/ 	.short	0x010a
        /*0fe2*/ 	.byte	0x3f
	.zero		1


	//   ....[34]....
        /*0fe4*/ 	.word	0x0000f810
        /*0fe8*/ 	.word	0x00000000
        /*0fec*/ 	.word	0x00000000
        /*0ff0*/ 	.short	0x0101
        /*0ff2*/ 	.byte	0x3f
	.zero		1


	//   ....[35]....
        /*0ff4*/ 	.word	0x00010420
        /*0ff8*/ 	.word	0x00000007
        /*0ffc*/ 	.word	0x00028830
        /*1000*/ 	.short	0x010a
        /*1002*/ 	.byte	0x3f
	.zero		1


	//   ....[36]....
        /*1004*/ 	.word	0x00010470
        /*1008*/ 	.word	0x00000007
        /*100c*/ 	.word	0x00028830
        /*1010*/ 	.short	0x010a
        /*1012*/ 	.byte	0x3f
	.zero		1


	//   ....[37]....
        /*1014*/ 	.word	0x000108f0
        /*1018*/ 	.word	0x00000007
        /*101c*/ 	.word	0x00028850
        /*1020*/ 	.short	0x010a
        /*1022*/ 	.byte	0x3f
	.zero		1


	//   ....[38]....
        /*1024*/ 	.word	0x00010930
        /*1028*/ 	.word	0x00000007
        /*102c*/ 	.word	0x00028850
        /*1030*/ 	.short	0x010a
        /*1032*/ 	.byte	0x3f
	.zero		1


	//   ....[39]....
        /*1034*/ 	.word	0x00012e80
        /*1038*/ 	.word	0x00000000
        /*103c*/ 	.word	0x00000000
        /*1040*/ 	.short	0x0101
        /*1042*/ 	.byte	0x3f
	.zero		1


	//   ....[40]....
        /*1044*/ 	.word	0x00013100
        /*1048*/ 	.word	0x0000000d
        /*104c*/ 	.word	0x00000000
        /*1050*/ 	.short	0x0101
        /*1052*/ 	.byte	0x3f
	.zero		1


	//   ....[41]....
        /*1054*/ 	.word	0x00013810
        /*1058*/ 	.word	0x00000006
        /*105c*/ 	.word	0x00028830
        /*1060*/ 	.short	0x010a
        /*1062*/ 	.byte	0x3f
	.zero		1


	//   ....[42]....
        /*1064*/ 	.word	0x00013860
        /*1068*/ 	.word	0x00000006
        /*106c*/ 	.word	0x00028830
        /*1070*/ 	.short	0x010a
        /*1072*/ 	.byte	0x3f
	.zero		1


	//   ....[43]....
        /*1074*/ 	.word	0x00013cb0
        /*1078*/ 	.word	0x00000007
        /*107c*/ 	.word	0x00028850
        /*1080*/ 	.short	0x010a
        /*1082*/ 	.byte	0x3f
	.zero		1


	//   ....[44]....
        /*1084*/ 	.word	0x00013cf0
        /*1088*/ 	.word	0x00000007
        /*108c*/ 	.word	0x00028850
        /*1090*/ 	.short	0x010a
        /*1092*/ 	.byte	0x3f
	.zero		1


	//   ....[45]....
        /*1094*/ 	.word	0x00015310
        /*1098*/ 	.word	0x0000001b
        /*109c*/ 	.word	0x00000000
        /*10a0*/ 	.short	0x0101
        /*10a2*/ 	.byte	0x3f
	.zero		1


	//   ....[46]....
        /*10a4*/ 	.word	0x00015b90
        /*10a8*/ 	.word	0x00000009
        /*10ac*/ 	.word	0x00000000
        /*10b0*/ 	.short	0x0101
        /*10b2*/ 	.byte	0x3f
	.zero		1


	//   ....[47]....
        /*10b4*/ 	.word	0x000161e0
        /*10b8*/ 	.word	0x0000000d
        /*10bc*/ 	.word	0x00028850
        /*10c0*/ 	.short	0x010a
        /*10c2*/ 	.byte	0x3f
	.zero		1


	//   ....[48]....
        /*10c4*/ 	.word	0x00016260
        /*10c8*/ 	.word	0x0000000d
        /*10cc*/ 	.word	0x00028850
        /*10d0*/ 	.short	0x010a
        /*10d2*/ 	.byte	0x3f
	.zero		1


	//   ....[49]....
        /*10d4*/ 	.word	0x00016880
        /*10d8*/ 	.word	0x00000004
        /*10dc*/ 	.word	0x00000000
        /*10e0*/ 	.short	0x0101
        /*10e2*/ 	.byte	0x3f
	.zero		1


	//   ....[50]....
        /*10e4*/ 	.word	0x00017d90
        /*10e8*/ 	.word	0x00000000
        /*10ec*/ 	.word	0x00000000
        /*10f0*/ 	.short	0x0101
        /*10f2*/ 	.byte	0x3f
	.zero		1


	//   ....[51]....
        /*10f4*/ 	.word	0x0001a230
        /*10f8*/ 	.word	0x00000016
        /*10fc*/ 	.word	0x00028820
        /*1100*/ 	.short	0x010a
        /*1102*/ 	.byte	0x3f
	.zero		1


	//   ....[52]....
        /*1104*/ 	.word	0x0001a2c0
        /*1108*/ 	.word	0x00000007
        /*110c*/ 	.word	0x000288a0
        /*1110*/ 	.short	0x010a
        /*1112*/ 	.byte	0x3f
	.zero		1


	//   ....[53]....
        /*1114*/ 	.word	0x0001a620
        /*1118*/ 	.word	0x00000007
        /*111c*/ 	.word	0x000288c0
        /*1120*/ 	.short	0x010a
        /*1122*/ 	.byte	0x3f
	.zero		1


	//   ....[54]....
        /*1124*/ 	.word	0x0001aa50
        /*1128*/ 	.word	0x0000000a
        /*112c*/ 	.word	0x000288a0
        /*1130*/ 	.short	0x010a
        /*1132*/ 	.byte	0x3f
	.zero		1


	//   ....[55]....
        /*1134*/ 	.word	0x0001ad90
        /*1138*/ 	.word	0x0000000a
        /*113c*/ 	.word	0x000288c0
        /*1140*/ 	.short	0x010a
        /*1142*/ 	.byte	0x3f
	.zero		1


	//   ....[56]....
        /*1144*/ 	.word	0x0001bc00
        /*1148*/ 	.word	0x00000007
        /*114c*/ 	.word	0x00028840
        /*1150*/ 	.short	0x010a
        /*1152*/ 	.byte	0x3f
	.zero		1


	//   ....[57]....
        /*1154*/ 	.word	0x0001c380
        /*1158*/ 	.word	0x00000007
        /*115c*/ 	.word	0x00028830
        /*1160*/ 	.short	0x0107
        /*1162*/ 	.byte	0x3f
	.zero		1


	//   ....[58]....
        /*1164*/ 	.word	0x0001c450
        /*1168*/ 	.word	0x00000007
        /*116c*/ 	.word	0x00028830
        /*1170*/ 	.short	0x0101
        /*1172*/ 	.byte	0x3f
	.zero		1


	//   ....[59]....
        /*1174*/ 	.word	0x0001cf80
        /*1178*/ 	.word	0x00000016
        /*117c*/ 	.word	0x00028800
        /*1180*/ 	.short	0x0107
        /*1182*/ 	.byte	0x3f
	.zero		1


	//   ....[60]....
        /*1184*/ 	.word	0x0001d090
        /*1188*/ 	.word	0x00000016
        /*118c*/ 	.word	0x00028800
        /*1190*/ 	.short	0x0101
        /*1192*/ 	.byte	0x3f
	.zero		1


	//   ....[61]....
        /*1194*/ 	.word	0x0001d0b0
        /*1198*/ 	.word	0x00000016
        /*119c*/ 	.word	0x00028820
        /*11a0*/ 	.short	0x010a
        /*11a2*/ 	.byte	0x3f
	.zero		1


	//   ....[62]....
        /*11a4*/ 	.word	0x0001d450
        /*11a8*/ 	.word	0x00000006
        /*11ac*/ 	.word	0x00028840
        /*11b0*/ 	.short	0x010a
        /*11b2*/ 	.byte	0x3f
	.zero		1


	//   ....[63]....
        /*11b4*/ 	.word	0x0001d970
        /*11b8*/ 	.word	0x00000006
        /*11bc*/ 	.word	0x00028830
        /*11c0*/ 	.short	0x0107
        /*11c2*/ 	.byte	0x3f
	.zero		1


	//   ....[64]....
        /*11c4*/ 	.word	0x0001da30
        /*11c8*/ 	.word	0x00000006
        /*11cc*/ 	.word	0x00028830
        /*11d0*/ 	.short	0x0101
        /*11d2*/ 	.byte	0x3f
	.zero		1


	//   ....[65]....
        /*11d4*/ 	.word	0x0001da90
        /*11d8*/ 	.word	0x00000006
        /*11dc*/ 	.word	0x00028860
        /*11e0*/ 	.short	0x010a
        /*11e2*/ 	.byte	0x3f
	.zero		1


	//   ....[66]....
        /*11e4*/ 	.word	0x0001dfd0
        /*11e8*/ 	.word	0x00000006
        /*11ec*/ 	.word	0x00028850
        /*11f0*/ 	.short	0x0107
        /*11f2*/ 	.byte	0x3f
	.zero		1


	//   ....[67]....
        /*11f4*/ 	.word	0x0001e180
        /*11f8*/ 	.word	0x00000006
        /*11fc*/ 	.word	0x00028850
        /*1200*/ 	.short	0x0101
        /*1202*/ 	.byte	0x3f
	.zero		1


	//   ....[68]....
        /*1204*/ 	.word	0x0001e390
        /*1208*/ 	.word	0x00000000
        /*120c*/ 	.word	0x00028860
        /*1210*/ 	.short	0x010a
        /*1212*/ 	.byte	0x3f
	.zero		1


	//   ....[69]....
        /*1214*/ 	.word	0x0001e8c0
        /*1218*/ 	.word	0x00000000
        /*121c*/ 	.word	0x00028850
        /*1220*/ 	.short	0x0107
        /*1222*/ 	.byte	0x3f
	.zero		1


	//   ....[70]....
        /*1224*/ 	.word	0x0001e980
        /*1228*/ 	.word	0x00000000
        /*122c*/ 	.word	0x00028850
        /*1230*/ 	.short	0x0101
        /*1232*/ 	.byte	0x3f
	.zero		1


	//   ....[71]....
        /*1234*/ 	.word	0x0001f6b0
        /*1238*/ 	.word	0x00000004
        /*123c*/ 	.word	0x00028820
        /*1240*/ 	.short	0x010a
        /*1242*/ 	.byte	0x3f
	.zero		1


	//   ....[72]....
        /*1244*/ 	.word	0x0001f820
        /*1248*/ 	.word	0x00000005
        /*124c*/ 	.word	0x00028840
        /*1250*/ 	.short	0x010a
        /*1252*/ 	.byte	0x3f
	.zero		1


	//   ....[73]....
        /*1254*/ 	.word	0x0001f8c0
        /*1258*/ 	.word	0x00000019
        /*125c*/ 	.word	0x00028840
        /*1260*/ 	.short	0x010a
        /*1262*/ 	.byte	0x3f
	.zero		1


	//   ....[74]....
        /*1264*/ 	.word	0x0001f900
        /*1268*/ 	.word	0x00000005
        /*126c*/ 	.word	0x00028860
        /*1270*/ 	.short	0x010a
        /*1272*/ 	.byte	0x3f
	.zero		1


	//   ....[75]....
        /*1274*/ 	.word	0x0001f940
        /*1278*/ 	.word	0x00000019
        /*127c*/ 	.word	0x00028860
        /*1280*/ 	.short	0x010a
        /*1282*/ 	.byte	0x3f
	.zero		1


	//   ....[76]....
        /*1284*/ 	.word	0x0001f9a0
        /*1288*/ 	.word	0x0000005b
        /*128c*/ 	.word	0x00028890
        /*1290*/ 	.short	0x010a
        /*1292*/ 	.byte	0x3f
	.zero		1


	//   ....[77]....
        /*1294*/ 	.word	0x0001feb0
        /*1298*/ 	.word	0x0000005b
        /*129c*/ 	.word	0x00028890
        /*12a0*/ 	.short	0x010a
        /*12a2*/ 	.byte	0x3f
	.zero		1


	//   ....[78]....
        /*12a4*/ 	.word	0x000203c0
        /*12a8*/ 	.word	0x0000005b
        /*12ac*/ 	.word	0x00028890
        /*12b0*/ 	.short	0x010a
        /*12b2*/ 	.byte	0x3f
	.zero		1


	//   ....[79]....
        /*12b4*/ 	.word	0x00020890
        /*12b8*/ 	.word	0x0000005b
        /*12bc*/ 	.word	0x000288b0
        /*12c0*/ 	.short	0x010a
        /*12c2*/ 	.byte	0x3f
	.zero		1


	//   ....[80]....
        /*12c4*/ 	.word	0x00021090
        /*12c8*/ 	.word	0x00000012
        /*12cc*/ 	.word	0x00028800
        /*12d0*/ 	.short	0x010a
        /*12d2*/ 	.byte	0x3f
	.zero		1


	//   ....[81]....
        /*12d4*/ 	.word	0x00021bf0
        /*12d8*/ 	.word	0x00000012
        /*12dc*/ 	.word	0x00028800
        /*12e0*/ 	.short	0x010a
        /*12e2*/ 	.byte	0x3f
	.zero		1


	//   ....[82]....
        /*12e4*/ 	.word	0x00021c40
        /*12e8*/ 	.word	0x00000000
        /*12ec*/ 	.word	0x00028830
        /*12f0*/ 	.short	0x010a
        /*12f2*/ 	.byte	0x3f
	.zero		1


	//   ....[83]....
        /*12f4*/ 	.word	0x00021c90
        /*12f8*/ 	.word	0x00000007
        /*12fc*/ 	.word	0x00028830
        /*1300*/ 	.short	0x010a
        /*1302*/ 	.byte	0x3f
	.zero		1


	//   ....[84]....
        /*1304*/ 	.word	0x00021ce0
        /*1308*/ 	.word	0x00000007
        /*130c*/ 	.word	0x00028850
        /*1310*/ 	.short	0x010a
        /*1312*/ 	.byte	0x3f
	.zero		1


	//   ....[85]....
        /*1314*/ 	.word	0x00021d30
        /*1318*/ 	.word	0x00000006
        /*131c*/ 	.word	0x00028830
        /*1320*/ 	.short	0x010a
        /*1322*/ 	.byte	0x3f
	.zero		1


	//   ....[86]....
        /*1324*/ 	.word	0x00021d80
        /*1328*/ 	.word	0x00000007
        /*132c*/ 	.word	0x00028850
        /*1330*/ 	.short	0x010a
        /*1332*/ 	.byte	0x3f
	.zero		1


	//   ....[87]....
        /*1334*/ 	.word	0x00021dd0
        /*1338*/ 	.word	0x0000000d
        /*133c*/ 	.word	0x00028850
        /*1340*/ 	.short	0x010a
        /*1342*/ 	.byte	0x3f
	.zero		1


	//   ....[88]....
        /*1344*/ 	.word	0x000223a0
        /*1348*/ 	.word	0x00000016
        /*134c*/ 	.word	0x00028820
        /*1350*/ 	.short	0x010a
        /*1352*/ 	.byte	0x3f
	.zero		1


	//   ....[89]....
        /*1354*/ 	.word	0x000223f0
        /*1358*/ 	.word	0x00000007
        /*135c*/ 	.word	0x000288a0
        /*1360*/ 	.short	0x010a
        /*1362*/ 	.byte	0x3f
	.zero		1


	//   ....[90]....
        /*1364*/ 	.word	0x00022440
        /*1368*/ 	.word	0x00000007
        /*136c*/ 	.word	0x000288c0
        /*1370*/ 	.short	0x010a
        /*1372*/ 	.byte	0x3f
	.zero		1


	//   ....[91]....
        /*1374*/ 	.word	0x00022490
        /*1378*/ 	.word	0x0000000a
        /*137c*/ 	.word	0x000288a0
        /*1380*/ 	.short	0x010a
        /*1382*/ 	.byte	0x3f
	.zero		1


	//   ....[92]....
        /*1384*/ 	.word	0x000224e0
        /*1388*/ 	.word	0x0000000a
        /*138c*/ 	.word	0x000288c0
        /*1390*/ 	.short	0x010a
        /*1392*/ 	.byte	0x3f
	.zero		1


	//   ....[93]....
        /*1394*/ 	.word	0x00022600
        /*1398*/ 	.word	0x00000007
        /*139c*/ 	.word	0x00028840
        /*13a0*/ 	.short	0x010a
        /*13a2*/ 	.byte	0x3f
	.zero		1


	//   ....[94]....
        /*13a4*/ 	.word	0x00023bb0
        /*13a8*/ 	.word	0x00000016
        /*13ac*/ 	.word	0x00028820
        /*13b0*/ 	.short	0x010a
        /*13b2*/ 	.byte	0x3f
	.zero		1


	//   ....[95]....
        /*13b4*/ 	.word	0x00023c00
        /*13b8*/ 	.word	0x00000006
        /*13bc*/ 	.word	0x00028840
        /*13c0*/ 	.short	0x010a
        /*13c2*/ 	.byte	0x3f
	.zero		1


	//   ....[96]....
        /*13c4*/ 	.word	0x00024580
        /*13c8*/ 	.word	0x00000006
        /*13cc*/ 	.word	0x00028860
        /*13d0*/ 	.short	0x010a
        /*13d2*/ 	.byte	0x3f
	.zero		1


	//   ....[97]....
        /*13d4*/ 	.word	0x00024ff0
        /*13d8*/ 	.word	0x00000000
        /*13dc*/ 	.word	0x00028860
        /*13e0*/ 	.short	0x010a
        /*13e2*/ 	.byte	0x3f
	.zero		1


	//   ....[98]....
        /*13e4*/ 	.word	0x00026360
        /*13e8*/ 	.word	0x00000004
        /*13ec*/ 	.word	0x00028820
        /*13f0*/ 	.short	0x010a
        /*13f2*/ 	.byte	0x3f
	.zero		1


	//   ....[99]....
        /*13f4*/ 	.word	0x00026500
        /*13f8*/ 	.word	0x00000005
        /*13fc*/ 	.word	0x00028840
        /*1400*/ 	.short	0x010a
        /*1402*/ 	.byte	0x3f
	.zero		1


	//   ....[100]....
        /*1404*/ 	.word	0x00026550
        /*1408*/ 	.word	0x00000019
        /*140c*/ 	.word	0x00028840
        /*1410*/ 	.short	0x010a
        /*1412*/ 	.byte	0x3f
	.zero		1


	//   ....[101]....
        /*1414*/ 	.word	0x000265a0
        /*1418*/ 	.word	0x00000005
        /*141c*/ 	.word	0x00028860
        /*1420*/ 	.short	0x010a
        /*1422*/ 	.byte	0x3f
	.zero		1


	//----- nvinfo : EIATTR_NUM_MBARRIERS
	.align		4
.L_318:
        /*1424*/ 	.byte	0x03, 0x38
        /*1426*/ 	.short	0x0016


	//----- nvinfo : EIATTR_EXIT_INSTR_OFFSETS
	.align		4
        /*1428*/ 	.byte	0x04, 0x1c
        /*142a*/ 	.short	(.L_320 - .L_319)


	//   ....[0]....
.L_319:
        /*142c*/ 	.word	0x0001f990


	//----- nvinfo : EIATTR_MAX_THREADS
	.align		4
.L_320:
        /*1430*/ 	.byte	0x04, 0x05
        /*1432*/ 	.short	(.L_322 - .L_321)
.L_321:
        /*1434*/ 	.word	0x00000180
        /*1438*/ 	.word	0x00000001
        /*143c*/ 	.word	0x00000001


	//----- nvinfo : EIATTR_CRS_STACK_SIZE
	.align		4
.L_322:
        /*1440*/ 	.byte	0x04, 0x1e
        /*1442*/ 	.short	(.L_324 - .L_323)
.L_323:
        /*1444*/ 	.word	0x00000000


	//----- nvinfo : EIATTR_CBANK_PARAM_SIZE
	.align		4
.L_324:
        /*1448*/ 	.byte	0x03, 0x19
        /*144a*/ 	.short	0x0af0


	//----- nvinfo : EIATTR_PARAM_CBANK
	.align		4
        /*144c*/ 	.byte	0x04, 0x0a
        /*144e*/ 	.short	(.L_326 - .L_325)
	.align		4
.L_325:
        /*1450*/ 	.word	index@(.nv.constant0._ZN7cutlass13device_kernelIN5flash11enable_sm90INS1_16FlashAttnFwdSm90INS1_25CollectiveMainloopFwdSm90ILi2EN4cute5tupleIJNS5_1CILi1EEES8_S8_EEENS6_IJNS7_ILi128EEESA_SA_EEELi128ENS_6half_tEfNS_4arch4Sm90ELb1ELb0ELb1ELb1ELb1ELb1ELb0ELb1ELb1ELb1ELb0ELb0EEENS1_21CollectiveEpilogueFwdISB_S9_SC_SE_Li256ELb1ELb1ELb0ELb0EEENS1_36VarlenDynamicPersistentTileSchedulerILi128ELi128ELi256ELi128ELb0ELb1ELb1ELb1ELb1ELb1EEEEEEEEEvNT_6ParamsE)
        /*1454*/ 	.short	0x0210
        /*1456*/ 	.short	0x0af0


	//----- nvinfo : EIATTR_SW_WAR
	.align		4
.L_326:
        /*1458*/ 	.byte	0x04, 0x36
        /*145a*/ 	.short	(.L_328 - .L_327)
.L_327:
        /*145c*/ 	.word	0x00000008
.L_328:


//--------------------- .nv.callgraph             --------------------------
	.section	.nv.callgraph,"",@"SHT_CUDA_CALLGRAPH"
	.align	4
	.sectionentsize	8
	.align		4
        /*0000*/ 	.word	0x00000000
	.align		4
        /*0004*/ 	.word	0xffffffff
	.align		4
        /*0008*/ 	.word	index@(_ZN7cutlass13device_kernelIN5flash11enable_sm90INS1_16FlashAttnFwdSm90INS1_25CollectiveMainloopFwdSm90ILi2EN4cute5tupleIJNS5_1CILi1EEES8_S8_EEENS6_IJNS7_ILi128EEESA_SA_EEELi128ENS_6half_tEfNS_4arch4Sm90ELb0ELb0ELb1ELb0ELb1ELb0ELb0ELb1ELb1ELb1ELb0ELb0EEENS1_21CollectiveEpilogueFwdISB_S9_SC_SE_Li256ELb0ELb1ELb0ELb0EEENS1_29StaticPersistentTileSchedulerILb0EEEEEEEEEvNT_6ParamsE)
	.align		4
        /*000c*/ 	.word	index@(__assertfail)
	.align		4
        /*0010*/ 	.word	index@(_ZN7cutlass13device_kernelIN5flash11enable_sm90INS1_16FlashAttnFwdSm90INS1_25CollectiveMainloopFwdSm90ILi2EN4cute5tupleIJNS5_1CILi1EEES8_S8_EEENS6_IJNS7_ILi128EEESA_SA_EEELi128ENS_6half_tEfNS_4arch4Sm90ELb0ELb0ELb1ELb1ELb1ELb0ELb0ELb1ELb1ELb1ELb0ELb0EEENS1_21CollectiveEpilogueFwdISB_S9_SC_SE_Li256ELb1ELb1ELb0ELb0EEENS1_36VarlenDynamicPersistentTileSchedulerILi128ELi128ELi256ELi128ELb0ELb1ELb1ELb0ELb1ELb1EEEEEEEEEvNT_6ParamsE)
	.align		4
        /*0014*/ 	.word	index@(__assertfail)
	.align		4
        /*0018*/ 	.word	index@(_ZN7cutlass13device_kernelIN5flash11enable_sm90INS1_16FlashAttnFwdSm90INS1_25CollectiveMainloopFwdSm90ILi2EN4cute5tupleIJNS5_1CILi1EEES8_S8_EEENS6_IJNS7_ILi128EEESA_SA_EEELi128ENS_6half_tEfNS_4arch4Sm90ELb0ELb0ELb1ELb1ELb1ELb1ELb0ELb1ELb1ELb1ELb0ELb0EEENS1_21CollectiveEpilogueFwdISB_S9_SC_SE_Li256ELb1ELb1ELb0ELb0EEENS1_36VarlenDynamicPersistentTileSchedulerILi128ELi128ELi256ELi128ELb0ELb1ELb1ELb0ELb1ELb1EEEEEEEEEvNT_6ParamsE)
	.align		4
        /*001c*/ 	.word	index@(__assertfail)
	.align		4
        /*0020*/ 	.word	index@(_ZN7cutlass13device_kernelIN5flash11enable_sm90INS1_16FlashAttnFwdSm90INS1_25CollectiveMainloopFwdSm90ILi2EN4cute5tupleIJNS5_1CILi1EEES8_S8_EEENS6_IJNS7_ILi128EEESA_SA_EEELi128ENS_6half_tEfNS_4arch4Sm90ELb0ELb1ELb1ELb0ELb1ELb0ELb0ELb1ELb1ELb1ELb0ELb0EEENS1_21CollectiveEpilogueFwdISB_S9_SC_SE_Li256ELb0ELb1ELb0ELb0EEENS1_30DynamicPersistentTileSchedulerILi256ELi128ELb0ELb1ELb1EEEEEEEEEvNT_6ParamsE)
	.align		4
        /*0024*/ 	.word	index@(__assertfail)
	.align		4
        /*0028*/ 	.word	index@(_ZN7cutlass13device_kernelIN5flash11enable_sm90INS1_16FlashAttnFwdSm90INS1_25CollectiveMainloopFwdSm90ILi2EN4cute5tupleIJNS5_1CILi1EEES8_S8_EEENS6_IJNS7_ILi128EEESA_SA_EEELi128ENS_6half_tEfNS_4arch4Sm90ELb0ELb1ELb1ELb1ELb1ELb0ELb0ELb1ELb1ELb1ELb0ELb0EEENS1_21CollectiveEpilogueFwdISB_S9_SC_SE_Li256ELb1ELb1ELb0ELb0EEENS1_36VarlenDynamicPersistentTileSchedulerILi128ELi128ELi256ELi128ELb0ELb1ELb1ELb1ELb0ELb1EEEEEEEEEvNT_6ParamsE)
	.align		4
        /*002c*/ 	.word	index@(__assertfail)
	.align		4
        /*0030*/ 	.word	index@(_ZN7cutlass13device_kernelIN5flash11enable_sm90INS1_16FlashAttnFwdSm90INS1_25CollectiveMainloopFwdSm90ILi2EN4cute5tupleIJNS5_1CILi1EEES8_S8_EEENS6_IJNS7_ILi128EEESA_SA_EEELi128ENS_6half_tEfNS_4arch4Sm90ELb0ELb1ELb1ELb1ELb1ELb1ELb0ELb1ELb1ELb1ELb0ELb0EEENS1_21CollectiveEpilogueFwdISB_S9_SC_SE_Li256ELb1ELb1ELb0ELb0EEENS1_36VarlenDynamicPersistentTileSchedulerILi128ELi128ELi256ELi128ELb0ELb1ELb1ELb1ELb0ELb1EEEEEEEEEvNT_6ParamsE)
	.align		4
        /*0034*/ 	.word	index@(__assertfail)
	.align		4
        /*0038*/ 	.word	index@(_ZN7cutlass13device_kernelIN5flash11enable_sm90INS1_16FlashAttnFwdSm90INS1_25CollectiveMainloopFwdSm90ILi2EN4cute5tupleIJNS5_1CILi1EEES8_S8_EEENS6_IJNS7_ILi128EEESA_SA_EEELi128ENS_6half_tEfNS_4arch4Sm90ELb1ELb0ELb1ELb0ELb1ELb0ELb0ELb1ELb1ELb1ELb0ELb0EEENS1_21CollectiveEpilogueFwdISB_S9_SC_SE_Li256ELb0ELb1ELb0ELb0EEENS1_30DynamicPersistentTileSchedulerILi256ELi128ELb0ELb1ELb1EEEEEEEEEvNT_6ParamsE)
	.align		4
        /*003c*/ 	.word	index@(__assertfail)
	.align		4
        /*0040*/ 	.word	index@(_ZN7cutlass13device_kernelIN5flash11enable_sm90INS1_16FlashAttnFwdSm90INS1_25CollectiveMainloopFwdSm90ILi2EN4cute5tupleIJNS5_1CILi1EEES8_S8_EEENS6_IJNS7_ILi128EEESA_SA_EEELi128ENS_6half_tEfNS_4arch4Sm90ELb1ELb0ELb1ELb1ELb1ELb0ELb0ELb1ELb1ELb1ELb0ELb0EEENS1_21CollectiveEpilogueFwdISB_S9_SC_SE_Li256ELb1ELb1ELb0ELb0EEENS1_36VarlenDynamicPersistentTileSchedulerILi128ELi128ELi256ELi128ELb0ELb1ELb1ELb1ELb1ELb1EEEEEEEEEvNT_6ParamsE)
	.align		4
        /*0044*/ 	.word	index@(__assertfail)
	.align		4
        /*0048*/ 	.word	index@(_ZN7cutlass13device_kernelIN5flash11enable_sm90INS1_16FlashAttnFwdSm90INS1_25CollectiveMainloopFwdSm90ILi2EN4cute5tupleIJNS5_1CILi1EEES8_S8_EEENS6_IJNS7_ILi128EEESA_SA_EEELi128ENS_6half_tEfNS_4arch4Sm90ELb1ELb0ELb1ELb1ELb1ELb1ELb0ELb1ELb1ELb1ELb0ELb0EEENS1_21CollectiveEpilogueFwdISB_S9_SC_SE_Li256ELb1ELb1ELb0ELb0EEENS1_36VarlenDynamicPersistentTileSchedulerILi128ELi128ELi256ELi128ELb0ELb1ELb1ELb1ELb1ELb1EEEEEEEEEvNT_6ParamsE)
	.align		4
        /*004c*/ 	.word	index@(__assertfail)
	.align		4
        /*0050*/ 	.word	0x00000000
	.align		4
        /*0054*/ 	.word	0xfffffffe
	.align		4
        /*0058*/ 	.word	0x00000000
	.align		4
        /*005c*/ 	.word	0xfffffffd
	.align		4
        /*0060*/ 	.word	0x00000000
	.align		4
        /*0064*/ 	.word	0xfffffffc


//--------------------- .nv.constant4             --------------------------
	.section	.nv.constant4,"a",@progbits
	.align	8
	.align		8
.nv.constant4:
        /*0000*/ 	.dword	__assertfail
	.align		8
        /*0008*/ 	.dword	__unnamed_1
	.align		8
        /*0010*/ 	.dword	__unnamed_2
	.align		8
        /*0018*/ 	.dword	__unnamed_3
	.align		8
        /*0020*/ 	.dword	__unnamed_4
	.align		8
        /*0028*/ 	.dword	_ZN80_INTERNAL_4a8a0d8b_44_flash_fwd_hdim128_fp16_paged_softcap_sm90_cu_9d2915ae_29464cuda3std3__45__cpo5beginE
	.align		8
        /*0030*/ 	.dword	_ZN80_INTERNAL_4a8a0d8b_44_flash_fwd_hdim128_fp16_paged_softcap_sm90_cu_9d2915ae_29464cuda3std3__45__cpo3endE
	.align		8
        /*0038*/ 	.dword	_ZN80_INTERNAL_4a8a0d8b_44_flash_fwd_hdim128_fp16_paged_softcap_sm90_cu_9d2915ae_29464cuda3std3__45__cpo6cbeginE
	.align		8
        /*0040*/ 	.dword	_ZN80_INTERNAL_4a8a0d8b_44_flash_fwd_hdim128_fp16_paged_softcap_sm90_cu_9d2915ae_29464cuda3std3__45__cpo4cendE
	.align		8
        /*0048*/ 	.dword	_ZN80_INTERNAL_4a8a0d8b_44_flash_fwd_hdim128_fp16_paged_softcap_sm90_cu_9d2915ae_29464cuda3std3__482_GLOBAL__N__4a8a0d8b_44_flash_fwd_hdim128_fp16_paged_softcap_sm90_cu_9d2915ae_29466ignoreE
	.align		8
        /*0050*/ 	.dword	_ZN80_INTERNAL_4a8a0d8b_44_flash_fwd_hdim128_fp16_paged_softcap_sm90_cu_9d2915ae_29464cuda3std3__419piecewise_constructE
	.align		8
        /*0058*/ 	.dword	_ZN80_INTERNAL_4a8a0d8b_44_flash_fwd_hdim128_fp16_paged_softcap_sm90_cu_9d2915ae_29464cuda3std3__48in_placeE
	.align		8
        /*0060*/ 	.dword	_ZN80_INTERNAL_4a8a0d8b_44_flash_fwd_hdim128_fp16_paged_softcap_sm90_cu_9d2915ae_29464cuda3std6ranges3__45__cpo4swapE
	.align		8
        /*0068*/ 	.dword	_ZN80_INTERNAL_4a8a0d8b_44_flash_fwd_hdim128_fp16_paged_softcap_sm90_cu_9d2915ae_29464cuda3std6ranges3__45__cpo9iter_moveE
	.align		8
        /*0070*/ 	.dword	_ZN80_INTERNAL_4a8a0d8b_44_flash_fwd_hdim128_fp16_paged_softcap_sm90_cu_9d2915ae_29464cute7productE
	.align		8
        /*0078*/ 	.dword	_ZN80_INTERNAL_4a8a0d8b_44_flash_fwd_hdim128_fp16_paged_softcap_sm90_cu_9d2915ae_29464cute1_E
	.align		8
        /*0080*/ 	.dword	$str$23
	.align		8
        /*0088*/ 	.dword	$str$24


//--------------------- .text._ZN7cutlass13device_kernelIN5flash11enable_sm90INS1_16FlashAttnFwdSm90INS1_25CollectiveMainloopFwdSm90ILi2EN4cute5tupleIJNS5_1CILi1EEES8_S8_EEENS6_IJNS7_ILi128EEESA_SA_EEELi128ENS_6half_tEfNS_4arch4Sm90ELb0ELb0ELb1ELb0ELb1ELb0ELb0ELb1ELb1ELb1ELb0ELb0EEENS1_21CollectiveEpilogueFwdISB_S9_SC_SE_Li256ELb0ELb1ELb0ELb0EEENS1_29StaticPersistentTileSchedulerILb0EEEEEEEEEvNT_6ParamsE --------------------------
	.section	.text._ZN7cutlass13device_kernelIN5flash11enable_sm90INS1_16FlashAttnFwdSm90INS1_25CollectiveMainloopFwdSm90ILi2EN4cute5tupleIJNS5_1CILi1EEES8_S8_EEENS6_IJNS7_ILi128EEESA_SA_EEELi128ENS_6half_tEfNS_4arch4Sm90ELb0ELb0ELb1ELb0ELb1ELb0ELb0ELb1ELb1ELb1ELb0ELb0EEENS1_21CollectiveEpilogueFwdISB_S9_SC_SE_Li256ELb0ELb1ELb0ELb0EEENS1_29StaticPersistentTileSchedulerILb0EEEEEEEEEvNT_6ParamsE,"ax",@progbits
	.align	128
.text._ZN7cutlass13device_kernelIN5flash11enable_sm90INS1_16FlashAttnFwdSm90INS1_25CollectiveMainloopFwdSm90ILi2EN4cute5tupleIJNS5_1CILi1EEES8_S8_EEENS6_IJNS7_ILi128EEESA_SA_EEELi128ENS_6half_tEfNS_4arch4Sm90ELb0ELb0ELb1ELb0ELb1ELb0ELb0ELb1ELb1ELb1ELb0ELb0EEENS1_21CollectiveEpilogueFwdISB_S9_SC_SE_Li256ELb0ELb1ELb0ELb0EEENS1_29StaticPersistentTileSchedulerILb0EEEEEEEEEvNT_6ParamsE:
        .type           _ZN7cutlass13device_kernelIN5flash11enable_sm90INS1_16FlashAttnFwdSm90INS1_25CollectiveMainloopFwdSm90ILi2EN4cute5tupleIJNS5_1CILi1EEES8_S8_EEENS6_IJNS7_ILi128EEESA_SA_EEELi128ENS_6half_tEfNS_4arch4Sm90ELb0ELb0ELb1ELb0ELb1ELb0ELb0ELb1ELb1ELb1ELb0ELb0EEENS1_21CollectiveEpilogueFwdISB_S9_SC_SE_Li256ELb0ELb1ELb0ELb0EEENS1_29StaticPersistentTileSchedulerILb0EEEEEEEEEvNT_6ParamsE,@function
        .size           _ZN7cutlass13device_kernelIN5flash11enable_sm90INS1_16FlashAttnFwdSm90INS1_25CollectiveMainloopFwdSm90ILi2EN4cute5tupleIJNS5_1CILi1EEES8_S8_EEENS6_IJNS7_ILi128EEESA_SA_EEELi128ENS_6half_tEfNS_4arch4Sm90ELb0ELb0ELb1ELb0ELb1ELb0ELb0ELb1ELb1ELb1ELb0ELb0EEENS1_21CollectiveEpilogueFwdISB_S9_SC_SE_Li256ELb0ELb1ELb0ELb0EEENS1_29StaticPersistentTileSchedulerILb0EEEEEEEEEvNT_6ParamsE,(.L_x_3478 - _ZN7cutlass13device_kernelIN5flash11enable_sm90INS1_16FlashAttnFwdSm90INS1_25CollectiveMainloopFwdSm90ILi2EN4cute5tupleIJNS5_1CILi1EEES8_S8_EEENS6_IJNS7_ILi128EEESA_SA_EEELi128ENS_6half_tEfNS_4arch4Sm90ELb0ELb0ELb1ELb0ELb1ELb0ELb0ELb1ELb1ELb1ELb0ELb0EEENS1_21CollectiveEpilogueFwdISB_S9_SC_SE_Li256ELb0ELb1ELb0ELb0EEENS1_29StaticPersistentTileSchedulerILb0EEEEEEEEEvNT_6ParamsE)
        .other          _ZN7cutlass13device_kernelIN5flash11enable_sm90INS1_16FlashAttnFwdSm90INS1_25CollectiveMainloopFwdSm90ILi2EN4cute5tupleIJNS5_1CILi1EEES8_S8_EEENS6_IJNS7_ILi128EEESA_SA_EEELi128ENS_6half_tEfNS_4arch4Sm90ELb0ELb0ELb1ELb0ELb1ELb0ELb0ELb1ELb1ELb1ELb0ELb0EEENS1_21CollectiveEpilogueFwdISB_S9_SC_SE_Li256ELb0ELb1ELb0ELb0EEENS1_29StaticPersistentTileSchedulerILb0EEEEEEEEEvNT_6ParamsE,@"STO_CUDA_ENTRY STV_DEFAULT"
_ZN7cutlass13device_kernelIN5flash11enable_sm90INS1_16FlashAttnFwdSm90INS1_25CollectiveMainloopFwdSm90ILi2EN4cute5tupleIJNS5_1CILi1EEES8_S8_EEENS6_IJNS7_ILi128EEESA_SA_EEELi128ENS_6half_tEfNS_4arch4Sm90ELb0ELb0ELb1ELb0ELb1ELb0ELb0ELb1ELb1ELb1ELb0ELb0EEENS1_21CollectiveEpilogueFwdISB_S9_SC_SE_Li256ELb0ELb1ELb0ELb0EEENS1_29StaticPersistentTileSchedulerILb0EEEEEEEEEvNT_6ParamsE:
[----:B------:R-:W0:Y:S01]  /*0000*/  LDC R1, c[0x0][0x28] ;  /* 0x00000a00ff017b82 */ /* 0x000e220000000800 */
[----:B------:R-:W1:Y:S01]  /*0010*/  S2R R5, SR_TID.X ;  /* 0x0000000000057919 */ /* 0x000e620000002100 */
[----:B------:R-:W-:Y:S01]  /*0020*/  ELECT P0, URZ, PT ;  /* 0x00000000003f782f */ /* 0x000fe20003800000 */
[----:B------:R-:W-:Y:S01]  /*0030*/  UMOV UR4, 0x80 ;  /* 0x0000008000047882 */ /* 0x000fe20000000000 */
[----:B------:R-:W-:Y:S01]  /*0040*/  UMOV UR7, 0x100 ;  /* 0x0000010000077882 */ /* 0x000fe20000000000 */
[----:B-1----:R-:W-:-:S05]  /*0050*/  SHF.R.U32.HI R0, RZ, 0x5, R5 ;  /* 0x00000005ff007819 */ /* 0x002fca0000011605 */
[----:B------:R-:W1:Y:S02]  /*0060*/  SHFL.IDX PT, R2, R0, RZ, 0x1f ;  /* 0x00001fff00027589 */ /* 0x000e6400000e0000 */
[C---:B-1----:R-:W-:Y:S02]  /*0070*/  ISETP.NE.OR P0, PT, R2.reuse, RZ, !P0 ;  /* 0x000000ff0200720c */ /* 0x042fe40004705670 */
[----:B------:R-:W-:Y:S02]  /*0080*/  ISETP.NE.AND P1, PT, R2, RZ, PT ;  /* 0x000000ff0200720c */ /* 0x000fe40003f25270 */
[----:B------:R-:W-:-:S05]  /*0090*/  SHF.R.U32.HI R2, RZ, 0x7, R5 ;  /* 0x00000007ff027819 */ /* 0x000fca0000011605 */
[----:B------:R1:W2:Y:S04]  /*00a0*/  SHFL.IDX PT, R4, R2, RZ, 0x1f ;  /* 0x00001fff02047589 */ /* 0x0002a800000e0000 */
[----:B------:R-:W-:Y:S01]  /*00b0*/  VOTEU.ALL UP0, P0 ;  /* 0x00000000003f7886 */ /* 0x000fe20000000000 */
[----:B------:R-:W-:-:S04]  /*00c0*/  VOTEU.ALL UP1, P0 ;  /* 0x00000000003f7886 */ /* 0x000fc80000020000 */
[----:B------:R-:W3:Y:S01]  /*00d0*/  @!UP0 S2UR UR8, SR_CgaCtaId ;  /* 0x00000000000889c3 */ /* 0x000ee20000008800 */
[----:B------:R-:W-:Y:S01]  /*00e0*/  @!UP0 UMOV UR6, 0x400 ;  /* 0x0000040000068882 */ /* 0x000fe20000000000 */
[----:B------:R-:W-:-:S04]  /*00f0*/  @!UP0 UIADD3 UR4, -UR4, 0x100000, URZ ;  /* 0x0010000004048890 */ /* 0x000fc8000fffe13f */
[----:B------:R-:W-:Y:S02]  /*0100*/  @!UP0 USHF.L.U32 UR5, UR4, 0xb, URZ ;  /* 0x0000000b04058899 */ /* 0x000fe4000800063f */
[----:B------:R-:W-:Y:S02]  /*0110*/  @!UP0 USHF.L.U32 UR4, UR4, 0x1, URZ ;  /* 0x0000000104048899 */ /* 0x000fe4000800063f */
[----:B---3--:R-:W-:Y:S02]  /*0120*/  @!UP0 ULEA UR8, UR8, UR6, 0x18 ;  /* 0x0000000608088291 */ /* 0x008fe4000f8ec03f */
[----:B------:R-:W-:-:S04]  /*0130*/  @!UP0 UIADD3 UR6, -UR7, 0x100000, URZ ;  /* 0x0010000007068890 */ /* 0x000fc8000fffe13f */
[----:B------:R-:W-:Y:S02]  /*0140*/  @!UP0 USHF.L.U32 UR7, UR6, 0xb, URZ ;  /* 0x0000000b06078899 */ /* 0x000fe4000800063f */
[----:B------:R-:W-:Y:S01]  /*0150*/  @!UP0 USHF.L.U32 UR6, UR6, 0x1, URZ ;  /* 0x0000000106068899 */ /* 0x000fe2000800063f */
[----:B------:R-:W-:-:S05]  /*0160*/  VOTEU.ALL UP0, P0 ;  /* 0x00000000003f7886 */ /* 0x000fca0000000000 */
[----:B------:R1:W3:Y:S06]  /*0170*/  @!UP0 SYNCS.EXCH.64 URZ, [UR8+0x28800], UR4 ;  /* 0x02880004083f85b2 */ /* 0x0002ec0008000100 */
[----:B------:R1:W4:Y:S02]  /*0180*/  @!UP1 SYNCS.EXCH.64 URZ, [UR8+0x28820], UR6 ;  /* 0x02882006083f95b2 */ /* 0x0003240008000100 */
[----:B012---:R-:W-:Y:S05]  /*0190*/  @P1 BRA `(.L_x_0) ;  /* 0x0000000000481947 */ /* 0x007fea0003800000 */
[----:B------:R-:W0:Y:S01]  /*01a0*/  S2UR UR5, SR_CgaCtaId ;  /* 0x00000000000579c3 */ /* 0x000e220000008800 */
[----:B------:R-:W-:Y:S01]  /*01b0*/  UMOV UR4, 0x400 ;  /* 0x0000040000047882 */ /* 0x000fe20000000000 */
[----:B------:R-:W-:Y:S01]  /*01c0*/  UMOV UR6, 0x80 ;  /* 0x0000008000067882 */ /* 0x000fe20000000000 */
[----:B------:R-:W-:Y:S01]  /*01d0*/  UMOV UR7, 0x100 ;  /* 0x0000010000077882 */ /* 0x000fe20000000000 */
[----:B------:R-:W-:Y:S01]  /*01e0*/  ELECT P0, URZ, PT ;  /* 0x00000000003f782f */ /* 0x000fe20003800000 */
[----:B0-----:R-:W-:Y:S02]  /*01f0*/  ULEA UR8, UR5, UR4, 0x18 ;  /* 0x0000000405087291 */ /* 0x001fe4000f8ec03f */
[----:B------:R-:W-:-:S04]  /*0200*/  UIADD3 UR4, -UR6, 0x100000, URZ ;  /* 0x0010000006047890 */ /* 0x000fc8000fffe13f */
[----:B------:R-:W-:Y:S02]  /*0210*/  USHF.L.U32 UR5, UR4, 0xb, URZ ;  /* 0x0000000b04057899 */ /* 0x000fe4000800063f */
[----:B------:R-:W-:Y:S02]  /*0220*/  USHF.L.U32 UR4, UR4, 0x1, URZ ;  /* 0x0000000104047899 */ /* 0x000fe4000800063f */
[----:B------:R-:W-:-:S04]  /*0230*/  UIADD3 UR6, -UR7, 0x100000, URZ ;  /* 0x0010000007067890 */ /* 0x000fc8000fffe13f */
[----:B------:R-:W-:Y:S02]  /*0240*/  USHF.L.U32 UR7, UR6, 0xb, URZ ;  /* 0x0000000b06077899 */ /* 0x000fe4000800063f */
[----:B------:R-:W-:Y:S01]  /*0250*/  USHF.L.U32 UR6, UR6, 0x1, URZ ;  /* 0x0000000106067899 */ /* 0x000fe2000800063f */
[----:B------:R-:W0:Y:S03]  /*0260*/  FENCE.VIEW.ASYNC.S ;  /* 0x00000000000073c6 */ /* 0x000e260000000000 */
[----:B0-----:R0:W1:Y:S08]  /*0270*/  SYNCS.EXCH.64 URZ, [UR8+0x28830], UR4 ;  /* 0x02883004083f75b2 */ /* 0x0010700008000100 */
[----:B------:R0:W2:Y:S01]  /*0280*/  SYNCS.EXCH.64 URZ, [UR8+0x28840], UR6 ;  /* 0x02884006083f75b2 */ /* 0x0000a20008000100 */
[----:B------:R0:W0:Y:S01]  /*0290*/  SYNCS.EXCH.64 URZ, [UR8+0x28838], UR4 ;  /* 0x02883804083f75b2 */ /* 0x0000220008000100 */
[----:B------:R0:W0:Y:S01]  /*02a0*/  SYNCS.EXCH.64 URZ, [UR8+0x28848], UR6 ;  /* 0x02884806083f75b2 */ /* 0x0000220008000100 */
[----:B------:R-:W-:Y:S01]  /*02b0*/  NOP ;  /* 0x0000000000007918 */ /* 0x000fe20000000000 */
.L_x_0:
[----:B------:R-:W5:Y:S01]  /*02c0*/  SHFL.IDX PT, R3, R0, RZ, 0x1f ;  /* 0x00001fff00037589 */ /* 0x000f6200000e0000 */
[----:B------:R-:W-:Y:S01]  /*02d0*/  NOP ;  /* 0x0000000000007918 */ /* 0x000fe20000000000 */
[----:B-----5:R-:W-:-:S13]  /*02e0*/  ISETP.NE.AND P0, PT, R3, RZ, PT ;  /* 0x000000ff0300720c */ /* 0x020fda0003f05270 */
[----:B------:R-:W-:Y:S05]  /*02f0*/  @P0 BRA `(.L_x_1) ;  /* 0x0000000000480947 */ /* 0x000fea0003800000 */
[----:B0-----:R-:W0:Y:S01]  /*0300*/  S2UR UR5, SR_CgaCtaId ;  /* 0x00000000000579c3 */ /* 0x001e220000008800 */
        /* <DEDUP_REMOVED lines=12> */
[----:B0-----:R0:W0:Y:S08]  /*03d0*/  SYNCS.EXCH.64 URZ, [UR8+0x28850], UR4 ;  /* 0x02885004083f75b2 */ /* 0x0010300008000100 */
[----:B------:R0:W0:Y:S01]  /*03e0*/  SYNCS.EXCH.64 URZ, [UR8+0x28860], UR6 ;  /* 0x02886006083f75b2 */ /* 0x0000220008000100 */
[----:B------:R0:W0:Y:S01]  /*03f0*/  SYNCS.EXCH.64 URZ, [UR8+0x28858], UR4 ;  /* 0x02885804083f75b2 */ /* 0x0000220008000100 */
[----:B------:R0:W0:Y:S01]  /*0400*/  SYNCS.EXCH.64 URZ, [UR8+0x28868], UR6 ;  /* 0x02886806083f75b2 */ /* 0x0000220008000100 */
[----:B------:R-:W-:Y:S01]  /*0410*/  NOP ;  /* 0x0000000000007918 */ /* 0x000fe20000000000 */
.L_x_1:
[----:B------:R-:W5:Y:S01]  /*0420*/  SHFL.IDX PT, R3, R0, RZ, 0x1f ;  /* 0x00001fff00037589 */ /* 0x000f6200000e0000 */
[----:B------:R-:W-:Y:S01]  /*0430*/  NOP ;  /* 0x0000000000007918 */ /* 0x000fe20000000000 */
[----:B-----5:R-:W-:-:S13]  /*0440*/  ISETP.NE.AND P0, PT, R3, RZ, PT ;  /* 0x000000ff0300720c */ /* 0x020fda0003f05270 */
[----:B------:R-:W-:Y:S05]  /*0450*/  @P0 BRA `(.L_x_2) ;  /* 0x0000000000380947 */ /* 0x000fea0003800000 */
[----:B0-----:R-:W0:Y:S01]  /*0460*/  S2UR UR5, SR_CgaCtaId ;  /* 0x00000000000579c3 */ /* 0x001e220000008800 */
[----:B------:R-:W-:Y:S01]  /*0470*/  UMOV UR4, 0x400 ;  /* 0x0000040000047882 */ /* 0x000fe20000000000 */
[----:B------:R-:W-:Y:S01]  /*0480*/  UMOV UR7, 0x80 ;  /* 0x0000008000077882 */ /* 0x000fe20000000000 */
[----:B------:R-:W-:Y:S01]  /*0490*/  ELECT P0, URZ, PT ;  /* 0x00000000003f782f */ /* 0x000fe20003800000 */
[----:B0-----:R-:W-:Y:S02]  /*04a0*/  ULEA UR6, UR5, UR4, 0x18 ;  /* 0x0000000405067291 */ /* 0x001fe4000f8ec03f */
[----:B------:R-:W-:-:S04]  /*04b0*/  UIADD3 UR4, -UR7, 0x100000, URZ ;  /* 0x0010000007047890 */ /* 0x000fc8000fffe13f */
[----:B------:R-:W-:Y:S02]  /*04c0*/  USHF.L.U32 UR5, UR4, 0xb, URZ ;  /* 0x0000000b04057899 */ /* 0x000fe4000800063f */
[----:B------:R-:W-:Y:S01]  /*04d0*/  USHF.L.U32 UR4, UR4, 0x1, URZ ;  /* 0x0000000104047899 */ /* 0x000fe2000800063f */
[----:B------:R-:W0:Y:S11]  /*04e0*/  FENCE.VIEW.ASYNC.S ;  /* 0x00000000000073c6 */ /* 0x000e360000000000 */
[----:B0-----:R0:W0:Y:S01]  /*04f0*/  SYNCS.EXCH.64 URZ, [UR6+0x28870], UR4 ;  /* 0x02887004063f75b2 */ /* 0x0010220008000100 */
[----:B------:R0:W0:Y:S01]  /*0500*/  SYNCS.EXCH.64 URZ, [UR6+0x28880], UR4 ;  /* 0x02888004063f75b2 */ /* 0x0000220008000100 */
[----:B------:R0:W0:Y:S01]  /*0510*/  SYNCS.EXCH.64 URZ, [UR6+0x28878], UR4 ;  /* 0x02887804063f75b2 */ /* 0x0000220008000100 */
[----:B------:R0:W0:Y:S01]  /*0520*/  SYNCS.EXCH.64 URZ, [UR6+0x28888], UR4 ;  /* 0x02888804063f75b2 */ /* 0x0000220008000100 */
[----:B------:R-:W-:Y:S01]  /*0530*/  NOP ;  /* 0x0000000000007918 */ /* 0x000fe20000000000 */
.L_x_2:
        /* <DEDUP_REMOVED lines=22> */
.L_x_3:
[----:B------:R-:W5:Y:S01]  /*06a0*/  SHFL.IDX PT, R3, R0, RZ, 0x1f ;  /* 0x00001fff00037589 */ /* 0x000f6200000e0000 */
[----:B------:R-:W-:Y:S01]  /*06b0*/  R2UR UR9, R4 ;  /* 0x00000000040972ca */ /* 0x000fe200000e0000 */
        /* <DEDUP_REMOVED lines=21> */
.L_x_4:
[----:B------:R-:W-:Y:S01]  /*0810*/  UISETP.NE.AND UP0, UPT, UR9, URZ, UPT ;  /* 0x0000003f0900728c */ /* 0x000fe2000bf05270 */
[----:B------:R-:W-:Y:S01]  /*0820*/  NOP ;  /* 0x0000000000007918 */ /* 0x000fe20000000000 */
[----:B------:R-:W-:Y:S01]  /*0830*/  UMOV UR36, 0x1 ;  /* 0x0000000100247882 */ /* 0x000fe20000000000 */
[----:B------:R-:W-:Y:S01]  /*0840*/  ULDC.64 UR48, c[0x0][0x208] ;  /* 0x0000820000307ab9 */ /* 0x000fe20000000a00 */
[----:B------:R-:W-:Y:S01]  /*0850*/  USEL UR36, UR36, 0x2, !UP0 ;  /* 0x0000000224247887 */ /* 0x000fe2000c000000 */
[----:B01234-:R-:W-:Y:S01]  /*0860*/  BAR.SYNC.DEFER_BLOCKING 0x0 ;  /* 0x0000000000007b1d */ /* 0x01ffe20000010000 */
[----:B------:R-:W-:-:S13]  /*0870*/  PLOP3.LUT P0, PT, PT, PT, UP0, 0x80, 0x0 ;  /* 0x000000000000781c */ /* 0x000fda0003f0f008 */
[----:B------:R-:W-:Y:S05]  /*0880*/  @!P0 BRA `(.L_x_5) ;  /* 0x0000007800648947 */ /* 0x000fea0003800000 */
.L_x_6:
[----:B------:R-:W-:-:S08]  /*0890*/  NOP ;  /* 0x0000000000007918 */ /* 0x000fd00000000000 */
[----:B------:R-:W0:Y:S02]  /*08a0*/  USETMAXREG.TRY_ALLOC.CTAPOOL UP0, 0xe8 ;  /* 0x000000e8000079c8 */ /* 0x000e240008000600 */
[----:B0-----:R-:W-:-:S13]  /*08b0*/  PLOP3.LUT P0, PT, PT, PT, UP0, 0x80, 0x0 ;  /* 0x000000000000781c */ /* 0x001fda0003f0f008 */
[----:B------:R-:W-:Y:S05]  /*08c0*/  @!P0 BRA `(.L_x_6) ;  /* 0xfffffffc00f08947 */ /* 0x000fea000383ffff */
[----:B------:R-:W-:Y:S01]  /*08d0*/  LOP3.LUT R0, R5, 0xffffff80, RZ, 0xc0, !PT ;  /* 0xffffff8005007812 */ /* 0x000fe200078ec0ff */
[----:B------:R-:W0:Y:S08]  /*08e0*/  S2UR UR41, SR_CTAID.X ;  /* 0x00000000002979c3 */ /* 0x000e300000002500 */
[----:B------:R-:W-:Y:S06]  /*08f0*/  BAR.ARV 0x8, 0x180 ;  /* 0x0206000000007b1d */ /* 0x000fec0000002000 */
[----:B------:R-:W-:-:S02]  /*0900*/  ISETP.NE.AND P0, PT, R0, 0x80, PT ;  /* 0x000000800000780c */ /* 0x000fc40003f05270 */
[----:B------:R-:W0:Y:S11]  /*0910*/  LDC R0, c[0x0][0xc34] ;  /* 0x00030d00ff007b82 */ /* 0x000e360000000800 */
[----:B------:R-:W-:Y:S06]  /*0920*/  @!P0 BAR.ARV 0x9, 0x100 ;  /* 0x0244000000008b1d */ /* 0x000fec0000002000 */
[----:B0-----:R-:W-:-:S13]  /*0930*/  ISETP.LE.AND P0, PT, R0, UR41, PT ;  /* 0x0000002900007c0c */ /* 0x001fda000bf03270 */
[----:B------:R-:W-:Y:S05]  /*0940*/  @P0 EXIT ;  /* 0x000000000000094d */ /* 0x000fea0003800000 */
[----:B------:R-:W-:Y:S01]  /*0950*/  VIADD R153, R5, 0xffffff80 ;  /* 0xffffff8005997836 */ /* 0x000fe20000000000 */
[----:B------:R-:W-:Y:S01]  /*0960*/  ULOP3.LUT UR46, UR36, 0x1, URZ, 0xfc, !UPT ;  /* 0x00000001242e7892 */ /* 0x000fe2000f8efc3f */
[----:B------:R-:W-:Y:S01]  /*0970*/  UMOV UR45, URZ ;  /* 0x0000003f002d7c82 */ /* 0x000fe20008000000 */
[----:B------:R-:W-:Y:S02]  /*0980*/  UMOV UR44, URZ ;  /* 0x0000003f002c7c82 */ /* 0x000fe40008000000 */
[----:B------:R-:W-:Y:S01]  /*0990*/  SHF.R.S32.HI R0, RZ, 0x1f, R153 ;  /* 0x0000001fff007819 */ /* 0x000fe20000011499 */
[----:B------:R-:W-:-:S03]  /*09a0*/  UMOV UR43, URZ ;  /* 0x0000003f002b7c82 */ /* 0x000fc60008000000 */
[CC--:B------:R-:W-:Y:S02]  /*09b0*/  LEA.HI R4, R0.reuse, R153.reuse, RZ, 0x7 ;  /* 0x0000009900047211 */ /* 0x0c0fe400078f38ff */
[-C--:B------:R-:W-:Y:S02]  /*09c0*/  LEA.HI R3, R0, R153.reuse, RZ, 0x5 ;  /* 0x0000009900037211 */ /* 0x080fe400078f28ff */
[----:B------:R-:W-:Y:S02]  /*09d0*/  LOP3.LUT R154, R4, 0xffffff80, RZ, 0xc0, !PT ;  /* 0xffffff80049a7812 */ /* 0x000fe400078ec0ff */
[CC--:B------:R-:W-:Y:S01]  /*09e0*/  LEA.HI R6, R0.reuse, R153.reuse, RZ, 0x4 ;  /* 0x0000009900067211 */ /* 0x0c0fe200078f20ff */
[----:B------:R-:W-:Y:S01]  /*09f0*/  IMAD.SHL.U32 R3, R3, 0x20, RZ ;  /* 0x0000002003037824 */ /* 0x000fe200078e00ff */
[----:B------:R-:W-:Y:S01]  /*0a00*/  LEA.HI R10, R0, R153, RZ, 0x2 ;  /* 0x00000099000a7211 */ /* 0x000fe200078f10ff */
[----:B------:R-:W-:Y:S01]  /*0a10*/  IMAD.IADD R154, R153, 0x1, -R154 ;  /* 0x00000001999a7824 */ /* 0x000fe200078e0a9a */
[----:B------:R-:W-:-:S02]  /*0a20*/  LOP3.LUT R8, R6, 0x3fffff0, RZ, 0xc0, !PT ;  /* 0x03fffff006087812 */ /* 0x000fc400078ec0ff */
[----:B------:R-:W-:Y:S02]  /*0a30*/  LOP3.LUT R9, R3, 0xfffffc00, RZ, 0xc0, !PT ;  /* 0xfffffc0003097812 */ /* 0x000fe400078ec0ff */
[----:B------:R-:W-:Y:S02]  /*0a40*/  SHF.R.S32.HI R3, RZ, 0x1f, R154 ;  /* 0x0000001fff037819 */ /* 0x000fe4000001149a */
[----:B------:R-:W-:Y:S02]  /*0a50*/  IADD3 R8, R153, -R8, RZ ;  /* 0x8000000899087210 */ /* 0x000fe40007ffe0ff */
[----:B------:R-:W-:Y:S02]  /*0a60*/  LEA.HI R5, R3, R154, RZ, 0x2 ;  /* 0x0000009a03057211 */ /* 0x000fe400078f10ff */
[----:B------:R-:W-:Y:S01]  /*0a70*/  SHF.R.S32.HI R7, RZ, 0x4, R6 ;  /* 0x00000004ff077819 */ /* 0x000fe20000011406 */
[----:B------:R-:W-:Y:S01]  /*0a80*/  IMAD R9, R8, 0x40, R9 ;  /* 0x0000004008097824 */ /* 0x000fe200078e0209 */
[----:B------:R-:W-:-:S02]  /*0a90*/  SHF.R.S32.HI R8, RZ, 0x2, R5 ;  /* 0x00000002ff087819 */ /* 0x000fc40000011405 */
[----:B------:R-:W-:Y:S02]  /*0aa0*/  SHF.R.S32.HI R11, RZ, 0x1f, R5 ;  /* 0x0000001fff0b7819 */ /* 0x000fe40000011405 */
[----:B------:R-:W-:Y:S02]  /*0ab0*/  LOP3.LUT R10, R10, 0xfffffffc, RZ, 0xc0, !PT ;  /* 0xfffffffc0a0a7812 */ /* 0x000fe400078ec0ff */
[----:B------:R-:W-:Y:S02]  /*0ac0*/  LEA.HI R17, R0, R153, RZ, 0x3 ;  /* 0x0000009900117211 */ /* 0x000fe400078f18ff */
[----:B------:R-:W-:Y:S01]  /*0ad0*/  LEA.HI R11, R11, R8, RZ, 0x3 ;  /* 0x000000080b0b7211 */ /* 0x000fe200078f18ff */
[----:B------:R-:W-:Y:S01]  /*0ae0*/  IMAD.IADD R10, R153, 0x1, -R10 ;  /* 0x00000001990a7824 */ /* 0x000fe200078e0a0a */
[----:B------:R-:W-:Y:S02]  /*0af0*/  SHF.R.S32.HI R23, RZ, 0x7, R4 ;  /* 0x00000007ff177819 */ /* 0x000fe40000011404 */
[----:B------:R-:W-:-:S02]  /*0b00*/  LEA.HI R6, R6, R7, RZ, 0x1 ;  /* 0x0000000706067211 */ /* 0x000fc400078f08ff */
[----:B------:R-:W-:Y:S02]  /*0b10*/  LOP3.LUT R0, R17, 0xfffffff8, RZ, 0xc0, !PT ;  /* 0xfffffff811007812 */ /* 0x000fe400078ec0ff */
[----:B------:R-:W-:Y:S02]  /*0b20*/  LOP3.LUT R11, R11, 0xfffffff8, RZ, 0xc0, !PT ;  /* 0xfffffff80b0b7812 */ /* 0x000fe400078ec0ff */
[----:B------:R-:W-:Y:S02]  /*0b30*/  LEA.HI R3, R3, R154, RZ, 0x5 ;  /* 0x0000009a03037211 */ /* 0x000fe400078f28ff */
[----:B------:R-:W-:Y:S01]  /*0b40*/  LEA.HI R4, R4, R23, RZ, 0x1 ;  /* 0x0000001704047211 */ /* 0x000fe200078f08ff */
[----:B------:R-:W-:Y:S01]  /*0b50*/  IMAD.IADD R8, R8, 0x1, -R11 ;  /* 0x0000000108087824 */ /* 0x000fe200078e0a0b */
[----:B------:R-:W-:Y:S02]  /*0b60*/  LOP3.LUT R6, R6, 0x1ffffffe, RZ, 0xc0, !PT ;  /* 0x1ffffffe06067812 */ /* 0x000fe400078ec0ff */
[----:B------:R-:W-:-:S02]  /*0b70*/  IADD3 R153, R153, -R0, RZ ;  /* 0x8000000099997210 */ /* 0x000fc40007ffe0ff */
[----:B------:R-:W-:Y:S01]  /*0b80*/  LEA.HI R0, R10, R10, RZ, 0x1 ;  /* 0x0000000a0a007211 */ /* 0x000fe200078f08ff */
[----:B------:R-:W-:Y:S01]  /*0b90*/  IMAD.IADD R6, R7, 0x1, -R6 ;  /* 0x0000000107067824 */ /* 0x000fe200078e0a06 */
[----:B------:R-:W-:Y:S02]  /*0ba0*/  SHF.R.S32.HI R3, RZ, 0x5, R3 ;  /* 0x00000005ff037819 */ /* 0x000fe40000011403 */
[----:B------:R-:W-:Y:S01]  /*0bb0*/  LOP3.LUT R4, R4, 0x3fffffe, RZ, 0xc0, !PT ;  /* 0x03fffffe04047812 */ /* 0x000fe200078ec0ff */
[----:B------:R-:W-:Y:S01]  /*0bc0*/  IMAD R152, R6, 0x8, R9 ;  /* 0x0000000806987824 */ /* 0x000fe200078e0209 */
[----:B------:R-:W-:Y:S01]  /*0bd0*/  SHF.L.U32 R22, R153, 0x3, RZ ;  /* 0x0000000399167819 */ /* 0x000fe200000006ff */
[----:B------:R-:W-:Y:S01]  /*0be0*/  IMAD R3, R3, 0x10, R8 ;  /* 0x0000001003037824 */ /* 0x000fe200078e0208 */
[----:B------:R-:W-:Y:S01]  /*0bf0*/  LOP3.LUT R5, R5, 0x7ffffffc, RZ, 0xc0, !PT ;  /* 0x7ffffffc05057812 */ /* 0x000fe200078ec0ff */
[----:B------:R-:W-:Y:S01]  /*0c00*/  IMAD.IADD R4, R23, 0x1, -R4 ;  /* 0x0000000117047824 */ /* 0x000fe200078e0a04 */
[----:B------:R-:W-:Y:S01]  /*0c10*/  LOP3.LUT R7, R0, 0x1ffffffe, RZ, 0xc0, !PT ;  /* 0x1ffffffe00077812 */ /* 0x000fe200078ec0ff */
[----:B------:R-:W-:Y:S01]  /*0c20*/  VIADD R18, R22, 0x40 ;  /* 0x0000004016127836 */ /* 0x000fe20000000000 */
[----:B------:R-:W-:Y:S01]  /*0c30*/  IADD3 R5, R154, -R5, RZ ;  /* 0x800000059a057210 */ /* 0x000fe20007ffe0ff */
[----:B------:R-:W-:Y:S01]  /*0c40*/  IMAD.MOV.U32 R6, RZ, RZ, -0x2 ;  /* 0xfffffffeff067424 */ /* 0x000fe200078e00ff */
[----:B------:R-:W-:Y:S01]  /*0c50*/  SHF.R.S32.HI R17, RZ, 0x3, R17 ;  /* 0x00000003ff117819 */ /* 0x000fe20000011411 */
[----:B------:R-:W-:Y:S01]  /*0c60*/  IMAD.IADD R16, R10, 0x1, -R7 ;  /* 0x000000010a107824 */ /* 0x000fe200078e0a07 */
[----:B------:R-:W-:Y:S01]  /*0c70*/  SHF.R.S32.HI R188, RZ, 0x1f, R18 ;  /* 0x0000001fffbc7819 */ /* 0x000fe20000011412 */
[----:B------:R-:W-:-:S02]  /*0c80*/  IMAD R19, R4, 0x40, R3 ;  /* 0x0000004004137824 */ /* 0x000fc400078e0203 */
[----:B------:R-:W-:Y:S02]  /*0c90*/  IMAD R155, R5, R6, 0x80 ;  /* 0x00000080059b7424 */ /* 0x000fe400078e0206 */
[----:B------:R-:W-:-:S07]  /*0ca0*/  IMAD R16, R16, 0x8, R19 ;  /* 0x0000000810107824 */ /* 0x000fce00078e0213 */
.L_x_39:
[----:B------:R-:W0:Y:S01]  /*0cb0*/  SHFL.IDX PT, R0, R23, RZ, 0x1f ;  /* 0x00001fff17007589 */ /* 0x000e2200000e0000 */
[----:B-1----:R-:W1:Y:S01]  /*0cc0*/  S2UR UR37, SR_CgaCtaId ;  /* 0x00000000002579c3 */ /* 0x002e620000008800 */
[----:B------:R-:W-:Y:S01]  /*0cd0*/  ULDC UR4, c[0x0][0xc38] ;  /* 0x00030e0000047ab9 */ /* 0x000fe20000000800 */
[----:B------:R-:W-:Y:S01]  /*0ce0*/  UMOV UR42, UR41 ;  /* 0x00000029002a7c82 */ /* 0x000fe20008000000 */
[----:B------:R-:W-:Y:S01]  /*0cf0*/  UISETP.NE.AND UP0, UPT, UR4, 0x1, UPT ;  /* 0x000000010400788c */ /* 0x000fe2000bf05270 */
[----:B------:R-:W-:Y:S02]  /*0d00*/  ULDC.64 UR8, c[0x0][0x418] ;  /* 0x0001060000087ab9 */ /* 0x000fe40000000a00 */
[----:B------:R-:W-:Y:S01]  /*0d10*/  ULDC UR4, c[0x0][0xc44] ;  /* 0x0003110000047ab9 */ /* 0x000fe20000000800 */
[----:B------:R-:W-:Y:S01]  /*0d20*/  UMOV UR39, 0x400 ;  /* 0x0000040000277882 */ /* 0x000fe20000000000 */
[----:B------:R-:W-:Y:S01]  /*0d30*/  UISETP.NE.AND UP1, UPT, UR4, 0x1, UPT ;  /* 0x000000010400788c */ /* 0x000fe2000bf25270 */
[----:B------:R-:W-:-:S05]  /*0d40*/  ULDC UR50, c[0x0][0x424] ;  /* 0x0001090000327ab9 */ /* 0x000fca0000000800 */
[----:B------:R-:W-:Y:S01]  /*0d50*/  @UP0 ULDC UR4, c[0x0][0xc3c] ;  /* 0x00030f0000040ab9 */ /* 0x000fe20000000800 */
[----:B------:R-:W-:Y:S01]  /*0d60*/  @UP0 ULDC UR6, c[0x0][0xc40] ;  /* 0x0003100000060ab9 */ /* 0x000fe20000000800 */
[----:B------:R-:W-:-:S04]  /*0d70*/  UIMAD.WIDE.U32 UR4, UR41, UR4, URZ ;  /* 0x00000004290472a5 */ /* 0x000fc8000f8e003f */
[----:B------:R-:W-:Y:S02]  /*0d80*/  @UP0 USHF.R.U32.HI UR42, URZ, UR6, UR5 ;  /* 0x000000063f2a0299 */ /* 0x000fe40008011605 */
[----:B------:R-:W-:Y:S01]  /*0d90*/  UISETP.NE.U32.AND UP0, UPT, UR8, URZ, UPT ;  /* 0x0000003f0800728c */ /* 0x000fe2000bf05070 */
[----:B0-----:R-:W-:Y:S01]  /*0da0*/  R2UR UR38, R0 ;  /* 0x00000000002672ca */ /* 0x001fe200000e0000 */
[----:B------:R-:W-:Y:S01]  /*0db0*/  @UP1 ULDC.64 UR6, c[0x0][0xc48] ;  /* 0x0003120000061ab9 */ /* 0x000fe20000000a00 */
[----:B-1----:R-:W-:Y:S02]  /*0dc0*/  ULEA UR39, UR37, UR39, 0x18 ;  /* 0x0000002725277291 */ /* 0x002fe4000f8ec03f */
[----:B------:R-:W-:Y:S02]  /*0dd0*/  UIMAD.WIDE.U32 UR4, UR42, UR6, URZ ;  /* 0x000000062a0472a5 */ /* 0x000fe4000f8e003f */
[----:B------:R-:W-:Y:S02]  /*0de0*/  UISETP.NE.AND.EX UP0, UPT, UR9, URZ, UPT, UP0 ;  /* 0x0000003f0900728c */ /* 0x000fe4000bf05300 */
[----:B------:R-:W-:Y:S01]  /*0df0*/  UIADD3 UR6, UR39, 0x10400, URZ ;  /* 0x0001040027067890 */ /* 0x000fe2000fffe03f */
[----:B------:R-:W-:Y:S01]  /*0e00*/  UMOV UR40, UR42 ;  /* 0x0000002a00287c82 */ /* 0x000fe20008000000 */
[----:B------:R-:W-:-:S03]  /*0e10*/  USEL UR50, UR50, 0x1, UP0 ;  /* 0x0000000132327887 */ /* 0x000fc60008000000 */
[----:B------:R-:W-:Y:S02]  /*0e20*/  ULEA.HI UR4, UR38, UR38, URZ, 0x1 ;  /* 0x0000002626047291 */ /* 0x000fe4000f8f083f */
[----:B------:R-:W-:Y:S02]  /*0e30*/  @UP1 USHF.R.U32.HI UR40, URZ, UR7, UR5 ;  /* 0x000000073f281299 */ /* 0x000fe40008011605 */
[----:B------:R-:W-:Y:S01]  /*0e40*/  ULOP3.LUT UP0, URZ, UR6, 0x3ff, URZ, 0xc0, !UPT ;  /* 0x000003ff063f7892 */ /* 0x000fe2000f80c03f */
[----:B------:R-:W-:Y:S01]  /*0e50*/  ULDC UR5, c[0x0][0x2f0] ;  /* 0x0000bc0000057ab9 */ /* 0x000fe20000000800 */
[----:B------:R-:W-:Y:S02]  /*0e60*/  ULOP3.LUT UR4, UR4, 0x1e, URZ, 0xc0, !UPT ;  /* 0x0000001e04047892 */ /* 0x000fe4000f8ec03f */
[----:B------:R-:W-:Y:S02]  /*0e70*/  UIMAD UR50, UR50, UR5, URZ ;  /* 0x00000005323272a4 */ /* 0x000fe4000f8e023f */
[----:B------:R-:W-:Y:S01]  /*0e80*/  PLOP3.LUT P0, PT, PT, PT, UP0, 0x80, 0x0 ;  /* 0x000000000000781c */ /* 0x000fe20003f0f008 */
[----:B------:R-:W-:-:S02]  /*0e90*/  UIADD3 UR5, UR38, -UR4, URZ ;  /* 0x8000000426057290 */ /* 0x000fc4000fffe03f */
[----:B------:R-:W-:Y:S02]  /*0ea0*/  UIADD3 UR4, UR50, 0x7f, URZ ;  /* 0x0000007f32047890 */ /* 0x000fe4000fffe03f */
[----:B------:R-:W-:Y:S02]  /*0eb0*/  ULEA UR6, UR5, UR6, 0xd ;  /* 0x0000000605067291 */ /* 0x000fe4000f8e683f */
[----:B------:R-:W-:Y:S02]  /*0ec0*/  USHF.R.S32.HI UR5, URZ, 0x1f, UR4 ;  /* 0x0000001f3f057899 */ /* 0x000fe40008011404 */
[----:B------:R-:W-:Y:S02]  /*0ed0*/  USHF.R.U32.HI UR6, URZ, 0x4, UR6 ;  /* 0x000000043f067899 */ /* 0x000fe40008011606 */
[----:B------:R-:W-:Y:S02]  /*0ee0*/  ULEA.HI UR5, UR5, UR4, URZ, 0x7 ;  /* 0x0000000405057291 */ /* 0x000fe4000f8f383f */
[----:B------:R-:W-:-:S02]  /*0ef0*/  ULOP3.LUT UR51, UR6, 0x3fff, URZ, 0xc0, !UPT ;  /* 0x00003fff06337892 */ /* 0x000fc4000f8ec03f */
[----:B------:R-:W-:Y:S01]  /*0f00*/  USHF.R.S32.HI UR52, URZ, 0x7, UR5 ;  /* 0x000000073f347899 */ /* 0x000fe20008011405 */
[----:B---3-5:R-:W-:Y:S11]  /*0f10*/  @!P0 BRA `(.L_x_7) ;  /* 0x0000000000408947 */ /* 0x028ff60003800000 */
[----:B------:R-:W-:Y:S01]  /*0f20*/  MOV R0, 0x0 ;  /* 0x0000000000007802 */ /* 0x000fe20000000f00 */
[----:B------:R-:W-:Y:S01]  /*0f30*/  ULDC.64 UR4, c[0x4][0x80] ;  /* 0x0100200000047ab9 */ /* 0x000fe20000000a00 */
[----:B------:R-:W-:Y:S01]  /*0f40*/  ULDC.64 UR6, c[0x4][0x20] ;  /* 0x0100080000067ab9 */ /* 0x000fe20000000a00 */
[----:B------:R-:W-:Y:S01]  /*0f50*/  MOV R4, UR4 ;  /* 0x0000000400047c02 */ /* 0x000fe20008000f00 */
[----:B------:R0:W1:Y:S01]  /*0f60*/  LDC.64 R14, c[0x4][R0] ;  /* 0x01000000000e7b82 */ /* 0x0000620000000a00 */
[----:B------:R-:W-:Y:S01]  /*0f70*/  IMAD.U32 R5, RZ, RZ, UR5 ;  /* 0x00000005ff057e24 */ /* 0x000fe2000f8e00ff */
[----:B------:R-:W-:Y:S01]  /*0f80*/  ULDC.64 UR4, c[0x4][0x88] ;  /* 0x0100220000047ab9 */ /* 0x000fe20000000a00 */
[----:B------:R-:W-:Y:S01]  /*0f90*/  MOV R10, UR6 ;  /* 0x00000006000a7c02 */ /* 0x000fe20008000f00 */
[----:B------:R-:W-:Y:S01]  /*0fa0*/  IMAD.U32 R6, RZ, RZ, UR4 ;  /* 0x00000004ff067e24 */ /* 0x000fe2000f8e00ff */
[----:B------:R-:W-:Y:S01]  /*0fb0*/  MOV R13, RZ ;  /* 0x000000ff000d7202 */ /* 0x000fe20000000f00 */
[----:B------:R-:W-:-:S02]  /*0fc0*/  IMAD.U32 R7, RZ, RZ, UR5 ;  /* 0x00000005ff077e24 */ /* 0x000fc4000f8e00ff */
[----:B------:R-:W-:Y:S02]  /*0fd0*/  IMAD.U32 R11, RZ, RZ, UR7 ;  /* 0x00000007ff0b7e24 */ /* 0x000fe4000f8e00ff */
[----:B------:R-:W-:Y:S02]  /*0fe0*/  IMAD.MOV.U32 R8, RZ, RZ, 0x70 ;  /* 0x00000070ff087424 */ /* 0x000fe400078e00ff */
[----:B0-----:R-:W-:-:S07]  /*0ff0*/  IMAD.MOV.U32 R12, RZ, RZ, 0x1 ;  /* 0x00000001ff0c7424 */ /* 0x001fce00078e00ff */
[----:B------:R-:W-:-:S07]  /*1000*/  LEPC R20, `(.L_x_7) ;  /* 0x000000001014794e */ /* 0x000fce0000000000 */
[----:B-1----:R-:W-:Y:S05]  /*1010*/  CALL.ABS.NOINC R14 ;  /* 0x000000000e007343 */ /* 0x002fea0003c00000 */
.L_x_7:
[----:B------:R-:W-:Y:S01]  /*1020*/  ULOP3.LUT UR4, UR45, 0x1, URZ, 0xc0, !UPT ;  /* 0x000000012d047892 */ /* 0x000fe2000f8ec03f */
[----:B------:R-:W-:-:S05]  /*1030*/  IMAD.U32 R3, RZ, RZ, UR46 ;  /* 0x0000002eff037e24 */ /* 0x000fca000f8e00ff */
[----:B------:R-:W-:Y:S01]  /*1040*/  IMAD.U32 R0, RZ, RZ, UR4 ;  /* 0x00000004ff007e24 */ /* 0x000fe2000f8e00ff */
[----:B------:R-:W-:-:S04]  /*1050*/  ISETP.NE.AND P0, PT, R3, 0x3, PT ;  /* 0x000000030300780c */ /* 0x000fc80003f05270 */
[----:B------:R-:W-:-:S04]  /*1060*/  SHF.L.U32 R0, R0, 0x1f, RZ ;  /* 0x0000001f00007819 */ /* 0x000fc800000006ff */
[----:B------:R-:W0:Y:S02]  /*1070*/  SYNCS.PHASECHK.TRANS64.TRYWAIT P1, [UR39+0x28800], R0 ;  /* 0x02880000ff0075a7 */ /* 0x000e240008020167 */
[----:B0-----:R-:W-:Y:S05]  /*1080*/  @!P1 BRA `(.L_x_8) ;  /* 0x000000a800d09947 */ /* 0x001fea0003800000 */
.L_x_89:
[----:B------:R-:W-:Y:S05]  /*1090*/  @!P0 BRA `(.L_x_9) ;  /* 0x0000000000048947 */ /* 0x000fea0003800000 */
[----:B------:R-:W-:Y:S01]  /*10a0*/  BPT.TRAP 0x1 ;  /* 0x000000040000795c */ /* 0x000fe20000300000 */
.L_x_9:
[----:B0-----:R-:W-:Y:S01]  /*10b0*/  IMAD.U32 R0, RZ, RZ, UR43 ;  /* 0x0000002bff007e24 */ /* 0x001fe2000f8e00ff */
[----:B------:R-:W-:-:S04]  /*10c0*/  MOV R3, UR44 ;  /* 0x0000002c00037c02 */ /* 0x000fc80008000f00 */
[----:B------:R-:W-:Y:S02]  /*10d0*/  LEA R0, R0, UR39, 0x3 ;  /* 0x0000002700007c11 */ /* 0x000fe4000f8e18ff */
[----:B------:R-:W-:-:S04]  /*10e0*/  SHF.L.U32 R3, R3, 0x1f, RZ ;  /* 0x0000001f03037819 */ /* 0x000fc800000006ff */
[----:B------:R0:W1:Y:S01]  /*10f0*/  SYNCS.PHASECHK.TRANS64.TRYWAIT P1, [R0+URZ+0x28830], R3 ;  /* 0x02883003000075a7 */ /* 0x000062000802017f */
[----:B------:R-:W-:Y:S05]  /*1100*/  @!P0 BRA `(.L_x_10) ;  /* 0x0000000000048947 */ /* 0x000fea0003800000 */
[----:B------:R-:W-:Y:S01]  /*1110*/  BPT.TRAP 0x1 ;  /* 0x000000040000795c */ /* 0x000fe20000300000 */
.L_x_10:
[----:B------:R-:W-:Y:S01]  /*1120*/  IMAD.MOV.U32 R151, RZ, RZ, RZ ;  /* 0x000000ffff977224 */ /* 0x000fe200078e00ff */
[----:B-1----:R-:W-:Y:S06]  /*1130*/  @P1 BRA `(.L_x_11) ;  /* 0x0000000000081947 */ /* 0x002fec0003800000 */
[----:B------:R-:W1:Y:S02]  /*1140*/  SYNCS.PHASECHK.TRANS64.TRYWAIT P1, [R0+URZ+0x28830], R3 ;  /* 0x02883003000075a7 */ /* 0x000e64000802017f */
[----:B-1----:R-:W-:Y:S05]  /*1150*/  @!P1 BRA `(.L_x_12) ;  /* 0x000000a800b49947 */ /* 0x002fea0003800000 */
.L_x_11:
[----:B------:R-:W-:Y:S05]  /*1160*/  WARPSYNC.ALL ;  /* 0x0000000000007948 */ /* 0x000fea0003800000 */
[----:B------:R-:W-:Y:S01]  /*1170*/  UIADD3 UR4, UR39, 0x18400, URZ ;  /* 0x0001840027047890 */ /* 0x000fe2000fffe03f */
[----:B------:R-:W-:Y:S01]  /*1180*/  WARPGROUP.ARRIVE ;  /* 0x00000000000079c5 */ /* 0x000fe20000000000 */
[----:B------:R-:W-:Y:S02]  /*1190*/  ULOP3.LUT UR32, UR51, 0x10000, URZ, 0xfc, !UPT ;  /* 0x0001000033207892 */ /* 0x000fe4000f8efc3f */
[----:B------:R-:W-:Y:S01]  /*11a0*/  USHF.R.U32.HI UR4, URZ, 0x4, UR4 ;  /* 0x000000043f047899 */ /* 0x000fe20008011604 */
[----:B------:R-:W-:Y:S01]  /*11b0*/  UMOV UR33, 0x40000040 ;  /* 0x4000004000217882 */ /* 0x000fe20000000000 */
[----:B------:R-:W-:-:S02]  /*11c0*/  UMOV UR35, 0x40000040 ;  /* 0x4000004000237882 */ /* 0x000fc40000000000 */
[----:B------:R-:W-:Y:S01]  /*11d0*/  ULOP3.LUT UR4, UR4, 0x3fff, URZ, 0xc0, !UPT ;  /* 0x00003fff04047892 */ /* 0x000fe2000f8ec03f */
[----:B------:R-:W-:Y:S01]  /*11e0*/  UMOV UR5, 0x40000040 ;  /* 0x4000004000057882 */ /* 0x000fe20000000000 */
[----:B------:R-:W-:Y:S02]  /*11f0*/  UMOV UR7, 0x40000040 ;  /* 0x4000004000077882 */ /* 0x000fe40000000000 */
[----:B------:R-:W-:Y:S02]  /*1200*/  ULOP3.LUT UR47, UR4, 0x10000, URZ, 0xfc, !UPT ;  /* 0x00010000042f7892 */ /* 0x000fe4000f8efc3f */
[----:B------:R-:W-:Y:S02]  /*1210*/  UIADD3 UR4, UR32, 0x2, URZ ;  /* 0x0000000220047890 */ /* 0x000fe4000fffe03f */
[----:B------:R-:W-:Y:S02]  /*1220*/  ULEA UR34, UR43, UR47, 0xb ;  /* 0x0000002f2b227291 */ /* 0x000fe4000f8e583f */
[----:B------:R-:W-:-:S02]  /*1230*/  UIADD3 UR8, UR32, 0x4, URZ ;  /* 0x0000000420087890 */ /* 0x000fc4000fffe03f */
[----:B------:R-:W-:Y:S02]  /*1240*/  UIADD3 UR6, UR34, 0x2, URZ ;  /* 0x0000000222067890 */ /* 0x000fe4000fffe03f */
[----:B------:R-:W-:Y:S01]  /*1250*/  UIADD3 UR10, UR34, 0x4, URZ ;  /* 0x00000004220a7890 */ /* 0x000fe2000fffe03f */
[----:B------:R-:W-:Y:S02]  /*1260*/  UMOV UR9, 0x40000040 ;  /* 0x4000004000097882 */ /* 0x000fe40000000000 */
[----:B------:R-:W-:Y:S01]  /*1270*/  HGMMA.64x128x16.F32 R24, gdesc[UR32], RZ, !UPT, gsb0 ;  /* 0x01e00000201879f0 */ /* 0x000fe2000c0008ff */
[----:B------:R-:W-:Y:S01]  /*1280*/  UMOV UR11, 0x40000040 ;  /* 0x40000040000b7882 */ /* 0x000fe20000000000 */
[----:B------:R-:W-:Y:S02]  /*1290*/  UIADD3 UR12, UR32, 0x6, URZ ;  /* 0x00000006200c7890 */ /* 0x000fe4000fffe03f */
[----:B------:R-:W-:Y:S01]  /*12a0*/  UIADD3 UR14, UR34, 0x6, URZ ;  /* 0x00000006220e7890 */ /* 0x000fe2000fffe03f */
[----:B------:R-:W-:Y:S01]  /*12b0*/  UMOV UR13, 0x40000040 ;  /* 0x40000040000d7882 */ /* 0x000fe20000000000 */
[----:B------:R-:W-:Y:S01]  /*12c0*/  UMOV UR15, 0x40000040 ;  /* 0x40000040000f7882 */ /* 0x000fe20000000000 */
[----:B------:R-:W-:-:S02]  /*12d0*/  UIADD3 UR16, UR32, 0x400, URZ ;  /* 0x0000040020107890 */ /* 0x000fc4000fffe03f */
[----:B------:R-:W-:Y:S01]  /*12e0*/  UIADD3 UR18, UR34, 0x400, URZ ;  /* 0x0000040022127890 */ /* 0x000fe2000fffe03f */
[----:B------:R-:W-:Y:S01]  /*12f0*/  UMOV UR17, 0x40000040 ;  /* 0x4000004000117882 */ /* 0x000fe20000000000 */
[----:B------:R-:W-:Y:S01]  /*1300*/  UMOV UR19, 0x40000040 ;  /* 0x4000004000137882 */ /* 0x000fe20000000000 */
[----:B------:R-:W-:Y:S02]  /*1310*/  UIADD3 UR20, UR32, 0x402, URZ ;  /* 0x0000040220147890 */ /* 0x000fe4000fffe03f */
[----:B------:R-:W-:Y:S01]  /*1320*/  UIADD3 UR22, UR34, 0x402, URZ ;  /* 0x0000040222167890 */ /* 0x000fe2000fffe03f */
[----:B------:R-:W-:Y:S01]  /*1330*/  UMOV UR21, 0x40000040 ;  /* 0x4000004000157882 */ /* 0x000fe20000000000 */
        /* <DEDUP_REMOVED lines=9> */
[----:B------:R-:W-:Y:S02]  /*13d0*/  WARPGROUP.DEPBAR.LE gsb0, 0x0 ;  /* 0x00008000000079c5 */ /* 0x000fe40000010000 */
[----:B------:R-:W-:-:S06]  /*13e0*/  WARPGROUP.ARRIVE ;  /* 0x00000000000079c5 */ /* 0x000fcc0000000000 */
[----:B------:R-:W-:Y:S03]  /*13f0*/  HGMMA.64x128x16.F32 R24, gdesc[UR4], R24, gsb0 ;  /* 0x01e00000041879f0 */ /* 0x000fe60008000818 */
[----:B------:R-:W-:Y:S02]  /*1400*/  WARPGROUP.DEPBAR.LE gsb0, 0x0 ;  /* 0x00008000000079c5 */ /* 0x000fe40000010000 */
[----:B------:R-:W-:-:S07]  /*1410*/  WARPGROUP.ARRIVE ;  /* 0x00000000000079c5 */ /* 0x000fce0000000000 */
        /* <DEDUP_REMOVED lines=17> */
[----:B------:R-:W-:Y:S05]  /*1530*/  @!P0 BRA `(.L_x_13) ;  /* 0x0000000000048947 */ /* 0x000fea0003800000 */
[----:B------:R-:W-:Y:S01]  /*1540*/  BPT.TRAP 0x1 ;  /* 0x000000040000795c */ /* 0x000fe20000300000 */
.L_x_13:
[----:B------:R-:W-:Y:S01]  /*1550*/  ULDC UR6, c[0x0][0x9d8] ;  /* 0x0002760000067ab9 */ /* 0x000fe20000000800 */
[----:B------:R-:W-:Y:S02]  /*1560*/  VIADD R6, R155, UR50 ;  /* 0x000000329b067c36 */ /* 0x000fe40008000000 */
[----:B------:R-:W-:Y:S01]  /*1570*/  FMUL.FTZ R24, R24, UR6 ;  /* 0x0000000618187c20 */ /* 0x000fe20008410000 */
[----:B------:R-:W-:Y:S01]  /*1580*/  FMUL.FTZ R25, R25, UR6 ;  /* 0x0000000619197c20 */ /* 0x000fe20008410000 */
[----:B------:R-:W-:Y:S01]  /*1590*/  FMUL.FTZ R28, R28, UR6 ;  /* 0x000000061c1c7c20 */ /* 0x000fe20008410000 */
[----:B------:R-:W-:Y:S01]  /*15a0*/  FMUL.FTZ R29, R29, UR6 ;  /* 0x000000061d1d7c20 */ /* 0x000fe20008410000 */
[----:B------:R-:W-:Y:S02]  /*15b0*/  IMAD.U32 R7, RZ, RZ, UR52 ;  /* 0x00000034ff077e24 */ /* 0x000fe4000f8e00ff */
[----:B------:R-:W-:Y:S01]  /*15c0*/  FMUL.FTZ R32, R32, UR6 ;  /* 0x0000000620207c20 */ /* 0x000fe20008410000 */
[----:B------:R-:W2:Y:S01]  /*15d0*/  MUFU.TANH R24, R24 ;  /* 0x0000001800187308 */ /* 0x000ea20000002400 */
[----:B------:R-:W-:Y:S01]  /*15e0*/  FMUL.FTZ R33, R33, UR6 ;  /* 0x0000000621217c20 */ /* 0x000fe20008410000 */
[----:B------:R-:W-:-:S02]  /*15f0*/  IMAD R6, R7, -0x80, R6 ;  /* 0xffffff8007067824 */ /* 0x000fc400078e0206 */
[----:B------:R-:W-:Y:S01]  /*1600*/  FMUL.FTZ R26, R26, UR6 ;  /* 0x000000061a1a7c20 */ /* 0x000fe20008410000 */
[----:B------:R-:W-:Y:S01]  /*1610*/  FMUL.FTZ R36, R36, UR6 ;  /* 0x0000000624247c20 */ /* 0x000fe20008410000 */
[----:B------:R-:W-:Y:S01]  /*1620*/  FMUL.FTZ R27, R27, UR6 ;  /* 0x000000061b1b7c20 */ /* 0x000fe20008410000 */
[----:B------:R-:W-:Y:S01]  /*1630*/  FMUL.FTZ R37, R37, UR6 ;  /* 0x0000000625257c20 */ /* 0x000fe20008410000 */
[C---:B------:R-:W-:Y:S01]  /*1640*/  ISETP.GT.AND P2, PT, R6.reuse, RZ, PT ;  /* 0x000000ff0600720c */ /* 0x040fe20003f44270 */
[----:B------:R-:W3:Y:S01]  /*1650*/  MUFU.TANH R25, R25 ;  /* 0x0000001900197308 */ /* 0x000ee20000002400 */
[----:B------:R-:W-:Y:S01]  /*1660*/  ISETP.GT.AND P1, PT, R6, 0x1, PT ;  /* 0x000000010600780c */ /* 0x000fe20003f24270 */
[----:B------:R-:W-:Y:S01]  /*1670*/  FMUL.FTZ R30, R30, UR6 ;  /* 0x000000061e1e7c20 */ /* 0x000fe20008410000 */
[----:B------:R-:W-:Y:S01]  /*1680*/  ISETP.GT.AND P6, PT, R6, 0x8, PT ;  /* 0x000000080600780c */ /* 0x000fe20003fc4270 */
[----:B------:R-:W-:Y:S01]  /*1690*/  FMUL.FTZ R40, R40, UR6 ;  /* 0x0000000628287c20 */ /* 0x000fe20008410000 */
[C---:B------:R-:W-:Y:S01]  /*16a0*/  ISETP.GT.AND P5, PT, R6.reuse, 0x9, PT ;  /* 0x000000090600780c */ /* 0x040fe20003fa4270 */
[----:B------:R-:W-:Y:S01]  /*16b0*/  FMUL.FTZ R31, R31, UR6 ;  /* 0x000000061f1f7c20 */ /* 0x000fe20008410000 */
[----:B------:R-:W-:Y:S01]  /*16c0*/  ISETP.GT.AND P4, PT, R6, 0x10, PT ;  /* 0x000000100600780c */ /* 0x000fe20003f84270 */
[----:B------:R-:W4:Y:S01]  /*16d0*/  MUFU.TANH R28, R28 ;  /* 0x0000001c001c7308 */ /* 0x000f220000002400 */
[----:B--2---:R-:W-:Y:S01]  /*16e0*/  FSEL R9, R24, -INF , P2 ;  /* 0xff80000018097808 */ /* 0x004fe20001000000 */
[----:B------:R-:W-:Y:S01]  /*16f0*/  FMUL.FTZ R41, R41, UR6 ;  /* 0x0000000629297c20 */ /* 0x000fe20008410000 */
[----:B------:R-:W-:Y:S01]  /*1700*/  FMUL.FTZ R34, R34, UR6 ;  /* 0x0000000622227c20 */ /* 0x000fe20008410000 */
[----:B------:R-:W-:Y:S01]  /*1710*/  ISETP.GT.AND P3, PT, R6, 0x11, PT ;  /* 0x000000110600780c */ /* 0x000fe20003f64270 */
[----:B------:R-:W-:Y:S01]  /*1720*/  FMUL.FTZ R44, R44, UR6 ;  /* 0x000000062c2c7c20 */ /* 0x000fe20008410000 */
[----:B------:R-:W-:Y:S01]  /*1730*/  FMUL.FTZ R35, R35, UR6 ;  /* 0x0000000623237c20 */ /* 0x000fe20008410000 */
[----:B------:R-:W-:Y:S01]  /*1740*/  FMUL.FTZ R45, R45, UR6 ;  /* 0x000000062d2d7c20 */ /* 0x000fe20008410000 */
[----:B------:R-:W2:Y:S01]  /*1750*/  MUFU.TANH R29, R29 ;  /* 0x0000001d001d7308 */ /* 0x000ea20000002400 */
[----:B---3--:R-:W-:Y:S01]  /*1760*/  FSEL R8, R25, -INF , P1 ;  /* 0xff80000019087808 */ /* 0x008fe20000800000 */
[----:B------:R-:W-:Y:S01]  /*1770*/  FMUL.FTZ R38, R38, UR6 ;  /* 0x0000000626267c20 */ /* 0x000fe20008410000 */
[----:B------:R-:W-:Y:S01]  /*1780*/  FMUL.FTZ R39, R39, UR6 ;  /* 0x0000000627277c20 */ /* 0x000fe20008410000 */
[----:B------:R-:W-:Y:S01]  /*1790*/  FMUL.FTZ R48, R48, UR6 ;  /* 0x0000000630307c20 */ /* 0x000fe20008410000 */
[----:B------:R-:W-:Y:S01]  /*17a0*/  FMNMX.FTZ R12, R9, R8, !PT ;  /* 0x00000008090c7209 */ /* 0x000fe20007810000 */
[----:B------:R-:W-:Y:S01]  /*17b0*/  FMUL.FTZ R49, R49, UR6 ;  /* 0x0000000631317c20 */ /* 0x000fe20008410000 */
[----:B------:R-:W-:Y:S01]  /*17c0*/  FMUL.FTZ R42, R42, UR6 ;  /* 0x000000062a2a7c20 */ /* 0x000fe20008410000 */
[----:B------:R-:W3:Y:S01]  /*17d0*/  MUFU.TANH R32, R32 ;  /* 0x0000002000207308 */ /* 0x000ee20000002400 */
[----:B----4-:R-:W-:Y:S01]  /*17e0*/  FSEL R89, R28, -INF , P6 ;  /* 0xff8000001c597808 */ /* 0x010fe20003000000 */
[----:B------:R-:W-:Y:S01]  /*17f0*/  FMUL.FTZ R43, R43, UR6 ;  /* 0x000000062b2b7c20 */ /* 0x000fe20008410000 */
[----:B------:R-:W-:Y:S01]  /*1800*/  FMUL.FTZ R52, R52, UR6 ;  /* 0x0000000634347c20 */ /* 0x000fe20008410000 */
[----:B------:R-:W-:Y:S01]  /*1810*/  FMUL.FTZ R53, R53, UR6 ;  /* 0x0000000635357c20 */ /* 0x000fe20008410000 */
[----:B------:R-:W-:Y:S01]  /*1820*/  FMNMX.FTZ R12, R89, R12, !PT ;  /* 0x0000000c590c7209 */ /* 0x000fe20007810000 */
[----:B------:R-:W-:Y:S01]  /*1830*/  FMUL.FTZ R46, R46, UR6 ;  /* 0x000000062e2e7c20 */ /* 0x000fe20008410000 */
[----:B------:R-:W-:Y:S01]  /*1840*/  FMUL.FTZ R47, R47, UR6 ;  /* 0x000000062f2f7c20 */ /* 0x000fe20008410000 */
[----:B01----:R-:W0:Y:S01]  /*1850*/  MUFU.TANH R3, R26 ;  /* 0x0000001a00037308 */ /* 0x003e220000002400 */
[----:B--2---:R-:W-:Y:S01]  /*1860*/  FSEL R91, R29, -INF , P5 ;  /* 0xff8000001d5b7808 */ /* 0x004fe20002800000 */
[----:B------:R-:W-:Y:S01]  /*1870*/  FMUL.FTZ R56, R56, UR6 ;  /* 0x0000000638387c20 */ /* 0x000fe20008410000 */
[----:B------:R-:W-:Y:S01]  /*1880*/  FMUL.FTZ R57, R57, UR6 ;  /* 0x0000000639397c20 */ /* 0x000fe20008410000 */
[----:B------:R-:W-:Y:S01]  /*1890*/  FMUL.FTZ R50, R50, UR6 ;  /* 0x0000000632327c20 */ /* 0x000fe20008410000 */
[----:B------:R-:W-:Y:S01]  /*18a0*/  FMNMX.FTZ R12, R91, R12, !PT ;  /* 0x0000000c5b0c7209 */ /* 0x000fe20007810000 */
[----:B------:R-:W-:Y:S01]  /*18b0*/  FMUL.FTZ R51, R51, UR6 ;  /* 0x0000000633337c20 */ /* 0x000fe20008410000 */
[----:B------:R-:W-:Y:S01]  /*18c0*/  FMUL.FTZ R60, R60, UR6 ;  /* 0x000000063c3c7c20 */ /* 0x000fe20008410000 */
[----:B------:R-:W1:Y:S01]  /*18d0*/  MUFU.TANH R33, R33 ;  /* 0x0000002100217308 */ /* 0x000e620000002400 */
[----:B---3--:R-:W-:Y:S01]  /*18e0*/  FSEL R93, R32, -INF , P4 ;  /* 0xff800000205d7808 */ /* 0x008fe20002000000 */
[----:B------:R-:W-:Y:S01]  /*18f0*/  FMUL.FTZ R54, R54, UR6 ;  /* 0x0000000636367c20 */ /* 0x000fe20008410000 */
[----:B------:R-:W-:Y:S01]  /*1900*/  FMUL.FTZ R61, R61, UR6 ;  /* 0x000000063d3d7c20 */ /* 0x000fe20008410000 */
[----:B------:R-:W-:Y:S01]  /*1910*/  FMUL.FTZ R55, R55, UR6 ;  /* 0x0000000637377c20 */ /* 0x000fe20008410000 */
[----:B------:R-:W-:Y:S01]  /*1920*/  FMNMX.FTZ R12, R93, R12, !PT ;  /* 0x0000000c5d0c7209 */ /* 0x000fe20007810000 */
[----:B------:R-:W-:Y:S01]  /*1930*/  FMUL.FTZ R64, R64, UR6 ;  /* 0x0000000640407c20 */ /* 0x000fe20008410000 */
[----:B------:R-:W-:Y:S01]  /*1940*/  FMUL.FTZ R58, R58, UR6 ;  /* 0x000000063a3a7c20 */ /* 0x000fe20008410000 */
[----:B------:R-:W2:Y:S01]  /*1950*/  MUFU.TANH R4, R27 ;  /* 0x0000001b00047308 */ /* 0x000ea20000002400 */
[----:B0-----:R-:W-:Y:S01]  /*1960*/  FSEL R3, R3, -INF , P2 ;  /* 0xff80000003037808 */ /* 0x001fe20001000000 */
[----:B------:R-:W-:Y:S01]  /*1970*/  FMUL.FTZ R65, R65, UR6 ;  /* 0x0000000641417c20 */ /* 0x000fe20008410000 */
[----:B------:R-:W-:Y:S01]  /*1980*/  ISETP.GT.AND P2, PT, R6, 0x18, PT ;  /* 0x000000180600780c */ /* 0x000fe20003f44270 */
[----:B------:R-:W-:Y:S01]  /*1990*/  FMUL.FTZ R59, R59, UR6 ;  /* 0x000000063b3b7c20 */ /* 0x000fe20008410000 */
[----:B------:R-:W-:Y:S01]  /*19a0*/  FMUL.FTZ R68, R68, UR6 ;  /* 0x0000000644447c20 */ /* 0x000fe20008410000 */
[----:B------:R-:W-:Y:S01]  /*19b0*/  FMUL.FTZ R62, R62, UR6 ;  /* 0x000000063e3e7c20 */ /* 0x000fe20008410000 */
[----:B------:R-:W-:Y:S01]  /*19c0*/  FMUL.FTZ R69, R69, UR6 ;  /* 0x0000000645457c20 */ /* 0x000fe20008410000 */
[----:B------:R-:W0:Y:S01]  /*19d0*/  MUFU.TANH R36, R36 ;  /* 0x0000002400247308 */ /* 0x000e220000002400 */
[----:B-1----:R-:W-:Y:S01]  /*19e0*/  FSEL R95, R33, -INF , P3 ;  /* 0xff800000215f7808 */ /* 0x002fe20001800000 */
[----:B------:R-:W-:Y:S01]  /*19f0*/  FMUL.FTZ R63, R63, UR6 ;  /* 0x000000063f3f7c20 */ /* 0x000fe20008410000 */
[----:B------:R-:W-:Y:S01]  /*1a00*/  FMUL.FTZ R72, R72, UR6 ;  /* 0x0000000648487c20 */ /* 0x000fe20008410000 */
[----:B------:R-:W-:Y:S01]  /*1a10*/  FMUL.FTZ R66, R66, UR6 ;  /* 0x0000000642427c20 */ /* 0x000fe20008410000 */
[----:B------:R-:W-:Y:S01]  /*1a20*/  FMNMX.FTZ R12, R95, R12, !PT ;  /* 0x0000000c5f0c7209 */ /* 0x000fe20007810000 */
[----:B------:R-:W-:Y:S01]  /*1a30*/  FMUL.FTZ R73, R73, UR6 ;  /* 0x0000000649497c20 */ /* 0x000fe20008410000 */
[----:B------:R-:W-:Y:S01]  /*1a40*/  FMUL.FTZ R67, R67, UR6 ;  /* 0x0000000643437c20 */ /* 0x000fe20008410000 */
[----:B------:R-:W1:Y:S01]  /*1a50*/  MUFU.TANH R5, R30 ;  /* 0x0000001e00057308 */ /* 0x000e620000002400 */
[----:B--2---:R-:W-:Y:S01]  /*1a60*/  FSEL R4, R4, -INF , P1 ;  /* 0xff80000004047808 */ /* 0x004fe20000800000 */
[----:B------:R-:W-:Y:S01]  /*1a70*/  FMUL.FTZ R76, R76, UR6 ;  /* 0x000000064c4c7c20 */ /* 0x000fe20008410000 */
[----:B------:R-:W-:Y:S01]  /*1a80*/  ISETP.GT.AND P1, PT, R6, 0x19, PT ;  /* 0x000000190600780c */ /* 0x000fe20003f24270 */
[----:B------:R-:W-:Y:S01]  /*1a90*/  FMUL.FTZ R70, R70, UR6 ;  /* 0x0000000646467c20 */ /* 0x000fe20008410000 */
[----:B------:R-:W-:Y:S01]  /*1aa0*/  FMUL.FTZ R77, R77, UR6 ;  /* 0x000000064d4d7c20 */ /* 0x000fe20008410000 */
[----:B------:R-:W-:Y:S01]  /*1ab0*/  FMUL.FTZ R71, R71, UR6 ;  /* 0x0000000647477c20 */ /* 0x000fe20008410000 */
[----:B------:R-:W-:Y:S01]  /*1ac0*/  FMUL.FTZ R80, R80, UR6 ;  /* 0x0000000650507c20 */ /* 0x000fe20008410000 */
[----:B------:R-:W2:Y:S01]  /*1ad0*/  MUFU.TANH R37, R37 ;  /* 0x0000002500257308 */ /* 0x000ea20000002400 */
[----:B0-----:R-:W-:Y:S01]  /*1ae0*/  FSEL R97, R36, -INF , P2 ;  /* 0xff80000024617808 */ /* 0x001fe20001000000 */
[----:B------:R-:W-:Y:S01]  /*1af0*/  FMUL.FTZ R74, R74, UR6 ;  /* 0x000000064a4a7c20 */ /* 0x000fe20008410000 */
[----:B------:R-:W-:Y:S01]  /*1b00*/  FMUL.FTZ R81, R81, UR6 ;  /* 0x0000000651517c20 */ /* 0x000fe20008410000 */
[----:B------:R-:W-:Y:S01]  /*1b10*/  FMUL.FTZ R75, R75, UR6 ;  /* 0x000000064b4b7c20 */ /* 0x000fe20008410000 */
[----:B------:R-:W-:Y:S01]  /*1b20*/  FMNMX.FTZ R12, R97, R12, !PT ;  /* 0x0000000c610c7209 */ /* 0x000fe20007810000 */
[----:B------:R-:W-:Y:S01]  /*1b30*/  FMUL.FTZ R84, R84, UR6 ;  /* 0x0000000654547c20 */ /* 0x000fe20008410000 */
[----:B------:R-:W-:Y:S01]  /*1b40*/  FMUL.FTZ R85, R85, UR6 ;  /* 0x0000000655557c20 */ /* 0x000fe20008410000 */
[----:B------:R-:W0:Y:S01]  /*1b50*/  MUFU.TANH R11, R31 ;  /* 0x0000001f000b7308 */ /* 0x000e220000002400 */
[----:B-1----:R-:W-:Y:S01]  /*1b60*/  FSEL R5, R5, -INF , P6 ;  /* 0xff80000005057808 */ /* 0x002fe20003000000 */
[----:B------:R-:W-:Y:S01]  /*1b70*/  ULDC UR7, c[0x0][0x988] ;  /* 0x0002620000077ab9 */ /* 0x000fe20000000800 */
[----:B------:R-:W-:Y:S01]  /*1b80*/  ISETP.GT.AND P6, PT, R6, 0x20, PT ;  /* 0x000000200600780c */ /* 0x000fe20003fc4270 */
[----:B------:R-:W-:Y:S01]  /*1b90*/  FMUL.FTZ R78, R78, UR6 ;  /* 0x000000064e4e7c20 */ /* 0x000fe20008410000 */
[----:B------:R-:W-:Y:S01]  /*1ba0*/  P2R R10, PR, RZ, 0x1 ;  /* 0x00000001ff0a7803 */ /* 0x000fe20000000000 */
[----:B------:R-:W-:Y:S01]  /*1bb0*/  FMUL.FTZ R79, R79, UR6 ;  /* 0x000000064f4f7c20 */ /* 0x000fe20008410000 */
[----:B------:R-:W-:Y:S01]  /*1bc0*/  FMUL.FTZ R82, R82, UR6 ;  /* 0x0000000652527c20 */ /* 0x000fe20008410000 */
[----:B------:R-:W1:Y:S01]  /*1bd0*/  MUFU.TANH R40, R40 ;  /* 0x0000002800287308 */ /* 0x000e620000002400 */
[----:B--2---:R-:W-:Y:S01]  /*1be0*/  FSEL R99, R37, -INF , P1 ;  /* 0xff80000025637808 */ /* 0x004fe20000800000 */
[----:B------:R-:W-:Y:S01]  /*1bf0*/  FMUL.FTZ R83, R83, UR6 ;  /* 0x0000000653537c20 */ /* 0x000fe20008410000 */
[----:B------:R-:W-:Y:S01]  /*1c00*/  FMUL.FTZ R86, R86, UR6 ;  /* 0x0000000656567c20 */ /* 0x000fe20008410000 */
[----:B------:R-:W-:Y:S01]  /*1c10*/  FMUL.FTZ R87, R87, UR6 ;  /* 0x0000000657577c20 */ /* 0x000fe20008410000 */
[----:B------:R-:W-:Y:S01]  /*1c20*/  FMNMX.FTZ R12, R99, R12, !PT ;  /* 0x0000000c630c7209 */ /* 0x000fe20007810000 */
[----:B------:R-:W-:Y:S01]  /*1c30*/  UISETP.GE.AND UP0, UPT, UR50, 0x81, UPT ;  /* 0x000000813200788c */ /* 0x000fe2000bf06270 */
[----:B------:R-:W-:Y:S01]  /*1c40*/  R2UR UR6, R0 ;  /* 0x00000000000672ca */ /* 0x000fe200000e0000 */
[----:B------:R-:W2:Y:S01]  /*1c50*/  MUFU.TANH R13, R34 ;  /* 0x00000022000d7308 */ /* 0x000ea20000002400 */
[----:B0-----:R-:W-:Y:S01]  /*1c60*/  FSEL R11, R11, -INF , P5 ;  /* 0xff8000000b0b7808 */ /* 0x001fe20002800000 */
[--C-:B------:R-:W-:Y:S01]  /*1c70*/  IMAD.MOV.U32 R150, RZ, RZ, R151.reuse ;  /* 0x000000ffff967224 */ /* 0x100fe200078e0097 */
[----:B------:R-:W-:Y:S01]  /*1c80*/  ISETP.GT.AND P5, PT, R6, 0x21, PT ;  /* 0x000000210600780c */ /* 0x000fe20003fa4270 */
[----:B------:R-:W-:-:S02]  /*1c90*/  IMAD.MOV.U32 R149, RZ, RZ, R151 ;  /* 0x000000ffff957224 */ /* 0x000fc400078e0097 */
[--C-:B------:R-:W-:Y:S02]  /*1ca0*/  IMAD.MOV.U32 R148, RZ, RZ, R151.reuse ;  /* 0x000000ffff947224 */ /* 0x100fe400078e0097 */
[----:B------:R-:W0:Y:S01]  /*1cb0*/  MUFU.TANH R41, R41 ;  /* 0x0000002900297308 */ /* 0x000e220000002400 */
[----:B-1----:R-:W-:Y:S01]  /*1cc0*/  FSEL R101, R40, -INF , P6 ;  /* 0xff80000028657808 */ /* 0x002fe20003000000 */
[--C-:B------:R-:W-:Y:S02]  /*1cd0*/  IMAD.MOV.U32 R146, RZ, RZ, R151.reuse ;  /* 0x000000ffff927224 */ /* 0x100fe400078e0097 */
[----:B------:R-:W-:Y:S01]  /*1ce0*/  UIADD3 UR6, UR6, 0x28840, URZ ;  /* 0x0002884006067890 */ /* 0x000fe2000fffe03f */
[----:B------:R-:W-:Y:S01]  /*1cf0*/  FMNMX.FTZ R12, R101, R12, !PT ;  /* 0x0000000c650c7209 */ /* 0x000fe20007810000 */
[--C-:B------:R-:W-:Y:S02]  /*1d00*/  IMAD.MOV.U32 R144, RZ, RZ, R151.reuse ;  /* 0x000000ffff907224 */ /* 0x100fe400078e0097 */
[----:B------:R-:W1:Y:S01]  /*1d10*/  MUFU.TANH R15, R35 ;  /* 0x00000023000f7308 */ /* 0x000e620000002400 */
[----:B--2---:R-:W-:Y:S01]  /*1d20*/  FSEL R13, R13, -INF , P4 ;  /* 0xff8000000d0d7808 */ /* 0x004fe20002000000 */
[----:B------:R-:W-:Y:S01]  /*1d30*/  UPRMT UR6, UR37, 0x654, UR6 ;  /* 0x0000065425067896 */ /* 0x000fe20008000006 */
[----:B------:R-:W-:Y:S01]  /*1d40*/  ISETP.GT.AND P4, PT, R6, 0x28, PT ;  /* 0x000000280600780c */ /* 0x000fe20003f84270 */
[----:B------:R-:W-:-:S02]  /*1d50*/  IMAD.MOV.U32 R142, RZ, RZ, R151 ;  /* 0x000000ffff8e7224 */ /* 0x000fc400078e0097 */
[--C-:B------:R-:W-:Y:S02]  /*1d60*/  IMAD.MOV.U32 R140, RZ, RZ, R151.reuse ;  /* 0x000000ffff8c7224 */ /* 0x100fe400078e0097 */
[----:B------:R-:W2:Y:S01]  /*1d70*/  MUFU.TANH R44, R44 ;  /* 0x0000002c002c7308 */ /* 0x000ea20000002400 */
[----:B0-----:R-:W-:Y:S01]  /*1d80*/  FSEL R103, R41, -INF , P5 ;  /* 0xff80000029677808 */ /* 0x001fe20002800000 */
[--C-:B------:R-:W-:Y:S01]  /*1d90*/  IMAD.MOV.U32 R138, RZ, RZ, R151.reuse ;  /* 0x000000ffff8a7224 */ /* 0x100fe200078e0097 */
[----:B------:R-:W-:Y:S01]  /*1da0*/  SYNCS.ARRIVE.TRANS64.RED.A1T0 RZ, [UR6], RZ ;  /* 0x000000ffffff79a7 */ /* 0x000fe20008100406 */
[--C-:B------:R-:W-:Y:S01]  /*1db0*/  IMAD.MOV.U32 R136, RZ, RZ, R151.reuse ;  /* 0x000000ffff887224 */ /* 0x100fe200078e0097 */
[----:B------:R-:W-:Y:S01]  /*1dc0*/  FMNMX.FTZ R12, R103, R12, !PT ;  /* 0x0000000c670c7209 */ /* 0x000fe20007810000 */
[--C-:B------:R-:W-:Y:S02]  /*1dd0*/  IMAD.MOV.U32 R134, RZ, RZ, R151.reuse ;  /* 0x000000ffff867224 */ /* 0x100fe400078e0097 */
[----:B------:R-:W0:Y:S01]  /*1de0*/  MUFU.TANH R21, R38 ;  /* 0x0000002600157308 */ /* 0x000e220000002400 */
[----:B-1----:R-:W-:Y:S01]  /*1df0*/  FSEL R15, R15, -INF , P3 ;  /* 0xff8000000f0f7808 */ /* 0x002fe20001800000 */
[--C-:B------:R-:W-:Y:S01]  /*1e00*/  IMAD.MOV.U32 R132, RZ, RZ, R151.reuse ;  /* 0x000000ffff847224 */ /* 0x100fe200078e0097 */
[----:B------:R-:W-:Y:S01]  /*1e10*/  ISETP.GT.AND P3, PT, R6, 0x29, PT ;  /* 0x000000290600780c */ /* 0x000fe20003f64270 */
[----:B------:R-:W-:-:S02]  /*1e20*/  IMAD.MOV.U32 R130, RZ, RZ, R151 ;  /* 0x000000ffff827224 */ /* 0x000fc400078e0097 */
[--C-:B------:R-:W-:Y:S02]  /*1e30*/  IMAD.MOV.U32 R128, RZ, RZ, R151.reuse ;  /* 0x000000ffff807224 */ /* 0x100fe400078e0097 */
[----:B------:R-:W1:Y:S01]  /*1e40*/  MUFU.TANH R45, R45 ;  /* 0x0000002d002d7308 */ /* 0x000e620000002400 */
[----:B--2---:R-:W-:Y:S01]  /*1e50*/  FSEL R105, R44, -INF , P4 ;  /* 0xff8000002c697808 */ /* 0x004fe20002000000 */
[--C-:B------:R-:W-:Y:S02]  /*1e60*/  IMAD.MOV.U32 R126, RZ, RZ, R151.reuse ;  /* 0x000000ffff7e7224 */ /* 0x100fe400078e0097 */
[--C-:B------:R-:W-:Y:S01]  /*1e70*/  IMAD.MOV.U32 R124, RZ, RZ, R151.reuse ;  /* 0x000000ffff7c7224 */ /* 0x100fe200078e0097 */
[----:B------:R-:W-:Y:S01]  /*1e80*/  FMNMX.FTZ R12, R105, R12, !PT ;  /* 0x0000000c690c7209 */ /* 0x000fe20007810000 */
[--C-:B------:R-:W-:Y:S02]  /*1e90*/  IMAD.MOV.U32 R122, RZ, RZ, R151.reuse ;  /* 0x000000ffff7a7224 */ /* 0x100fe400078e0097 */
        /* <DEDUP_REMOVED lines=9> */
[--C-:B------:R-:W-:Y:S01]  /*1f30*/  IMAD.MOV.U32 R112, RZ, RZ, R151.reuse ;  /* 0x000000ffff707224 */ /* 0x100fe200078e0097 */
[----:B------:R-:W-:Y:S01]  /*1f40*/  FMNMX.FTZ R12, R107, R12, !PT ;  /* 0x0000000c6b0c7209 */ /* 0x000fe20007810000 */
[--C-:B------:R-:W-:Y:S02]  /*1f50*/  IMAD.MOV.U32 R110, RZ, RZ, R151.reuse ;  /* 0x000000ffff6e7224 */ /* 0x100fe400078e0097 */
[----:B------:R-:W1:Y:S01]  /*1f60*/  MUFU.TANH R27, R42 ;  /* 0x0000002a001b7308 */ /* 0x000e620000002400 */
[----:B--2---:R-:W-:Y:S01]  /*1f70*/  FSEL R25, R39, -INF , P1 ;  /* 0xff80000027197808 */ /* 0x004fe20000800000 */
[--C-:B------:R-:W-:Y:S01]  /*1f80*/  IMAD.MOV.U32 R108, RZ, RZ, R151.reuse ;  /* 0x000000ffff6c7224 */ /* 0x100fe200078e0097 */
[----:B------:R-:W-:Y:S01]  /*1f90*/  ISETP.GT.AND P1, PT, R6, 0x31, PT ;  /* 0x000000310600780c */ /* 0x000fe20003f24270 */
[----:B------:R-:W-:-:S02]  /*1fa0*/  IMAD.MOV.U32 R106, RZ, RZ, R151 ;  /* 0x000000ffff6a7224 */ /* 0x000fc400078e0097 */
[--C-:B------:R-:W-:Y:S02]  /*1fb0*/  IMAD.MOV.U32 R104, RZ, RZ, R151.reuse ;  /* 0x000000ffff687224 */ /* 0x100fe400078e0097 */
[----:B------:R-:W2:Y:S01]  /*1fc0*/  MUFU.TANH R49, R49 ;  /* 0x0000003100317308 */ /* 0x000ea20000002400 */
[----:B0-----:R-:W-:Y:S01]  /*1fd0*/  FSEL R109, R48, -INF , P2 ;  /* 0xff800000306d7808 */ /* 0x001fe20001000000 */
[--C-:B------:R-:W-:Y:S02]  /*1fe0*/  IMAD.MOV.U32 R102, RZ, RZ, R151.reuse ;  /* 0x000000ffff667224 */ /* 0x100fe400078e0097 */
        /* <DEDUP_REMOVED lines=12> */
[----:B------:R-:W-:Y:S01]  /*20b0*/  IMAD.MOV.U32 R88, RZ, RZ, R151 ;  /* 0x000000ffff587224 */ /* 0x000fe200078e0097 */
[----:B------:R-:W-:-:S03]  /*20c0*/  FMNMX.FTZ R12, R111, R12, !PT ;  /* 0x0000000c6f0c7209 */ /* 0x000fc60007810000 */
[----:B------:R-:W2:Y:S01]  /*20d0*/  MUFU.TANH R31, R46 ;  /* 0x0000002e001f7308 */ /* 0x000ea20000002400 */
[----:B0-----:R-:W-:Y:S02]  /*20e0*/  FSEL R29, R43, -INF , P5 ;  /* 0xff8000002b1d7808 */ /* 0x001fe40002800000 */
[----:B------:R-:W-:-:S05]  /*20f0*/  ISETP.GT.AND P5, PT, R6, 0x39, PT ;  /* 0x000000390600780c */ /* 0x000fca0003fa4270 */
[----:B------:R-:W0:Y:S01]  /*2100*/  MUFU.TANH R53, R53 ;  /* 0x0000003500357308 */ /* 0x000e220000002400 */
[----:B-1----:R-:W-:-:S04]  /*2110*/  FSEL R113, R52, -INF , P6 ;  /* 0xff80000034717808 */ /* 0x002fc80003000000 */
[----:B------:R-:W-:-:S03]  /*2120*/  FMNMX.FTZ R12, R113, R12, !PT ;  /* 0x0000000c710c7209 */ /* 0x000fc60007810000 */
[----:B------:R-:W1:Y:S01]  /*2130*/  MUFU.TANH R47, R47 ;  /* 0x0000002f002f7308 */ /* 0x000e620000002400 */
[----:B--2---:R-:W-:Y:S02]  /*2140*/  FSEL R31, R31, -INF , P4 ;  /* 0xff8000001f1f7808 */ /* 0x004fe40002000000 */
[----:B------:R-:W-:-:S05]  /*2150*/  ISETP.GT.AND P4, PT, R6, 0x40, PT ;  /* 0x000000400600780c */ /* 0x000fca0003f84270 */
[----:B------:R-:W2:Y:S01]  /*2160*/  MUFU.TANH R56, R56 ;  /* 0x0000003800387308 */ /* 0x000ea20000002400 */
[----:B0-----:R-:W-:-:S04]  /*2170*/  FSEL R115, R53, -INF , P5 ;  /* 0xff80000035737808 */ /* 0x001fc80002800000 */
[----:B------:R-:W-:-:S03]  /*2180*/  FMNMX.FTZ R12, R115, R12, !PT ;  /* 0x0000000c730c7209 */ /* 0x000fc60007810000 */
[----:B------:R-:W0:Y:S01]  /*2190*/  MUFU.TANH R35, R50 ;  /* 0x0000003200237308 */ /* 0x000e220000002400 */
[----:B-1----:R-:W-:Y:S02]  /*21a0*/  FSEL R33, R47, -INF , P3 ;  /* 0xff8000002f217808 */ /* 0x002fe40001800000 */
[----:B------:R-:W-:-:S05]  /*21b0*/  ISETP.GT.AND P3, PT, R6, 0x41, PT ;  /* 0x000000410600780c */ /* 0x000fca0003f64270 */
[----:B------:R-:W1:Y:S01]  /*21c0*/  MUFU.TANH R57, R57 ;  /* 0x0000003900397308 */ /* 0x000e620000002400 */
[----:B--2---:R-:W-:-:S04]  /*21d0*/  FSEL R117, R56, -INF , P4 ;  /* 0xff80000038757808 */ /* 0x004fc80002000000 */
        /* <DEDUP_REMOVED lines=81> */
[----:B------:R-:W-:Y:S02]  /*26f0*/  ISETP.GT.AND P1, PT, R6, 0x79, PT ;  /* 0x000000790600780c */ /* 0x000fe40003f24270 */
[----:B------:R-:W-:-:S03]  /*2700*/  MOV R6, UR7 ;  /* 0x0000000700067c02 */ /* 0x000fc60008000f00 */
[----:B------:R-:W2:Y:S01]  /*2710*/  MUFU.TANH R78, R78 ;  /* 0x0000004e004e7308 */ /* 0x000ea20000002400 */
[----:B0-----:R-:W-:-:S04]  /*2720*/  FSEL R145, R84, -INF , P2 ;  /* 0xff80000054917808 */ /* 0x001fc80001000000 */
[----:B------:R-:W-:-:S03]  /*2730*/  FMNMX.FTZ R12, R145, R12, !PT ;  /* 0x0000000c910c7209 */ /* 0x000fc60007810000 */
[----:B------:R-:W-:Y:S01]  /*2740*/  MUFU.TANH R79, R79 ;  /* 0x0000004f004f7308 */ /* 0x000fe20000002400 */
[----:B-1----:R-:W-:-:S04]  /*2750*/  FSEL R147, R85, -INF , P1 ;  /* 0xff80000055937808 */ /* 0x002fc80000800000 */
[----:B------:R-:W-:-:S03]  /*2760*/  FMNMX.FTZ R12, R147, R12, !PT ;  /* 0x0000000c930c7209 */ /* 0x000fc60007810000 */
[----:B------:R-:W-:Y:S01]  /*2770*/  MUFU.TANH R82, R82 ;  /* 0x0000005200527308 */ /* 0x000fe20000002400 */
[----:B--2---:R-:W-:Y:S01]  /*2780*/  FSEL R85, R78, -INF , P6 ;  /* 0xff8000004e557808 */ /* 0x004fe20003000000 */
[----:B------:R-:W0:Y:S06]  /*2790*/  SHFL.BFLY PT, R7, R12, 0x2, 0x1f ;  /* 0x0c401f000c077f89 */ /* 0x000e2c00000e0000 */
[----:B------:R-:W1:Y:S08]  /*27a0*/  MUFU.TANH R83, R83 ;  /* 0x0000005300537308 */ /* 0x000e700000002400 */
[----:B------:R-:W-:Y:S08]  /*27b0*/  MUFU.TANH R86, R86 ;  /* 0x0000005600567308 */ /* 0x000ff00000002400 */
[----:B------:R-:W2:Y:S01]  /*27c0*/  MUFU.TANH R87, R87 ;  /* 0x0000005700577308 */ /* 0x000ea20000002400 */
[----:B-1----:R-:W-:-:S02]  /*27d0*/  FSEL R83, R83, -INF , P3 ;  /* 0xff80000053537808 */ /* 0x002fc40001800000 */
[----:B0-----:R-:W-:-:S05]  /*27e0*/  FMNMX.FTZ R14, R12, R7, !PT ;  /* 0x000000070c0e7209 */ /* 0x001fca0007810000 */
[----:B------:R-:W0:Y:S01]  /*27f0*/  SHFL.BFLY PT, R7, R14, 0x1, 0x1f ;  /* 0x0c201f000e077f89 */ /* 0x000e2200000e0000 */
[----:B--2---:R-:W-:Y:S02]  /*2800*/  FSEL R87, R87, -INF , P1 ;  /* 0xff80000057577808 */ /* 0x004fe40000800000 */
[----:B0-----:R-:W-:-:S04]  /*2810*/  FMNMX.FTZ R7, R14, R7, !PT ;  /* 0x000000070e077209 */ /* 0x001fc80007810000 */
[C---:B------:R-:W-:Y:S01]  /*2820*/  FSETP.NEU.FTZ.AND P0, PT, R7.reuse, -INF , PT ;  /* 0xff8000000700780b */ /* 0x040fe20003f1d000 */
[----:B------:R-:W-:-:S05]  /*2830*/  FMUL.FTZ R20, R7, R6 ;  /* 0x0000000607147220 */ /* 0x000fca0000410000 */
[----:B------:R-:W-:Y:S02]  /*2840*/  FSEL R20, R20, RZ, P0 ;  /* 0x000000ff14147208 */ /* 0x000fe40000000000 */
[----:B------:R-:W-:-:S03]  /*2850*/  ISETP.NE.AND P0, PT, R10, RZ, PT ;  /* 0x000000ff0a00720c */ /* 0x000fc60003f05270 */
[--C-:B------:R-:W-:Y:S01]  /*2860*/  FFMA.FTZ R63, R8, R6, -R20.reuse ;  /* 0x00000006083f7223 */ /* 0x100fe20000010814 */
[----:B------:R-:W-:Y:S01]  /*2870*/  FMNMX.FTZ R8, R3, R4, !PT ;  /* 0x0000000403087209 */ /* 0x000fe20007810000 */
[-CC-:B------:R-:W-:Y:S01]  /*2880*/  FFMA.FTZ R158, R89, R6.reuse, -R20.reuse ;  /* 0x00000006599e7223 */ /* 0x180fe20000010814 */
[----:B------:R-:W-:Y:S01]  /*2890*/  FSEL R89, R79, -INF , P5 ;  /* 0xff8000004f597808 */ /* 0x000fe20002800000 */
[--C-:B------:R-:W-:Y:S01]  /*28a0*/  FFMA.FTZ R65, R91, R6, -R20.reuse ;  /* 0x000000065b417223 */ /* 0x100fe20000010814 */
[----:B------:R-:W-:Y:S01]  /*28b0*/  FMNMX.FTZ R8, R5, R8, !PT ;  /* 0x0000000805087209 */ /* 0x000fe20007810000 */
[-CC-:B------:R-:W-:Y:S01]  /*28c0*/  FFMA.FTZ R160, R93, R6.reuse, -R20.reuse ;  /* 0x000000065da07223 */ /* 0x180fe20000010814 */
[----:B------:R-:W-:Y:S01]  /*28d0*/  FSEL R91, R82, -INF , P4 ;  /* 0xff800000525b7808 */ /* 0x000fe20002000000 */
[--C-:B------:R-:W-:Y:S01]  /*28e0*/  FFMA.FTZ R156, R9, R6, -R20.reuse ;  /* 0x00000006099c7223 */ /* 0x100fe20000010814 */
[----:B------:R-:W-:Y:S01]  /*28f0*/  FMNMX.FTZ R8, R11, R8, !PT ;  /* 0x000000080b087209 */ /* 0x000fe20007810000 */
[----:B------:R-:W-:Y:S01]  /*2900*/  MUFU.EX2 R63, R63 ;  /* 0x0000003f003f7308 */ /* 0x000fe20000000800 */
[----:B------:R-:W-:Y:S01]  /*2910*/  FSEL R93, R86, -INF , P2 ;  /* 0xff800000565d7808 */ /* 0x000fe20001000000 */
[--C-:B------:R-:W-:Y:S01]  /*2920*/  FFMA.FTZ R67, R95, R6, -R20.reuse ;  /* 0x000000065f437223 */ /* 0x100fe20000010814 */
[----:B------:R-:W-:Y:S01]  /*2930*/  FMNMX.FTZ R8, R13, R8, !PT ;  /* 0x000000080d087209 */ /* 0x000fe20007810000 */
[-CC-:B------:R-:W-:Y:S01]  /*2940*/  FFMA.FTZ R162, R97, R6.reuse, -R20.reuse ;  /* 0x0000000661a27223 */ /* 0x180fe20000010814 */
[-CC-:B------:R-:W-:Y:S01]  /*2950*/  FFMA.FTZ R69, R99, R6.reuse, -R20.reuse ;  /* 0x0000000663457223 */ /* 0x180fe20000010814 */
[--C-:B------:R-:W-:Y:S01]  /*2960*/  FFMA.FTZ R164, R101, R6, -R20.reuse ;  /* 0x0000000665a47223 */ /* 0x100fe20000010814 */
[----:B------:R-:W-:Y:S01]  /*2970*/  FMNMX.FTZ R8, R15, R8, !PT ;  /* 0x000000080f087209 */ /* 0x000fe20007810000 */
[----:B------:R-:W0:Y:S01]  /*2980*/  MUFU.EX2 R156, R156 ;  /* 0x0000009c009c7308 */ /* 0x000e220000000800 */
[-CC-:B------:R-:W-:Y:S01]  /*2990*/  FFMA.FTZ R71, R103, R6.reuse, -R20.reuse ;  /* 0x0000000667477223 */ /* 0x180fe20000010814 */
[--C-:B------:R-:W-:Y:S01]  /*29a0*/  FFMA.FTZ R166, R105, R6, -R20.reuse ;  /* 0x0000000669a67223 */ /* 0x100fe20000010814 */
[----:B------:R-:W-:Y:S01]  /*29b0*/  FMNMX.FTZ R8, R21, R8, !PT ;  /* 0x0000000815087209 */ /* 0x000fe20007810000 */
[-CC-:B------:R-:W-:Y:S01]  /*29c0*/  FFMA.FTZ R73, R107, R6.reuse, -R20.reuse ;  /* 0x000000066b497223 */ /* 0x180fe20000010814 */
[-CC-:B------:R-:W-:Y:S01]  /*29d0*/  FFMA.FTZ R168, R109, R6.reuse, -R20.reuse ;  /* 0x000000066da87223 */ /* 0x180fe20000010814 */
[--C-:B------:R-:W-:Y:S01]  /*29e0*/  FFMA.FTZ R75, R111, R6, -R20.reuse ;  /* 0x000000066f4b7223 */ /* 0x100fe20000010814 */
[----:B------:R-:W-:Y:S01]  /*29f0*/  FMNMX.FTZ R8, R25, R8, !PT ;  /* 0x0000000819087209 */ /* 0x000fe20007810000 */
[----:B------:R-:W1:Y:S01]  /*2a00*/  MUFU.EX2 R158, R158 ;  /* 0x0000009e009e7308 */ /* 0x000e620000000800 */
[-CC-:B------:R-:W-:Y:S01]  /*2a10*/  FFMA.FTZ R170, R113, R6.reuse, -R20.reuse ;  /* 0x0000000671aa7223 */ /* 0x180fe20000010814 */
[--C-:B------:R-:W-:Y:S01]  /*2a20*/  FFMA.FTZ R77, R115, R6, -R20.reuse ;  /* 0x00000006734d7223 */ /* 0x100fe20000010814 */
[----:B------:R-:W-:Y:S01]  /*2a30*/  FMNMX.FTZ R8, R27, R8, !PT ;  /* 0x000000081b087209 */ /* 0x000fe20007810000 */
[-CC-:B------:R-:W-:Y:S01]  /*2a40*/  FFMA.FTZ R172, R117, R6.reuse, -R20.reuse ;  /* 0x0000000675ac7223 */ /* 0x180fe20000010814 */
[-CC-:B------:R-:W-:Y:S01]  /*2a50*/  FFMA.FTZ R79, R119, R6.reuse, -R20.reuse ;  /* 0x00000006774f7223 */ /* 0x180fe20000010814 */
[--C-:B------:R-:W-:Y:S01]  /*2a60*/  FFMA.FTZ R174, R121, R6, -R20.reuse ;  /* 0x0000000679ae7223 */ /* 0x100fe20000010814 */
[----:B------:R-:W-:Y:S01]  /*2a70*/  FMNMX.FTZ R8, R29, R8, !PT ;  /* 0x000000081d087209 */ /* 0x000fe20007810000 */
[----:B------:R-:W2:Y:S01]  /*2a80*/  MUFU.EX2 R65, R65 ;  /* 0x0000004100417308 */ /* 0x000ea20000000800 */
[-CC-:B------:R-:W-:Y:S01]  /*2a90*/  FFMA.FTZ R81, R123, R6.reuse, -R20.reuse ;  /* 0x000000067b517223 */ /* 0x180fe20000010814 */
[--C-:B------:R-:W-:Y:S01]  /*2aa0*/  FFMA.FTZ R125, R125, R6, -R20.reuse ;  /* 0x000000067d7d7223 */ /* 0x100fe20000010814 */
[----:B------:R-:W-:Y:S01]  /*2ab0*/  FMNMX.FTZ R8, R31, R8, !PT ;  /* 0x000000081f087209 */ /* 0x000fe20007810000 */
[-CC-:B------:R-:W-:Y:S01]  /*2ac0*/  FFMA.FTZ R127, R127, R6.reuse, -R20.reuse ;  /* 0x000000067f7f7223 */ /* 0x180fe20000010814 */
[-CC-:B------:R-:W-:Y:S01]  /*2ad0*/  FFMA.FTZ R129, R129, R6.reuse, -R20.reuse ;  /* 0x0000000681817223 */ /* 0x180fe20000010814 */
[--C-:B------:R-:W-:Y:S01]  /*2ae0*/  FFMA.FTZ R131, R131, R6, -R20.reuse ;  /* 0x0000000683837223 */ /* 0x100fe20000010814 */
[----:B------:R-:W-:Y:S01]  /*2af0*/  FMNMX.FTZ R8, R33, R8, !PT ;  /* 0x0000000821087209 */ /* 0x000fe20007810000 */
[----:B------:R-:W3:Y:S01]  /*2b00*/  MUFU.EX2 R160, R160 ;  /* 0x000000a000a07308 */ /* 0x000ee20000000800 */
[-CC-:B------:R-:W-:Y:S01]  /*2b10*/  FFMA.FTZ R133, R133, R6.reuse, -R20.reuse ;  /* 0x0000000685857223 */ /* 0x180fe20000010814 */
[--C-:B------:R-:W-:Y:S01]  /*2b20*/  FFMA.FTZ R135, R135, R6, -R20.reuse ;  /* 0x0000000687877223 */ /* 0x100fe20000010814 */
[----:B------:R-:W-:Y:S01]  /*2b30*/  FMNMX.FTZ R8, R35, R8, !PT ;  /* 0x0000000823087209 */ /* 0x000fe20007810000 */
[-CC-:B------:R-:W-:Y:S01]  /*2b40*/  FFMA.FTZ R137, R137, R6.reuse, -R20.reuse ;  /* 0x0000000689897223 */ /* 0x180fe20000010814 */
[-CC-:B------:R-:W-:Y:S01]  /*2b50*/  FFMA.FTZ R139, R139, R6.reuse, -R20.reuse ;  /* 0x000000068b8b7223 */ /* 0x180fe20000010814 */
[--C-:B------:R-:W-:Y:S01]  /*2b60*/  FFMA.FTZ R141, R141, R6, -R20.reuse ;  /* 0x000000068d8d7223 */ /* 0x100fe20000010814 */
[----:B------:R-:W-:Y:S01]  /*2b70*/  FMNMX.FTZ R8, R37, R8, !PT ;  /* 0x0000000825087209 */ /* 0x000fe20007810000 */
[----:B------:R-:W4:Y:S01]  /*2b80*/  MUFU.EX2 R67, R67 ;  /* 0x0000004300437308 */ /* 0x000f220000000800 */
[-CC-:B------:R-:W-:Y:S01]  /*2b90*/  FFMA.FTZ R143, R143, R6.reuse, -R20.reuse ;  /* 0x000000068f8f7223 */ /* 0x180fe20000010814 */
[--C-:B------:R-:W-:Y:S01]  /*2ba0*/  FFMA.FTZ R145, R145, R6, -R20.reuse ;  /* 0x0000000691917223 */ /* 0x100fe20000010814 */
[----:B------:R-:W-:Y:S01]  /*2bb0*/  FMNMX.FTZ R8, R39, R8, !PT ;  /* 0x0000000827087209 */ /* 0x000fe20007810000 */
[----:B------:R-:W-:Y:S01]  /*2bc0*/  FFMA.FTZ R20, R147, R6, -R20 ;  /* 0x0000000693147223 */ /* 0x000fe20000010814 */
[-C--:B------:R-:W-:Y:S01]  /*2bd0*/  MOV R147, R151.reuse ;  /* 0x0000009700937202 */ /* 0x080fe20000000f00 */
[--C-:B------:R-:W-:Y:S01]  /*2be0*/  IMAD.MOV.U32 R121, RZ, RZ, R151.reuse ;  /* 0x000000ffff797224 */ /* 0x100fe200078e0097 */
[----:B------:R-:W-:Y:S01]  /*2bf0*/  FMNMX.FTZ R8, R41, R8, !PT ;  /* 0x0000000829087209 */ /* 0x000fe20007810000 */
[----:B------:R-:W5:Y:S01]  /*2c00*/  MUFU.EX2 R162, R162 ;  /* 0x000000a200a27308 */ /* 0x000f620000000800 */
[-C--:B------:R-:W-:Y:S01]  /*2c10*/  MOV R123, R151.reuse ;  /* 0x00000097007b7202 */ /* 0x080fe20000000f00 */
[--C-:B------:R-:W-:Y:S01]  /*2c20*/  IMAD.MOV.U32 R117, RZ, RZ, R151.reuse ;  /* 0x000000ffff757224 */ /* 0x100fe200078e0097 */
[----:B------:R-:W-:Y:S01]  /*2c30*/  FMNMX.FTZ R8, R43, R8, !PT ;  /* 0x000000082b087209 */ /* 0x000fe20007810000 */
[--C-:B------:R-:W-:Y:S01]  /*2c40*/  IMAD.MOV.U32 R113, RZ, RZ, R151.reuse ;  /* 0x000000ffff717224 */ /* 0x100fe200078e0097 */
[-C--:B------:R-:W-:Y:S01]  /*2c50*/  MOV R119, R151.reuse ;  /* 0x0000009700777202 */ /* 0x080fe20000000f00 */
[--C-:B------:R-:W-:Y:S01]  /*2c60*/  IMAD.MOV.U32 R109, RZ, RZ, R151.reuse ;  /* 0x000000ffff6d7224 */ /* 0x100fe200078e0097 */
[----:B------:R-:W-:Y:S01]  /*2c70*/  FMNMX.FTZ R8, R45, R8, !PT ;  /* 0x000000082d087209 */ /* 0x000fe20007810000 */
[----:B------:R-:W-:Y:S01]  /*2c80*/  MUFU.EX2 R69, R69 ;  /* 0x0000004500457308 */ /* 0x000fe20000000800 */
[-C--:B------:R-:W-:Y:S01]  /*2c90*/  MOV R115, R151.reuse ;  /* 0x0000009700737202 */ /* 0x080fe20000000f00 */
[--C-:B------:R-:W-:Y:S01]  /*2ca0*/  IMAD.MOV.U32 R105, RZ, RZ, R151.reuse ;  /* 0x000000ffff697224 */ /* 0x100fe200078e0097 */
[----:B------:R-:W-:Y:S01]  /*2cb0*/  FMNMX.FTZ R8, R47, R8, !PT ;  /* 0x000000082f087209 */ /* 0x000fe20007810000 */
[--C-:B------:R-:W-:Y:S01]  /*2cc0*/  IMAD.MOV.U32 R101, RZ, RZ, R151.reuse ;  /* 0x000000ffff657224 */ /* 0x100fe200078e0097 */
[-C--:B------:R-:W-:Y:S01]  /*2cd0*/  MOV R111, R151.reuse ;  /* 0x00000097006f7202 */ /* 0x080fe20000000f00 */
[----:B------:R-:W-:Y:S01]  /*2ce0*/  IMAD.MOV.U32 R97, RZ, RZ, R151 ;  /* 0x000000ffff617224 */ /* 0x000fe200078e0097 */
[----:B------:R-:W-:Y:S01]  /*2cf0*/  FMNMX.FTZ R8, R49, R8, !PT ;  /* 0x0000000831087209 */ /* 0x000fe20007810000 */
[----:B------:R-:W-:Y:S01]  /*2d00*/  MUFU.EX2 R164, R164 ;  /* 0x000000a400a47308 */ /* 0x000fe20000000800 */
[----:B------:R-:W-:-:S02]  /*2d10*/  MOV R107, R151 ;  /* 0x00000097006b7202 */ /* 0x000fc40000000f00 */
[----:B------:R-:W-:Y:S02]  /*2d20*/  FMNMX.FTZ R8, R51, R8, !PT ;  /* 0x0000000833087209 */ /* 0x000fe40007810000 */
[-C--:B------:R-:W-:Y:S02]  /*2d30*/  MOV R103, R151.reuse ;  /* 0x0000009700677202 */ /* 0x080fe40000000f00 */
[----:B------:R-:W-:Y:S01]  /*2d40*/  FMNMX.FTZ R8, R53, R8, !PT ;  /* 0x0000000835087209 */ /* 0x000fe20007810000 */
[----:B------:R-:W-:Y:S01]  /*2d50*/  MUFU.EX2 R71, R71 ;  /* 0x0000004700477308 */ /* 0x000fe20000000800 */
[-C--:B------:R-:W-:Y:S02]  /*2d60*/  MOV R99, R151.reuse ;  /* 0x0000009700637202 */ /* 0x080fe40000000f00 */
[----:B------:R-:W-:Y:S02]  /*2d70*/  FMNMX.FTZ R8, R55, R8, !PT ;  /* 0x0000000837087209 */ /* 0x000fe40007810000 */
[----:B------:R-:W-:-:S02]  /*2d80*/  MOV R95, R151 ;  /* 0x00000097005f7202 */ /* 0x000fc40000000f00 */
[----:B------:R-:W-:Y:S01]  /*2d90*/  FMNMX.FTZ R8, R57, R8, !PT ;  /* 0x0000000839087209 */ /* 0x000fe20007810000 */
[----:B------:R-:W-:Y:S03]  /*2da0*/  MUFU.EX2 R166, R166 ;  /* 0x000000a600a67308 */ /* 0x000fe60000000800 */
[----:B------:R-:W-:-:S04]  /*2db0*/  FMNMX.FTZ R8, R59, R8, !PT ;  /* 0x000000083b087209 */ /* 0x000fc80007810000 */
        /* <DEDUP_REMOVED lines=10> */
[----:B------:R-:W-:Y:S04]  /*2e60*/  MUFU.EX2 R170, R170 ;  /* 0x000000aa00aa7308 */ /* 0x000fe80000000800 */
[----:B------:R-:W0:Y:S04]  /*2e70*/  SHFL.BFLY PT, R9, R8, 0x2, 0x1f ;  /* 0x0c401f0008097f89 */ /* 0x000e2800000e0000 */
[----:B------:R-:W-:Y:S08]  /*2e80*/  MUFU.EX2 R77, R77 ;  /* 0x0000004d004d7308 */ /* 0x000ff00000000800 */
[----:B------:R-:W-:Y:S08]  /*2e90*/  MUFU.EX2 R172, R172 ;  /* 0x000000ac00ac7308 */ /* 0x000ff00000000800 */
[----:B------:R-:W-:Y:S01]  /*2ea0*/  MUFU.EX2 R79, R79 ;  /* 0x0000004f004f7308 */ /* 0x000fe20000000800 */
[----:B0-----:R-:W-:-:S07]  /*2eb0*/  FMNMX.FTZ R10, R8, R9, !PT ;  /* 0x00000009080a7209 */ /* 0x001fce0007810000 */
[----:B------:R-:W-:Y:S01]  /*2ec0*/  MUFU.EX2 R174, R174 ;  /* 0x000000ae00ae7308 */ /* 0x000fe20000000800 */
[----:B------:R-:W0:Y:S07]  /*2ed0*/  SHFL.BFLY PT, R9, R10, 0x1, 0x1f ;  /* 0x0c201f000a097f89 */ /* 0x000e2e00000e0000 */
[----:B------:R-:W-:Y:S08]  /*2ee0*/  MUFU.EX2 R81, R81 ;  /* 0x0000005100517308 */ /* 0x000ff00000000800 */
[----:B------:R-:W-:Y:S08]  /*2ef0*/  MUFU.EX2 R125, R125 ;  /* 0x0000007d007d7308 */ /* 0x000ff00000000800 */
[----:B------:R1:W-:Y:S01]  /*2f00*/  MUFU.EX2 R176, R127 ;  /* 0x0000007f00b07308 */ /* 0x0003e20000000800 */
[----:B0-----:R-:W-:-:S04]  /*2f10*/  FMNMX.FTZ R9, R10, R9, !PT ;  /* 0x000000090a097209 */ /* 0x001fc80007810000 */
[C---:B------:R-:W-:Y:S01]  /*2f20*/  FSETP.NEU.FTZ.AND P1, PT, R9.reuse, -INF , PT ;  /* 0xff8000000900780b */ /* 0x040fe20003f3d000 */
[----:B------:R-:W-:Y:S02]  /*2f30*/  FMUL.FTZ R8, R9, R6 ;  /* 0x0000000609087220 */ /* 0x000fe40000410000 */
[----:B------:R-:W-:Y:S01]  /*2f40*/  MUFU.EX2 R129, R129 ;  /* 0x0000008100817308 */ /* 0x000fe20000000800 */
[----:B-1----:R-:W-:Y:S02]  /*2f50*/  MOV R127, R151 ;  /* 0x00000097007f7202 */ /* 0x002fe40000000f00 */
[----:B------:R-:W-:Y:S02]  /*2f60*/  FSEL R8, R8, RZ, P1 ;  /* 0x000000ff08087208 */ /* 0x000fe40000800000 */
[----:B------:R-:W-:-:S03]  /*2f70*/  PLOP3.LUT P1, PT, PT, PT, UP0, 0x80, 0x0 ;  /* 0x000000000000781c */ /* 0x000fc60003f2f008 */
[-CC-:B------:R-:W-:Y:S01]  /*2f80*/  FFMA.FTZ R11, R11, R6.reuse, -R8.reuse ;  /* 0x000000060b0b7223 */ /* 0x180fe20000010808 */
[-CC-:B------:R-:W-:Y:S01]  /*2f90*/  FFMA.FTZ R3, R3, R6.reuse, -R8.reuse ;  /* 0x0000000603037223 */ /* 0x180fe20000010808 */
[-CC-:B------:R-:W-:Y:S01]  /*2fa0*/  FFMA.FTZ R4, R4, R6.reuse, -R8.reuse ;  /* 0x0000000604047223 */ /* 0x180fe20000010808 */
[-CC-:B------:R-:W-:Y:S01]  /*2fb0*/  FFMA.FTZ R5, R5, R6.reuse, -R8.reuse ;  /* 0x0000000605057223 */ /* 0x180fe20000010808 */
[----:B------:R0:W-:Y:S01]  /*2fc0*/  MUFU.EX2 R10, R11 ;  /* 0x0000000b000a7308 */ /* 0x0001e20000000800 */
[-CC-:B------:R-:W-:Y:S01]  /*2fd0*/  FFMA.FTZ R13, R13, R6.reuse, -R8.reuse ;  /* 0x000000060d0d7223 */ /* 0x180fe20000010808 */
[-CC-:B------:R-:W-:Y:S01]  /*2fe0*/  FFMA.FTZ R15, R15, R6.reuse, -R8.reuse ;  /* 0x000000060f0f7223 */ /* 0x180fe20000010808 */
[-CC-:B------:R-:W-:Y:S01]  /*2ff0*/  FFMA.FTZ R21, R21, R6.reuse, -R8.reuse ;  /* 0x0000000615157223 */ /* 0x180fe20000010808 */
[-CC-:B------:R-:W-:Y:S01]  /*3000*/  FFMA.FTZ R25, R25, R6.reuse, -R8.reuse ;  /* 0x0000000619197223 */ /* 0x180fe20000010808 */
[-CC-:B------:R-:W-:Y:S01]  /*3010*/  FFMA.FTZ R27, R27, R6.reuse, -R8.reuse ;  /* 0x000000061b1b7223 */ /* 0x180fe20000010808 */
[-CC-:B------:R-:W-:Y:S01]  /*3020*/  FFMA.FTZ R29, R29, R6.reuse, -R8.reuse ;  /* 0x000000061d1d7223 */ /* 0x180fe20000010808 */
[-CC-:B------:R-:W-:Y:S01]  /*3030*/  FFMA.FTZ R31, R31, R6.reuse, -R8.reuse ;  /* 0x000000061f1f7223 */ /* 0x180fe20000010808 */
[----:B------:R-:W-:Y:S01]  /*3040*/  MUFU.EX2 R3, R3 ;  /* 0x0000000300037308 */ /* 0x000fe20000000800 */
[----:B0-----:R-:W-:Y:S01]  /*3050*/  FADD.FTZ R11, R156, R63 ;  /* 0x0000003f9c0b7221 */ /* 0x001fe20000010000 */
[-CC-:B------:R-:W-:Y:S01]  /*3060*/  FFMA.FTZ R33, R33, R6.reuse, -R8.reuse ;  /* 0x0000000621217223 */ /* 0x180fe20000010808 */
[-CC-:B------:R-:W-:Y:S01]  /*3070*/  FFMA.FTZ R35, R35, R6.reuse, -R8.reuse ;  /* 0x0000000623237223 */ /* 0x180fe20000010808 */
[-CC-:B------:R-:W-:Y:S01]  /*3080*/  FFMA.FTZ R37, R37, R6.reuse, -R8.reuse ;  /* 0x0000000625257223 */ /* 0x180fe20000010808 */
[----:B------:R-:W-:Y:S01]  /*3090*/  FADD.FTZ R32, R158, R11 ;  /* 0x0000000b9e207221 */ /* 0x000fe20000010000 */
[-CC-:B------:R-:W-:Y:S01]  /*30a0*/  FFMA.FTZ R39, R39, R6.reuse, -R8.reuse ;  /* 0x0000000627277223 */ /* 0x180fe20000010808 */
[-C--:B------:R-:W-:Y:S01]  /*30b0*/  FFMA.FTZ R41, R41, R6.reuse, -R8 ;  /* 0x0000000629297223 */ /* 0x080fe20000010808 */
[----:B------:R-:W0:Y:S01]  /*30c0*/  MUFU.EX2 R4, R4 ;  /* 0x0000000400047308 */ /* 0x000e220000000800 */
[----:B--2---:R-:W-:Y:S01]  /*30d0*/  FADD.FTZ R11, R65, R32 ;  /* 0x00000020410b7221 */ /* 0x004fe20000010000 */
[-CC-:B------:R-:W-:Y:S01]  /*30e0*/  FFMA.FTZ R43, R43, R6.reuse, -R8.reuse ;  /* 0x000000062b2b7223 */ /* 0x180fe20000010808 */
[-CC-:B------:R-:W-:Y:S01]  /*30f0*/  FFMA.FTZ R45, R45, R6.reuse, -R8.reuse ;  /* 0x000000062d2d7223 */ /* 0x180fe20000010808 */
[-CC-:B------:R-:W-:Y:S01]  /*3100*/  FFMA.FTZ R47, R47, R6.reuse, -R8.reuse ;  /* 0x000000062f2f7223 */ /* 0x180fe20000010808 */
[----:B---3--:R-:W-:Y:S01]  /*3110*/  FADD.FTZ R34, R160, R11 ;  /* 0x0000000ba0227221 */ /* 0x008fe20000010000 */
[-CC-:B------:R-:W-:Y:S01]  /*3120*/  FFMA.FTZ R49, R49, R6.reuse, -R8.reuse ;  /* 0x0000000631317223 */ /* 0x180fe20000010808 */
[-C--:B------:R-:W-:Y:S01]  /*3130*/  FFMA.FTZ R51, R51, R6.reuse, -R8 ;  /* 0x0000000633337223 */ /* 0x080fe20000010808 */
[----:B------:R-:W1:Y:S01]  /*3140*/  MUFU.EX2 R5, R5 ;  /* 0x0000000500057308 */ /* 0x000e620000000800 */
[----:B----4-:R-:W-:Y:S01]  /*3150*/  FADD.FTZ R11, R67, R34 ;  /* 0x00000022430b7221 */ /* 0x010fe20000010000 */
[-CC-:B------:R-:W-:Y:S01]  /*3160*/  FFMA.FTZ R53, R53, R6.reuse, -R8.reuse ;  /* 0x0000000635357223 */ /* 0x180fe20000010808 */
[-CC-:B------:R-:W-:Y:S01]  /*3170*/  FFMA.FTZ R55, R55, R6.reuse, -R8.reuse ;  /* 0x0000000637377223 */ /* 0x180fe20000010808 */
[-CC-:B------:R-:W-:Y:S01]  /*3180*/  FFMA.FTZ R57, R57, R6.reuse, -R8.reuse ;  /* 0x0000000639397223 */ /* 0x180fe20000010808 */
[----:B-----5:R-:W-:Y:S01]  /*3190*/  FADD.FTZ R36, R162, R11 ;  /* 0x0000000ba2247221 */ /* 0x020fe20000010000 */
[-CC-:B------:R-:W-:Y:S01]  /*31a0*/  FFMA.FTZ R59, R59, R6.reuse, -R8.reuse ;  /* 0x000000063b3b7223 */ /* 0x180fe20000010808 */
[-C--:B------:R-:W-:Y:S01]  /*31b0*/  FFMA.FTZ R61, R61, R6.reuse, -R8 ;  /* 0x000000063d3d7223 */ /* 0x080fe20000010808 */
[----:B------:R-:W2:Y:S01]  /*31c0*/  MUFU.EX2 R13, R13 ;  /* 0x0000000d000d7308 */ /* 0x000ea20000000800 */
[----:B0-----:R-:W-:Y:S01]  /*31d0*/  FADD.FTZ R34, R3, R4 ;  /* 0x0000000403227221 */ /* 0x001fe20000010000 */
[-CC-:B------:R-:W-:Y:S01]  /*31e0*/  FFMA.FTZ R85, R85, R6.reuse, -R8.reuse ;  /* 0x0000000655557223 */ /* 0x180fe20000010808 */
[-CC-:B------:R-:W-:Y:S01]  /*31f0*/  FFMA.FTZ R89, R89, R6.reuse, -R8.reuse ;  /* 0x0000000659597223 */ /* 0x180fe20000010808 */
[-CC-:B------:R-:W-:Y:S01]  /*3200*/  FFMA.FTZ R91, R91, R6.reuse, -R8.reuse ;  /* 0x000000065b5b7223 */ /* 0x180fe20000010808 */
[-CC-:B------:R-:W-:Y:S01]  /*3210*/  FFMA.FTZ R83, R83, R6.reuse, -R8.reuse ;  /* 0x0000000653537223 */ /* 0x180fe20000010808 */
[-CC-:B------:R-:W-:Y:S01]  /*3220*/  FFMA.FTZ R93, R93, R6.reuse, -R8.reuse ;  /* 0x000000065d5d7223 */ /* 0x180fe20000010808 */
[----:B------:R-:W-:Y:S01]  /*3230*/  FFMA.FTZ R87, R87, R6, -R8 ;  /* 0x0000000657577223 */ /* 0x000fe20000010808 */
[----:B------:R0:W3:Y:S01]  /*3240*/  MUFU.EX2 R12, R15 ;  /* 0x0000000f000c7308 */ /* 0x0000e20000000800 */
[----:B-1----:R-:W-:Y:S01]  /*3250*/  FADD.FTZ R11, R5, R34 ;  /* 0x00000022050b7221 */ /* 0x002fe20000010000 */
[----:B------:R-:W-:-:S02]  /*3260*/  F2FP.F16.F32.PACK_AB R157, R4, R3 ;  /* 0x00000003049d723e */ /* 0x000fc400000000ff */
[C---:B------:R-:W-:Y:S02]  /*3270*/  F2FP.F16.F32.PACK_AB R159, R10.reuse, R5 ;  /* 0x000000050a9f723e */ /* 0x040fe400000000ff */
[----:B------:R-:W-:Y:S02]  /*3280*/  F2FP.F16.F32.PACK_AB R156, R63, R156 ;  /* 0x0000009c3f9c723e */ /* 0x000fe400000000ff */
[----:B------:R-:W1:Y:S01]  /*3290*/  MUFU.EX2 R21, R21 ;  /* 0x0000001500157308 */ /* 0x000e620000000800 */
[----:B0-----:R-:W-:Y:S01]  /*32a0*/  FADD.FTZ R15, R69, R36 ;  /* 0x00000024450f7221 */ /* 0x001fe20000010000 */
[----:B------:R-:W-:Y:S01]  /*32b0*/  FADD.FTZ R36, R10, R11 ;  /* 0x0000000b0a247221 */ /* 0x000fe20000010000 */
[----:B------:R-:W-:Y:S02]  /*32c0*/  F2FP.F16.F32.PACK_AB R158, R65, R158 ;  /* 0x0000009e419e723e */ /* 0x000fe400000000ff */
[----:B------:R-:W-:Y:S01]  /*32d0*/  FADD.FTZ R38, R164, R15 ;  /* 0x0000000fa4267221 */ /* 0x000fe20000010000 */
[----:B--2---:R-:W-:Y:S01]  /*32e0*/  FADD.FTZ R11, R13, R36 ;  /* 0x000000240d0b7221 */ /* 0x004fe20000010000 */
[----:B------:R-:W-:Y:S01]  /*32f0*/  F2FP.F16.F32.PACK_AB R160, R67, R160 ;  /* 0x000000a043a0723e */ /* 0x000fe200000000ff */
[----:B------:R-:W0:Y:S01]  /*3300*/  MUFU.EX2 R14, R25 ;  /* 0x00000019000e7308 */ /* 0x000e220000000800 */
[----:B------:R-:W-:Y:S01]  /*3310*/  FADD.FTZ R15, R71, R38 ;  /* 0x00000026470f7221 */ /* 0x000fe20000010000 */
[----:B---3--:R-:W-:Y:S01]  /*3320*/  FADD.FTZ R36, R12, R11 ;  /* 0x0000000b0c247221 */ /* 0x008fe20000010000 */
[----:B------:R-:W-:-:S02]  /*3330*/  F2FP.F16.F32.PACK_AB R162, R69, R162 ;  /* 0x000000a245a2723e */ /* 0x000fc400000000ff */
[----:B------:R-:W-:Y:S01]  /*3340*/  FADD.FTZ R38, R166, R15 ;  /* 0x0000000fa6267221 */ /* 0x000fe20000010000 */
[----:B------:R-:W-:Y:S02]  /*3350*/  F2FP.F16.F32.PACK_AB R164, R71, R164 ;  /* 0x000000a447a4723e */ /* 0x000fe400000000ff */
[----:B------:R-:W2:Y:S01]  /*3360*/  MUFU.EX2 R27, R27 ;  /* 0x0000001b001b7308 */ /* 0x000ea20000000800 */
[----:B------:R-:W-:Y:S01]  /*3370*/  FADD.FTZ R15, R73, R38 ;  /* 0x00000026490f7221 */ /* 0x000fe20000010000 */
[----:B-1----:R-:W-:Y:S01]  /*3380*/  FADD.FTZ R11, R21, R36 ;  /* 0x00000024150b7221 */ /* 0x002fe20000010000 */
[----:B------:R-:W-:Y:S02]  /*3390*/  F2FP.F16.F32.PACK_AB R166, R73, R166 ;  /* 0x000000a649a6723e */ /* 0x000fe400000000ff */
[----:B------:R-:W-:Y:S01]  /*33a0*/  FADD.FTZ R40, R168, R15 ;  /* 0x0000000fa8287221 */ /* 0x000fe20000010000 */
[C---:B------:R-:W-:Y:S02]  /*33b0*/  F2FP.F16.F32.PACK_AB R168, R75.reuse, R168 ;  /* 0x000000a84ba8723e */ /* 0x040fe400000000ff */
[----:B------:R-:W1:Y:S01]  /*33c0*/  MUFU.EX2 R24, R29 ;  /* 0x0000001d00187308 */ /* 0x000e620000000800 */
[----:B0-----:R-:W-:Y:S01]  /*33d0*/  FADD.FTZ R38, R14, R11 ;  /* 0x0000000b0e267221 */ /* 0x001fe20000010000 */
[----:B------:R-:W-:Y:S01]  /*33e0*/  FADD.FTZ R15, R75, R40 ;  /* 0x000000284b0f7221 */ /* 0x000fe20000010000 */
[----:B------:R-:W-:-:S02]  /*33f0*/  F2FP.F16.F32.PACK_AB R161, R12, R13 ;  /* 0x0000000d0ca1723e */ /* 0x000fc400000000ff */
[----:B------:R-:W-:-:S03]  /*3400*/  F2FP.F16.F32.PACK_AB R163, R14, R21 ;  /* 0x000000150ea3723e */ /* 0x000fc600000000ff */
[----:B------:R-:W0:Y:S01]  /*3410*/  MUFU.EX2 R31, R31 ;  /* 0x0000001f001f7308 */ /* 0x000e220000000800 */
[----:B--2---:R-:W-:Y:S01]  /*3420*/  FADD.FTZ R11, R27, R38 ;  /* 0x000000261b0b7221 */ /* 0x004fe20000010000 */
[----:B------:R-:W-:Y:S01]  /*3430*/  FADD.FTZ R38, R170, R15 ;  /* 0x0000000faa267221 */ /* 0x000fe20000010000 */
[----:B------:R-:W-:-:S03]  /*3440*/  F2FP.F16.F32.PACK_AB R170, R77, R170 ;  /* 0x000000aa4daa723e */ /* 0x000fc600000000ff */
[----:B------:R-:W-:Y:S02]  /*3450*/  FADD.FTZ R15, R77, R38 ;  /* 0x000000264d0f7221 */ /* 0x000fe40000010000 */
[----:B------:R-:W2:Y:S01]  /*3460*/  MUFU.EX2 R26, R33 ;  /* 0x00000021001a7308 */ /* 0x000ea20000000800 */
[----:B-1----:R-:W-:Y:S01]  /*3470*/  FADD.FTZ R0, R24, R11 ;  /* 0x0000000b18007221 */ /* 0x002fe20000010000 */
[----:B------:R-:W-:Y:S01]  /*3480*/  FADD.FTZ R40, R172, R15 ;  /* 0x0000000fac287221 */ /* 0x000fe20000010000 */
[C---:B------:R-:W-:Y:S02]  /*3490*/  F2FP.F16.F32.PACK_AB R172, R79.reuse, R172 ;  /* 0x000000ac4fac723e */ /* 0x040fe400000000ff */
[----:B------:R-:W-:Y:S01]  /*34a0*/  F2FP.F16.F32.PACK_AB R165, R24, R27 ;  /* 0x0000001b18a5723e */ /* 0x000fe200000000ff */
[----:B------:R-:W-:Y:S02]  /*34b0*/  FADD.FTZ R15, R79, R40 ;  /* 0x000000284f0f7221 */ /* 0x000fe40000010000 */
[----:B------:R-:W1:Y:S01]  /*34c0*/  MUFU.EX2 R35, R35 ;  /* 0x0000002300237308 */ /* 0x000e620000000800 */
[----:B0-----:R-:W-:Y:S01]  /*34d0*/  FADD.FTZ R11, R31, R0 ;  /* 0x000000001f0b7221 */ /* 0x001fe20000010000 */
[----:B------:R-:W-:Y:S01]  /*34e0*/  FADD.FTZ R40, R174, R15 ;  /* 0x0000000fae287221 */ /* 0x000fe20000010000 */
[----:B------:R-:W-:-:S03]  /*34f0*/  F2FP.F16.F32.PACK_AB R174, R81, R174 ;  /* 0x000000ae51ae723e */ /* 0x000fc600000000ff */
[----:B------:R-:W-:Y:S02]  /*3500*/  FADD.FTZ R40, R81, R40 ;  /* 0x0000002851287221 */ /* 0x000fe40000010000 */
[----:B------:R-:W0:Y:S01]  /*3510*/  MUFU.EX2 R28, R37 ;  /* 0x00000025001c7308 */ /* 0x000e220000000800 */
[C---:B--2---:R-:W-:Y:S01]  /*3520*/  FADD.FTZ R0, R26.reuse, R11 ;  /* 0x0000000b1a007221 */ /* 0x044fe20000010000 */
[----:B------:R-:W-:Y:S01]  /*3530*/  FADD.FTZ R15, R125, R40 ;  /* 0x000000287d0f7221 */ /* 0x000fe20000010000 */
[----:B------:R-:W-:-:S03]  /*3540*/  F2FP.F16.F32.PACK_AB R167, R26, R31 ;  /* 0x0000001f1aa7723e */ /* 0x000fc600000000ff */
[C---:B------:R-:W-:Y:S01]  /*3550*/  FADD.FTZ R40, R176.reuse, R15 ;  /* 0x0000000fb0287221 */ /* 0x040fe20000010000 */
[----:B------:R-:W-:Y:S01]  /*3560*/  F2FP.F16.F32.PACK_AB R176, R176, R125 ;  /* 0x0000007db0b0723e */ /* 0x000fe200000000ff */
[----:B------:R-:W2:Y:S01]  /*3570*/  MUFU.EX2 R39, R39 ;  /* 0x0000002700277308 */ /* 0x000ea20000000800 */
[----:B-1----:R-:W-:Y:S01]  /*3580*/  FADD.FTZ R11, R35, R0 ;  /* 0x00000000230b7221 */ /* 0x002fe20000010000 */
[----:B------:R-:W-:Y:S01]  /*3590*/  FADD.FTZ R15, R129, R40 ;  /* 0x00000028810f7221 */ /* 0x000fe20000010000 */
[----:B------:R-:W-:-:S05]  /*35a0*/  IMAD.MOV.U32 R125, RZ, RZ, R151 ;  /* 0x000000ffff7d7224 */ /* 0x000fca00078e0097 */
[----:B------:R-:W1:Y:S01]  /*35b0*/  MUFU.EX2 R30, R41 ;  /* 0x00000029001e7308 */ /* 0x000e620000000800 */
[C---:B0-----:R-:W-:Y:S01]  /*35c0*/  FADD.FTZ R0, R28.reuse, R11 ;  /* 0x0000000b1c007221 */ /* 0x041fe20000010000 */
[----:B------:R-:W-:-:S06]  /*35d0*/  F2FP.F16.F32.PACK_AB R169, R28, R35 ;  /* 0x000000231ca9723e */ /* 0x000fcc00000000ff */
[----:B------:R-:W0:Y:S01]  /*35e0*/  MUFU.EX2 R43, R43 ;  /* 0x0000002b002b7308 */ /* 0x000e220000000800 */
[----:B--2---:R-:W-:-:S07]  /*35f0*/  FADD.FTZ R11, R39, R0 ;  /* 0x00000000270b7221 */ /* 0x004fce0000010000 */
[----:B------:R-:W2:Y:S01]  /*3600*/  MUFU.EX2 R32, R45 ;  /* 0x0000002d00207308 */ /* 0x000ea20000000800 */
[C---:B-1----:R-:W-:Y:S01]  /*3610*/  FADD.FTZ R0, R30.reuse, R11 ;  /* 0x0000000b1e007221 */ /* 0x042fe20000010000 */
[----:B------:R-:W-:-:S06]  /*3620*/  F2FP.F16.F32.PACK_AB R171, R30, R39 ;  /* 0x000000271eab723e */ /* 0x000fcc00000000ff */
[----:B------:R1:W3:Y:S01]  /*3630*/  MUFU.EX2 R178, R131 ;  /* 0x0000008300b27308 */ /* 0x0002e20000000800 */
[----:B0-----:R-:W-:-:S07]  /*3640*/  FADD.FTZ R11, R43, R0 ;  /* 0x000000002b0b7221 */ /* 0x001fce0000010000 */
[----:B------:R-:W0:Y:S01]  /*3650*/  MUFU.EX2 R47, R47 ;  /* 0x0000002f002f7308 */ /* 0x000e220000000800 */
[C---:B--2---:R-:W-:Y:S01]  /*3660*/  FADD.FTZ R0, R32.reuse, R11 ;  /* 0x0000000b20007221 */ /* 0x044fe20000010000 */
[----:B------:R-:W-:Y:S02]  /*3670*/  F2FP.F16.F32.PACK_AB R173, R32, R43 ;  /* 0x0000002b20ad723e */ /* 0x000fe400000000ff */
[----:B-1----:R-:W-:-:S04]  /*3680*/  MOV R131, R151 ;  /* 0x0000009700837202 */ /* 0x002fc80000000f00 */
[----:B------:R-:W1:Y:S01]  /*3690*/  MUFU.EX2 R133, R133 ;  /* 0x0000008500857308 */ /* 0x000e620000000800 */
[C---:B---3--:R-:W-:Y:S01]  /*36a0*/  FADD.FTZ R40, R178.reuse, R15 ;  /* 0x0000000fb2287221 */ /* 0x048fe20000010000 */
[----:B------:R-:W-:Y:S01]  /*36b0*/  F2FP.F16.F32.PACK_AB R178, R178, R129 ;  /* 0x00000081b2b2723e */ /* 0x000fe200000000ff */
[----:B------:R-:W-:-:S05]  /*36c0*/  IMAD.MOV.U32 R129, RZ, RZ, R151 ;  /* 0x000000ffff817224 */ /* 0x000fca00078e0097 */
[----:B------:R-:W2:Y:S01]  /*36d0*/  MUFU.EX2 R34, R49 ;  /* 0x0000003100227308 */ /* 0x000ea20000000800 */
[----:B0-----:R-:W-:-:S07]  /*36e0*/  FADD.FTZ R11, R47, R0 ;  /* 0x000000002f0b7221 */ /* 0x001fce0000010000 */
[----:B------:R0:W3:Y:S01]  /*36f0*/  MUFU.EX2 R180, R135 ;  /* 0x0000008700b47308 */ /* 0x0000e20000000800 */
[----:B-1----:R-:W-:-:S07]  /*3700*/  FADD.FTZ R15, R133, R40 ;  /* 0x00000028850f7221 */ /* 0x002fce0000010000 */
[----:B------:R-:W1:Y:S01]  /*3710*/  MUFU.EX2 R51, R51 ;  /* 0x0000003300337308 */ /* 0x000e620000000800 */
[C---:B--2---:R-:W-:Y:S01]  /*3720*/  FADD.FTZ R0, R34.reuse, R11 ;  /* 0x0000000b22007221 */ /* 0x044fe20000010000 */
[----:B------:R-:W-:Y:S02]  /*3730*/  F2FP.F16.F32.PACK_AB R175, R34, R47 ;  /* 0x0000002f22af723e */ /* 0x000fe400000000ff */
[----:B0-----:R-:W-:-:S04]  /*3740*/  MOV R135, R151 ;  /* 0x0000009700877202 */ /* 0x001fc80000000f00 */
[----:B------:R-:W0:Y:S01]  /*3750*/  MUFU.EX2 R137, R137 ;  /* 0x0000008900897308 */ /* 0x000e220000000800 */
[C---:B---3--:R-:W-:Y:S01]  /*3760*/  FADD.FTZ R42, R180.reuse, R15 ;  /* 0x0000000fb42a7221 */ /* 0x048fe20000010000 */
[----:B------:R-:W-:Y:S01]  /*3770*/  F2FP.F16.F32.PACK_AB R180, R180, R133 ;  /* 0x00000085b4b4723e */ /* 0x000fe200000000ff */
[----:B------:R-:W-:-:S05]  /*3780*/  IMAD.MOV.U32 R133, RZ, RZ, R151 ;  /* 0x000000ffff857224 */ /* 0x000fca00078e0097 */
[----:B------:R-:W2:Y:S01]  /*3790*/  MUFU.EX2 R36, R53 ;  /* 0x0000003500247308 */ /* 0x000ea20000000800 */
[----:B-1----:R-:W-:-:S07]  /*37a0*/  FADD.FTZ R11, R51, R0 ;  /* 0x00000000330b7221 */ /* 0x002fce0000010000 */
        /* <DEDUP_REMOVED lines=24> */
[----:B------:R-:W1:Y:S01]  /*3930*/  MUFU.EX2 R85, R85 ;  /* 0x0000005500557308 */ /* 0x000e620000000800 */
[----:B0-----:R-:W-:-:S07]  /*3940*/  FADD.FTZ R15, R145, R44 ;  /* 0x0000002c910f7221 */ /* 0x001fce0000010000 */
[----:B------:R0:W3:Y:S01]  /*3950*/  MUFU.EX2 R40, R89 ;  /* 0x0000005900287308 */ /* 0x0000e20000000800 */
[C---:B--2---:R-:W-:Y:S01]  /*3960*/  FADD.FTZ R44, R8.reuse, R11 ;  /* 0x0000000b082c7221 */ /* 0x044fe20000010000 */
[----:B------:R-:W-:-:S06]  /*3970*/  F2FP.F16.F32.PACK_AB R181, R8, R59 ;  /* 0x0000003b08b5723e */ /* 0x000fcc00000000ff */
[----:B------:R-:W2:Y:S01]  /*3980*/  MUFU.EX2 R91, R91 ;  /* 0x0000005b005b7308 */ /* 0x000ea20000000800 */
[----:B-1----:R-:W-:Y:S01]  /*3990*/  FADD.FTZ R3, R85, R44 ;  /* 0x0000002c55037221 */ /* 0x002fe20000010000 */
[----:B0-----:R-:W-:-:S06]  /*39a0*/  IMAD.MOV.U32 R89, RZ, RZ, R151 ;  /* 0x000000ffff597224 */ /* 0x001fcc00078e0097 */
[----:B------:R-:W0:Y:S01]  /*39b0*/  MUFU.EX2 R42, R83 ;  /* 0x00000053002a7308 */ /* 0x000e220000000800 */
[C---:B---3--:R-:W-:Y:S01]  /*39c0*/  FADD.FTZ R10, R40.reuse, R3 ;  /* 0x00000003280a7221 */ /* 0x048fe20000010000 */
[----:B------:R-:W-:-:S06]  /*39d0*/  F2FP.F16.F32.PACK_AB R183, R40, R85 ;  /* 0x0000005528b7723e */ /* 0x000fcc00000000ff */
[----:B------:R-:W1:Y:S01]  /*39e0*/  MUFU.EX2 R93, R93 ;  /* 0x0000005d005d7308 */ /* 0x000e620000000800 */
[----:B--2---:R-:W-:-:S07]  /*39f0*/  FADD.FTZ R3, R91, R10 ;  /* 0x0000000a5b037221 */ /* 0x004fce0000010000 */
[----:B------:R-:W2:Y:S01]  /*3a00*/  MUFU.EX2 R20, R20 ;  /* 0x0000001400147308 */ /* 0x000ea20000000800 */
[C---:B0-----:R-:W-:Y:S01]  /*3a10*/  FADD.FTZ R10, R42.reuse, R3 ;  /* 0x000000032a0a7221 */ /* 0x041fe20000010000 */
[----:B------:R-:W-:Y:S02]  /*3a20*/  F2FP.F16.F32.PACK_AB R185, R42, R91 ;  /* 0x0000005b2ab9723e */ /* 0x000fe400000000ff */
[----:B------:R-:W-:-:S04]  /*3a30*/  MOV R91, R151 ;  /* 0x00000097005b7202 */ /* 0x000fc80000000f00 */
[----:B------:R-:W0:Y:S01]  /*3a40*/  MUFU.EX2 R4, R87 ;  /* 0x0000005700047308 */ /* 0x000e220000000800 */
[----:B-1----:R-:W-:Y:S01]  /*3a50*/  FADD.FTZ R3, R93, R10 ;  /* 0x0000000a5d037221 */ /* 0x002fe20000010000 */
[C---:B--2---:R-:W-:Y:S01]  /*3a60*/  F2FP.F16.F32.PACK_AB R186, R20.reuse, R145 ;  /* 0x0000009114ba723e */ /* 0x044fe200000000ff */
[----:B------:R-:W-:Y:S01]  /*3a70*/  FADD.FTZ R0, R20, R15 ;  /* 0x0000000f14007221 */ /* 0x000fe20000010000 */
[----:B------:R-:W-:Y:S01]  /*3a80*/  IMAD.MOV.U32 R145, RZ, RZ, R151 ;  /* 0x000000ffff917224 */ /* 0x000fe200078e0097 */
[C---:B0-----:R-:W-:Y:S01]  /*3a90*/  F2FP.F16.F32.PACK_AB R187, R4.reuse, R93 ;  /* 0x0000005d04bb723e */ /* 0x041fe200000000ff */
[----:B------:R-:W-:Y:S01]  /*3aa0*/  FADD.FTZ R3, R4, R3 ;  /* 0x0000000304037221 */ /* 0x000fe20000010000 */
[----:B------:R-:W-:Y:S01]  /*3ab0*/  IMAD.MOV.U32 R93, RZ, RZ, R151 ;  /* 0x000000ffff5d7224 */ /* 0x000fe200078e0097 */
[----:B------:R-:W-:Y:S06]  /*3ac0*/  @!P1 BRA `(.L_x_14) ;  /* 0x0000002800989947 */ /* 0x000fec0003800000 */
[----:B------:R-:W-:Y:S01]  /*3ad0*/  MOV R5, R9 ;  /* 0x0000000900057202 */ /* 0x000fe20000000f00 */
[----:B------:R-:W-:Y:S01]  /*3ae0*/  IMAD.MOV.U32 R4, RZ, RZ, R7 ;  /* 0x000000ffff047224 */ /* 0x000fe200078e0007 */
[----:B------:R-:W-:Y:S02]  /*3af0*/  CS2R R150, SRZ ;  /* 0x0000000000967805 */ /* 0x000fe4000001ff00 */
[----:B------:R-:W-:Y:S02]  /*3b00*/  CS2R R148, SRZ ;  /* 0x0000000000947805 */ /* 0x000fe4000001ff00 */
[----:B------:R-:W-:Y:S02]  /*3b10*/  CS2R R146, SRZ ;  /* 0x0000000000927805 */ /* 0x000fe4000001ff00 */
[----:B------:R-:W-:Y:S02]  /*3b20*/  CS2R R144, SRZ ;  /* 0x0000000000907805 */ /* 0x000fe4000001ff00 */
[----:B------:R-:W-:-:S02]  /*3b30*/  CS2R R142, SRZ ;  /* 0x00000000008e7805 */ /* 0x000fc4000001ff00 */
[----:B------:R-:W-:Y:S02]  /*3b40*/  CS2R R140, SRZ ;  /* 0x00000000008c7805 */ /* 0x000fe4000001ff00 */
        /* <DEDUP_REMOVED lines=25> */
[----:B------:R-:W-:Y:S01]  /*3ce0*/  CS2R R88, SRZ ;  /* 0x0000000000587805 */ /* 0x000fe2000001ff00 */
[----:B------:R-:W-:Y:S01]  /*3cf0*/  UIADD3 UR52, UR52, -0x2, URZ ;  /* 0xfffffffe34347890 */ /* 0x000fe2000fffe03f */
[----:B------:R-:W-:Y:S01]  /*3d00*/  UMOV UR53, UR44 ;  /* 0x0000002c00357c82 */ /* 0x000fe20008000000 */
[----:B------:R-:W-:Y:S01]  /*3d10*/  UMOV UR51, UR43 ;  /* 0x0000002b00337c82 */ /* 0x000fe20008000000 */
[----:B------:R-:W-:-:S09]  /*3d20*/  ULDC UR50, c[0x0][0x9d8] ;  /* 0x0002760000327ab9 */ /* 0x000fd20000000800 */
.L_x_25:
[----:B------:R-:W-:Y:S01]  /*3d30*/  ISETP.NE.AND P2, PT, RZ, UR38, PT ;  /* 0x00000026ff007c0c */ /* 0x000fe2000bf45270 */
[----:B------:R-:W-:-:S04]  /*3d40*/  UISETP.NE.AND UP0, UPT, UR51, 0x1, UPT ;  /* 0x000000013300788c */ /* 0x000fc8000bf05270 */
[----:B------:R-:W-:-:S04]  /*3d50*/  USEL UR44, URZ, 0x1, UP0 ;  /* 0x000000013f2c7887 */ /* 0x000fc80008000000 */
[----:B------:R-:W-:-:S04]  /*3d60*/  ULOP3.LUT UR44, UR53, UR44, URZ, 0x3c, !UPT ;  /* 0x0000002c352c7292 */ /* 0x000fc8000f8e3c3f */
[----:B------:R-:W-:Y:S08]  /*3d70*/  @P2 BRA `(.L_x_15) ;  /* 0x0000000000382947 */ /* 0x000ff00003800000 */
[----:B------:R-:W-:Y:S05]  /*3d80*/  @!P0 BRA `(.L_x_16) ;  /* 0x0000000000048947 */ /* 0x000fea0003800000 */
[----:B------:R-:W-:Y:S01]  /*3d90*/  BPT.TRAP 0x1 ;  /* 0x000000040000795c */ /* 0x000fe20000300000 */
.L_x_16:
[----:B------:R-:W-:Y:S01]  /*3da0*/  UIADD3 UR6, UR51, 0x1, URZ ;  /* 0x0000000133067890 */ /* 0x000fe2000fffe03f */
[----:B------:R-:W-:-:S03]  /*3db0*/  IMAD.U32 R6, RZ, RZ, UR44 ;  /* 0x0000002cff067e24 */ /* 0x000fc6000f8e00ff */
[----:B------:R-:W-:Y:S02]  /*3dc0*/  UISETP.NE.AND UP0, UPT, UR6, 0x2, UPT ;  /* 0x000000020600788c */ /* 0x000fe4000bf05270 */
[----:B------:R-:W-:Y:S02]  /*3dd0*/  SHF.L.U32 R6, R6, 0x1f, RZ ;  /* 0x0000001f06067819 */ /* 0x000fe400000006ff */
[----:B------:R-:W-:-:S04]  /*3de0*/  USEL UR6, UR6, URZ, UP0 ;  /* 0x0000003f06067287 */ /* 0x000fc80008000000 */
[----:B------:R-:W-:-:S09]  /*3df0*/  ULEA UR6, UR6, UR39, 0x3 ;  /* 0x0000002706067291 */ /* 0x000fd2000f8e183f */
[----:B------:R0:W1:Y:S01]  /*3e00*/  SYNCS.PHASECHK.TRANS64.TRYWAIT P1, [UR6+0x28830], R6 ;  /* 0x02883006ff0075a7 */ /* 0x0000620008020146 */
[----:B------:R-:W-:Y:S05]  /*3e10*/  @!P0 BRA `(.L_x_17) ;  /* 0x0000000000048947 */ /* 0x000fea0003800000 */
[----:B------:R-:W-:Y:S01]  /*3e20*/  BPT.TRAP 0x1 ;  /* 0x000000040000795c */ /* 0x000fe20000300000 */
.L_x_17:
[----:B-1----:R-:W-:Y:S05]  /*3e30*/  @P1 BRA `(.L_x_15) ;  /* 0x0000000000081947 */ /* 0x002fea0003800000 */
[----:B------:R-:W1:Y:S02]  /*3e40*/  SYNCS.PHASECHK.TRANS64.TRYWAIT P1, [UR6+0x28830], R6 ;  /* 0x02883006ff0075a7 */ /* 0x000e640008020146 */
[----:B-1----:R-:W-:Y:S05]  /*3e50*/  @!P1 BRA `(.L_x_18) ;  /* 0x0000007c00889947 */ /* 0x002fea0003800000 */
.L_x_15:
[----:B01----:R-:W-:Y:S01]  /*3e60*/  VIADD R6, R2, 0x8 ;  /* 0x0000000802067836 */ /* 0x003fe20000000000 */
[----:B------:R-:W-:Y:S01]  /*3e70*/  UIADD3 UR43, UR51, 0x1, URZ ;  /* 0x00000001332b7890 */ /* 0x000fe2000fffe03f */
[----:B------:R-:W-:Y:S01]  /*3e80*/  UMOV UR35, 0x40000040 ;  /* 0x4000004000237882 */ /* 0x000fe20000000000 */
[----:B------:R-:W-:Y:S02]  /*3e90*/  UMOV UR7, 0x40000040 ;  /* 0x4000004000077882 */ /* 0x000fe40000000000 */
[----:B------:R0:W-:Y:S01]  /*3ea0*/  BAR.SYNC.DEFER_BLOCKING R6, 0x100 ;  /* 0x000400060000751d */ /* 0x0001e20000010000 */
[----:B------:R-:W-:-:S04]  /*3eb0*/  UISETP.NE.AND UP0, UPT, UR43, 0x2, UPT ;  /* 0x000000022b00788c */ /* 0x000fc8000bf05270 */
[----:B------:R-:W-:Y:S01]  /*3ec0*/  USEL UR43, UR43, URZ, UP0 ;  /* 0x0000003f2b2b7287 */ /* 0x000fe20008000000 */
[----:B------:R-:W-:Y:S01]  /*3ed0*/  UMOV UR11, 0x40000040 ;  /* 0x40000040000b7882 */ /* 0x000fe20000000000 */
[----:B------:R-:W-:Y:S02]  /*3ee0*/  UMOV UR15, 0x40000040 ;  /* 0x40000040000f7882 */ /* 0x000fe40000000000 */
[----:B------:R-:W-:Y:S01]  /*3ef0*/  ULEA UR34, UR43, UR47, 0xb ;  /* 0x0000002f2b227291 */ /* 0x000fe2000f8e583f */
[----:B------:R-:W-:Y:S01]  /*3f00*/  UMOV UR19, 0x40000040 ;  /* 0x4000004000137882 */ /* 0x000fe20000000000 */
[----:B------:R-:W-:Y:S02]  /*3f10*/  UMOV UR23, 0x40000040 ;  /* 0x4000004000177882 */ /* 0x000fe40000000000 */
[----:B------:R-:W-:Y:S02]  /*3f20*/  UIADD3 UR6, UR34, 0x2, URZ ;  /* 0x0000000222067890 */ /* 0x000fe4000fffe03f */
[----:B------:R-:W-:-:S02]  /*3f30*/  UIADD3 UR10, UR34, 0x4, URZ ;  /* 0x00000004220a7890 */ /* 0x000fc4000fffe03f */
[----:B------:R-:W-:Y:S02]  /*3f40*/  UIADD3 UR14, UR34, 0x6, URZ ;  /* 0x00000006220e7890 */ /* 0x000fe4000fffe03f */
[----:B------:R-:W-:Y:S02]  /*3f50*/  UIADD3 UR18, UR34, 0x400, URZ ;  /* 0x0000040022127890 */ /* 0x000fe4000fffe03f */
[----:B------:R-:W-:Y:S02]  /*3f60*/  UIADD3 UR22, UR34, 0x402, URZ ;  /* 0x0000040222167890 */ /* 0x000fe4000fffe03f */
[----:B------:R-:W-:Y:S01]  /*3f70*/  UIADD3 UR26, UR34, 0x404, URZ ;  /* 0x00000404221a7890 */ /* 0x000fe2000fffe03f */
[----:B------:R-:W-:Y:S01]  /*3f80*/  WARPGROUP.ARRIVE ;  /* 0x00000000000079c5 */ /* 0x000fe20000000000 */
[----:B------:R-:W-:Y:S01]  /*3f90*/  UMOV UR27, 0x40000040 ;  /* 0x40000040001b7882 */ /* 0x000fe20000000000 */
[----:B------:R-:W-:Y:S01]  /*3fa0*/  UIADD3 UR30, UR34, 0x406, URZ ;  /* 0x00000406221e7890 */ /* 0x000fe2000fffe03f */
[----:B------:R-:W-:-:S03]  /*3fb0*/  UMOV UR31, 0x40000040 ;  /* 0x40000040001f7882 */ /* 0x000fc60000000000 */
[----:B------:R-:W-:Y:S03]  /*3fc0*/  HGMMA.64x128x16.F32 R24, gdesc[UR32], RZ, !UPT, gsb0 ;  /* 0x01e00000201879f0 */ /* 0x000fe6000c0008ff */
        /* <DEDUP_REMOVED lines=22> */
[----:B0-----:R-:W-:Y:S05]  /*4130*/  @P2 BRA `(.L_x_19) ;  /* 0x00000000002c2947 */ /* 0x001fea0003800000 */
[----:B------:R-:W-:Y:S05]  /*4140*/  @!P0 BRA `(.L_x_20) ;  /* 0x0000000000048947 */ /* 0x000fea0003800000 */
[----:B------:R-:W-:Y:S01]  /*4150*/  BPT.TRAP 0x1 ;  /* 0x000000040000795c */ /* 0x000fe20000300000 */
.L_x_20:
[----:B------:R-:W-:Y:S01]  /*4160*/  ULEA UR6, UR51, UR39, 0x3 ;  /* 0x0000002733067291 */ /* 0x000fe2000f8e183f */
[----:B------:R-:W-:-:S04]  /*4170*/  MOV R6, UR53 ;  /* 0x0000003500067c02 */ /* 0x000fc80008000f00 */
[----:B------:R-:W-:-:S04]  /*4180*/  SHF.L.U32 R6, R6, 0x1f, RZ ;  /* 0x0000001f06067819 */ /* 0x000fc800000006ff */
[----:B------:R0:W1:Y:S01]  /*4190*/  SYNCS.PHASECHK.TRANS64.TRYWAIT P1, [UR6+0x28850], R6 ;  /* 0x02885006ff0075a7 */ /* 0x0000620008020146 */
[----:B------:R-:W-:Y:S05]  /*41a0*/  @!P0 BRA `(.L_x_21) ;  /* 0x0000000000048947 */ /* 0x000fea0003800000 */
[----:B------:R-:W-:Y:S01]  /*41b0*/  BPT.TRAP 0x1 ;  /* 0x000000040000795c */ /* 0x000fe20000300000 */
.L_x_21:
[----:B-1----:R-:W-:Y:S05]  /*41c0*/  @P1 BRA `(.L_x_19) ;  /* 0x0000000000081947 */ /* 0x002fea0003800000 */
[----:B------:R-:W1:Y:S02]  /*41d0*/  SYNCS.PHASECHK.TRANS64.TRYWAIT P1, [UR6+0x28850], R6 ;  /* 0x02885006ff0075a7 */ /* 0x000e640008020146 */
[----:B-1----:R-:W-:Y:S05]  /*41e0*/  @!P1 BRA `(.L_x_22) ;  /* 0x0000007800bc9947 */ /* 0x002fea0003800000 */
.L_x_19:
[----:B------:R-:W-:Y:S01]  /*41f0*/  UIADD3 UR6, UR39, 0x400, URZ ;  /* 0x0000040027067890 */ /* 0x000fe2000fffe03f */
[----:B------:R-:W-:Y:S01]  /*4200*/  WARPGROUP.ARRIVE ;  /* 0x00000000000079c5 */ /* 0x000fe20000000000 */
[----:B------:R-:W-:Y:S01]  /*4210*/  UMOV UR7, 0x40000040 ;  /* 0x4000004000077882 */ /* 0x000fe20000000000 */
[----:B01----:R-:W-:Y:S01]  /*4220*/  IADD3 R6, -R2, 0xb, RZ ;  /* 0x0000000b02067810 */ /* 0x003fe20007ffe1ff */
[----:B------:R-:W-:-:S04]  /*4230*/  USHF.R.U32.HI UR6, URZ, 0x4, UR6 ;  /* 0x000000043f067899 */ /* 0x000fc80008011606 */
[----:B------:R-:W-:-:S04]  /*4240*/  ULOP3.LUT UR6, UR6, 0x3fff, URZ, 0xc0, !UPT ;  /* 0x00003fff06067892 */ /* 0x000fc8000f8ec03f */
[----:B------:R-:W-:-:S04]  /*4250*/  ULOP3.LUT UR6, UR6, 0x4000000, URZ, 0xfc, !UPT ;  /* 0x0400000006067892 */ /* 0x000fc8000f8efc3f */
[----:B------:R-:W-:-:S07]  /*4260*/  ULEA UR10, UR51, UR6, 0xb ;  /* 0x00000006330a7291 */ /* 0x000fce000f8e583f */
[----:B------:R-:W-:Y:S02]  /*4270*/  UMOV UR6, UR10 ;  /* 0x0000000a00067c82 */ /* 0x000fe40008000000 */
[----:B------:R-:W-:Y:S01]  /*4280*/  HGMMA.64x128x16.F32 R88, R156, gdesc[UR4].tnspB, R88, gsb0 ;  /* 0x41e000049c587df0 */ /* 0x000fe20008000858 */
[----:B------:R-:W-:Y:S01]  /*4290*/  UIADD3 UR6, UR10, 0x80, URZ ;  /* 0x000000800a067890 */ /* 0x000fe2000fffe03f */
[----:B------:R-:W-:Y:S01]  /*42a0*/  UMOV UR7, 0x40000040 ;  /* 0x4000004000077882 */ /* 0x000fe20000000000 */
[----:B------:R-:W-:Y:S02]  /*42b0*/  WARPGROUP.DEPBAR.LE gsb0, 0x0 ;  /* 0x00008000000079c5 */ /* 0x000fe40000010000 */
[----:B------:R-:W-:-:S07]  /*42c0*/  WARPGROUP.ARRIVE ;  /* 0x00000000000079c5 */ /* 0x000fce0000000000 */
        /* <DEDUP_REMOVED lines=30> */
[----:B------:R-:W-:Y:S03]  /*44b0*/  HGMMA.64x128x16.F32 R88, R184, gdesc[UR4].tnspB, R88, gsb0 ;  /* 0x41e00004b8587df0 */ /* 0x000fe60008000858 */
[----:B------:R-:W-:Y:S02]  /*44c0*/  WARPGROUP.DEPBAR.LE gsb0, 0x0 ;  /* 0x00008000000079c5 */ /* 0x000fe40000010000 */
[----:B------:R0:W-:Y:S06]  /*44d0*/  BAR.ARV R6, 0x100 ;  /* 0x000400060000751d */ /* 0x0001ec0000002000 */
[----:B------:R-:W-:Y:S05]  /*44e0*/  @!P0 BRA `(.L_x_23) ;  /* 0x0000000000048947 */ /* 0x000fea0003800000 */
[----:B------:R-:W-:Y:S01]  /*44f0*/  BPT.TRAP 0x1 ;  /* 0x000000040000795c */ /* 0x000fe20000300000 */
.L_x_23:
[----:B------:R-:W-:Y:S01]  /*4500*/  FMUL.FTZ R157, R24, UR50 ;  /* 0x00000032189d7c20 */ /* 0x000fe20008410000 */
[----:B------:R-:W-:Y:S01]  /*4510*/  FMUL.FTZ R159, R25, UR50 ;  /* 0x00000032199f7c20 */ /* 0x000fe20008410000 */
[----:B------:R-:W-:Y:S01]  /*4520*/  FMUL.FTZ R8, R26, UR50 ;  /* 0x000000321a087c20 */ /* 0x000fe20008410000 */
[----:B------:R-:W-:Y:S01]  /*4530*/  FMUL.FTZ R161, R28, UR50 ;  /* 0x000000321ca17c20 */ /* 0x000fe20008410000 */
[----:B------:R-:W-:Y:S01]  /*4540*/  FMUL.FTZ R11, R27, UR50 ;  /* 0x000000321b0b7c20 */ /* 0x000fe20008410000 */
[----:B------:R-:W-:Y:S01]  /*4550*/  FMUL.FTZ R163, R29, UR50 ;  /* 0x000000321da37c20 */ /* 0x000fe20008410000 */
[----:B------:R-:W0:Y:S01]  /*4560*/  MUFU.TANH R157, R157 ;  /* 0x0000009d009d7308 */ /* 0x000e220000002400 */
[----:B------:R-:W-:Y:S01]  /*4570*/  FMUL.FTZ R13, R30, UR50 ;  /* 0x000000321e0d7c20 */ /* 0x000fe20008410000 */
[----:B------:R-:W-:Y:S01]  /*4580*/  FMUL.FTZ R165, R32, UR50 ;  /* 0x0000003220a57c20 */ /* 0x000fe20008410000 */
[----:B------:R-:W-:Y:S01]  /*4590*/  FMUL.FTZ R15, R31, UR50 ;  /* 0x000000321f0f7c20 */ /* 0x000fe20008410000 */
[----:B------:R-:W-:Y:S01]  /*45a0*/  FMUL.FTZ R167, R33, UR50 ;  /* 0x0000003221a77c20 */ /* 0x000fe20008410000 */
[----:B------:R-:W-:Y:S01]  /*45b0*/  FMUL.FTZ R21, R34, UR50 ;  /* 0x0000003222157c20 */ /* 0x000fe20008410000 */
[----:B------:R-:W-:Y:S01]  /*45c0*/  FMUL.FTZ R169, R36, UR50 ;  /* 0x0000003224a97c20 */ /* 0x000fe20008410000 */
[----:B------:R-:W-:Y:S01]  /*45d0*/  FMUL.FTZ R25, R35, UR50 ;  /* 0x0000003223197c20 */ /* 0x000fe20008410000 */
[----:B------:R-:W1:Y:S01]  /*45e0*/  MUFU.TANH R159, R159 ;  /* 0x0000009f009f7308 */ /* 0x000e620000002400 */
[----:B------:R-:W-:Y:S01]  /*45f0*/  FMUL.FTZ R171, R37, UR50 ;  /* 0x0000003225ab7c20 */ /* 0x000fe20008410000 */
[----:B------:R-:W-:Y:S01]  /*4600*/  FMUL.FTZ R27, R38, UR50 ;  /* 0x00000032261b7c20 */ /* 0x000fe20008410000 */
[----:B------:R-:W-:Y:S01]  /*4610*/  FMUL.FTZ R173, R40, UR50 ;  /* 0x0000003228ad7c20 */ /* 0x000fe20008410000 */
[----:B------:R-:W-:Y:S01]  /*4620*/  FMUL.FTZ R29, R39, UR50 ;  /* 0x00000032271d7c20 */ /* 0x000fe20008410000 */
[----:B------:R-:W-:Y:S01]  /*4630*/  FMUL.FTZ R175, R41, UR50 ;  /* 0x0000003229af7c20 */ /* 0x000fe20008410000 */
[----:B------:R-:W-:Y:S01]  /*4640*/  FMUL.FTZ R31, R42, UR50 ;  /* 0x000000322a1f7c20 */ /* 0x000fe20008410000 */
[----:B------:R-:W-:Y:S01]  /*4650*/  FMUL.FTZ R177, R44, UR50 ;  /* 0x000000322cb17c20 */ /* 0x000fe20008410000 */
[----:B------:R-:W2:Y:S01]  /*4660*/  MUFU.TANH R8, R8 ;  /* 0x0000000800087308 */ /* 0x000ea20000002400 */
[----:B0-----:R-:W-:Y:S01]  /*4670*/  FMNMX.FTZ R6, R157, R4, !PT ;  /* 0x000000049d067209 */ /* 0x001fe20007810000 */
[----:B------:R-:W-:Y:S01]  /*4680*/  FMUL.FTZ R33, R43, UR50 ;  /* 0x000000322b217c20 */ /* 0x000fe20008410000 */
[----:B------:R-:W-:Y:S01]  /*4690*/  FMUL.FTZ R179, R45, UR50 ;  /* 0x000000322db37c20 */ /* 0x000fe20008410000 */
[----:B------:R-:W-:Y:S01]  /*46a0*/  FMUL.FTZ R35, R46, UR50 ;  /* 0x000000322e237c20 */ /* 0x000fe20008410000 */
[----:B------:R-:W-:Y:S01]  /*46b0*/  FMUL.FTZ R181, R48, UR50 ;  /* 0x0000003230b57c20 */ /* 0x000fe20008410000 */
[----:B------:R-:W-:Y:S01]  /*46c0*/  FMUL.FTZ R37, R47, UR50 ;  /* 0x000000322f257c20 */ /* 0x000fe20008410000 */
[----:B------:R-:W-:Y:S01]  /*46d0*/  FMUL.FTZ R183, R49, UR50 ;  /* 0x0000003231b77c20 */ /* 0x000fe20008410000 */
[----:B------:R-:W0:Y:S01]  /*46e0*/  MUFU.TANH R161, R161 ;  /* 0x000000a100a17308 */ /* 0x000e220000002400 */
[----:B-1----:R-:W-:Y:S01]  /*46f0*/  FMNMX.FTZ R6, R159, R6, !PT ;  /* 0x000000069f067209 */ /* 0x002fe20007810000 */
[----:B------:R-:W-:Y:S01]  /*4700*/  FMUL.FTZ R39, R50, UR50 ;  /* 0x0000003232277c20 */ /* 0x000fe20008410000 */
[----:B------:R-:W-:Y:S01]  /*4710*/  FMUL.FTZ R185, R52, UR50 ;  /* 0x0000003234b97c20 */ /* 0x000fe20008410000 */
[----:B------:R-:W-:Y:S01]  /*4720*/  FMUL.FTZ R41, R51, UR50 ;  /* 0x0000003233297c20 */ /* 0x000fe20008410000 */
[----:B------:R-:W-:Y:S01]  /*4730*/  FMUL.FTZ R187, R53, UR50 ;  /* 0x0000003235bb7c20 */ /* 0x000fe20008410000 */
[----:B------:R-:W-:Y:S01]  /*4740*/  FMUL.FTZ R43, R54, UR50 ;  /* 0x00000032362b7c20 */ /* 0x000fe20008410000 */
[----:B------:R-:W-:Y:S01]  /*4750*/  FMUL.FTZ R189, R56, UR50 ;  /* 0x0000003238bd7c20 */ /* 0x000fe20008410000 */
[----:B------:R-:W1:Y:S01]  /*4760*/  MUFU.TANH R11, R11 ;  /* 0x0000000b000b7308 */ /* 0x000e620000002400 */
[----:B--2---:R-:W-:Y:S01]  /*4770*/  FMNMX.FTZ R10, R8, R5, !PT ;  /* 0x00000005080a7209 */ /* 0x004fe20007810000 */
        /* <DEDUP_REMOVED lines=42> */
[----:B------:R-:W-:-:S04]  /*4a20*/  ULEA UR6, UR43, UR39, 0x3 ;  /* 0x000000272b067291 */ /* 0x000fc8000f8e183f */
[----:B------:R-:W1:Y:S01]  /*4a30*/  MUFU.TANH R21, R21 ;  /* 0x0000001500157308 */ /* 0x000e620000002400 */
[----:B--2---:R-:W-:Y:S01]  /*4a40*/  FMNMX.FTZ R10, R15, R10, !PT ;  /* 0x0000000a0f0a7209 */ /* 0x004fe20007810000 */
[----:B------:R-:W-:-:S04]  /*4a50*/  UIADD3 UR6, UR6, 0x28840, URZ ;  /* 0x0002884006067890 */ /* 0x000fc8000fffe03f */
[----:B------:R-:W-:Y:S02]  /*4a60*/  UPRMT UR6, UR37, 0x654, UR6 ;  /* 0x0000065425067896 */ /* 0x000fe40008000006 */
[----:B------:R-:W2:Y:S01]  /*4a70*/  MUFU.TANH R169, R169 ;  /* 0x000000a900a97308 */ /* 0x000ea20000002400 */
[----:B0-----:R-:W-:-:S06]  /*4a80*/  FMNMX.FTZ R6, R167, R6, !PT ;  /* 0x00000006a7067209 */ /* 0x001fcc0007810000 */
[----:B------:R-:W-:Y:S01]  /*4a90*/  SYNCS.ARRIVE.TRANS64.RED.A1T0 RZ, [UR6], RZ ;  /* 0x000000ffffff79a7 */ /* 0x000fe20008100406 */
[----:B------:R-:W0:Y:S01]  /*4aa0*/  MUFU.TANH R25, R25 ;  /* 0x0000001900197308 */ /* 0x000e220000002400 */
[----:B-1----:R-:W-:-:S07]  /*4ab0*/  FMNMX.FTZ R10, R21, R10, !PT ;  /* 0x0000000a150a7209 */ /* 0x002fce0007810000 */
[----:B------:R-:W1:Y:S01]  /*4ac0*/  MUFU.TANH R171, R171 ;  /* 0x000000ab00ab7308 */ /* 0x000e620000002400 */
[----:B--2---:R-:W-:-:S07]  /*4ad0*/  FMNMX.FTZ R6, R169, R6, !PT ;  /* 0x00000006a9067209 */ /* 0x004fce0007810000 */
[----:B------:R-:W2:Y:S01]  /*4ae0*/  MUFU.TANH R27, R27 ;  /* 0x0000001b001b7308 */ /* 0x000ea20000002400 */
[----:B0-----:R-:W-:-:S07]  /*4af0*/  FMNMX.FTZ R10, R25, R10, !PT ;  /* 0x0000000a190a7209 */ /* 0x001fce0007810000 */
        /* <DEDUP_REMOVED lines=97> */
[----:B-1----:R-:W-:Y:S02]  /*5110*/  FMNMX.FTZ R12, R211, R6, !PT ;  /* 0x00000006d30c7209 */ /* 0x002fe40007810000 */
[----:B------:R-:W1:Y:S03]  /*5120*/  LDC R6, c[0x0][0x988] ;  /* 0x00026200ff067b82 */ /* 0x000e660000000800 */
[----:B------:R-:W3:Y:S01]  /*5130*/  SHFL.BFLY PT, R7, R12, 0x2, 0x1f ;  /* 0x0c401f000c077f89 */ /* 0x000ee200000e0000 */
[----:B--2---:R-:W-:-:S04]  /*5140*/  FMNMX.FTZ R10, R83, R10, !PT ;  /* 0x0000000a530a7209 */ /* 0x004fc80007810000 */
[----:B0-----:R-:W-:-:S05]  /*5150*/  FMNMX.FTZ R10, R85, R10, !PT ;  /* 0x0000000a550a7209 */ /* 0x001fca0007810000 */
[----:B------:R-:W0:Y:S01]  /*5160*/  SHFL.BFLY PT, R9, R10, 0x2, 0x1f ;  /* 0x0c401f000a097f89 */ /* 0x000e2200000e0000 */
[----:B---3--:R-:W-:-:S05]  /*5170*/  FMNMX.FTZ R14, R12, R7, !PT ;  /* 0x000000070c0e7209 */ /* 0x008fca0007810000 */
[----:B------:R-:W2:Y:S01]  /*5180*/  SHFL.BFLY PT, R7, R14, 0x1, 0x1f ;  /* 0x0c201f000e077f89 */ /* 0x000ea200000e0000 */
[----:B0-----:R-:W-:-:S05]  /*5190*/  FMNMX.FTZ R20, R10, R9, !PT ;  /* 0x000000090a147209 */ /* 0x001fca0007810000 */
[----:B------:R-:W0:Y:S01]  /*51a0*/  SHFL.BFLY PT, R9, R20, 0x1, 0x1f ;  /* 0x0c201f0014097f89 */ /* 0x000e2200000e0000 */
[----:B--2---:R-:W-:-:S05]  /*51b0*/  FMNMX.FTZ R7, R14, R7, !PT ;  /* 0x000000070e077209 */ /* 0x004fca0007810000 */
[C---:B------:R-:W-:Y:S01]  /*51c0*/  FADD.FTZ R87, -R7.reuse, R4 ;  /* 0x0000000407577221 */ /* 0x040fe20000010100 */
[----:B-1----:R-:W-:-:S03]  /*51d0*/  FMUL.FTZ R10, R7, R6 ;  /* 0x00000006070a7220 */ /* 0x002fc60000410000 */
[-C--:B------:R-:W-:Y:S01]  /*51e0*/  FMUL.FTZ R24, R87, R6.reuse ;  /* 0x0000000657187220 */ /* 0x080fe20000410000 */
[-CC-:B------:R-:W-:Y:S01]  /*51f0*/  FFMA.FTZ R178, R67, R6.reuse, -R10.reuse ;  /* 0x0000000643b27223 */ /* 0x180fe2000001080a */
[-CC-:B------:R-:W-:Y:S01]  /*5200*/  FFMA.FTZ R67, R69, R6.reuse, -R10.reuse ;  /* 0x0000000645437223 */ /* 0x180fe2000001080a */
[-CC-:B------:R-:W-:Y:S01]  /*5210*/  FFMA.FTZ R158, R161, R6.reuse, -R10.reuse ;  /* 0x00000006a19e7223 */ /* 0x180fe2000001080a */
[-CC-:B------:R-:W-:Y:S01]  /*5220*/  FFMA.FTZ R160, R165, R6.reuse, -R10.reuse ;  /* 0x00000006a5a07223 */ /* 0x180fe2000001080a */
[-CC-:B------:R-:W-:Y:S01]  /*5230*/  FFMA.FTZ R69, R73, R6.reuse, -R10.reuse ;  /* 0x0000000649457223 */ /* 0x180fe2000001080a */
[-CC-:B------:R-:W-:Y:S01]  /*5240*/  FFMA.FTZ R161, R167, R6.reuse, -R10.reuse ;  /* 0x00000006a7a17223 */ /* 0x180fe2000001080a */
[----:B0-----:R-:W-:Y:S01]  /*5250*/  FMNMX.FTZ R9, R20, R9, !PT ;  /* 0x0000000914097209 */ /* 0x001fe20007810000 */
[-CC-:B------:R-:W-:Y:S01]  /*5260*/  FFMA.FTZ R162, R169, R6.reuse, -R10.reuse ;  /* 0x00000006a9a27223 */ /* 0x180fe2000001080a */
[-CC-:B------:R-:W-:Y:S01]  /*5270*/  FFMA.FTZ R164, R173, R6.reuse, -R10.reuse ;  /* 0x00000006ada47223 */ /* 0x180fe2000001080a */
[-CC-:B------:R-:W-:Y:S01]  /*5280*/  FFMA.FTZ R165, R175, R6.reuse, -R10.reuse ;  /* 0x00000006afa57223 */ /* 0x180fe2000001080a */
[-CC-:B------:R-:W-:Y:S01]  /*5290*/  FFMA.FTZ R166, R177, R6.reuse, -R10.reuse ;  /* 0x00000006b1a67223 */ /* 0x180fe2000001080a */
[----:B------:R-:W-:Y:S01]  /*52a0*/  FADD.FTZ R87, -R9, R5 ;  /* 0x0000000509577221 */ /* 0x000fe20000010100 */
[-CC-:B------:R-:W-:Y:S01]  /*52b0*/  FFMA.FTZ R73, R77, R6.reuse, -R10.reuse ;  /* 0x000000064d497223 */ /* 0x180fe2000001080a */
[-CC-:B------:R-:W-:Y:S01]  /*52c0*/  FFMA.FTZ R156, R157, R6.reuse, -R10.reuse ;  /* 0x000000069d9c7223 */ /* 0x180fe2000001080a */
[-CC-:B------:R-:W-:Y:S01]  /*52d0*/  FFMA.FTZ R167, R179, R6.reuse, -R10.reuse ;  /* 0x00000006b3a77223 */ /* 0x180fe2000001080a */
[-C--:B------:R-:W-:Y:S01]  /*52e0*/  FMUL.FTZ R4, R87, R6.reuse ;  /* 0x0000000657047220 */ /* 0x080fe20000410000 */
[-CC-:B------:R-:W-:Y:S01]  /*52f0*/  FFMA.FTZ R87, R159, R6.reuse, -R10.reuse ;  /* 0x000000069f577223 */ /* 0x180fe2000001080a */
        /* <DEDUP_REMOVED lines=17> */
[-C--:B------:R-:W-:Y:S01]  /*5410*/  FFMA.FTZ R187, R211, R6.reuse, -R10 ;  /* 0x00000006d3bb7223 */ /* 0x080fe2000001080a */
[-C--:B------:R-:W-:Y:S01]  /*5420*/  FMUL.FTZ R10, R9, R6.reuse ;  /* 0x00000006090a7220 */ /* 0x080fe20000410000 */
[----:B------:R0:W-:Y:S03]  /*5430*/  MUFU.EX2 R5, R24 ;  /* 0x0000001800057308 */ /* 0x0001e60000000800 */
[-CC-:B------:R-:W-:Y:S01]  /*5440*/  FFMA.FTZ R157, R8, R6.reuse, -R10.reuse ;  /* 0x00000006089d7223 */ /* 0x180fe2000001080a */
[-CC-:B------:R-:W-:Y:S01]  /*5450*/  FFMA.FTZ R8, R11, R6.reuse, -R10.reuse ;  /* 0x000000060b087223 */ /* 0x180fe2000001080a */
[-CC-:B------:R-:W-:Y:S01]  /*5460*/  FFMA.FTZ R11, R13, R6.reuse, -R10.reuse ;  /* 0x000000060d0b7223 */ /* 0x180fe2000001080a */
[-CC-:B------:R-:W-:Y:S01]  /*5470*/  FFMA.FTZ R12, R15, R6.reuse, -R10.reuse ;  /* 0x000000060f0c7223 */ /* 0x180fe2000001080a */
[-CC-:B------:R-:W-:Y:S01]  /*5480*/  FFMA.FTZ R13, R21, R6.reuse, -R10.reuse ;  /* 0x00000006150d7223 */ /* 0x180fe2000001080a */
[----:B------:R-:W1:Y:S01]  /*5490*/  MUFU.EX2 R156, R156 ;  /* 0x0000009c009c7308 */ /* 0x000e620000000800 */
[-CC-:B------:R-:W-:Y:S01]  /*54a0*/  FFMA.FTZ R14, R25, R6.reuse, -R10.reuse ;  /* 0x00000006190e7223 */ /* 0x180fe2000001080a */
[-CC-:B------:R-:W-:Y:S01]  /*54b0*/  FFMA.FTZ R15, R27, R6.reuse, -R10.reuse ;  /* 0x000000061b0f7223 */ /* 0x180fe2000001080a */
[-CC-:B------:R-:W-:Y:S01]  /*54c0*/  FFMA.FTZ R25, R35, R6.reuse, -R10.reuse ;  /* 0x0000000623197223 */ /* 0x180fe2000001080a */
[-CC-:B------:R-:W-:Y:S01]  /*54d0*/  FFMA.FTZ R20, R29, R6.reuse, -R10.reuse ;  /* 0x000000061d147223 */ /* 0x180fe2000001080a */
[-CC-:B------:R-:W-:Y:S01]  /*54e0*/  FFMA.FTZ R21, R31, R6.reuse, -R10.reuse ;  /* 0x000000061f157223 */ /* 0x180fe2000001080a */
[-CC-:B------:R-:W-:Y:S01]  /*54f0*/  FFMA.FTZ R26, R37, R6.reuse, -R10.reuse ;  /* 0x00000006251a7223 */ /* 0x180fe2000001080a */
[-CC-:B0-----:R-:W-:Y:S01]  /*5500*/  FFMA.FTZ R24, R33, R6.reuse, -R10.reuse ;  /* 0x0000000621187223 */ /* 0x181fe2000001080a */
[----:B------:R-:W-:Y:S01]  /*5510*/  MUFU.EX2 R4, R4 ;  /* 0x0000000400047308 */ /* 0x000fe20000000800 */
[-CC-:B------:R-:W-:Y:S01]  /*5520*/  FFMA.FTZ R27, R39, R6.reuse, -R10.reuse ;  /* 0x00000006271b7223 */ /* 0x180fe2000001080a */
[-CC-:B------:R-:W-:Y:S01]  /*5530*/  FFMA.FTZ R28, R41, R6.reuse, -R10.reuse ;  /* 0x00000006291c7223 */ /* 0x180fe2000001080a */
[-CC-:B------:R-:W-:Y:S01]  /*5540*/  FFMA.FTZ R29, R43, R6.reuse, -R10.reuse ;  /* 0x000000062b1d7223 */ /* 0x180fe2000001080a */
[-CC-:B------:R-:W-:Y:S01]  /*5550*/  FFMA.FTZ R30, R45, R6.reuse, -R10.reuse ;  /* 0x000000062d1e7223 */ /* 0x180fe2000001080a */
[-CC-:B------:R-:W-:Y:S01]  /*5560*/  FFMA.FTZ R31, R47, R6.reuse, -R10.reuse ;  /* 0x000000062f1f7223 */ /* 0x180fe2000001080a */
[-CC-:B------:R-:W-:Y:S01]  /*5570*/  FFMA.FTZ R32, R49, R6.reuse, -R10.reuse ;  /* 0x0000000631207223 */ /* 0x180fe2000001080a */
[----:B------:R-:W-:Y:S01]  /*5580*/  FFMA.FTZ R33, R51, R6, -R10 ;  /* 0x0000000633217223 */ /* 0x000fe2000001080a */
[----:B------:R-:W0:Y:S01]  /*5590*/  MUFU.EX2 R157, R157 ;  /* 0x0000009d009d7308 */ /* 0x000e220000000800 */
[----:B-1----:R-:W-:Y:S01]  /*55a0*/  FFMA.FTZ R0, R5, R0, R156 ;  /* 0x0000000005007223 */ /* 0x002fe2000001009c */
[-CC-:B------:R-:W-:Y:S01]  /*55b0*/  FFMA.FTZ R34, R53, R6.reuse, -R10.reuse ;  /* 0x0000000635227223 */ /* 0x180fe2000001080a */
        /* <DEDUP_REMOVED lines=9> */
[----:B------:R-:W-:-:S04]  /*5650*/  FFMA.FTZ R83, R83, R6, -R10 ;  /* 0x0000000653537223 */ /* 0x000fc8000001080a */
[----:B------:R-:W2:Y:S01]  /*5660*/  MUFU.EX2 R8, R8 ;  /* 0x0000000800087308 */ /* 0x000ea20000000800 */
[----:B0-----:R-:W-:-:S07]  /*5670*/  FFMA.FTZ R3, R4, R3, R157 ;  /* 0x0000000304037223 */ /* 0x001fce000001009d */
[----:B------:R-:W0:Y:S01]  /*5680*/  MUFU.EX2 R158, R158 ;  /* 0x0000009e009e7308 */ /* 0x000e220000000800 */
[----:B-1----:R-:W-:-:S07]  /*5690*/  FADD.FTZ R35, R87, R0 ;  /* 0x0000000057237221 */ /* 0x002fce0000010000 */
[----:B------:R-:W1:Y:S01]  /*56a0*/  MUFU.EX2 R11, R11 ;  /* 0x0000000b000b7308 */ /* 0x000e620000000800 */
[----:B--2---:R-:W-:-:S07]  /*56b0*/  FADD.FTZ R0, R8, R3 ;  /* 0x0000000308007221 */ /* 0x004fce0000010000 */
[----:B------:R-:W2:Y:S01]  /*56c0*/  MUFU.EX2 R159, R159 ;  /* 0x0000009f009f7308 */ /* 0x000ea20000000800 */
[----:B0-----:R-:W-:Y:S01]  /*56d0*/  FADD.FTZ R36, R158, R35 ;  /* 0x000000239e247221 */ /* 0x001fe20000010000 */
[----:B------:R-:W-:-:S06]  /*56e0*/  FFMA.FTZ R35, R55, R6, -R10 ;  /* 0x0000000637237223 */ /* 0x000fcc000001080a */
[----:B------:R-:W0:Y:S01]  /*56f0*/  MUFU.EX2 R12, R12 ;  /* 0x0000000c000c7308 */ /* 0x000e220000000800 */
[----:B-1----:R-:W-:-:S07]  /*5700*/  FADD.FTZ R3, R11, R0 ;  /* 0x000000000b037221 */ /* 0x002fce0000010000 */
[----:B------:R-:W1:Y:S01]  /*5710*/  MUFU.EX2 R160, R160 ;  /* 0x000000a000a07308 */ /* 0x000e620000000800 */
[----:B--2---:R-:W-:-:S07]  /*5720*/  FADD.FTZ R37, R159, R36 ;  /* 0x000000249f257221 */ /* 0x004fce0000010000 */
[----:B------:R-:W2:Y:S01]  /*5730*/  MUFU.EX2 R13, R13 ;  /* 0x0000000d000d7308 */ /* 0x000ea20000000800 */
[----:B0-----:R-:W-:-:S07]  /*5740*/  FADD.FTZ R0, R12, R3 ;  /* 0x000000030c007221 */ /* 0x001fce0000010000 */
[----:B------:R-:W0:Y:S01]  /*5750*/  MUFU.EX2 R161, R161 ;  /* 0x000000a100a17308 */ /* 0x000e220000000800 */
[----:B-1----:R-:W-:-:S07]  /*5760*/  FADD.FTZ R36, R160, R37 ;  /* 0x00000025a0247221 */ /* 0x002fce0000010000 */
[----:B------:R-:W1:Y:S01]  /*5770*/  MUFU.EX2 R14, R14 ;  /* 0x0000000e000e7308 */ /* 0x000e620000000800 */
[----:B--2---:R-:W-:-:S07]  /*5780*/  FADD.FTZ R3, R13, R0 ;  /* 0x000000000d037221 */ /* 0x004fce0000010000 */
[----:B------:R-:W2:Y:S01]  /*5790*/  MUFU.EX2 R162, R162 ;  /* 0x000000a200a27308 */ /* 0x000ea20000000800 */
[----:B0-----:R-:W-:Y:S01]  /*57a0*/  FADD.FTZ R37, R161, R36 ;  /* 0x00000024a1257221 */ /* 0x001fe20000010000 */
[-CC-:B------:R-:W-:Y:S01]  /*57b0*/  FFMA.FTZ R36, R57, R6.reuse, -R10.reuse ;  /* 0x0000000639247223 */ /* 0x180fe2000001080a */
[----:B------:R-:W-:-:S05]  /*57c0*/  FFMA.FTZ R10, R85, R6, -R10 ;  /* 0x00000006550a7223 */ /* 0x000fca000001080a */
        /* <DEDUP_REMOVED lines=102> */
[----:B-1----:R-:W-:-:S03]  /*5e30*/  FADD.FTZ R0, R187, R38 ;  /* 0x00000026bb007221 */ /* 0x002fc60000010000 */
[----:B--2---:R-:W-:Y:S01]  /*5e40*/  FADD.FTZ R3, R10, R3 ;  /* 0x000000030a037221 */ /* 0x004fe20000010000 */
[----:B------:R-:W-:Y:S06]  /*5e50*/  @!P0 BRA `(.L_x_24) ;  /* 0x0000000000048947 */ /* 0x000fec0003800000 */
[----:B------:R-:W-:Y:S01]  /*5e60*/  BPT.TRAP 0x1 ;  /* 0x000000040000795c */ /* 0x000fe20000300000 */
.L_x_24:
[----:B------:R-:W-:Y:S01]  /*5e70*/  ULEA UR6, UR51, UR39, 0x3 ;  /* 0x0000002733067291 */ /* 0x000fe2000f8e183f */
[----:B------:R-:W-:Y:S01]  /*5e80*/  ISETP.LT.AND P1, PT, RZ, UR52, PT ;  /* 0x00000034ff007c0c */ /* 0x000fe2000bf21270 */
[----:B------:R-:W-:Y:S01]  /*5e90*/  UIADD3 UR7, UR52, -0x1, URZ ;  /* 0xffffffff34077890 */ /* 0x000fe2000fffe03f */
[----:B------:R-:W-:Y:S01]  /*5ea0*/  F2FP.F16.F32.PACK_AB R158, R159, R158 ;  /* 0x0000009e9f9e723e */ /* 0x000fe200000000ff */
[----:B------:R-:W-:Y:S01]  /*5eb0*/  UIADD3 UR6, UR6, 0x28860, URZ ;  /* 0x0002886006067890 */ /* 0x000fe2000fffe03f */
[----:B------:R-:W-:Y:S01]  /*5ec0*/  F2FP.F16.F32.PACK_AB R160, R161, R160 ;  /* 0x000000a0a1a0723e */ /* 0x000fe200000000ff */
[----:B------:R-:W-:Y:S01]  /*5ed0*/  UMOV UR53, UR44 ;  /* 0x0000002c00357c82 */ /* 0x000fe20008000000 */
[----:B------:R-:W-:Y:S01]  /*5ee0*/  UMOV UR51, UR43 ;  /* 0x0000002b00337c82 */ /* 0x000fe20008000000 */
[----:B------:R-:W-:Y:S01]  /*5ef0*/  UPRMT UR6, UR37, 0x654, UR6 ;  /* 0x0000065425067896 */ /* 0x000fe20008000006 */
[----:B------:R-:W-:Y:S01]  /*5f00*/  F2FP.F16.F32.PACK_AB R162, R163, R162 ;  /* 0x000000a2a3a2723e */ /* 0x000fe200000000ff */
[----:B------:R-:W-:Y:S01]  /*5f10*/  UMOV UR52, UR7 ;  /* 0x0000000700347c82 */ /* 0x000fe20008000000 */
[----:B------:R-:W-:Y:S01]  /*5f20*/  F2FP.F16.F32.PACK_AB R164, R165, R164 ;  /* 0x000000a4a5a4723e */ /* 0x000fe200000000ff */
[-C--:B------:R-:W-:Y:S01]  /*5f30*/  FMUL.FTZ R88, R88, R5.reuse ;  /* 0x0000000558587220 */ /* 0x080fe20000410000 */
[----:B------:R-:W-:Y:S01]  /*5f40*/  F2FP.F16.F32.PACK_AB R166, R167, R166 ;  /* 0x000000a6a7a6723e */ /* 0x000fe200000000ff */
[-C--:B------:R-:W-:Y:S01]  /*5f50*/  FMUL.FTZ R89, R89, R5.reuse ;  /* 0x0000000559597220 */ /* 0x080fe20000410000 */
[----:B------:R-:W-:Y:S01]  /*5f60*/  F2FP.F16.F32.PACK_AB R168, R169, R168 ;  /* 0x000000a8a9a8723e */ /* 0x000fe200000000ff */
[-C--:B------:R-:W-:Y:S01]  /*5f70*/  FMUL.FTZ R92, R92, R5.reuse ;  /* 0x000000055c5c7220 */ /* 0x080fe20000410000 */
[----:B------:R-:W-:Y:S01]  /*5f80*/  SYNCS.ARRIVE.TRANS64.RED.A1T0 RZ, [UR6], RZ ;  /* 0x000000ffffff79a7 */ /* 0x000fe20008100406 */
[----:B------:R-:W-:Y:S01]  /*5f90*/  F2FP.F16.F32.PACK_AB R170, R171, R170 ;  /* 0x000000aaabaa723e */ /* 0x000fe200000000ff */
[-C--:B------:R-:W-:Y:S01]  /*5fa0*/  FMUL.FTZ R93, R93, R5.reuse ;  /* 0x000000055d5d7220 */ /* 0x080fe20000410000 */
        /* <DEDUP_REMOVED lines=31> */
[----:B------:R-:W-:Y:S01]  /*61a0*/  FMUL.FTZ R149, R149, R5 ;  /* 0x0000000595957220 */ /* 0x000fe20000410000 */
        /* <DEDUP_REMOVED lines=32> */
[----:B------:R-:W-:Y:S01]  /*63b0*/  F2FP.F16.F32.PACK_AB R156, R87, R156 ;  /* 0x0000009c579c723e */ /* 0x000fe200000000ff */
[----:B------:R-:W-:Y:S01]  /*63c0*/  IMAD.MOV.U32 R5, RZ, RZ, R9 ;  /* 0x000000ffff057224 */ /* 0x000fe200078e0009 */
[----:B------:R-:W-:Y:S01]  /*63d0*/  F2FP.F16.F32.PACK_AB R157, R8, R157 ;  /* 0x0000009d089d723e */ /* 0x000fe200000000ff */
[----:B------:R-:W-:Y:S01]  /*63e0*/  IMAD.MOV.U32 R4, RZ, RZ, R7 ;  /* 0x000000ffff047224 */ /* 0x000fe200078e0007 */
[----:B------:R-:W-:-:S02]  /*63f0*/  F2FP.F16.F32.PACK_AB R159, R12, R11 ;  /* 0x0000000b0c9f723e */ /* 0x000fc400000000ff */
[----:B------:R-:W-:Y:S02]  /*6400*/  F2FP.F16.F32.PACK_AB R161, R14, R13 ;  /* 0x0000000d0ea1723e */ /* 0x000fe400000000ff */
[----:B------:R-:W-:Y:S02]  /*6410*/  F2FP.F16.F32.PACK_AB R163, R20, R15 ;  /* 0x0000000f14a3723e */ /* 0x000fe400000000ff */
[----:B------:R-:W-:Y:S02]  /*6420*/  F2FP.F16.F32.PACK_AB R165, R24, R21 ;  /* 0x0000001518a5723e */ /* 0x000fe400000000ff */
[----:B------:R-:W-:Y:S02]  /*6430*/  F2FP.F16.F32.PACK_AB R167, R26, R25 ;  /* 0x000000191aa7723e */ /* 0x000fe400000000ff */
[----:B------:R-:W-:Y:S02]  /*6440*/  F2FP.F16.F32.PACK_AB R169, R28, R27 ;  /* 0x0000001b1ca9723e */ /* 0x000fe400000000ff */
        /* <DEDUP_REMOVED lines=12> */
[----:B------:R-:W-:Y:S01]  /*6510*/  F2FP.F16.F32.PACK_AB R187, R10, R83 ;  /* 0x000000530abb723e */ /* 0x000fe200000000ff */
[----:B------:R-:W-:Y:S06]  /*6520*/  @P1 BRA `(.L_x_25) ;  /* 0xffffffd800001947 */ /* 0x000fec000383ffff */
.L_x_14:
[----:B------:R-:W-:Y:S06]  /*6530*/  BAR.ARV 0x8, 0x180 ;  /* 0x0206000000007b1d */ /* 0x000fec0000002000 */
[----:B------:R-:W-:Y:S05]  /*6540*/  @!P0 BRA `(.L_x_26) ;  /* 0x0000000000048947 */ /* 0x000fea0003800000 */
[----:B------:R-:W-:Y:S01]  /*6550*/  BPT.TRAP 0x1 ;  /* 0x000000040000795c */ /* 0x000fe20000300000 */
.L_x_26:
[----:B------:R-:W-:Y:S01]  /*6560*/  ULEA UR10, UR43, UR39, 0x3 ;  /* 0x000000272b0a7291 */ /* 0x000fe2000f8e183f */
[----:B------:R-:W-:-:S05]  /*6570*/  IMAD.U32 R4, RZ, RZ, UR44 ;  /* 0x0000002cff047e24 */ /* 0x000fca000f8e00ff */
[----:B------:R-:W-:-:S04]  /*6580*/  SHF.L.U32 R4, R4, 0x1f, RZ ;  /* 0x0000001f04047819 */ /* 0x000fc800000006ff */
[----:B------:R0:W1:Y:S01]  /*6590*/  SYNCS.PHASECHK.TRANS64.TRYWAIT P1, [UR10+0x28850], R4 ;  /* 0x02885004ff0075a7 */ /* 0x000062000802014a */
[----:B------:R-:W-:Y:S05]  /*65a0*/  @!P0 BRA `(.L_x_27) ;  /* 0x0000000000048947 */ /* 0x000fea0003800000 */
[----:B------:R-:W-:Y:S01]  /*65b0*/  BPT.TRAP 0x1 ;  /* 0x000000040000795c */ /* 0x000fe20000300000 */
.L_x_27:
[----:B-1----:R-:W-:Y:S05]  /*65c0*/  @P1 BRA `(.L_x_28) ;  /* 0x0000000000081947 */ /* 0x002fea0003800000 */
[----:B------:R-:W1:Y:S02]  /*65d0*/  SYNCS.PHASECHK.TRANS64.TRYWAIT P1, [UR10+0x28850], R4 ;  /* 0x02885004ff0075a7 */ /* 0x000e64000802014a */
[----:B-1----:R-:W-:Y:S05]  /*65e0*/  @!P1 BRA `(.L_x_29) ;  /* 0x0000005400d49947 */ /* 0x002fea0003800000 */
.L_x_28:
[----:B------:R-:W-:Y:S01]  /*65f0*/  UIADD3 UR4, UR39, 0x400, URZ ;  /* 0x0000040027047890 */ /* 0x000fe2000fffe03f */
[----:B------:R-:W-:Y:S01]  /*6600*/  WARPGROUP.ARRIVE ;  /* 0x00000000000079c5 */ /* 0x000fe20000000000 */
[----:B------:R-:W-:Y:S01]  /*6610*/  UMOV UR7, 0x40000040 ;  /* 0x4000004000077882 */ /* 0x000fe20000000000 */
[----:B-1----:R-:W1:Y:S01]  /*6620*/  SHFL.BFLY PT, R5, R0, 0x2, 0x1f ;  /* 0x0c401f0000057f89 */ /* 0x002e6200000e0000 */
[----:B------:R-:W-:Y:S01]  /*6630*/  USHF.R.U32.HI UR4, URZ, 0x4, UR4 ;  /* 0x000000043f047899 */ /* 0x000fe20008011604 */
[----:B------:R-:W-:Y:S02]  /*6640*/  MOV R61, RZ ;  /* 0x000000ff003d7202 */ /* 0x000fe40000000f00 */
[----:B0-----:R-:W0:Y:S01]  /*6650*/  SHFL.BFLY PT, R4, R3, 0x2, 0x1f ;  /* 0x0c401f0003047f89 */ /* 0x001e2200000e0000 */
[----:B------:R-:W-:-:S04]  /*6660*/  ULOP3.LUT UR4, UR4, 0x3fff, URZ, 0xc0, !UPT ;  /* 0x00003fff04047892 */ /* 0x000fc8000f8ec03f */
[----:B------:R-:W-:-:S04]  /*6670*/  ULOP3.LUT UR4, UR4, 0x4000000, URZ, 0xfc, !UPT ;  /* 0x0400000004047892 */ /* 0x000fc8000f8efc3f */
[----:B------:R-:W-:-:S07]  /*6680*/  ULEA UR4, UR43, UR4, 0xb ;  /* 0x000000042b047291 */ /* 0x000fce000f8e583f */
[----:B------:R-:W-:Y:S02]  /*6690*/  UMOV UR6, UR4 ;  /* 0x0000000400067c82 */ /* 0x000fe40008000000 */
[----:B------:R-:W-:Y:S01]  /*66a0*/  HGMMA.64x128x16.F32 R88, R156, gdesc[UR4].tnspB, R88, gsb0 ;  /* 0x41e000049c587df0 */ /* 0x000fe20008000858 */
[----:B------:R-:W-:Y:S01]  /*66b0*/  UIADD3 UR6, UR4, 0x80, URZ ;  /* 0x0000008004067890 */ /* 0x000fe2000fffe03f */
[----:B-1----:R-:W-:Y:S01]  /*66c0*/  FADD.FTZ R5, R5, R0 ;  /* 0x0000000005057221 */ /* 0x002fe20000010000 */
[----:B------:R-:W-:Y:S01]  /*66d0*/  UMOV UR7, 0x40000040 ;  /* 0x4000004000077882 */ /* 0x000fe20000000000 */
[----:B------:R-:W-:Y:S02]  /*66e0*/  IMAD.MOV.U32 R0, RZ, RZ, -0x800000 ;  /* 0xff800000ff007424 */ /* 0x000fe400078e00ff */
[----:B0-----:R-:W-:Y:S01]  /*66f0*/  FADD.FTZ R8, R4, R3 ;  /* 0x0000000304087221 */ /* 0x001fe20000010000 */
[----:B------:R-:W-:Y:S01]  /*6700*/  IMAD.MOV.U32 R3, RZ, RZ, -0x800000 ;  /* 0xff800000ff037424 */ /* 0x000fe200078e00ff */
[----:B------:R-:W0:Y:S04]  /*6710*/  SHFL.BFLY PT, R4, R5, 0x1, 0x1f ;  /* 0x0c201f0005047f89 */ /* 0x000e2800000e0000 */
[----:B------:R-:W1:Y:S01]  /*6720*/  SHFL.BFLY PT, R11, R8, 0x1, 0x1f ;  /* 0x0c201f00080b7f89 */ /* 0x000e6200000e0000 */
[----:B0-----:R-:W-:Y:S01]  /*6730*/  FADD.FTZ R13, R5, R4 ;  /* 0x00000004050d7221 */ /* 0x001fe20000010000 */
[----:B-1----:R-:W-:-:S04]  /*6740*/  FADD.FTZ R14, R8, R11 ;  /* 0x0000000b080e7221 */ /* 0x002fc80000010000 */
[----:B------:R-:W-:Y:S01]  /*6750*/  FSETP.NE.FTZ.AND P1, PT, R13, RZ, PT ;  /* 0x000000ff0d00720b */ /* 0x000fe20003f35000 */
[----:B------:R-:W-:Y:S01]  /*6760*/  IMAD.MOV.U32 R11, RZ, RZ, RZ ;  /* 0x000000ffff0b7224 */ /* 0x000fe200078e00ff */
[----:B------:R-:W-:-:S11]  /*6770*/  FSETP.NE.FTZ.AND P2, PT, R14, RZ, PT ;  /* 0x000000ff0e00720b */ /* 0x000fd60003f55000 */
[----:B------:R-:W0:Y:S01]  /*6780*/  @P1 MUFU.LG2 R10, R13 ;  /* 0x0000000d000a1308 */ /* 0x000e220000000c00 */
[C---:B------:R-:W-:Y:S01]  /*6790*/  @P1 FMUL.FTZ R4, R6.reuse, 0.69314718246459960938 ;  /* 0x3f31721806041820 */ /* 0x040fe20000410000 */
[----:B------:R-:W-:-:S06]  /*67a0*/  @P2 FMUL.FTZ R15, R6, 0.69314718246459960938 ;  /* 0x3f317218060f2820 */ /* 0x000fcc0000410000 */
[----:B------:R-:W1:Y:S08]  /*67b0*/  @P2 MUFU.LG2 R12, R14 ;  /* 0x0000000e000c2308 */ /* 0x000e700000000c00 */
[----:B------:R2:W3:Y:S01]  /*67c0*/  @P1 MUFU.RCP R61, R13 ;  /* 0x0000000d003d1308 */ /* 0x0004e20000001000 */
[----:B0-----:R-:W-:-:S04]  /*67d0*/  @P1 FMUL.FTZ R5, R10, 0.69314718246459960938 ;  /* 0x3f3172180a051820 */ /* 0x001fc80000410000 */
[----:B------:R-:W-:-:S03]  /*67e0*/  @P1 FFMA.FTZ R3, R4, R7, R5 ;  /* 0x0000000704031223 */ /* 0x000fc60000010005 */
[----:B------:R2:W0:Y:S01]  /*67f0*/  @P2 MUFU.RCP R11, R14 ;  /* 0x0000000e000b2308 */ /* 0x0004220000001000 */
[----:B-1----:R-:W-:-:S04]  /*6800*/  @P2 FMUL.FTZ R12, R12, 0.69314718246459960938 ;  /* 0x3f3172180c0c2820 */ /* 0x002fc80000410000 */
[----:B------:R-:W-:Y:S01]  /*6810*/  @P2 FFMA.FTZ R0, R15, R9, R12 ;  /* 0x000000090f002223 */ /* 0x000fe2000001000c */
[----:B------:R-:W-:Y:S02]  /*6820*/  WARPGROUP.DEPBAR.LE gsb0, 0x0 ;  /* 0x00008000000079c5 */ /* 0x000fe40000010000 */
[----:B------:R-:W-:-:S06]  /*6830*/  WARPGROUP.ARRIVE ;  /* 0x00000000000079c5 */ /* 0x000fcc0000000000 */
        /* <DEDUP_REMOVED lines=23> */
[----:B------:R-:W-:Y:S01]  /*69b0*/  UIADD3 UR4, UR4, 0x380, URZ ;  /* 0x0000038004047890 */ /* 0x000fe2000fffe03f */
[----:B------:R-:W-:Y:S02]  /*69c0*/  WARPGROUP.DEPBAR.LE gsb0, 0x0 ;  /* 0x00008000000079c5 */ /* 0x000fe40000010000 */
[----:B------:R-:W-:-:S06]  /*69d0*/  WARPGROUP.ARRIVE ;  /* 0x00000000000079c5 */ /* 0x000fcc0000000000 */
[----:B------:R-:W-:Y:S01]  /*69e0*/  HGMMA.64x128x16.F32 R88, R180, gdesc[UR4].tnspB, R88, gsb0 ;  /* 0x41e00004b4587df0 */ /* 0x000fe20008000858 */
[----:B------:R-:W-:Y:S01]  /*69f0*/  UMOV UR6, UR4 ;  /* 0x0000000400067c82 */ /* 0x000fe20008000000 */
[----:B------:R-:W-:Y:S01]  /*6a00*/  UMOV UR7, 0x40000040 ;  /* 0x4000004000077882 */ /* 0x000fe20000000000 */
[----:B------:R-:W-:Y:S02]  /*6a10*/  WARPGROUP.DEPBAR.LE gsb0, 0x0 ;  /* 0x00008000000079c5 */ /* 0x000fe40000010000 */
[----:B------:R-:W-:-:S07]  /*6a20*/  WARPGROUP.ARRIVE ;  /* 0x00000000000079c5 */ /* 0x000fce0000000000 */
[----:B------:R-:W-:Y:S03]  /*6a30*/  HGMMA.64x128x16.F32 R88, R184, gdesc[UR4].tnspB, R88, gsb0 ;  /* 0x41e00004b8587df0 */ /* 0x000fe60008000858 */
[----:B------:R-:W-:Y:S02]  /*6a40*/  WARPGROUP.DEPBAR.LE gsb0, 0x0 ;  /* 0x00008000000079c5 */ /* 0x000fe40000010000 */
[----:B0-23--:R-:W-:Y:S05]  /*6a50*/  @!P0 BRA `(.L_x_30) ;  /* 0x0000000000048947 */ /* 0x00dfea0003800000 */
[----:B------:R-:W-:Y:S01]  /*6a60*/  BPT.TRAP 0x1 ;  /* 0x000000040000795c */ /* 0x000fe20000300000 */
.L_x_30:
[----:B------:R-:W0:Y:S01]  /*6a70*/  S2UR UR6, SR_SWINHI ;  /* 0x00000000000679c3 */ /* 0x000e220000002f00 */
[----:B------:R-:W-:Y:S01]  /*6a80*/  IMAD R9, R17, 0x40, R22 ;  /* 0x0000004011097824 */ /* 0x000fe200078e0216 */
[----:B------:R-:W-:Y:S01]  /*6a90*/  ULDC UR7, c[0x0][0xc44] ;  /* 0x0003110000077ab9 */ /* 0x000fe20000000800 */
[----:B------:R-:W-:Y:S01]  /*6aa0*/  FMUL.FTZ R62, R113, R61 ;  /* 0x0000003d713e7220 */ /* 0x000fe20000410000 */
[-C--:B------:R-:W-:Y:S01]  /*6ab0*/  FMUL.FTZ R113, R98, R11.reuse ;  /* 0x0000000b62717220 */ /* 0x080fe20000410000 */
[----:B------:R-:W-:Y:S01]  /*6ac0*/  FMUL.FTZ R98, R103, R11 ;  /* 0x0000000b67627220 */ /* 0x000fe20000410000 */
[----:B------:R-:W-:Y:S01]  /*6ad0*/  ULDC.64 UR8, c[0x0][0xb90] ;  /* 0x0002e40000087ab9 */ /* 0x000fe20000000a00 */
[----:B------:R-:W-:Y:S01]  /*6ae0*/  FMUL.FTZ R69, R108, R61 ;  /* 0x0000003d6c457220 */ /* 0x000fe20000410000 */
[----:B------:R-:W1:Y:S01]  /*6af0*/  LDC R59, c[0x0][0xbe8] ;  /* 0x0002fa00ff3b7b82 */ /* 0x000e620000000800 */
[-C--:B------:R-:W-:Y:S01]  /*6b00*/  FMUL.FTZ R108, R99, R11.reuse ;  /* 0x0000000b636c7220 */ /* 0x080fe20000410000 */
[----:B------:R-:W-:Y:S01]  /*6b10*/  FMUL.FTZ R99, R110, R11 ;  /* 0x0000000b6e637220 */ /* 0x000fe20000410000 */
[-C--:B------:R-:W-:Y:S01]  /*6b20*/  FMUL.FTZ R7, R92, R61.reuse ;  /* 0x0000003d5c077220 */ /* 0x080fe20000410000 */
[----:B------:R-:W-:Y:S01]  /*6b30*/  FMUL.FTZ R68, R109, R61 ;  /* 0x0000003d6d447220 */ /* 0x000fe20000410000 */
[-C--:B------:R-:W-:Y:S01]  /*6b40*/  FMUL.FTZ R92, R111, R11.reuse ;  /* 0x0000000b6f5c7220 */ /* 0x080fe20000410000 */
[-C--:B------:R-:W-:Y:S01]  /*6b50*/  FMUL.FTZ R109, R94, R11.reuse ;  /* 0x0000000b5e6d7220 */ /* 0x080fe20000410000 */
[----:B------:R-:W-:Y:S01]  /*6b60*/  FMUL.FTZ R94, R107, R11 ;  /* 0x0000000b6b5e7220 */ /* 0x000fe20000410000 */
[----:B------:R-:W2:Y:S01]  /*6b70*/  LDC R103, c[0x0][0xc38] ;  /* 0x00030e00ff677b82 */ /* 0x000ea20000000800 */
[-C--:B------:R-:W-:Y:S01]  /*6b80*/  FMUL.FTZ R75, R96, R61.reuse ;  /* 0x0000003d604b7220 */ /* 0x080fe20000410000 */
[-C--:B------:R-:W-:Y:S01]  /*6b90*/  FMUL.FTZ R73, R100, R61.reuse ;  /* 0x0000003d64497220 */ /* 0x080fe20000410000 */
[-C--:B------:R-:W-:Y:S01]  /*6ba0*/  FMUL.FTZ R66, R105, R61.reuse ;  /* 0x0000003d69427220 */ /* 0x080fe20000410000 */
[-C--:B------:R-:W-:Y:S01]  /*6bb0*/  FMUL.FTZ R71, R104, R61.reuse ;  /* 0x0000003d68477220 */ /* 0x080fe20000410000 */
[-C--:B------:R-:W-:Y:S01]  /*6bc0*/  FMUL.FTZ R20, R89, R61.reuse ;  /* 0x0000003d59147220 */ /* 0x080fe20000410000 */
[-C--:B------:R-:W-:Y:S01]  /*6bd0*/  FMUL.FTZ R77, R88, R61.reuse ;  /* 0x0000003d584d7220 */ /* 0x080fe20000410000 */
[-C--:B------:R-:W-:Y:S01]  /*6be0*/  FMUL.FTZ R6, R93, R61.reuse ;  /* 0x0000003d5d067220 */ /* 0x080fe20000410000 */
[----:B------:R-:W-:Y:S01]  /*6bf0*/  UMOV UR4, UR39 ;  /* 0x0000002700047c82 */ /* 0x000fe20008000000 */
[----:B0-----:R-:W-:Y:S01]  /*6c00*/  UMOV UR5, UR6 ;  /* 0x0000000600057c82 */ /* 0x001fe20008000000 */
[-C--:B------:R-:W-:Y:S01]  /*6c10*/  FMUL.FTZ R72, R97, R61.reuse ;  /* 0x0000003d61487220 */ /* 0x080fe20000410000 */
[----:B------:R-:W-:Y:S01]  /*6c20*/  MOV R36, UR4 ;  /* 0x0000000400247c02 */ /* 0x000fe20008000f00 */
[----:B------:R-:W-:Y:S01]  /*6c30*/  IMAD.U32 R37, RZ, RZ, UR5 ;  /* 0x00000005ff257e24 */ /* 0x000fe2000f8e00ff */
[----:B------:R-:W-:Y:S01]  /*6c40*/  UIADD3 UR4, -UR40, URZ, URZ ;  /* 0x0000003f28047290 */ /* 0x000fe2000fffe13f */
[-C--:B------:R-:W-:Y:S01]  /*6c50*/  FMUL.FTZ R70, R101, R61.reuse ;  /* 0x0000003d65467220 */ /* 0x080fe20000410000 */
[----:B------:R-:W-:Y:S01]  /*6c60*/  FMUL.FTZ R64, R117, R61 ;  /* 0x0000003d75407220 */ /* 0x000fe20000410000 */
[----:B------:R-:W-:Y:S01]  /*6c70*/  IMAD.WIDE R4, R152, 0x2, R36 ;  /* 0x0000000298047825 */ /* 0x000fe200078e0224 */
[----:B------:R-:W-:-:S03]  /*6c80*/  UIMAD UR7, UR7, UR4, UR42 ;  /* 0x00000004070772a4 */ /* 0x000fc6000f8e022a */
[-C--:B------:R-:W-:Y:S01]  /*6c90*/  FMUL.FTZ R100, R91, R11.reuse ;  /* 0x0000000b5b647220 */ /* 0x080fe20000410000 */
[-C--:B------:R-:W-:Y:S01]  /*6ca0*/  FMUL.FTZ R105, R90, R11.reuse ;  /* 0x0000000b5a697220 */ /* 0x080fe20000410000 */
[----:B------:R-:W-:Y:S01]  /*6cb0*/  IMAD.WIDE R36, R9, 0x2, R36 ;  /* 0x0000000209247825 */ /* 0x000fe200078e0224 */
[C---:B------:R-:W-:Y:S01]  /*6cc0*/  IADD3 R31, P1, R4.reuse, 0x4040, RZ ;  /* 0x00004040041f7810 */ /* 0x040fe20007f3e0ff */
[----:B------:R-:W-:Y:S01]  /*6cd0*/  UIMAD.WIDE.U32 UR4, UR7, UR8, URZ ;  /* 0x00000008070472a5 */ /* 0x000fe2000f8e003f */
[----:B------:R-:W-:Y:S01]  /*6ce0*/  IADD3 R13, P6, R4, 0x20, RZ ;  /* 0x00000020040d7810 */ /* 0x000fe20007fde0ff */
[----:B------:R-:W-:Y:S01]  /*6cf0*/  FMUL.FTZ R104, R95, R11 ;  /* 0x0000000b5f687220 */ /* 0x000fe20000410000 */
[----:B------:R-:W-:Y:S01]  /*6d00*/  IADD3.X R43, RZ, R5, RZ, P1, !PT ;  /* 0x00000005ff2b7210 */ /* 0x000fe20000ffe4ff */
[-C--:B------:R-:W-:Y:S01]  /*6d10*/  FMUL.FTZ R117, R102, R11.reuse ;  /* 0x0000000b66757220 */ /* 0x080fe20000410000 */
[----:B-1----:R-:W-:Y:S01]  /*6d20*/  ISETP.NE.AND P1, PT, R59, 0x1, PT ;  /* 0x000000013b00780c */ /* 0x002fe20003f25270 */
[----:B------:R-:W-:Y:S01]  /*6d30*/  IMAD.X R15, RZ, RZ, R5, P6 ;  /* 0x000000ffff0f7224 */ /* 0x000fe200030e0605 */
[----:B------:R-:W-:Y:S01]  /*6d40*/  LOP3.LUT R12, R31, 0x380, RZ, 0xc0, !PT ;  /* 0x000003801f0c7812 */ /* 0x000fe200078ec0ff */
[-C--:B------:R-:W-:Y:S01]  /*6d50*/  FMUL.FTZ R101, R106, R11.reuse ;  /* 0x0000000b6a657220 */ /* 0x080fe20000410000 */
[----:B------:R-:W-:Y:S01]  /*6d60*/  IADD3 R35, P6, R36, 0x1000, RZ ;  /* 0x0000100024237810 */ /* 0x000fe20007fde0ff */
[-C--:B------:R-:W-:Y:S01]  /*6d70*/  FMUL.FTZ R88, R115, R11.reuse ;  /* 0x0000000b73587220 */ /* 0x080fe20000410000 */
[----:B------:R-:W-:Y:S01]  /*6d80*/  SHF.R.U64 R12, R12, 0x3, RZ ;  /* 0x000000030c0c7819 */ /* 0x000fe200000012ff */
[-C--:B------:R-:W-:Y:S01]  /*6d90*/  FMUL.FTZ R97, R114, R11.reuse ;  /* 0x0000000b72617220 */ /* 0x080fe20000410000 */
[----:B------:R-:W-:Y:S01]  /*6da0*/  IADD3 R45, P0, R4, 0x4060, RZ ;  /* 0x00004060042d7810 */ /* 0x000fe20007f1e0ff */
[----:B------:R-:W-:Y:S01]  /*6db0*/  FMUL.FTZ R90, R119, R11 ;  /* 0x0000000b775a7220 */ /* 0x000fe20000410000 */
[----:B------:R-:W-:Y:S01]  /*6dc0*/  LOP3.LUT R42, R12, R31, RZ, 0x3c, !PT ;  /* 0x0000001f0c2a7212 */ /* 0x000fe200078e3cff */
[----:B------:R-:W-:Y:S01]  /*6dd0*/  IMAD.U32 R12, RZ, RZ, UR4 ;  /* 0x00000004ff0c7e24 */ /* 0x000fe2000f8e00ff */
[----:B------:R-:W-:Y:S01]  /*6de0*/  LOP3.LUT R34, R35, 0x380, RZ, 0xc0, !PT ;  /* 0x0000038023227812 */ /* 0x000fe200078ec0ff */
[----:B------:R-:W-:Y:S01]  /*6df0*/  UIADD3 UR4, UR10, 0x28860, URZ ;  /* 0x000288600a047890 */ /* 0x000fe2000fffe03f */
[----:B------:R-:W-:Y:S01]  /*6e00*/  LOP3.LUT R9, R4, 0x380, RZ, 0xc0, !PT ;  /* 0x0000038004097812 */ /* 0x000fe200078ec0ff */
[----:B------:R-:W0:Y:S01]  /*6e10*/  @P1 LDC R110, c[0x0][0xbec] ;  /* 0x0002fb00ff6e1b82 */ /* 0x000e220000000800 */
[----:B------:R-:W-:Y:S01]  /*6e20*/  LOP3.LUT R44, R45, 0x380, RZ, 0xc0, !PT ;  /* 0x000003802d2c7812 */ /* 0x000fe200078ec0ff */
[----:B------:R-:W-:Y:S01]  /*6e30*/  UPRMT UR4, UR37, 0x654, UR4 ;  /* 0x0000065425047896 */ /* 0x000fe20008000004 */
[----:B------:R-:W-:Y:S01]  /*6e40*/  SHF.R.U64 R34, R34, 0x3, RZ ;  /* 0x0000000322227819 */ /* 0x000fe200000012ff */
[-C--:B------:R-:W-:Y:S01]  /*6e50*/  FMUL.FTZ R95, R118, R11.reuse ;  /* 0x0000000b765f7220 */ /* 0x080fe20000410000 */
[----:B------:R-:W-:Y:S01]  /*6e60*/  SHF.R.U64 R9, R9, 0x3, RZ ;  /* 0x0000000309097819 */ /* 0x000fe200000012ff */
[-C--:B------:R-:W-:Y:S01]  /*6e70*/  FMUL.FTZ R80, R123, R11.reuse ;  /* 0x0000000b7b507220 */ /* 0x080fe20000410000 */
[----:B------:R-:W-:Y:S01]  /*6e80*/  SHF.R.U64 R44, R44, 0x3, RZ ;  /* 0x000000032c2c7819 */ /* 0x000fe200000012ff */
[----:B------:R-:W1:Y:S01]  /*6e90*/  @P1 LDC R111, c[0x0][0xbf0] ;  /* 0x0002fc00ff6f1b82 */ /* 0x000e620000000800 */
[----:B------:R-:W-:Y:S01]  /*6ea0*/  IADD3 R29, P2, R4, 0x4020, RZ ;  /* 0x00004020041d7810 */ /* 0x000fe20007f5e0ff */
[-C--:B------:R-:W-:Y:S01]  /*6eb0*/  FMUL.FTZ R93, R122, R11.reuse ;  /* 0x0000000b7a5d7220 */ /* 0x080fe20000410000 */
[C---:B------:R-:W-:Y:S01]  /*6ec0*/  IADD3 R27, P3, R4.reuse, 0x4000, RZ ;  /* 0x00004000041b7810 */ /* 0x040fe20007f7e0ff */
[-C--:B------:R-:W-:Y:S01]  /*6ed0*/  FMUL.FTZ R79, R127, R11.reuse ;  /* 0x0000000b7f4f7220 */ /* 0x080fe20000410000 */
[----:B------:R-:W-:Y:S01]  /*6ee0*/  IADD3 R25, P4, R4, 0x60, RZ ;  /* 0x0000006004197810 */ /* 0x000fe20007f9e0ff */
[-C--:B------:R-:W-:Y:S01]  /*6ef0*/  FMUL.FTZ R86, R126, R11.reuse ;  /* 0x0000000b7e567220 */ /* 0x080fe20000410000 */
[----:B------:R-:W-:Y:S01]  /*6f00*/  IADD3 R21, P5, R4, 0x40, RZ ;  /* 0x0000004004157810 */ /* 0x000fe20007fbe0ff */
[----:B------:R-:W-:Y:S01]  /*6f10*/  FMUL.FTZ R76, R131, R11 ;  /* 0x0000000b834c7220 */ /* 0x000fe20000410000 */
[----:B------:R-:W-:Y:S01]  /*6f20*/  LOP3.LUT R34, R34, R35, RZ, 0x3c, !PT ;  /* 0x0000002322227212 */ /* 0x000fe200078e3cff */
[----:B------:R-:W-:Y:S01]  /*6f30*/  IMAD.X R35, RZ, RZ, R37, P6 ;  /* 0x000000ffff237224 */ /* 0x000fe200030e0625 */
[----:B------:R-:W-:Y:S01]  /*6f40*/  LOP3.LUT R4, R9, R4, RZ, 0x3c, !PT ;  /* 0x0000000409047212 */ /* 0x000fe200078e3cff */
[-C--:B------:R-:W-:Y:S01]  /*6f50*/  FMUL.FTZ R91, R130, R11.reuse ;  /* 0x0000000b825b7220 */ /* 0x080fe20000410000 */
[----:B------:R-:W-:Y:S01]  /*6f60*/  IADD3 R107, P6, R36, 0x7000, RZ ;  /* 0x00007000246b7810 */ /* 0x000fe20007fde0ff */
[-C--:B------:R-:W-:Y:S01]  /*6f70*/  FMUL.FTZ R78, R135, R11.reuse ;  /* 0x0000000b874e7220 */ /* 0x080fe20000410000 */
[----:B------:R-:W-:Y:S01]  /*6f80*/  IADD3 R96, RZ, -UR42, RZ ;  /* 0x8000002aff607c10 */ /* 0x000fe2000fffe0ff */
        /* <DEDUP_REMOVED lines=9> */
[----:B------:R-:W-:Y:S01]  /*7020*/  LOP3.LUT R44, R44, R45, RZ, 0x3c, !PT ;  /* 0x0000002d2c2c7212 */ /* 0x000fe200078e3cff */
[--C-:B------:R-:W-:Y:S01]  /*7030*/  IMAD.X R45, RZ, RZ, R5.reuse, P0 ;  /* 0x000000ffff2d7224 */ /* 0x100fe200000e0605 */
[-C--:B------:R-:W-:Y:S01]  /*7040*/  IADD3.X R11, RZ, R5.reuse, RZ, P4, !PT ;  /* 0x00000005ff0b7210 */ /* 0x080fe200027fe4ff */
[--C-:B------:R-:W-:Y:S01]  /*7050*/  IMAD.X R41, RZ, RZ, R5.reuse, P2 ;  /* 0x000000ffff297224 */ /* 0x100fe200010e0605 */
[----:B------:R-:W-:Y:S01]  /*7060*/  MOV R106, R4 ;  /* 0x00000004006a7202 */ /* 0x000fe20000000f00 */
[--C-:B------:R-:W-:Y:S01]  /*7070*/  IMAD.X R39, RZ, RZ, R5.reuse, P3 ;  /* 0x000000ffff277224 */ /* 0x100fe200018e0605 */
[----:B------:R-:W-:Y:S01]  /*7080*/  LOP3.LUT R10, R29, 0x380, RZ, 0xc0, !PT ;  /* 0x000003801d0a7812 */ /* 0x000fe200078ec0ff */
[----:B------:R-:W-:Y:S01]  /*7090*/  IMAD.X R9, RZ, RZ, R5, P5 ;  /* 0x000000ffff097224 */ /* 0x000fe200028e0605 */
[----:B------:R-:W-:Y:S01]  /*70a0*/  LOP3.LUT R5, R107, 0x380, RZ, 0xc0, !PT ;  /* 0x000003806b057812 */ /* 0x000fe200078ec0ff */
[----:B------:R-:W-:Y:S01]  /*70b0*/  SYNCS.ARRIVE.TRANS64.RED.A1T0 RZ, [UR4], RZ ;  /* 0x000000ffffff79a7 */ /* 0x000fe20008100404 */
[----:B--2---:R-:W-:Y:S01]  /*70c0*/  IMAD R96, R103, R96, UR41 ;  /* 0x0000002967607e24 */ /* 0x004fe2000f8e0260 */
[----:B------:R-:W-:Y:S01]  /*70d0*/  LOP3.LUT R8, R27, 0x380, RZ, 0xc0, !PT ;  /* 0x000003801b087812 */ /* 0x000fe200078ec0ff */
[----:B------:R-:W-:Y:S01]  /*70e0*/  USHF.R.S32.HI UR11, URZ, 0x1f, UR7 ;  /* 0x0000001f3f0b7899 */ /* 0x000fe20008011407 */
[----:B------:R-:W-:Y:S01]  /*70f0*/  F2FP.F16.F32.PACK_AB R4, R20, R77 ;  /* 0x0000004d1404723e */ /* 0x000fe200000000ff */
[----:B------:R-:W-:Y:S01]  /*7100*/  USHF.R.S32.HI UR10, URZ, 0x1f, UR40 ;  /* 0x0000001f3f0a7899 */ /* 0x000fe20008011428 */
[----:B------:R-:W-:Y:S01]  /*7110*/  SHF.R.U64 R10, R10, 0x3, RZ ;  /* 0x000000030a0a7819 */ /* 0x000fe200000012ff */
[----:B------:R-:W-:Y:S01]  /*7120*/  UIMAD UR6, UR11, UR8, URZ ;  /* 0x000000080b0672a4 */ /* 0x000fe2000f8e023f */
[----:B------:R-:W2:Y:S01]  /*7130*/  LDC.64 R102, c[0x0][0xb98] ;  /* 0x0002e600ff667b82 */ /* 0x000ea20000000a00 */
[----:B------:R-:W-:Y:S01]  /*7140*/  SHF.R.U64 R20, R5, 0x3, RZ ;  /* 0x0000000305147819 */ /* 0x000fe200000012ff */
[----:B------:R-:W-:Y:S01]  /*7150*/  FMUL.FTZ R67, R112, R61 ;  /* 0x0000003d70437220 */ /* 0x000fe20000410000 */
[----:B------:R-:W-:Y:S01]  /*7160*/  SHF.R.U64 R8, R8, 0x3, RZ ;  /* 0x0000000308087819 */ /* 0x000fe200000012ff */
[----:B------:R-:W-:Y:S01]  /*7170*/  UIMAD UR6, UR7, UR9, UR6 ;  /* 0x00000009070672a4 */ /* 0x000fe2000f8e0206 */
[----:B------:R-:W-:Y:S01]  /*7180*/  LOP3.LUT R40, R10, R29, RZ, 0x3c, !PT ;  /* 0x0000001d0a287212 */ /* 0x000fe200078e3cff */
[----:B------:R-:W-:Y:S01]  /*7190*/  FMUL.FTZ R65, R116, R61 ;  /* 0x0000003d74417220 */ /* 0x000fe20000410000 */
[----:B------:R-:W-:Y:S01]  /*71a0*/  LOP3.LUT R20, R20, R107, RZ, 0x3c, !PT ;  /* 0x0000006b14147212 */ /* 0x000fe200078e3cff */
[----:B------:R-:W-:Y:S01]  /*71b0*/  IMAD R107, R96, 0x80, R16 ;  /* 0x00000080606b7824 */ /* 0x000fe200078e0210 */
[----:B------:R-:W-:Y:S01]  /*71c0*/  LOP3.LUT R10, R25, 0x380, RZ, 0xc0, !PT ;  /* 0x00000380190a7812 */ /* 0x000fe200078ec0ff */
[----:B------:R-:W-:Y:S01]  /*71d0*/  UIADD3 UR6, UR5, UR6, URZ ;  /* 0x0000000605067290 */ /* 0x000fe2000fffe03f */
[----:B------:R-:W-:Y:S01]  /*71e0*/  LOP3.LUT R38, R8, R27, RZ, 0x3c, !PT ;  /* 0x0000001b08267212 */ /* 0x000fe200078e3cff */
[-C--:B------:R-:W-:Y:S01]  /*71f0*/  FMUL.FTZ R60, R121, R61.reuse ;  /* 0x0000003d793c7220 */ /* 0x080fe20000410000 */
[----:B------:R-:W-:Y:S01]  /*7200*/  LOP3.LUT R8, R13, 0x380, RZ, 0xc0, !PT ;  /* 0x000003800d087812 */ /* 0x000fe200078ec0ff */
[----:B------:R-:W-:Y:S01]  /*7210*/  FMUL.FTZ R63, R120, R61 ;  /* 0x0000003d783f7220 */ /* 0x000fe20000410000 */
[----:B------:R-:W-:Y:S01]  /*7220*/  MOV R77, R44 ;  /* 0x0000002c004d7202 */ /* 0x000fe20000000f00 */
[----:B0-----:R-:W-:Y:S01]  /*7230*/  @P1 IMAD.HI.U32 R44, R107, R110, RZ ;  /* 0x0000006e6b2c1227 */ /* 0x001fe200078e00ff */
[----:B------:R-:W-:-:S03]  /*7240*/  SHF.R.U64 R10, R10, 0x3, RZ ;  /* 0x000000030a0a7819 */ /* 0x000fc600000012ff */
[----:B------:R-:W-:Y:S01]  /*7250*/  FMUL.FTZ R51, R125, R61 ;  /* 0x0000003d7d337220 */ /* 0x000fe20000410000 */
[----:B------:R-:W-:Y:S01]  /*7260*/  SHF.R.U64 R8, R8, 0x3, RZ ;  /* 0x0000000308087819 */ /* 0x000fe200000012ff */
[----:B------:R-:W-:Y:S01]  /*7270*/  IMAD.MOV.U32 R45, RZ, RZ, R107 ;  /* 0x000000ffff2d7224 */ /* 0x000fe200078e006b */
[----:B------:R-:W-:Y:S01]  /*7280*/  LOP3.LUT R10, R10, R25, RZ, 0x3c, !PT ;  /* 0x000000190a0a7212 */ /* 0x000fe200078e3cff */
[-C--:B------:R-:W-:Y:S01]  /*7290*/  FMUL.FTZ R58, R124, R61.reuse ;  /* 0x0000003d7c3a7220 */ /* 0x080fe20000410000 */
[----:B------:R-:W-:Y:S01]  /*72a0*/  IADD3 R25, P0, R36, 0x6000, RZ ;  /* 0x0000600024197810 */ /* 0x000fe20007f1e0ff */
[----:B------:R-:W-:Y:S01]  /*72b0*/  FMUL.FTZ R52, R129, R61 ;  /* 0x0000003d81347220 */ /* 0x000fe20000410000 */
[----:B-1----:R-:W-:Y:S01]  /*72c0*/  @P1 SHF.R.U32.HI R45, RZ, R111, R44 ;  /* 0x0000006fff2d1219 */ /* 0x002fe2000001162c */
[----:B------:R-:W-:Y:S01]  /*72d0*/  FMUL.FTZ R57, R128, R61 ;  /* 0x0000003d80397220 */ /* 0x000fe20000410000 */
[----:B------:R-:W-:Y:S01]  /*72e0*/  F2FP.F16.F32.PACK_AB R6, R6, R7 ;  /* 0x000000070606723e */ /* 0x000fe200000000ff */
[----:B------:R-:W-:Y:S01]  /*72f0*/  FMUL.FTZ R49, R133, R61 ;  /* 0x0000003d85317220 */ /* 0x000fe20000410000 */
[----:B------:R-:W-:Y:S01]  /*7300*/  LOP3.LUT R14, R8, R13, RZ, 0x3c, !PT ;  /* 0x0000000d080e7212 */ /* 0x000fe200078e3cff */
[----:B------:R-:W-:Y:S01]  /*7310*/  IMAD.U32 R13, RZ, RZ, UR5 ;  /* 0x00000005ff0d7e24 */ /* 0x000fe2000f8e00ff */
[----:B------:R-:W-:Y:S01]  /*7320*/  F2FP.F16.F32.PACK_AB R5, R100, R105 ;  /* 0x000000696405723e */ /* 0x000fe200000000ff */
[----:B------:R-:W-:Y:S01]  /*7330*/  ULDC.64 UR4, c[0x0][0xb88] ;  /* 0x0002e20000047ab9 */ /* 0x000fe20000000a00 */
[----:B------:R-:W-:Y:S01]  /*7340*/  F2FP.F16.F32.PACK_AB R7, R104, R109 ;  /* 0x0000006d6807723e */ /* 0x000fe200000000ff */
[----:B------:R-:W-:Y:S01]  /*7350*/  BAR.SYNC.DEFER_BLOCKING 0x1, 0x100 ;  /* 0x0044000000007b1d */ /* 0x000fe20000010000 */
[----:B------:R-:W-:Y:S01]  /*7360*/  MOV R13, UR6 ;  /* 0x00000006000d7c02 */ /* 0x000fe20008000f00 */
[-C--:B------:R-:W-:Y:S01]  /*7370*/  FMUL.FTZ R56, R132, R61.reuse ;  /* 0x0000003d84387220 */ /* 0x080fe20000410000 */
[----:B------:R-:W-:Y:S01]  /*7380*/  LOP3.LUT R24, R25, 0x380, RZ, 0xc0, !PT ;  /* 0x0000038019187812 */ /* 0x000fe200078ec0ff */
[----:B------:R-:W-:Y:S01]  /*7390*/  FMUL.FTZ R50, R137, R61 ;  /* 0x0000003d89327220 */ /* 0x000fe20000410000 */
[----:B------:R-:W-:Y:S01]  /*73a0*/  MOV R105, R38 ;  /* 0x0000002600697202 */ /* 0x000fe20000000f00 */
[----:B------:R-:W-:Y:S01]  /*73b0*/  IMAD.MOV R38, RZ, RZ, -R45 ;  /* 0x000000ffff267224 */ /* 0x000fe200078e0a2d */
[----:B------:R-:W-:Y:S01]  /*73c0*/  SHF.R.U64 R24, R24, 0x3, RZ ;  /* 0x0000000318187819 */ /* 0x000fe200000012ff */
[----:B--2---:R-:W-:Y:S01]  /*73d0*/  IMAD.WIDE.U32 R12, R102, UR40, R12 ;  /* 0x00000028660c7c25 */ /* 0x004fe2000f8e000c */
[----:B------:R-:W-:Y:S01]  /*73e0*/  LOP3.LUT R8, R21, 0x380, RZ, 0xc0, !PT ;  /* 0x0000038015087812 */ /* 0x000fe200078ec0ff */
[----:B------:R-:W-:Y:S01]  /*73f0*/  ULDC UR6, c[0x0][0xa88] ;  /* 0x0002a20000067ab9 */ /* 0x000fe20000000800 */
[----:B------:R-:W-:Y:S01]  /*7400*/  LOP3.LUT R24, R24, R25, RZ, 0x3c, !PT ;  /* 0x0000001918187212 */ /* 0x000fe200078e3cff */
[----:B------:R-:W-:Y:S01]  /*7410*/  IMAD.X R25, RZ, RZ, R37, P0 ;  /* 0x000000ffff197224 */ /* 0x000fe200000e0625 */
[----:B------:R-:W-:Y:S01]  /*7420*/  IADD3 R29, P3, R36, 0x4000, RZ ;  /* 0x00004000241d7810 */ /* 0x000fe20007f7e0ff */
[-C--:B------:R-:W-:Y:S01]  /*7430*/  FMUL.FTZ R55, R136, R61.reuse ;  /* 0x0000003d88377220 */ /* 0x080fe20000410000 */
[----:B------:R-:W-:Y:S01]  /*7440*/  SHF.R.S32.HI R39, RZ, 0x1f, R45 ;  /* 0x0000001fff277819 */ /* 0x000fe2000001142d */
[-C--:B------:R-:W-:Y:S01]  /*7450*/  FMUL.FTZ R47, R141, R61.reuse ;  /* 0x0000003d8d2f7220 */ /* 0x080fe20000410000 */
[----:B------:R-:W-:Y:S01]  /*7460*/  IADD3 R12, P0, R45, R12, RZ ;  /* 0x0000000c2d0c7210 */ /* 0x000fe20007f1e0ff */
[-C--:B------:R-:W-:Y:S01]  /*7470*/  FMUL.FTZ R54, R140, R61.reuse ;  /* 0x0000003d8c367220 */ /* 0x080fe20000410000 */
[----:B------:R-:W-:Y:S01]  /*7480*/  SHF.R.U64 R8, R8, 0x3, RZ ;  /* 0x0000000308087819 */ /* 0x000fe200000012ff */
[-C--:B------:R-:W-:Y:S01]  /*7490*/  FMUL.FTZ R48, R145, R61.reuse ;  /* 0x0000003d91307220 */ /* 0x080fe20000410000 */
[----:B------:R-:W-:Y:S01]  /*74a0*/  IADD3 R27, P2, R36, 0x5000, RZ ;  /* 0x00005000241b7810 */ /* 0x000fe20007f5e0ff */
[----:B------:R-:W-:Y:S01]  /*74b0*/  FMUL.FTZ R53, R144, R61 ;  /* 0x0000003d90357220 */ /* 0x000fe20000410000 */
[----:B------:R-:W-:Y:S01]  /*74c0*/  LOP3.LUT R28, R29, 0x380, RZ, 0xc0, !PT ;  /* 0x000003801d1c7812 */ /* 0x000fe200078ec0ff */
[----:B------:R0:W-:Y:S01]  /*74d0*/  STSM.16.M88.4 [R106], R4 ;  /* 0x000000046a007844 */ /* 0x0001e20000000200 */
[----:B------:R-:W-:Y:S01]  /*74e0*/  LOP3.LUT R8, R8, R21, RZ, 0x3c, !PT ;  /* 0x0000001508087212 */ /* 0x000fe200078e3cff */
[-C--:B------:R-:W-:Y:S01]  /*74f0*/  FMUL.FTZ R46, R149, R61.reuse ;  /* 0x0000003d952e7220 */ /* 0x080fe20000410000 */
[----:B------:R-:W-:Y:S01]  /*7500*/  LOP3.LUT R26, R27, 0x380, RZ, 0xc0, !PT ;  /* 0x000003801b1a7812 */ /* 0x000fe200078ec0ff */
[----:B------:R-:W-:Y:S01]  /*7510*/  FMUL.FTZ R61, R148, R61 ;  /* 0x0000003d943d7220 */ /* 0x000fe20000410000 */
[----:B------:R-:W-:Y:S01]  /*7520*/  MOV R104, R40 ;  /* 0x0000002800687202 */ /* 0x000fe20000000f00 */
[----:B------:R-:W-:Y:S01]  /*7530*/  ULDC.64 UR8, c[0x0][0xae8] ;  /* 0x0002ba0000087ab9 */ /* 0x000fe20000000a00 */
[----:B------:R-:W-:-:S02]  /*7540*/  MOV R15, R14 ;  /* 0x0000000e000f7202 */ /* 0x000fc40000000f00 */
[----:B------:R-:W-:Y:S02]  /*7550*/  SHF.R.U64 R28, R28, 0x3, RZ ;  /* 0x000000031c1c7819 */ /* 0x000fe400000012ff */
[----:B------:R-:W-:Y:S02]  /*7560*/  LEA R41, R96, R19, 0x7 ;  /* 0x0000001360297211 */ /* 0x000fe400078e38ff */
[----:B------:R-:W-:Y:S02]  /*7570*/  MOV R14, R8 ;  /* 0x00000008000e7202 */ /* 0x000fe40000000f00 */
[----:B------:R-:W-:Y:S01]  /*7580*/  SHF.R.U64 R26, R26, 0x3, RZ ;  /* 0x000000031a1a7819 */ /* 0x000fe200000012ff */
[----:B0-----:R-:W-:Y:S01]  /*7590*/  IMAD R4, R102, UR10, RZ ;  /* 0x0000000a66047c24 */ /* 0x001fe2000f8e02ff */
[----:B------:R-:W-:Y:S01]  /*75a0*/  MOV R106, R10 ;  /* 0x0000000a006a7202 */ /* 0x000fe20000000f00 */
[----:B------:R-:W-:Y:S01]  /*75b0*/  IMAD R11, R59, R38, R107 ;  /* 0x000000263b0b7224 */ /* 0x000fe200078e026b */
[----:B------:R-:W-:Y:S01]  /*75c0*/  F2FP.F16.F32.PACK_AB R5, R108, R113 ;  /* 0x000000716c05723e */ /* 0x000fe200000000ff */
[----:B------:R-:W-:Y:S01]  /*75d0*/  IMAD R103, R103, UR40, R4 ;  /* 0x0000002867677c24 */ /* 0x000fe2000f8e0204 */
[----:B------:R-:W-:-:S02]  /*75e0*/  F2FP.F16.F32.PACK_AB R4, R72, R75 ;  /* 0x0000004b4804723e */ /* 0x000fc400000000ff */
[----:B------:R-:W-:Y:S02]  /*75f0*/  SHF.R.S32.HI R10, RZ, 0x1f, R11 ;  /* 0x0000001fff0a7819 */ /* 0x000fe4000001140b */
[----:B------:R-:W-:Y:S02]  /*7600*/  IADD3.X R13, R39, R13, R103, P0, !PT ;  /* 0x0000000d270d7210 */ /* 0x000fe400007fe467 */
[----:B------:R-:W-:Y:S01]  /*7610*/  F2FP.F16.F32.PACK_AB R6, R70, R73 ;  /* 0x000000494606723e */ /* 0x000fe200000000ff */
[----:B------:R-:W-:Y:S01]  /*7620*/  IMAD R10, R10, UR4, RZ ;  /* 0x000000040a0a7c24 */ /* 0x000fe2000f8e02ff */
[----:B------:R-:W-:Y:S01]  /*7630*/  F2FP.F16.F32.PACK_AB R7, R98, R117 ;  /* 0x000000756207723e */ /* 0x000fe200000000ff */
[C---:B------:R-:W-:Y:S01]  /*7640*/  IMAD.WIDE.U32 R12, R11.reuse, UR4, R12 ;  /* 0x000000040b0c7c25 */ /* 0x040fe2000f8e000c */
[----:B------:R-:W-:Y:S02]  /*7650*/  F2FP.F16.F32.PACK_AB R8, R66, R71 ;  /* 0x000000474208723e */ /* 0x000fe400000000ff */
[----:B------:R-:W-:Y:S01]  /*7660*/  LOP3.LUT R28, R28, R29, RZ, 0x3c, !PT ;  /* 0x0000001d1c1c7212 */ /* 0x000fe200078e3cff */
[----:B------:R-:W-:Y:S01]  /*7670*/  IMAD R39, R11, UR5, R10 ;  /* 0x000000050b277c24 */ /* 0x000fe2000f8e020a */
[----:B------:R0:W-:Y:S01]  /*7680*/  STSM.16.M88.4 [R15], R4 ;  /* 0x000000040f007844 */ /* 0x0001e20000000200 */
[----:B------:R-:W-:Y:S01]  /*7690*/  ULDC.64 UR4, c[0x0][0xb50] ;  /* 0x0002d40000047ab9 */ /* 0x000fe20000000a00 */
[----:B------:R-:W-:Y:S01]  /*76a0*/  IMAD R66, R59, UR6, RZ ;  /* 0x000000063b427c24 */ /* 0x000fe2000f8e02ff */
[----:B------:R-:W-:-:S02]  /*76b0*/  IADD3.X R29, RZ, R37, RZ, P3, !PT ;  /* 0x00000025ff1d7210 */ /* 0x000fc40001ffe4ff */
[----:B------:R-:W-:Y:S02]  /*76c0*/  LOP3.LUT P0, RZ, R154, 0x3, RZ, 0xc0, !PT ;  /* 0x000000039aff7812 */ /* 0x000fe4000780c0ff */
[----:B------:R-:W-:Y:S02]  /*76d0*/  F2FP.F16.F32.PACK_AB R9, R94, R101 ;  /* 0x000000655e09723e */ /* 0x000fe400000000ff */
[----:B------:R-:W-:Y:S02]  /*76e0*/  F2FP.F16.F32.PACK_AB R10, R68, R69 ;  /* 0x00000045440a723e */ /* 0x000fe400000000ff */
[----:B------:R-:W-:Y:S02]  /*76f0*/  F2FP.F16.F32.PACK_AB R11, R92, R99 ;  /* 0x000000635c0b723e */ /* 0x000fe400000000ff */
[----:B------:R-:W-:Y:S02]  /*7700*/  LEA R38, P3, R12, UR4, 0x2 ;  /* 0x000000040c267c11 */ /* 0x000fe4000f8610ff */
[----:B------:R-:W-:Y:S01]  /*7710*/  LOP3.LUT R26, R26, R27, RZ, 0x3c, !PT ;  /* 0x0000001b1a1a7212 */ /* 0x000fe200078e3cff */
[----:B0-----:R-:W-:Y:S01]  /*7720*/  VIADD R5, R41, 0x8 ;  /* 0x0000000829057836 */ /* 0x001fe20000000000 */
[----:B------:R0:W-:Y:S01]  /*7730*/  STSM.16.M88.4 [R14], R8 ;  /* 0x000000080e007844 */ /* 0x0001e20000000200 */
[----:B------:R-:W-:Y:S01]  /*7740*/  IMAD.IADD R7, R13, 0x1, R39 ;  /* 0x000000010d077824 */ /* 0x000fe200078e0227 */
[----:B------:R-:W-:Y:S01]  /*7750*/  F2FP.F16.F32.PACK_AB R4, R62, R67 ;  /* 0x000000433e04723e */ /* 0x000fe200000000ff */
[----:B------:R-:W-:Y:S01]  /*7760*/  IMAD.X R27, RZ, RZ, R37, P2 ;  /* 0x000000ffff1b7224 */ /* 0x000fe200010e0625 */
[-C--:B------:R-:W-:Y:S01]  /*7770*/  ISETP.GE.OR P2, PT, R41, R66.reuse, P0 ;  /* 0x000000422900720c */ /* 0x080fe20000746670 */
[----:B------:R-:W-:Y:S01]  /*7780*/  SHFL.IDX PT, R62, R38, 0x1, 0x1c1f ;  /* 0x003c1f00263e7f89 */ /* 0x000fe200000e0000 */
[----:B------:R-:W-:-:S02]  /*7790*/  ISETP.GE.OR P0, PT, R5, R66, P0 ;  /* 0x000000420500720c */ /* 0x000fc40000706670 */
[----:B------:R-:W-:Y:S02]  /*77a0*/  LEA.HI.X R39, R12, UR5, R7, 0x2, P3 ;  /* 0x000000050c277c11 */ /* 0x000fe400098f1407 */
[----:B------:R-:W-:Y:S02]  /*77b0*/  F2FP.F16.F32.PACK_AB R5, R88, R97 ;  /* 0x000000615805723e */ /* 0x000fe400000000ff */
[----:B------:R-:W-:Y:S02]  /*77c0*/  F2FP.F16.F32.PACK_AB R6, R64, R65 ;  /* 0x000000414006723e */ /* 0x000fe400000000ff */
[----:B------:R-:W-:Y:S01]  /*77d0*/  F2FP.F16.F32.PACK_AB R7, R90, R95 ;  /* 0x0000005f5a07723e */ /* 0x000fe200000000ff */
[----:B------:R-:W-:Y:S01]  /*77e0*/  SHFL.IDX PT, R64, R38, RZ, 0x1c1f ;  /* 0x001c1fff26407589 */ /* 0x000fe200000e0000 */
[----:B------:R-:W-:Y:S02]  /*77f0*/  F2FP.F16.F32.PACK_AB R12, R60, R63 ;  /* 0x0000003f3c0c723e */ /* 0x000fe400000000ff */
[----:B------:R-:W-:Y:S01]  /*7800*/  F2FP.F16.F32.PACK_AB R13, R80, R93 ;  /* 0x0000005d500d723e */ /* 0x000fe200000000ff */
[----:B------:R-:W-:Y:S01]  /*7810*/  STSM.16.M88.4 [R106], R4 ;  /* 0x000000046a007844 */ /* 0x000fe20000000200 */
[----:B0-----:R-:W-:-:S02]  /*7820*/  F2FP.F16.F32.PACK_AB R14, R51, R58 ;  /* 0x0000003a330e723e */ /* 0x001fc400000000ff */
[----:B------:R-:W-:Y:S01]  /*7830*/  F2FP.F16.F32.PACK_AB R15, R79, R86 ;  /* 0x000000564f0f723e */ /* 0x000fe200000000ff */
[----:B------:R-:W0:Y:S01]  /*7840*/  SHFL.IDX PT, R65, R39, RZ, 0x1c1f ;  /* 0x001c1fff27417589 */ /* 0x000e2200000e0000 */
[----:B------:R-:W-:Y:S02]  /*7850*/  F2FP.F16.F32.PACK_AB R8, R52, R57 ;  /* 0x000000393408723e */ /* 0x000fe400000000ff */
[----:B------:R-:W-:Y:S01]  /*7860*/  F2FP.F16.F32.PACK_AB R9, R76, R91 ;  /* 0x0000005b4c09723e */ /* 0x000fe200000000ff */
[----:B------:R-:W-:Y:S01]  /*7870*/  STSM.16.M88.4 [R105], R12 ;  /* 0x0000000c69007844 */ /* 0x000fe20000000200 */
[----:B------:R-:W-:Y:S01]  /*7880*/  F2FP.F16.F32.PACK_AB R10, R49, R56 ;  /* 0x00000038310a723e */ /* 0x000fe200000000ff */
[----:B------:R-:W1:Y:S01]  /*7890*/  @P1 LDC R57, c[0x0][0xbec] ;  /* 0x0002fb00ff391b82 */ /* 0x000e620000000800 */
[----:B------:R-:W-:Y:S01]  /*78a0*/  F2FP.F16.F32.PACK_AB R11, R78, R89 ;  /* 0x000000594e0b723e */ /* 0x000fe200000000ff */
[----:B------:R-:W2:Y:S01]  /*78b0*/  SHFL.IDX PT, R63, R39, 0x1, 0x1c1f ;  /* 0x003c1f00273f7f89 */ /* 0x000ea200000e0000 */
[----:B------:R-:W-:-:S02]  /*78c0*/  F2FP.F16.F32.PACK_AB R71, R81, R84 ;  /* 0x000000545147723e */ /* 0x000fc400000000ff */
[----:B------:R-:W-:Y:S01]  /*78d0*/  MOV R100, R42 ;  /* 0x0000002a00647202 */ /* 0x000fe20000000f00 */
[----:B------:R-:W-:Y:S01]  /*78e0*/  STSM.16.M88.4 [R104], R8 ;  /* 0x0000000868007844 */ /* 0x000fe20000000200 */
[----:B------:R-:W-:Y:S02]  /*78f0*/  F2FP.F16.F32.PACK_AB R68, R50, R55 ;  /* 0x000000373244723e */ /* 0x000fe400000000ff */
[----:B------:R-:W-:Y:S02]  /*7900*/  F2FP.F16.F32.PACK_AB R69, R74, R87 ;  /* 0x000000574a45723e */ /* 0x000fe400000000ff */
[----:B------:R-:W-:Y:S02]  /*7910*/  F2FP.F16.F32.PACK_AB R70, R47, R54 ;  /* 0x000000362f46723e */ /* 0x000fe400000000ff */
[----:B------:R-:W-:Y:S02]  /*7920*/  F2FP.F16.F32.PACK_AB R81, R82, R85 ;  /* 0x000000555251723e */ /* 0x000fe400000000ff */
[----:B------:R-:W-:Y:S01]  /*7930*/  F2FP.F16.F32.PACK_AB R80, R48, R53 ;  /* 0x000000353050723e */ /* 0x000fe200000000ff */
[----:B------:R-:W-:Y:S01]  /*7940*/  STSM.16.M88.4 [R100], R68 ;  /* 0x0000004464007844 */ /* 0x000fe20000000200 */
[----:B------:R-:W-:-:S02]  /*7950*/  F2FP.F16.F32.PACK_AB R82, R46, R61 ;  /* 0x0000003d2e52723e */ /* 0x000fc400000000ff */
[----:B------:R-:W-:Y:S01]  /*7960*/  F2FP.F16.F32.PACK_AB R83, R83, R150 ;  /* 0x000000965353723e */ /* 0x000fe200000000ff */
[----:B------:R-:W3:Y:S01]  /*7970*/  @P1 LDC R61, c[0x0][0xbf0] ;  /* 0x0002fc00ff3d1b82 */ /* 0x000ee20000000800 */
[C---:B------:R-:W-:Y:S02]  /*7980*/  LOP3.LUT R21, R36.reuse, 0x380, RZ, 0xc0, !PT ;  /* 0x0000038024157812 */ /* 0x040fe400078ec0ff */
[C---:B------:R-:W-:Y:S01]  /*7990*/  IADD3 R33, P5, R36.reuse, 0x2000, RZ ;  /* 0x0000200024217810 */ /* 0x040fe20007fbe0ff */
[----:B------:R-:W-:Y:S01]  /*79a0*/  STSM.16.M88.4 [R77], R80 ;  /* 0x000000504d007844 */ /* 0x000fe20000000200 */
[----:B------:R-:W-:Y:S01]  /*79b0*/  SHF.R.U64 R21, R21, 0x3, RZ ;  /* 0x0000000315157819 */ /* 0x000fe200000012ff */
[----:B------:R-:W-:Y:S02]  /*79c0*/  UIMAD UR6, UR11, UR8, URZ ;  /* 0x000000080b0672a4 */ /* 0x000fe4000f8e023f */
[----:B------:R-:W-:Y:S01]  /*79d0*/  BAR.SYNC.DEFER_BLOCKING 0x1, 0x100 ;  /* 0x0044000000007b1d */ /* 0x000fe20000010000 */
[----:B------:R-:W-:-:S02]  /*79e0*/  IADD3 R31, P4, R36, 0x3000, RZ ;  /* 0x00003000241f7810 */ /* 0x000fc40007f9e0ff */
[----:B------:R-:W-:Y:S01]  /*79f0*/  LOP3.LUT R36, R21, R36, RZ, 0x3c, !PT ;  /* 0x0000002415247212 */ /* 0x000fe200078e3cff */
[----:B------:R-:W-:Y:S01]  /*7a00*/  IMAD.X R21, RZ, RZ, R37, P6 ;  /* 0x000000ffff157224 */ /* 0x000fe200030e0625 */
[----:B------:R-:W-:Y:S01]  /*7a10*/  UIMAD.WIDE.U32 UR4, UR7, UR8, URZ ;  /* 0x00000008070472a5 */ /* 0x000fe2000f8e003f */
[----:B------:R-:W-:Y:S01]  /*7a20*/  LOP3.LUT R32, R33, 0x380, RZ, 0xc0, !PT ;  /* 0x0000038021207812 */ /* 0x000fe200078ec0ff */
[----:B------:R-:W-:Y:S01]  /*7a30*/  UIMAD UR6, UR7, UR9, UR6 ;  /* 0x00000009070672a4 */ /* 0x000fe2000f8e0206 */
[----:B------:R-:W-:Y:S02]  /*7a40*/  LOP3.LUT R30, R31, 0x380, RZ, 0xc0, !PT ;  /* 0x000003801f1e7812 */ /* 0x000fe400078ec0ff */
[----:B------:R-:W-:Y:S01]  /*7a50*/  ULDC.64 UR8, c[0x0][0xaf0] ;  /* 0x0002bc0000087ab9 */ /* 0x000fe20000000a00 */
[----:B0-----:R0:W-:Y:S01]  /*7a60*/  @!P2 ST.E desc[UR48][R64.64], R3 ;  /* 0x000000034000a985 */ /* 0x0011e2000c101930 */
[----:B------:R-:W-:Y:S01]  /*7a70*/  UIADD3 UR5, UR5, UR6, URZ ;  /* 0x0000000605057290 */ /* 0x000fe2000fffe03f */
[----:B------:R-:W-:-:S02]  /*7a80*/  SHF.R.U64 R32, R32, 0x3, RZ ;  /* 0x0000000320207819 */ /* 0x000fc400000012ff */
[----:B--2---:R1:W-:Y:S01]  /*7a90*/  @!P0 ST.E desc[UR48][R62.64], R0 ;  /* 0x000000003e008985 */ /* 0x0043e2000c101930 */
[----:B------:R-:W-:Y:S01]  /*7aa0*/  SHF.R.U64 R30, R30, 0x3, RZ ;  /* 0x000000031e1e7819 */ /* 0x000fe200000012ff */
[----:B0-----:R-:W-:Y:S02]  /*7ab0*/  IMAD R3, R153, 0x20, R17 ;  /* 0x0000002099037824 */ /* 0x001fe400078e0211 */
[----:B------:R0:W5:Y:S01]  /*7ac0*/  LD.E.128 R44, desc[UR48][R34.64] ;  /* 0x00000030222c7980 */ /* 0x000162000c101d00 */
[----:B------:R-:W-:Y:S01]  /*7ad0*/  UIMAD UR6, UR10, UR8, URZ ;  /* 0x000000080a0672a4 */ /* 0x000fe2000f8e023f */
[----:B------:R-:W-:Y:S01]  /*7ae0*/  LOP3.LUT R32, R32, R33, RZ, 0x3c, !PT ;  /* 0x0000002120207212 */ /* 0x000fe200078e3cff */
[----:B------:R-:W-:Y:S01]  /*7af0*/  UIMAD.WIDE.U32 UR4, UR40, UR8, UR4 ;  /* 0x00000008280472a5 */ /* 0x000fe2000f8e0004 */
[----:B------:R2:W5:Y:S01]  /*7b00*/  LD.E.128 R48, desc[UR48][R28.64] ;  /* 0x000000301c307980 */ /* 0x000562000c101d00 */
[----:B------:R-:W-:-:S03]  /*7b10*/  LOP3.LUT R30, R30, R31, RZ, 0x3c, !PT ;  /* 0x0000001f1e1e7212 */ /* 0x000fc600078e3cff */
[----:B------:R4:W5:Y:S01]  /*7b20*/  LD.E.128 R8, desc[UR48][R20.64] ;  /* 0x0000003014087980 */ /* 0x000962000c101d00 */
[----:B0-----:R-:W0:Y:S01]  /*7b30*/  LDC.64 R34, c[0x0][0xae0] ;  /* 0x0002b800ff227b82 */ /* 0x001e220000000a00 */
[----:B------:R-:W-:Y:S01]  /*7b40*/  UIMAD UR6, UR40, UR9, UR6 ;  /* 0x00000009280672a4 */ /* 0x000fe2000f8e0206 */
[--C-:B------:R-:W-:Y:S01]  /*7b50*/  IMAD.X R33, RZ, RZ, R37.reuse, P5 ;  /* 0x000000ffff217224 */ /* 0x100fe200028e0625 */
[----:B------:R-:W5:Y:S01]  /*7b60*/  LD.E.128 R52, desc[UR48][R26.64] ;  /* 0x000000301a347980 */ /* 0x000f62000c101d00 */
[----:B--2---:R-:W-:Y:S01]  /*7b70*/  LEA R28, R96, R3, 0x7 ;  /* 0x00000003601c7211 */ /* 0x004fe200078e38ff */
[----:B------:R-:W-:Y:S01]  /*7b80*/  IMAD.X R31, RZ, RZ, R37, P4 ;  /* 0x000000ffff1f7224 */ /* 0x000fe200020e0625 */
[----:B------:R-:W-:Y:S01]  /*7b90*/  UIADD3 UR5, UR5, UR6, URZ ;  /* 0x0000000605057290 */ /* 0x000fe2000fffe03f */
[----:B------:R-:W5:Y:S02]  /*7ba0*/  LD.E.128 R36, desc[UR48][R36.64] ;  /* 0x0000003024247980 */ /* 0x000f64000c101d00 */
[----:B-1----:R-:W-:Y:S01]  /*7bb0*/  @P1 IMAD.HI.U32 R0, R28, R57, RZ ;  /* 0x000000391c001227 */ /* 0x002fe200078e00ff */
[----:B------:R-:W-:Y:S01]  /*7bc0*/  ULDC.64 UR6, c[0x0][0xad8] ;  /* 0x0002b60000067ab9 */ /* 0x000fe20000000a00 */
[----:B------:R-:W5:Y:S02]  /*7bd0*/  LD.E.128 R40, desc[UR48][R32.64] ;  /* 0x0000003020287980 */ /* 0x000f64000c101d00 */
[----:B----4-:R-:W-:Y:S01]  /*7be0*/  IMAD.MOV.U32 R20, RZ, RZ, R28 ;  /* 0x000000ffff147224 */ /* 0x010fe200078e001c */
[----:B---3--:R-:W-:Y:S01]  /*7bf0*/  @P1 SHF.R.U32.HI R20, RZ, R61, R0 ;  /* 0x0000003dff141219 */ /* 0x008fe20000011600 */
[----:B------:R-:W5:Y:S03]  /*7c00*/  LD.E.128 R4, desc[UR48][R30.64] ;  /* 0x000000301e047980 */ /* 0x000f66000c101d00 */
[--C-:B------:R-:W-:Y:S01]  /*7c10*/  SHF.R.S32.HI R3, RZ, 0x1f, R20.reuse ;  /* 0x0000001fff037819 */ /* 0x100fe20000011414 */
[----:B------:R-:W-:Y:S01]  /*7c20*/  IMAD.MOV R0, RZ, RZ, -R20 ;  /* 0x000000ffff007224 */ /* 0x000fe200078e0a14 */
[----:B------:R1:W5:Y:S03]  /*7c30*/  LD.E.128 R12, desc[UR48][R24.64] ;  /* 0x00000030180c7980 */ /* 0x000366000c101d00 */
[----:B------:R-:W-:Y:S01]  /*7c40*/  IMAD R59, R59, R0, R28 ;  /* 0x000000003b3b7224 */ /* 0x000fe200078e021c */
[----:B------:R-:W-:Y:S01]  /*7c50*/  @!PT LDS RZ, [RZ] ;  /* 0x00000000fffff984 */ /* 0x000fe20000000800 */
[----:B------:R-:W-:Y:S01]  /*7c60*/  @!PT LDS RZ, [RZ] ;  /* 0x00000000fffff984 */ /* 0x000fe20000000800 */
[----:B------:R-:W-:Y:S01]  /*7c70*/  @!PT LDS RZ, [RZ] ;  /* 0x00000000fffff984 */ /* 0x000fe20000000800 */
[----:B------:R-:W-:Y:S01]  /*7c80*/  @!PT LDS RZ, [RZ] ;  /* 0x00000000fffff984 */ /* 0x000fe20000000800 */
[----:B------:R2:W-:Y:S06]  /*7c90*/  MEMBAR.ALL.CTA ;  /* 0x0000000000007992 */ /* 0x0005ec0000008000 */
[----:B--2---:R-:W2:Y:S01]  /*7ca0*/  FENCE.VIEW.ASYNC.S ;  /* 0x00000000000073c6 */ /* 0x004ea20000000000 */
[----:B0-----:R-:W-:Y:S01]  /*7cb0*/  IMAD R3, R3, R34, RZ ;  /* 0x0000002203037224 */ /* 0x001fe200078e02ff */
[----:B------:R-:W-:-:S03]  /*7cc0*/  SHF.R.S32.HI R0, RZ, 0x1f, R59 ;  /* 0x0000001fff007819 */ /* 0x000fc6000001143b */
[C---:B------:R-:W-:Y:S02]  /*7cd0*/  IMAD R3, R20.reuse, R35, R3 ;  /* 0x0000002314037224 */ /* 0x040fe400078e0203 */
[----:B------:R-:W-:Y:S01]  /*7ce0*/  IMAD.WIDE.U32 R20, R20, R34, UR4 ;  /* 0x0000000414147e25 */ /* 0x000fe2000f8e0022 */
[----:B------:R-:W-:-:S03]  /*7cf0*/  LEA R29, R96, R17, 0x7 ;  /* 0x00000011601d7211 */ /* 0x000fc600078e38ff */
[----:B------:R-:W-:Y:S02]  /*7d00*/  IMAD.IADD R21, R21, 0x1, R3 ;  /* 0x0000000115157824 */ /* 0x000fe400078e0203 */
[----:B------:R-:W-:Y:S01]  /*7d10*/  IMAD R0, R0, UR6, RZ ;  /* 0x0000000600007c24 */ /* 0x000fe2000f8e02ff */
[----:B------:R-:W-:Y:S01]  /*7d20*/  UIADD3 UR39, UR39, 0x28820, URZ ;  /* 0x0002882027277890 */ /* 0x000fe2000fffe03f */
[----:B------:R-:W-:Y:S01]  /*7d30*/  IMAD.WIDE.U32 R20, R59, UR6, R20 ;  /* 0x000000063b147c25 */ /* 0x000fe2000f8e0014 */
[----:B------:R-:W-:Y:S01]  /*7d40*/  UIADD3 UR43, UR43, 0x1, URZ ;  /* 0x000000012b2b7890 */ /* 0x000fe2000fffe03f */
[----:B------:R-:W-:Y:S02]  /*7d50*/  ISETP.GE.AND P1, PT, R29, R66, PT ;  /* 0x000000421d00720c */ /* 0x000fe40003f26270 */
[----:B-1----:R-:W-:Y:S01]  /*7d60*/  IMAD R25, R59, UR7, R0 ;  /* 0x000000073b197c24 */ /* 0x002fe2000f8e0200 */
[----:B------:R-:W-:Y:S01]  /*7d70*/  ULDC.64 UR6, c[0x0][0xa80] ;  /* 0x0002a00000067ab9 */ /* 0x000fe20000000a00 */
[----:B------:R-:W-:Y:S01]  /*7d80*/  UPRMT UR39, URZ, 0x654, UR39 ;  /* 0x000006543f277896 */ /* 0x000fe20008000027 */
[----:B------:R-:W-:Y:S01]  /*7d90*/  LEA R0, P2, R20, UR6, 0x1 ;  /* 0x0000000614007c11 */ /* 0x000fe2000f8408ff */
[----:B------:R-:W-:Y:S01]  /*7da0*/  IMAD.IADD R21, R21, 0x1, R25 ;  /* 0x0000000115157824 */ /* 0x000fe200078e0219 */
[----:B------:R-:W-:Y:S01]  /*7db0*/  UISETP.NE.AND UP0, UPT, UR43, 0x2, UPT ;  /* 0x000000022b00788c */ /* 0x000fe2000bf05270 */
[----:B------:R-:W-:-:S03]  /*7dc0*/  VIADD R3, R29, 0x20 ;  /* 0x000000201d037836 */ /* 0x000fc60000000000 */
[----:B------:R-:W-:Y:S01]  /*7dd0*/  LEA.HI.X R28, R20, UR7, R21, 0x1, P2 ;  /* 0x00000007141c7c11 */ /* 0x000fe200090f0c15 */
[----:B------:R-:W-:Y:S01]  /*7de0*/  USEL UR5, URZ, 0x1, UP0 ;  /* 0x000000013f057887 */ /* 0x000fe20008000000 */
[-C--:B------:R-:W-:Y:S01]  /*7df0*/  ISETP.GE.AND P3, PT, R3, R66.reuse, PT ;  /* 0x000000420300720c */ /* 0x080fe20003f66270 */
[----:B------:R-:W-:Y:S01]  /*7e00*/  ULDC UR4, c[0x0][0xc] ;  /* 0x0000030000047ab9 */ /* 0x000fe20000000800 */
[----:B------:R-:W-:Y:S01]  /*7e10*/  VIADD R3, R29, 0x40 ;  /* 0x000000401d037836 */ /* 0x000fe20000000000 */
[----:B------:R-:W-:Y:S01]  /*7e20*/  UIADD3 UR41, UR4, UR41, URZ ;  /* 0x0000002904297290 */ /* 0x000fe2000fffe03f */
[----:B--2---:R0:W1:Y:S01]  /*7e30*/  SHFL.IDX PT, R26, R0, RZ, 0x181f ;  /* 0x00181fff001a7589 */ /* 0x00406200000e0000 */
[----:B------:R-:W-:Y:S01]  /*7e40*/  USEL UR43, UR43, URZ, UP0 ;  /* 0x0000003f2b2b7287 */ /* 0x000fe20008000000 */
[----:B------:R-:W-:Y:S01]  /*7e50*/  SYNCS.ARRIVE.TRANS64.RED.A1T0 RZ, [UR39], RZ ;  /* 0x000000ffffff79a7 */ /* 0x000fe20008100427 */
[----:B------:R-:W-:Y:S01]  /*7e60*/  ULOP3.LUT UR44, UR44, UR5, URZ, 0x3c, !UPT ;  /* 0x000000052c2c7292 */ /* 0x000fe2000f8e3c3f */
[----:B------:R0:W2:Y:S01]  /*7e70*/  SHFL.IDX PT, R27, R28, RZ, 0x181f ;  /* 0x00181fff1c1b7589 */ /* 0x0000a200000e0000 */
[----:B------:R-:W-:Y:S01]  /*7e80*/  BSSY B0, `(.L_x_31) ;  /* 0x000000b000007945 */ /* 0x000fe20003800000 */
[----:B------:R-:W-:-:S03]  /*7e90*/  ISETP.GE.AND P0, PT, R3, R66, PT ;  /* 0x000000420300720c */ /* 0x000fc60003f06270 */
[----:B------:R-:W-:Y:S10]  /*7ea0*/  @P1 BRA `(.L_x_32) ;  /* 0x0000000000201947 */ /* 0x000ff40003800000 */
[----:B------:R-:W-:Y:S02]  /*7eb0*/  ULDC UR4, c[0x0][0xac8] ;  /* 0x0002b20000047ab9 */ /* 0x000fe40000000800 */
[----:B------:R-:W-:Y:S02]  /*7ec0*/  ISETP.GE.AND P2, PT, R18, UR4, PT ;  /* 0x0000000412007c0c */ /* 0x000fe4000bf46270 */
[----:B------:R-:W-:-:S11]  /*7ed0*/  ISETP.GE.AND P1, PT, R22, UR4, PT ;  /* 0x0000000416007c0c */ /* 0x000fd6000bf26270 */
[----:B-1----:R-:W-:Y:S02]  /*7ee0*/  @!P2 LEA R24, P4, R18, R26, 0x1 ;  /* 0x0000001a1218a211 */ /* 0x002fe400078808ff */
[----:B--2---:R-:W-:Y:S02]  /*7ef0*/  @!P1 IMAD.WIDE R20, R22, 0x2, R26 ;  /* 0x0000000216149825 */ /* 0x004fe400078e021a */
[----:B------:R-:W-:-:S03]  /*7f00*/  @!P2 LEA.HI.X R25, R18, R27, R188, 0x1, P4 ;  /* 0x0000001b1219a211 */ /* 0x000fc600020f0cbc */
[----:B-----5:R3:W-:Y:S04]  /*7f10*/  @!P1 ST.E.128 desc[UR48][R20.64], R36 ;  /* 0x0000002414009985 */ /* 0x0207e8000c101d30 */
[----:B------:R3:W-:Y:S02]  /*7f20*/  @!P2 ST.E.128 desc[UR48][R24.64], R48 ;  /* 0x000000301800a985 */ /* 0x0007e4000c101d30 */
.L_x_32:
[----:B------:R-:W-:Y:S05]  /*7f30*/  BSYNC B0 ;  /* 0x0000000000007941 */ /* 0x000fea0003800000 */
.L_x_31:
[----:B--2---:R2:W4:Y:S01]  /*7f40*/  SHFL.IDX PT, R27, R28, 0x1, 0x181f ;  /* 0x00381f001c1b7f89 */ /* 0x00452200000e0000 */
[----:B------:R-:W-:Y:S03]  /*7f50*/  BSSY B0, `(.L_x_33) ;  /* 0x000000b000007945 */ /* 0x000fe60003800000 */
[----:B-1----:R2:W1:Y:S01]  /*7f60*/  SHFL.IDX PT, R26, R0, 0x1, 0x181f ;  /* 0x00381f00001a7f89 */ /* 0x00246200000e0000 */
[----:B------:R-:W-:Y:S05]  /*7f70*/  @P3 BRA `(.L_x_34) ;  /* 0x0000000000203947 */ /* 0x000fea0003800000 */
[----:B------:R-:W-:Y:S02]  /*7f80*/  ULDC UR4, c[0x0][0xac8] ;  /* 0x0002b20000047ab9 */ /* 0x000fe40000000800 */
[----:B------:R-:W-:Y:S02]  /*7f90*/  ISETP.GE.AND P3, PT, R18, UR4, PT ;  /* 0x0000000412007c0c */ /* 0x000fe4000bf66270 */
[----:B------:R-:W-:-:S11]  /*7fa0*/  ISETP.GE.AND P2, PT, R22, UR4, PT ;  /* 0x0000000416007c0c */ /* 0x000fd6000bf46270 */
[----:B-1-3--:R-:W-:Y:S02]  /*7fb0*/  @!P3 LEA R24, P1, R18, R26, 0x1 ;  /* 0x0000001a1218b211 */ /* 0x00afe400078208ff */
[----:B----4-:R-:W-:Y:S02]  /*7fc0*/  @!P2 IMAD.WIDE R20, R22, 0x2, R26 ;  /* 0x000000021614a825 */ /* 0x010fe400078e021a */
[----:B------:R-:W-:-:S03]  /*7fd0*/  @!P3 LEA.HI.X R25, R18, R27, R188, 0x1, P1 ;  /* 0x0000001b1219b211 */ /* 0x000fc600008f0cbc */
[----:B-----5:R1:W-:Y:S04]  /*7fe0*/  @!P2 ST.E.128 desc[UR48][R20.64], R44 ;  /* 0x0000002c1400a985 */ /* 0x0203e8000c101d30 */
[----:B------:R1:W-:Y:S02]  /*7ff0*/  @!P3 ST.E.128 desc[UR48][R24.64], R52 ;  /* 0x000000341800b985 */ /* 0x0003e4000c101d30 */
.L_x_34:
[----:B------:R-:W-:Y:S05]  /*8000*/  BSYNC B0 ;  /* 0x0000000000007941 */ /* 0x000fea0003800000 */
.L_x_33:
[----:B----4-:R4:W0:Y:S01]  /*8010*/  SHFL.IDX PT, R27, R28, 0x2, 0x181f ;  /* 0x00581f001c1b7f89 */ /* 0x01082200000e0000 */
[----:B------:R-:W-:Y:S03]  /*8020*/  BSSY B0, `(.L_x_35) ;  /* 0x000000b000007945 */ /* 0x000fe60003800000 */
[----:B-1----:R4:W1:Y:S01]  /*8030*/  SHFL.IDX PT, R26, R0, 0x2, 0x181f ;  /* 0x00581f00001a7f89 */ /* 0x00286200000e0000 */
[----:B------:R-:W-:Y:S05]  /*8040*/  @P0 BRA `(.L_x_36) ;  /* 0x0000000000200947 */ /* 0x000fea0003800000 */
[----:B------:R-:W-:Y:S02]  /*8050*/  ULDC UR4, c[0x0][0xac8] ;  /* 0x0002b20000047ab9 */ /* 0x000fe40000000800 */
[----:B------:R-:W-:Y:S02]  /*8060*/  ISETP.GE.AND P2, PT, R18, UR4, PT ;  /* 0x0000000412007c0c */ /* 0x000fe4000bf46270 */
[----:B------:R-:W-:-:S11]  /*8070*/  ISETP.GE.AND P1, PT, R22, UR4, PT ;  /* 0x0000000416007c0c */ /* 0x000fd6000bf26270 */
[----:B-1-3--:R-:W-:Y:S02]  /*8080*/  @!P2 LEA R24, P0, R18, R26, 0x1 ;  /* 0x0000001a1218a211 */ /* 0x00afe400078008ff */
[----:B0-----:R-:W-:Y:S02]  /*8090*/  @!P1 IMAD.WIDE R20, R22, 0x2, R26 ;  /* 0x0000000216149825 */ /* 0x001fe400078e021a */
[----:B------:R-:W-:-:S03]  /*80a0*/  @!P2 LEA.HI.X R25, R18, R27, R188, 0x1, P0 ;  /* 0x0000001b1219a211 */ /* 0x000fc600000f0cbc */
[----:B-----5:R0:W-:Y:S04]  /*80b0*/  @!P1 ST.E.128 desc[UR48][R20.64], R40 ;  /* 0x0000002814009985 */ /* 0x0201e8000c101d30 */
[----:B------:R0:W-:Y:S02]  /*80c0*/  @!P2 ST.E.128 desc[UR48][R24.64], R12 ;  /* 0x0000000c1800a985 */ /* 0x0001e4000c101d30 */
.L_x_36:
[----:B------:R-:W-:Y:S05]  /*80d0*/  BSYNC B0 ;  /* 0x0000000000007941 */ /* 0x000fea0003800000 */
.L_x_35:
[----:B------:R-:W-:Y:S01]  /*80e0*/  IADD3 R3, R29, 0x60, RZ ;  /* 0x000000601d037810 */ /* 0x000fe20007ffe0ff */
[----:B0--3--:R0:W3:Y:S01]  /*80f0*/  SHFL.IDX PT, R21, R28, 0x3, 0x181f ;  /* 0x00781f001c157f89 */ /* 0x0090e200000e0000 */
[----:B------:R-:W-:Y:S01]  /*8100*/  UIADD3 UR45, UR45, 0x1, URZ ;  /* 0x000000012d2d7890 */ /* 0x000fe2000fffe03f */
[----:B------:R-:W-:Y:S01]  /*8110*/  BSSY B0, `(.L_x_37) ;  /* 0x000000c000007945 */ /* 0x000fe20003800000 */
[----:B------:R-:W-:Y:S01]  /*8120*/  ISETP.GE.AND P0, PT, R3, R66, PT ;  /* 0x000000420300720c */ /* 0x000fe20003f06270 */
[----:B------:R0:W0:-:S12]  /*8130*/  SHFL.IDX PT, R20, R0, 0x3, 0x181f ;  /* 0x00781f0000147f89 */ /* 0x00001800000e0000 */
[----:B------:R-:W-:Y:S05]  /*8140*/  @P0 BRA `(.L_x_38) ;  /* 0x0000000000200947 */ /* 0x000fea0003800000 */
[----:B------:R-:W-:Y:S02]  /*8150*/  ULDC UR4, c[0x0][0xac8] ;  /* 0x0002b20000047ab9 */ /* 0x000fe40000000800 */
[----:B------:R-:W-:Y:S02]  /*8160*/  ISETP.GE.AND P2, PT, R18, UR4, PT ;  /* 0x0000000412007c0c */ /* 0x000fe4000bf46270 */
[----:B------:R-:W-:-:S11]  /*8170*/  ISETP.GE.AND P1, PT, R22, UR4, PT ;  /* 0x0000000416007c0c */ /* 0x000fd6000bf26270 */
[----:B0----5:R-:W-:Y:S02]  /*8180*/  @!P2 LEA R14, P0, R18, R20, 0x1 ;  /* 0x00000014120ea211 */ /* 0x021fe400078008ff */
[----:B---3--:R-:W-:Y:S02]  /*8190*/  @!P1 IMAD.WIDE R12, R22, 0x2, R20 ;  /* 0x00000002160c9825 */ /* 0x008fe400078e0214 */
[----:B------:R-:W-:-:S03]  /*81a0*/  @!P2 LEA.HI.X R15, R18, R21, R188, 0x1, P0 ;  /* 0x00000015120fa211 */ /* 0x000fc600000f0cbc */
[----:B------:R0:W-:Y:S04]  /*81b0*/  @!P1 ST.E.128 desc[UR48][R12.64], R4 ;  /* 0x000000040c009985 */ /* 0x0001e8000c101d30 */
[----:B------:R0:W-:Y:S02]  /*81c0*/  @!P2 ST.E.128 desc[UR48][R14.64], R8 ;  /* 0x000000080e00a985 */ /* 0x0001e4000c101d30 */
.L_x_38:
[----:B------:R-:W-:Y:S05]  /*81d0*/  BSYNC B0 ;  /* 0x0000000000007941 */ /* 0x000fea0003800000 */
.L_x_37:
[----:B0-2-4-:R-:W0:Y:S02]  /*81e0*/  LDC R0, c[0x0][0xc34] ;  /* 0x00030d00ff007b82 */ /* 0x015e240000000800 */
[----:B0-----:R-:W-:-:S13]  /*81f0*/  ISETP.LE.AND P0, PT, R0, UR41, PT ;  /* 0x0000002900007c0c */ /* 0x001fda000bf03270 */
[----:B------:R-:W-:Y:S05]  /*8200*/  @!P0 BRA `(.L_x_39) ;  /* 0xffffff8800a88947 */ /* 0x000fea000383ffff */
[----:B------:R-:W-:Y:S05]  /*8210*/  EXIT ;  /* 0x000000000000794d */ /* 0x000fea0003800000 */
.L_x_5:
[----:B------:R-:W-:-:S08]  /*8220*/  NOP ;  /* 0x0000000000007918 */ /* 0x000fd00000000000 */
[----:B------:R-:W0:-:S00]  /*8230*/  USETMAXREG.DEALLOC.CTAPOOL 0x28 ;  /* 0x00000028000079c8 */ /* 0x000e0000080e0500 */
[----:B------:R-:W1:Y:S01]  /*8240*/  S2UR UR10, SR_CTAID.X ;  /* 0x00000000000a79c3 */ /* 0x000e620000002500 */
[----:B0-----:R-:W-:Y:S02]  /*8250*/  IMAD.MOV.U32 R37, RZ, RZ, 0x1 ;  /* 0x00000001ff257424 */ /* 0x001fe400078e00ff */
[----:B------:R-:W-:Y:S02]  /*8260*/  IMAD.MOV.U32 R22, RZ, RZ, RZ ;  /* 0x000000ffff167224 */ /* 0x000fe400078e00ff */
[----:B------:R-:W-:-:S03]  /*8270*/  IMAD.MOV.U32 R25, RZ, RZ, 0x1 ;  /* 0x00000001ff197424 */ /* 0x000fc600078e00ff */
[----:B------:R-:W1:Y:S02]  /*8280*/  LDC R2, c[0x0][0xc34] ;  /* 0x00030d00ff027b82 */ /* 0x000e640000000800 */
[----:B-1----:R-:W-:-:S13]  /*8290*/  ISETP.LE.AND P0, PT, R2, UR10, PT ;  /* 0x0000000a02007c0c */ /* 0x002fda000bf03270 */
[----:B------:R-:W-:Y:S05]  /*82a0*/  @P0 BRA `(.L_x_40) ;  /* 0x0000003400740947 */ /* 0x000fea0003800000 */
[C---:B------:R-:W-:Y:S01]  /*82b0*/  SHF.L.U32 R28, R5.reuse, 0x3, RZ ;  /* 0x00000003051c7819 */ /* 0x040fe200000006ff */
[----:B------:R-:W-:Y:S01]  /*82c0*/  ULDC.64 UR6, c[0x0][0x2f0] ;  /* 0x0000bc0000067ab9 */ /* 0x000fe20000000a00 */
[----:B------:R-:W-:Y:S01]  /*82d0*/  ULDC UR9, c[0x0][0x2b8] ;  /* 0x0000ae0000097ab9 */ /* 0x000fe20000000800 */
[----:B------:R-:W-:Y:S01]  /*82e0*/  LOP3.LUT R18, R18, 0xfffffffe, RZ, 0xc0, !PT ;  /* 0xfffffffe12127812 */ /* 0x000fe200078ec0ff */
[----:B------:R-:W-:Y:S01]  /*82f0*/  ULDC.64 UR4, c[0x0][0x418] ;  /* 0x0001060000047ab9 */ /* 0x000fe20000000a00 */
[C---:B------:R-:W-:Y:S01]  /*8300*/  LOP3.LUT R0, R28.reuse, 0x1f8, RZ, 0xc0, !PT ;  /* 0x000001f81c007812 */ /* 0x040fe200078ec0ff */
[----:B------:R-:W-:Y:S01]  /*8310*/  UISETP.NE.U32.AND UP0, UPT, UR4, URZ, UPT ;  /* 0x0000003f0400728c */ /* 0x000fe2000bf05070 */
[----:B------:R-:W-:Y:S01]  /*8320*/  LOP3.LUT R34, R28, 0x38, RZ, 0xc0, !PT ;  /* 0x000000381c227812 */ /* 0x000fe200078ec0ff */
[----:B------:R-:W0:Y:S01]  /*8330*/  S2UR UR8, SR_CgaCtaId ;  /* 0x00000000000879c3 */ /* 0x000e220000008800 */
[--C-:B------:R-:W-:Y:S01]  /*8340*/  LOP3.LUT R3, R0, 0x38, R5.reuse, 0x78, !PT ;  /* 0x0000003800037812 */ /* 0x100fe200078e7805 */
[----:B------:R-:W-:Y:S01]  /*8350*/  UISETP.NE.AND.EX UP0, UPT, UR5, URZ, UPT, UP0 ;  /* 0x0000003f0500728c */ /* 0x000fe2000bf05300 */
[----:B------:R-:W-:Y:S01]  /*8360*/  LOP3.LUT R0, R34, 0x40, RZ, 0xfc, !PT ;  /* 0x0000004022007812 */ /* 0x000fe200078efcff */
[----:B------:R-:W-:Y:S01]  /*8370*/  ULDC UR4, c[0x0][0x424] ;  /* 0x0001090000047ab9 */ /* 0x000fe20000000800 */
[----:B------:R-:W-:Y:S01]  /*8380*/  ULDC UR38, c[0x0][0x448] ;  /* 0x0001120000267ab9 */ /* 0x000fe20000000800 */
[----:B------:R-:W-:Y:S01]  /*8390*/  USEL UR4, UR4, 0x1, UP0 ;  /* 0x0000000104047887 */ /* 0x000fe20008000000 */
[C---:B------:R-:W-:Y:S01]  /*83a0*/  ISETP.GE.AND P2, PT, R0.reuse, UR7, PT ;  /* 0x0000000700007c0c */ /* 0x040fe2000bf46270 */
[----:B------:R-:W-:Y:S01]  /*83b0*/  UMOV UR39, 0x400 ;  /* 0x0000040000277882 */ /* 0x000fe20000000000 */
[C---:B------:R-:W-:Y:S01]  /*83c0*/  ISETP.GE.AND P1, PT, R0.reuse, UR9, PT ;  /* 0x0000000900007c0c */ /* 0x040fe2000bf26270 */
[----:B------:R-:W-:Y:S01]  /*83d0*/  UIMAD UR37, UR4, UR6, URZ ;  /* 0x00000006042572a4 */ /* 0x000fe2000f8e023f */
[----:B------:R-:W-:Y:S01]  /*83e0*/  ISETP.GE.AND P0, PT, R0, UR7, PT ;  /* 0x0000000700007c0c */ /* 0x000fe2000bf06270 */
[----:B------:R-:W-:Y:S01]  /*83f0*/  IMAD.SHL.U32 R0, R5, 0x10, RZ ;  /* 0x0000001005007824 */ /* 0x000fe200078e00ff */
[----:B------:R-:W-:Y:S01]  /*8400*/  ULDC UR4, c[0x0][0x288] ;  /* 0x0000a20000047ab9 */ /* 0x000fe20000000800 */
[----:B------:R-:W-:Y:S01]  /*8410*/  UIADD3 UR5, UR37, 0x7f, URZ ;  /* 0x0000007f25057890 */ /* 0x000fe2000fffe03f */
[----:B------:R-:W-:Y:S01]  /*8420*/  SHF.R.U32.HI R35, RZ, 0x3, R5 ;  /* 0x00000003ff237819 */ /* 0x000fe20000011605 */
[----:B------:R-:W-:Y:S01]  /*8430*/  UIMAD UR38, UR38, UR4, URZ ;  /* 0x00000004262672a4 */ /* 0x000fe2000f8e023f */
[----:B------:R-:W-:Y:S01]  /*8440*/  LOP3.LUT R28, R3, 0x200, R28, 0xf8, !PT ;  /* 0x00000200031c7812 */ /* 0x000fe200078ef81c */
[----:B------:R-:W-:Y:S01]  /*8450*/  USHF.R.S32.HI UR6, URZ, 0x1f, UR5 ;  /* 0x0000001f3f067899 */ /* 0x000fe20008011405 */
[----:B------:R-:W-:Y:S01]  /*8460*/  LOP3.LUT R35, R35, 0xf, RZ, 0xc0, !PT ;  /* 0x0000000f23237812 */ /* 0x000fe200078ec0ff */
[----:B------:R-:W-:Y:S01]  /*8470*/  IMAD.U32 R33, RZ, RZ, UR10 ;  /* 0x0000000aff217e24 */ /* 0x000fe2000f8e00ff */
[----:B------:R-:W-:Y:S01]  /*8480*/  @P2 LOP3.LUT R18, R18, 0x1, RZ, 0xfc, !PT ;  /* 0x0000000112122812 */ /* 0x000fe200078efcff */
[----:B------:R-:W-:Y:S01]  /*8490*/  ULEA.HI UR6, UR6, UR5, URZ, 0x7 ;  /* 0x0000000506067291 */ /* 0x000fe2000f8f383f */
[----:B------:R-:W-:Y:S01]  /*84a0*/  LOP3.LUT R2, R0, 0x70, RZ, 0xc0, !PT ;  /* 0x0000007000027812 */ /* 0x000fe200078ec0ff */
[----:B0-----:R-:W-:Y:S01]  /*84b0*/  ULEA UR39, UR8, UR39, 0x18 ;  /* 0x0000002708277291 */ /* 0x001fe2000f8ec03f */
[----:B------:R-:W-:Y:S01]  /*84c0*/  LOP3.LUT R18, R18, 0xffffffbf, RZ, 0xc0, !PT ;  /* 0xffffffbf12127812 */ /* 0x000fe200078ec0ff */
[----:B------:R-:W-:Y:S01]  /*84d0*/  ULEA.HI.SX32 UR42, UR6, 0xffffffff, 0x19 ;  /* 0xffffffff062a7891 */ /* 0x000fe2000f8fca3f */
[----:B------:R-:W-:Y:S01]  /*84e0*/  IMAD.MOV.U32 R25, RZ, RZ, 0x1 ;  /* 0x00000001ff197424 */ /* 0x000fe200078e00ff */
[----:B------:R-:W-:Y:S01]  /*84f0*/  MOV R22, RZ ;  /* 0x000000ff00167202 */ /* 0x000fe20000000f00 */
[----:B------:R-:W-:Y:S01]  /*8500*/  IMAD.MOV.U32 R37, RZ, RZ, RZ ;  /* 0x000000ffff257224 */ /* 0x000fe200078e00ff */
[----:B------:R-:W-:Y:S01]  /*8510*/  @P1 LOP3.LUT R18, R18, 0x40, RZ, 0xfc, !PT ;  /* 0x0000004012121812 */ /* 0x000fe200078efcff */
[----:B------:R-:W-:Y:S01]  /*8520*/  USHF.L.U32 UR4, UR42, 0x7, URZ ;  /* 0x000000072a047899 */ /* 0x000fe2000800063f */
[----:B------:R-:W-:Y:S01]  /*8530*/  ISETP.GE.AND P1, PT, R34, UR7, PT ;  /* 0x0000000722007c0c */ /* 0x000fe2000bf26270 */
[----:B------:R-:W-:Y:S01]  /*8540*/  ULOP3.LUT UR41, UR36, 0x2, URZ, 0xfc, !UPT ;  /* 0x0000000224297892 */ /* 0x000fe2000f8efc3f */
[----:B------:R-:W-:Y:S01]  /*8550*/  LOP3.LUT R18, R18, 0xfffffffb, RZ, 0xc0, !PT ;  /* 0xfffffffb12127812 */ /* 0x000fe200078ec0ff */
[----:B------:R-:W-:Y:S01]  /*8560*/  ULEA.HI.SX32 UR40, UR6, 0xfffffffe, 0x19 ;  /* 0xfffffffe06287891 */ /* 0x000fe2000f8fca3f */
[----:B------:R-:W-:Y:S01]  /*8570*/  LEA R0, R28, UR39, 0x1 ;  /* 0x000000271c007c11 */ /* 0x000fe2000f8e08ff */
[----:B------:R-:W-:Y:S01]  /*8580*/  IMAD.U32 R30, RZ, RZ, UR4 ;  /* 0x00000004ff1e7e24 */ /* 0x000fe2000f8e00ff */
[----:B------:R-:W-:Y:S01]  /*8590*/  @P0 LOP3.LUT R18, R18, 0x4, RZ, 0xfc, !PT ;  /* 0x0000000412120812 */ /* 0x000fe200078efcff */
[----:B------:R-:W-:Y:S01]  /*85a0*/  ULDC UR43, c[0x0][0xc] ;  /* 0x00000300002b7ab9 */ /* 0x000fe20000000800 */
[----:B------:R-:W-:-:S02]  /*85b0*/  ISETP.GE.AND P0, PT, R34, UR7, PT ;  /* 0x0000000722007c0c */ /* 0x000fc4000bf06270 */
[----:B------:R-:W-:Y:S02]  /*85c0*/  LOP3.LUT R18, R18, 0xfffffffd, RZ, 0xc0, !PT ;  /* 0xfffffffd12127812 */ /* 0x000fe400078ec0ff */
[C---:B------:R-:W-:Y:S02]  /*85d0*/  LOP3.LUT R36, R35.reuse, UR4, R2, 0xfe, !PT ;  /* 0x0000000423247c12 */ /* 0x040fe4000f8efe02 */
[----:B------:R-:W-:Y:S02]  /*85e0*/  @P1 LOP3.LUT R18, R18, 0x2, RZ, 0xfc, !PT ;  /* 0x0000000212121812 */ /* 0x000fe400078efcff */
[----:B------:R-:W-:Y:S02]  /*85f0*/  IADD3 R30, -R35, UR37, -R30 ;  /* 0x00000025231e7c10 */ /* 0x000fe4000fffe91e */
[----:B------:R-:W-:-:S04]  /*8600*/  LOP3.LUT R18, R18, 0xfffffff7, RZ, 0xc0, !PT ;  /* 0xfffffff712127812 */ /* 0x000fc800078ec0ff */
[----:B------:R-:W-:Y:S02]  /*8610*/  @P0 LOP3.LUT R18, R18, 0x8, RZ, 0xfc, !PT ;  /* 0x0000000812120812 */ /* 0x000fe400078efcff */
[----:B------:R-:W-:Y:S02]  /*8620*/  ISETP.GE.AND P0, PT, R34, UR9, PT ;  /* 0x0000000922007c0c */ /* 0x000fe4000bf06270 */
[----:B------:R-:W-:-:S11]  /*8630*/  LOP3.LUT R18, R18, 0xffffff7f, RZ, 0xc0, !PT ;  /* 0xffffff7f12127812 */ /* 0x000fd600078ec0ff */
[----:B------:R-:W-:-:S07]  /*8640*/  @P0 LOP3.LUT R18, R18, 0x80, RZ, 0xfc, !PT ;  /* 0x0000008012120812 */ /* 0x000fce00078efcff */
.L_x_75:
[----:B------:R-:W0:Y:S01]  /*8650*/  LDC R0, c[0x0][0xc38] ;  /* 0x00030e00ff007b82 */ /* 0x000e220000000800 */
[----:B------:R-:W-:Y:S01]  /*8660*/  IMAD.MOV.U32 R24, RZ, RZ, R33 ;  /* 0x000000ffff187224 */ /* 0x000fe200078e0021 */
[----:B------:R-:W-:Y:S05]  /*8670*/  YIELD ;  /* 0x0000000000007946 */ /* 0x000fea0003800000 */
[----:B------:R-:W-:Y:S01]  /*8680*/  ULDC.64 UR4, c[0x0][0xa28] ;  /* 0x00028a0000047ab9 */ /* 0x000fe20000000a00 */
[----:B------:R-:W1:Y:S01]  /*8690*/  LDC R2, c[0x0][0xc44] ;  /* 0x00031100ff027b82 */ /* 0x000e620000000800 */
[----:B------:R-:W-:Y:S01]  /*86a0*/  IMAD.MOV.U32 R32, RZ, RZ, RZ ;  /* 0x000000ffff207224 */ /* 0x000fe200078e00ff */
[----:B0-----:R-:W-:-:S13]  /*86b0*/  ISETP.NE.AND P0, PT, R0, 0x1, PT ;  /* 0x000000010000780c */ /* 0x001fda0003f05270 */
[----:B------:R-:W0:Y:S08]  /*86c0*/  @P0 LDC R0, c[0x0][0xc3c] ;  /* 0x00030f00ff000b82 */ /* 0x000e300000000800 */
[----:B------:R-:W2:Y:S01]  /*86d0*/  @P0 LDC R3, c[0x0][0xc40] ;  /* 0x00031000ff030b82 */ /* 0x000ea20000000800 */
[----:B0-----:R-:W-:-:S05]  /*86e0*/  @P0 IMAD.HI.U32 R0, R33, R0, RZ ;  /* 0x0000000021000227 */ /* 0x001fca00078e00ff */
[----:B--2---:R-:W-:Y:S02]  /*86f0*/  @P0 SHF.R.U32.HI R24, RZ, R3, R0 ;  /* 0x00000003ff180219 */ /* 0x004fe40000011600 */
[----:B-1----:R-:W-:Y:S02]  /*8700*/  ISETP.NE.AND P0, PT, R2, 0x1, PT ;  /* 0x000000010200780c */ /* 0x002fe40003f05270 */
[----:B------:R-:W-:-:S11]  /*8710*/  MOV R23, R24 ;  /* 0x0000001800177202 */ /* 0x000fd60000000f00 */
[----:B------:R-:W0:Y:S02]  /*8720*/  @P0 LDC.64 R2, c[0x0][0xc48] ;  /* 0x00031200ff020b82 */ /* 0x000e240000000a00 */
[----:B0-----:R-:W-:-:S05]  /*8730*/  @P0 IMAD.HI.U32 R0, R24, R2, RZ ;  /* 0x0000000218000227 */ /* 0x001fca00078e00ff */
[----:B------:R-:W-:Y:S02]  /*8740*/  @P0 SHF.R.U32.HI R23, RZ, R3, R0 ;  /* 0x00000003ff170219 */ /* 0x000fe40000011600 */
[----:B------:R-:W-:-:S04]  /*8750*/  ISETP.NE.U32.AND P0, PT, RZ, UR4, PT ;  /* 0x00000004ff007c0c */ /* 0x000fc8000bf05070 */
[----:B------:R-:W-:-:S13]  /*8760*/  ISETP.NE.AND.EX P0, PT, RZ, UR5, PT, P0 ;  /* 0x00000005ff007c0c */ /* 0x000fda000bf05300 */
[----:B------:R-:W0:Y:S01]  /*8770*/  @P0 LDC.64 R2, c[0x0][0xa28] ;  /* 0x00028a00ff020b82 */ /* 0x000e220000000a00 */
[----:B------:R-:W-:-:S04]  /*8780*/  UIADD3 UR4, UR39, 0x18400, URZ ;  /* 0x0001840027047890 */ /* 0x000fc8000fffe03f */
[----:B------:R-:W-:Y:S01]  /*8790*/  ULOP3.LUT UP0, URZ, UR4, 0x3ff, URZ, 0xc0, !UPT ;  /* 0x000003ff043f7892 */ /* 0x000fe2000f80c03f */
[----:B0-----:R-:W-:-:S05]  /*87a0*/  @P0 IMAD.WIDE R2, R23, 0x4, R2 ;  /* 0x0000000417020825 */ /* 0x001fca00078e0202 */
[----:B------:R0:W5:Y:S01]  /*87b0*/  @P0 LDG.E R32, desc[UR48][R2.64] ;  /* 0x0000003002200981 */ /* 0x000162000c1e1900 */
[----:B------:R-:W-:-:S13]  /*87c0*/  PLOP3.LUT P0, PT, PT, PT, UP0, 0x80, 0x0 ;  /* 0x000000000000781c */ /* 0x000fda0003f0f008 */
[----:B0-----:R-:W-:Y:S05]  /*87d0*/  @!P0 BRA `(.L_x_41) ;  /* 0x0000000000408947 */ /* 0x001fea0003800000 */
[----:B------:R-:W-:Y:S01]  /*87e0*/  MOV R2, 0x0 ;  /* 0x0000000000027802 */ /* 0x000fe20000000f00 */
[----:B------:R-:W-:Y:S01]  /*87f0*/  ULDC.64 UR4, c[0x4][0x80] ;  /* 0x0100200000047ab9 */ /* 0x000fe20000000a00 */
[----:B------:R-:W-:Y:S01]  /*8800*/  ULDC.64 UR6, c[0x4][0x88] ;  /* 0x0100220000067ab9 */ /* 0x000fe20000000a00 */
[----:B------:R-:W-:Y:S01]  /*8810*/  IMAD.U32 R4, RZ, RZ, UR4 ;  /* 0x00000004ff047e24 */ /* 0x000fe2000f8e00ff */
[----:B------:R-:W-:Y:S01]  /*8820*/  MOV R6, UR6 ;  /* 0x0000000600067c02 */ /* 0x000fe20008000f00 */
[----:B------:R-:W-:Y:S01]  /*8830*/  IMAD.U32 R5, RZ, RZ, UR5 ;  /* 0x00000005ff057e24 */ /* 0x000fe2000f8e00ff */
[----:B------:R-:W0:Y:S01]  /*8840*/  LDC.64 R2, c[0x4][R2] ;  /* 0x0100000002027b82 */ /* 0x000e220000000a00 */
[----:B------:R-:W-:Y:S01]  /*8850*/  ULDC.64 UR4, c[0x4][0x8] ;  /* 0x0100020000047ab9 */ /* 0x000fe20000000a00 */
[----:B------:R-:W-:Y:S01]  /*8860*/  IMAD.U32 R7, RZ, RZ, UR7 ;  /* 0x00000007ff077e24 */ /* 0x000fe2000f8e00ff */
[----:B------:R-:W-:Y:S01]  /*8870*/  MOV R8, 0x70 ;  /* 0x0000007000087802 */ /* 0x000fe20000000f00 */
[----:B------:R-:W-:-:S02]  /*8880*/  IMAD.U32 R10, RZ, RZ, UR4 ;  /* 0x00000004ff0a7e24 */ /* 0x000fc4000f8e00ff */
[----:B------:R-:W-:Y:S02]  /*8890*/  IMAD.U32 R11, RZ, RZ, UR5 ;  /* 0x00000005ff0b7e24 */ /* 0x000fe4000f8e00ff */
[----:B------:R-:W-:Y:S02]  /*88a0*/  IMAD.MOV.U32 R12, RZ, RZ, 0x1 ;  /* 0x00000001ff0c7424 */ /* 0x000fe400078e00ff */
[----:B------:R-:W-:-:S07]  /*88b0*/  IMAD.MOV.U32 R13, RZ, RZ, RZ ;  /* 0x000000ffff0d7224 */ /* 0x000fce00078e00ff */
[----:B------:R-:W-:-:S07]  /*88c0*/  LEPC R20, `(.L_x_41) ;  /* 0x000000001014794e */ /* 0x000fce0000000000 */
[----:B0----5:R-:W-:Y:S05]  /*88d0*/  CALL.ABS.NOINC R2 ;  /* 0x0000000002007343 */ /* 0x021fea0003c00000 */
.L_x_41:
[----:B------:R-:W-:-:S04]  /*88e0*/  UIADD3 UR4, UR39, 0x400, URZ ;  /* 0x0000040027047890 */ /* 0x000fc8000fffe03f */
[----:B------:R-:W-:-:S06]  /*88f0*/  ULOP3.LUT UP0, URZ, UR4, 0x3ff, URZ, 0xc0, !UPT ;  /* 0x000003ff043f7892 */ /* 0x000fcc000f80c03f */
[----:B------:R-:W-:-:S13]  /*8900*/  PLOP3.LUT P0, PT, PT, PT, UP0, 0x80, 0x0 ;  /* 0x000000000000781c */ /* 0x000fda0003f0f008 */
[----:B------:R-:W-:Y:S05]  /*8910*/  @!P0 BRA `(.L_x_42) ;  /* 0x00000000007c8947 */ /* 0x000fea0003800000 */
[----:B------:R-:W-:Y:S01]  /*8920*/  MOV R16, 0x0 ;  /* 0x0000000000107802 */ /* 0x000fe20000000f00 */
[----:B------:R-:W-:Y:S01]  /*8930*/  ULDC.64 UR6, c[0x4][0x80] ;  /* 0x0100200000067ab9 */ /* 0x000fe20000000a00 */
[----:B------:R-:W-:Y:S01]  /*8940*/  ULDC.64 UR8, c[0x4][0x88] ;  /* 0x0100220000087ab9 */ /* 0x000fe20000000a00 */
[----:B------:R-:W-:Y:S01]  /*8950*/  ULDC.64 UR4, c[0x4][0x10] ;  /* 0x0100040000047ab9 */ /* 0x000fe20000000a00 */
[----:B------:R0:W1:Y:S01]  /*8960*/  LDC.64 R2, c[0x4][R16] ;  /* 0x0100000010027b82 */ /* 0x0000620000000a00 */
[----:B------:R-:W-:Y:S01]  /*8970*/  IMAD.U32 R4, RZ, RZ, UR6 ;  /* 0x00000006ff047e24 */ /* 0x000fe2000f8e00ff */
[----:B------:R-:W-:Y:S01]  /*8980*/  MOV R5, UR7 ;  /* 0x0000000700057c02 */ /* 0x000fe20008000f00 */
[----:B------:R-:W-:Y:S01]  /*8990*/  IMAD.U32 R6, RZ, RZ, UR8 ;  /* 0x00000008ff067e24 */ /* 0x000fe2000f8e00ff */
[----:B------:R-:W-:Y:S01]  /*89a0*/  MOV R11, UR5 ;  /* 0x00000005000b7c02 */ /* 0x000fe20008000f00 */
[----:B------:R-:W-:Y:S02]  /*89b0*/  IMAD.U32 R7, RZ, RZ, UR9 ;  /* 0x00000009ff077e24 */ /* 0x000fe4000f8e00ff */
[----:B------:R-:W-:-:S02]  /*89c0*/  IMAD.U32 R10, RZ, RZ, UR4 ;  /* 0x00000004ff0a7e24 */ /* 0x000fc4000f8e00ff */
[----:B------:R-:W-:Y:S02]  /*89d0*/  IMAD.MOV.U32 R8, RZ, RZ, 0x70 ;  /* 0x00000070ff087424 */ /* 0x000fe400078e00ff */
[----:B------:R-:W-:Y:S02]  /*89e0*/  IMAD.MOV.U32 R12, RZ, RZ, 0x1 ;  /* 0x00000001ff0c7424 */ /* 0x000fe400078e00ff */
[----:B0-----:R-:W-:-:S07]  /*89f0*/  IMAD.MOV.U32 R13, RZ, RZ, RZ ;  /* 0x000000ffff0d7224 */ /* 0x001fce00078e00ff */
[----:B------:R-:W-:-:S07]  /*8a00*/  LEPC R20, `(.L_x_43) ;  /* 0x000000001014794e */ /* 0x000fce0000000000 */
[----:B-1---5:R-:W-:Y:S05]  /*8a10*/  CALL.ABS.NOINC R2 ;  /* 0x0000000002007343 */ /* 0x022fea0003c00000 */
.L_x_43:
[----:B------:R0:W1:Y:S01]  /*8a20*/  LDC.64 R2, c[0x4][R16] ;  /* 0x0100000010027b82 */ /* 0x0000620000000a00 */
[----:B------:R-:W-:Y:S01]  /*8a30*/  ULDC.64 UR4, c[0x4][0x80] ;  /* 0x0100200000047ab9 */ /* 0x000fe20000000a00 */
[----:B------:R-:W-:Y:S01]  /*8a40*/  ULDC.64 UR6, c[0x4][0x88] ;  /* 0x0100220000067ab9 */ /* 0x000fe20000000a00 */
[----:B------:R-:W-:Y:S01]  /*8a50*/  MOV R4, UR4 ;  /* 0x0000000400047c02 */ /* 0x000fe20008000f00 */
[----:B------:R-:W-:Y:S01]  /*8a60*/  IMAD.U32 R5, RZ, RZ, UR5 ;  /* 0x00000005ff057e24 */ /* 0x000fe2000f8e00ff */
[----:B------:R-:W-:Y:S01]  /*8a70*/  ULDC.64 UR4, c[0x4][0x18] ;  /* 0x0100060000047ab9 */ /* 0x000fe20000000a00 */
[----:B------:R-:W-:Y:S01]  /*8a80*/  IMAD.U32 R6, RZ, RZ, UR6 ;  /* 0x00000006ff067e24 */ /* 0x000fe2000f8e00ff */
[----:B------:R-:W-:Y:S01]  /*8a90*/  MOV R10, UR4 ;  /* 0x00000004000a7c02 */ /* 0x000fe20008000f00 */
[----:B------:R-:W-:Y:S01]  /*8aa0*/  IMAD.U32 R7, RZ, RZ, UR7 ;  /* 0x00000007ff077e24 */ /* 0x000fe2000f8e00ff */
[----:B------:R-:W-:Y:S01]  /*8ab0*/  MOV R13, RZ ;  /* 0x000000ff000d7202 */ /* 0x000fe20000000f00 */
[----:B------:R-:W-:-:S02]  /*8ac0*/  IMAD.U32 R11, RZ, RZ, UR5 ;  /* 0x00000005ff0b7e24 */ /* 0x000fc4000f8e00ff */
[----:B------:R-:W-:Y:S02]  /*8ad0*/  IMAD.MOV.U32 R8, RZ, RZ, 0x70 ;  /* 0x00000070ff087424 */ /* 0x000fe400078e00ff */
[----:B0-----:R-:W-:-:S07]  /*8ae0*/  IMAD.MOV.U32 R12, RZ, RZ, 0x1 ;  /* 0x00000001ff0c7424 */ /* 0x001fce00078e00ff */
[----:B------:R-:W-:-:S07]  /*8af0*/  LEPC R20, `(.L_x_42) ;  /* 0x000000001014794e */ /* 0x000fce0000000000 */
[----:B-1----:R-:W-:Y:S05]  /*8b00*/  CALL.ABS.NOINC R2 ;  /* 0x0000000002007343 */ /* 0x002fea0003c00000 */
.L_x_42:
[----:B------:R-:W-:Y:S01]  /*8b10*/  ULDC.64 UR4, c[0x0][0x9f8] ;  /* 0x00027e0000047ab9 */ /* 0x000fe20000000a00 */
[----:B------:R-:W-:Y:S01]  /*8b20*/  IMAD.MOV.U32 R29, RZ, RZ, R23 ;  /* 0x000000ffff1d7224 */ /* 0x000fe200078e0017 */
[----:B------:R-:W-:Y:S01]  /*8b30*/  ISETP.NE.U32.AND P0, PT, RZ, UR4, PT ;  /* 0x00000004ff007c0c */ /* 0x000fe2000bf05070 */
[----:B------:R-:W0:Y:S01]  /*8b40*/  LDC R8, c[0x0][0x430] ;  /* 0x00010c00ff087b82 */ /* 0x000e220000000800 */
[----:B-----5:R-:W-:Y:S01]  /*8b50*/  IMAD.IADD R0, R36, 0x1, R32 ;  /* 0x0000000124007824 */ /* 0x020fe200078e0220 */
[----:B------:R-:W-:Y:S01]  /*8b60*/  LOP3.LUT R18, R18, 0xffffffdf, RZ, 0xc0, !PT ;  /* 0xffffffdf12127812 */ /* 0x000fe200078ec0ff */
[----:B------:R-:W-:Y:S01]  /*8b70*/  ULDC UR4, c[0x0][0xc44] ;  /* 0x0003110000047ab9 */ /* 0x000fe20000000800 */
[----:B------:R-:W-:-:S13]  /*8b80*/  ISETP.NE.AND.EX P0, PT, RZ, UR5, PT, P0 ;  /* 0x00000005ff007c0c */ /* 0x000fda000bf05300 */
[----:B------:R-:W1:Y:S02]  /*8b90*/  @P0 LDC.64 R2, c[0x0][0x9f8] ;  /* 0x00027e00ff020b82 */ /* 0x000e640000000a00 */
[----:B-1----:R-:W-:-:S05]  /*8ba0*/  @P0 IMAD.WIDE R2, R23, 0x4, R2 ;  /* 0x0000000417020825 */ /* 0x002fca00078e0202 */
[----:B------:R1:W2:Y:S01]  /*8bb0*/  @P0 LDG.E R29, desc[UR48][R2.64] ;  /* 0x00000030021d0981 */ /* 0x0002a2000c1e1900 */
[----:B0-----:R-:W-:Y:S01]  /*8bc0*/  ISETP.NE.AND P1, PT, R8, 0x1, PT ;  /* 0x000000010800780c */ /* 0x001fe20003f25270 */
[----:B------:R-:W-:Y:S01]  /*8bd0*/  IMAD.MOV.U32 R9, RZ, RZ, R0 ;  /* 0x000000ffff097224 */ /* 0x000fe200078e0000 */
[----:B------:R-:W-:-:S11]  /*8be0*/  ISETP.GE.AND P0, PT, R36, UR37, PT ;  /* 0x0000002524007c0c */ /* 0x000fd6000bf06270 */
[----:B------:R-:W0:Y:S01]  /*8bf0*/  @P1 LDC R5, c[0x0][0x434] ;  /* 0x00010d00ff051b82 */ /* 0x000e220000000800 */
[----:B------:R-:W-:-:S07]  /*8c00*/  @P1 LOP3.LUT R18, R18, 0x20, RZ, 0xfc, !PT ;  /* 0x0000002012121812 */ /* 0x000fce00078efcff */
[----:B------:R-:W3:Y:S08]  /*8c10*/  @P1 LDC R11, c[0x0][0x438] ;  /* 0x00010e00ff0b1b82 */ /* 0x000ef00000000800 */
[----:B------:R-:W4:Y:S01]  /*8c20*/  @!P0 LDC.64 R6, c[0x0][0x428] ;  /* 0x00010a00ff068b82 */ /* 0x000f220000000a00 */
[----:B0-----:R-:W-:-:S05]  /*8c30*/  @P1 IMAD.HI.U32 R4, R0, R5, RZ ;  /* 0x0000000500041227 */ /* 0x001fca00078e00ff */
[----:B---3--:R-:W-:Y:S02]  /*8c40*/  @P1 SHF.R.U32.HI R9, RZ, R11, R4 ;  /* 0x0000000bff091219 */ /* 0x008fe40000011604 */
[----:B------:R-:W0:Y:S02]  /*8c50*/  @!P0 LDC.64 R4, c[0x0][0x418] ;  /* 0x00010600ff048b82 */ /* 0x000e240000000a00 */
[----:B-1----:R-:W-:Y:S02]  /*8c60*/  @!P0 SHF.R.S32.HI R3, RZ, 0x1f, R9 ;  /* 0x0000001fff038819 */ /* 0x002fe40000011409 */
[----:B------:R-:W-:Y:S01]  /*8c70*/  IADD3 R19, -R23, RZ, RZ ;  /* 0x000000ff17137210 */ /* 0x000fe20007ffe1ff */
[----:B------:R-:W-:-:S04]  /*8c80*/  UMOV UR5, 0xffffffff ;  /* 0xffffffff00057882 */ /* 0x000fc80000000000 */
[----:B------:R-:W-:Y:S01]  /*8c90*/  IMAD R19, R19, UR4, R24 ;  /* 0x0000000413137c24 */ /* 0x000fe2000f8e0218 */
[----:B--2---:R-:W-:-:S05]  /*8ca0*/  SHF.R.S32.HI R31, RZ, 0x1f, R29 ;  /* 0x0000001fff1f7819 */ /* 0x004fca000001141d */
[----:B----4-:R-:W-:-:S04]  /*8cb0*/  @!P0 IMAD R2, R31, R6, RZ ;  /* 0x000000061f028224 */ /* 0x010fc800078e02ff */
[----:B------:R-:W-:Y:S01]  /*8cc0*/  @!P0 IMAD R7, R29, R7, R2 ;  /* 0x000000071d078224 */ /* 0x000fe200078e0202 */
[----:B------:R-:W-:-:S05]  /*8cd0*/  @!P0 MOV R2, R9 ;  /* 0x0000000900028202 */ /* 0x000fca0000000f00 */
[----:B------:R-:W-:-:S04]  /*8ce0*/  @!P0 IMAD.WIDE.U32 R2, R29, R6, R2 ;  /* 0x000000061d028225 */ /* 0x000fc800078e0002 */
[----:B------:R-:W-:Y:S01]  /*8cf0*/  @!P0 IMAD.IADD R3, R3, 0x1, R7 ;  /* 0x0000000103038824 */ /* 0x000fe200078e0207 */
[----:B0-----:R-:W-:Y:S01]  /*8d00*/  @!P0 LEA R4, P1, R2, R4, 0x2 ;  /* 0x0000000402048211 */ /* 0x001fe200078210ff */
[----:B------:R-:W-:-:S03]  /*8d10*/  IMAD.MOV.U32 R6, RZ, RZ, RZ ;  /* 0x000000ffff067224 */ /* 0x000fc600078e00ff */
[----:B------:R-:W-:Y:S01]  /*8d20*/  @!P0 LEA.HI.X R5, R2, R5, R3, 0x2, P1 ;  /* 0x0000000502058211 */ /* 0x000fe200008f1403 */
[----:B------:R-:W-:Y:S02]  /*8d30*/  IMAD.MOV R3, RZ, RZ, -R9 ;  /* 0x000000ffff037224 */ /* 0x000fe400078e0a09 */
[----:B------:R-:W-:Y:S02]  /*8d40*/  IMAD.U32 R2, RZ, RZ, UR41 ;  /* 0x00000029ff027e24 */ /* 0x000fe4000f8e00ff */
[----:B------:R0:W5:Y:S02]  /*8d50*/  @!P0 LDG.E R6, desc[UR48][R4.64] ;  /* 0x0000003004068981 */ /* 0x000164000c1e1900 */
[----:B0-----:R-:W-:Y:S01]  /*8d60*/  IMAD R4, R8, R3, R0 ;  /* 0x0000000308047224 */ /* 0x001fe200078e0200 */
[----:B------:R-:W-:Y:S06]  /*8d70*/  BRA.DIV UR5, `(.L_x_44) ;  /* 0x0000003205087947 */ /* 0x000fec000b800000 */
.L_x_92:
[----:B------:R-:W-:Y:S02]  /*8d80*/  ISETP.NE.AND P0, PT, R2, 0x3, PT ;  /* 0x000000030200780c */ /* 0x000fe40003f05270 */
[----:B------:R-:W-:Y:S02]  /*8d90*/  LOP3.LUT R18, R18, 0xffffffef, RZ, 0xc0, !PT ;  /* 0xffffffef12127812 */ /* 0x000fe400078ec0ff */
[----:B------:R-:W-:-:S09]  /*8da0*/  SHF.R.S32.HI R27, RZ, 0x1f, R19 ;  /* 0x0000001fff1b7819 */ /* 0x000fd20000011413 */
[----:B------:R-:W-:Y:S01]  /*8db0*/  @P0 LOP3.LUT R18, R18, 0x10, RZ, 0xfc, !PT ;  /* 0x0000001012120812 */ /* 0x000fe200078efcff */
[----:B------:R-:W-:Y:S06]  /*8dc0*/  @!P0 BRA `(.L_x_45) ;  /* 0x0000000000048947 */ /* 0x000fec0003800000 */
[----:B------:R-:W-:Y:S01]  /*8dd0*/  BPT.TRAP 0x1 ;  /* 0x000000040000795c */ /* 0x000fe20000300000 */
.L_x_45:
[----:B------:R-:W-:Y:S01]  /*8de0*/  SHF.R.S32.HI R7, RZ, 0x1f, R4 ;  /* 0x0000001fff077819 */ /* 0x000fe20000011404 */
[----:B------:R-:W-:Y:S01]  /*8df0*/  ULDC.64 UR4, c[0x0][0x328] ;  /* 0x0000ca0000047ab9 */ /* 0x000fe20000000a00 */
[----:B------:R-:W-:Y:S03]  /*8e00*/  BSSY B0, `(.L_x_46) ;  /* 0x0000017000007945 */ /* 0x000fe60003800000 */
[----:B------:R-:W-:-:S04]  /*8e10*/  IMAD R3, R7, UR4, RZ ;  /* 0x0000000407037c24 */ /* 0x000fc8000f8e02ff */
[C---:B------:R-:W-:Y:S02]  /*8e20*/  IMAD R5, R4.reuse, UR5, R3 ;  /* 0x0000000504057c24 */ /* 0x040fe4000f8e0203 */
[----:B------:R-:W-:Y:S01]  /*8e30*/  IMAD.WIDE.U32 R2, R4, UR4, RZ ;  /* 0x0000000404027c25 */ /* 0x000fe2000f8e00ff */
[----:B------:R-:W-:-:S03]  /*8e40*/  ULDC.64 UR4, c[0x0][0x338] ;  /* 0x0000ce0000047ab9 */ /* 0x000fc60000000a00 */
[----:B------:R-:W-:Y:S01]  /*8e50*/  IMAD.IADD R3, R3, 0x1, R5 ;  /* 0x0000000103037824 */ /* 0x000fe200078e0205 */
[----:B-----5:R-:W-:Y:S01]  /*8e60*/  SHF.R.S32.HI R5, RZ, 0x1f, R6 ;  /* 0x0000001fff057819 */ /* 0x020fe20000011406 */
[----:B------:R-:W-:-:S04]  /*8e70*/  IMAD.WIDE.U32 R2, R6, UR4, R2 ;  /* 0x0000000406027c25 */ /* 0x000fc8000f8e0002 */
[----:B------:R-:W-:-:S04]  /*8e80*/  IMAD R9, R5, UR4, RZ ;  /* 0x0000000405097c24 */ /* 0x000fc8000f8e02ff */
[----:B------:R-:W-:Y:S01]  /*8e90*/  IMAD R9, R6, UR5, R9 ;  /* 0x0000000506097c24 */ /* 0x000fe2000f8e0209 */
[----:B------:R-:W-:Y:S02]  /*8ea0*/  ULDC.64 UR4, c[0x0][0x330] ;  /* 0x0000cc0000047ab9 */ /* 0x000fe40000000a00 */
[----:B------:R-:W-:Y:S02]  /*8eb0*/  IMAD R0, R27, UR4, RZ ;  /* 0x000000041b007c24 */ /* 0x000fe4000f8e02ff */
[----:B------:R-:W-:Y:S02]  /*8ec0*/  IMAD.IADD R3, R3, 0x1, R9 ;  /* 0x0000000103037824 */ /* 0x000fe400078e0209 */
[C---:B------:R-:W-:Y:S01]  /*8ed0*/  IMAD R17, R19.reuse, UR5, R0 ;  /* 0x0000000513117c24 */ /* 0x040fe2000f8e0200 */
[----:B------:R-:W-:Y:S01]  /*8ee0*/  LEA R0, R22, UR39, 0x3 ;  /* 0x0000002716007c11 */ /* 0x000fe2000f8e18ff */
[----:B------:R-:W-:Y:S01]  /*8ef0*/  IMAD.WIDE.U32 R2, R19, UR4, R2 ;  /* 0x0000000413027c25 */ /* 0x000fe2000f8e0002 */
[----:B------:R-:W-:-:S02]  /*8f00*/  ULDC.64 UR4, c[0x0][0x318] ;  /* 0x0000c60000047ab9 */ /* 0x000fc40000000a00 */
[C---:B------:R-:W-:Y:S02]  /*8f10*/  LEA R16, P0, R2.reuse, UR4, 0x1 ;  /* 0x0000000402107c11 */ /* 0x040fe4000f8008ff */
[----:B------:R-:W-:Y:S02]  /*8f20*/  IADD3 R17, R3, R17, RZ ;  /* 0x0000001103117210 */ /* 0x000fe40007ffe0ff */
[----:B------:R-:W-:Y:S02]  /*8f30*/  SHF.L.U32 R3, R25, 0x1f, RZ ;  /* 0x0000001f19037819 */ /* 0x000fe400000006ff */
[----:B------:R-:W-:-:S06]  /*8f40*/  LEA.HI.X R17, R2, UR5, R17, 0x1, P0 ;  /* 0x0000000502117c11 */ /* 0x000fcc00080f0c11 */
[----:B------:R-:W0:Y:S02]  /*8f50*/  SYNCS.PHASECHK.TRANS64.TRYWAIT P0, [R0+URZ+0x28840], R3 ;  /* 0x02884003000075a7 */ /* 0x000e24000800017f */
[----:B0-----:R-:W-:Y:S05]  /*8f60*/  @!P0 BRA `(.L_x_47) ;  /* 0x0000002c00c08947 */ /* 0x001fea0003800000 */
.L_x_93:
[----:B------:R-:W-:Y:S05]  /*8f70*/  BSYNC B0 ;  /* 0x0000000000007941 */ /* 0x000fea0003800000 */
.L_x_46:
[----:B------:R-:W-:Y:S01]  /*8f80*/  ULDC.64 UR4, c[0x0][0x300] ;  /* 0x0000c00000047ab9 */ /* 0x000fe20000000a00 */
[C---:B------:R-:W-:Y:S01]  /*8f90*/  LOP3.LUT P3, RZ, R18.reuse, 0x2, RZ, 0xc0, !PT ;  /* 0x0000000212ff7812 */ /* 0x040fe2000786c0ff */
[----:B------:R-:W-:Y:S01]  /*8fa0*/  IMAD R7, R7, UR4, RZ ;  /* 0x0000000407077c24 */ /* 0x000fe2000f8e02ff */
[----:B------:R-:W-:Y:S01]  /*8fb0*/  LOP3.LUT P2, RZ, R18, 0x1, RZ, 0xc0, !PT ;  /* 0x0000000112ff7812 */ /* 0x000fe2000784c0ff */
[----:B0-----:R-:W-:-:S04]  /*8fc0*/  IMAD.WIDE.U32 R2, R4, UR4, RZ ;  /* 0x0000000404027c25 */ /* 0x001fc8000f8e00ff */
[----:B------:R-:W-:Y:S01]  /*8fd0*/  IMAD R7, R4, UR5, R7 ;  /* 0x0000000504077c24 */ /* 0x000fe2000f8e0207 */
[----:B------:R-:W-:Y:S02]  /*8fe0*/  ULDC.64 UR4, c[0x0][0x310] ;  /* 0x0000c40000047ab9 */ /* 0x000fe40000000a00 */
[----:B------:R-:W-:Y:S02]  /*8ff0*/  IMAD R5, R5, UR4, RZ ;  /* 0x0000000405057c24 */ /* 0x000fe4000f8e02ff */
[----:B------:R-:W-:Y:S02]  /*9000*/  IMAD.IADD R3, R3, 0x1, R7 ;  /* 0x0000000103037824 */ /* 0x000fe400078e0207 */
[C---:B------:R-:W-:Y:S02]  /*9010*/  IMAD R5, R6.reuse, UR5, R5 ;  /* 0x0000000506057c24 */ /* 0x040fe4000f8e0205 */
[----:B------:R-:W-:Y:S01]  /*9020*/  IMAD.WIDE.U32 R2, R6, UR4, R2 ;  /* 0x0000000406027c25 */ /* 0x000fe2000f8e0002 */
[----:B------:R-:W-:-:S03]  /*9030*/  ULDC.64 UR4, c[0x0][0x308] ;  /* 0x0000c20000047ab9 */ /* 0x000fc60000000a00 */
[----:B------:R-:W-:Y:S02]  /*9040*/  IMAD.IADD R3, R3, 0x1, R5 ;  /* 0x0000000103037824 */ /* 0x000fe400078e0205 */
[----:B------:R-:W-:Y:S02]  /*9050*/  IMAD R4, R27, UR4, RZ ;  /* 0x000000041b047c24 */ /* 0x000fe4000f8e02ff */
[----:B------:R-:W-:-:S04]  /*9060*/  IMAD.WIDE.U32 R2, R19, UR4, R2 ;  /* 0x0000000413027c25 */ /* 0x000fc8000f8e0002 */
[----:B------:R-:W-:Y:S01]  /*9070*/  IMAD R5, R19, UR5, R4 ;  /* 0x0000000513057c24 */ /* 0x000fe2000f8e0204 */
[----:B------:R-:W-:Y:S02]  /*9080*/  ULDC.64 UR4, c[0x0][0x2e8] ;  /* 0x0000ba0000047ab9 */ /* 0x000fe40000000a00 */
[----:B------:R-:W-:Y:S01]  /*9090*/  LEA R4, P0, R2, UR4, 0x1 ;  /* 0x0000000402047c11 */ /* 0x000fe2000f8008ff */
[----:B------:R-:W-:Y:S01]  /*90a0*/  IMAD.IADD R3, R3, 0x1, R5 ;  /* 0x0000000103037824 */ /* 0x000fe200078e0205 */
[----:B------:R-:W-:Y:S01]  /*90b0*/  UMOV UR4, 0xffffffff ;  /* 0xffffffff00047882 */ /* 0x000fe20000000000 */
[----:B------:R-:W-:-:S03]  /*90c0*/  LEA R5, R22, R28, 0xe ;  /* 0x0000001c16057211 */ /* 0x000fc600078e70ff */
[----:B------:R-:W-:Y:S01]  /*90d0*/  LEA.HI.X R6, R2, UR5, R3, 0x1, P0 ;  /* 0x0000000502067c11 */ /* 0x000fe200080f0c03 */
[----:B------:R-:W-:Y:S06]  /*90e0*/  BRA.DIV UR4, `(.L_x_48) ;  /* 0x0000002e04747947 */ /* 0x000fec000b800000 */
[----:B------:R-:W0:Y:S01]  /*90f0*/  SHFL.IDX PT, R14, R4, RZ, 0x181f ;  /* 0x00181fff040e7589 */ /* 0x000e2200000e0000 */
[----:B------:R-:W-:-:S03]  /*9100*/  ISETP.GE.AND P0, PT, R30, 0x1, PT ;  /* 0x000000011e00780c */ /* 0x000fc60003f06270 */
[----:B------:R-:W1:Y:S04]  /*9110*/  SHFL.IDX PT, R2, R6, RZ, 0x181f ;  /* 0x00181fff06027589 */ /* 0x000e6800000e0000 */
[----:B------:R-:W-:Y:S06]  /*9120*/  SHFL.IDX PT, R8, R6, 0x1, 0x181f ;  /* 0x00381f0006087f89 */ /* 0x000fec00000e0000 */
[----:B------:R-:W-:-:S02]  /*9130*/  @P0 LEA R7, R5, UR39, 0x1 ;  /* 0x0000002705070c11 */ /* 0x000fc4000f8e08ff */
[----:B0-----:R-:W-:-:S05]  /*9140*/  @P0 LEA R14, P1, R34, R14, 0x1 ;  /* 0x0000000e220e0211 */ /* 0x001fca00078208ff */
[----:B-1----:R-:W-:Y:S02]  /*9150*/  @P0 IMAD.X R3, RZ, RZ, R2, P1 ;  /* 0x000000ffff030224 */ /* 0x002fe400008e0602 */
[----:B------:R-:W-:Y:S02]  /*9160*/  @P0 IMAD.MOV.U32 R2, RZ, RZ, R14 ;  /* 0x000000ffff020224 */ /* 0x000fe400078e000e */
[----:B------:R-:W0:Y:S04]  /*9170*/  SHFL.IDX PT, R14, R4, 0x1, 0x181f ;  /* 0x00381f00040e7f89 */ /* 0x000e2800000e0000 */
[----:B------:R-:W-:Y:S04]  /*9180*/  @P0 LDGSTS.E.BYPASS.LTC128B.128 [R7+0x18400], desc[UR48][R2.64], !P3 ;  /* 0x1840000002070fae */ /* 0x000fe8000d901d70 */
[----:B------:R1:W-:Y:S01]  /*9190*/  @P0 LDGSTS.E.BYPASS.LTC128B.128 [R7+0x1c400], desc[UR48][R2.64+0x80], !P2 ;  /* 0x1c40008002070fae */ /* 0x0003e2000d101d70 */
[----:B------:R-:W-:-:S03]  /*91a0*/  ISETP.GE.AND P0, PT, R30, 0x11, PT ;  /* 0x000000111e00780c */ /* 0x000fc60003f06270 */
[----:B-1----:R-:W-:Y:S10]  /*91b0*/  SHFL.IDX PT, R7, R6, 0x2, 0x181f ;  /* 0x00581f0006077f89 */ /* 0x002ff400000e0000 */
[----:B------:R-:W-:-:S02]  /*91c0*/  @P0 LEA R21, R5, UR39, 0x1 ;  /* 0x0000002705150c11 */ /* 0x000fc4000f8e08ff */
[----:B0-----:R-:W-:-:S04]  /*91d0*/  @P0 LEA R14, P1, R34, R14, 0x1 ;  /* 0x0000000e220e0211 */ /* 0x001fc800078208ff */
[----:B------:R-:W-:Y:S01]  /*91e0*/  @P0 MOV R2, R14 ;  /* 0x0000000e00020202 */ /* 0x000fe20000000f00 */
[----:B------:R-:W-:Y:S01]  /*91f0*/  @P0 IMAD.X R9, RZ, RZ, R8, P1 ;  /* 0x000000ffff090224 */ /* 0x000fe200008e0608 */
[----:B------:R-:W0:Y:S03]  /*9200*/  SHFL.IDX PT, R14, R4, 0x2, 0x181f ;  /* 0x00581f00040e7f89 */ /* 0x000e2600000e0000 */
[----:B------:R-:W-:-:S05]  /*9210*/  @P0 IMAD.MOV.U32 R3, RZ, RZ, R9 ;  /* 0x000000ffff030224 */ /* 0x000fca00078e0009 */
[----:B------:R-:W-:Y:S04]  /*9220*/  @P0 LDGSTS.E.BYPASS.LTC128B.128 [R21+0x18c00], desc[UR48][R2.64], !P3 ;  /* 0x18c0000002150fae */ /* 0x000fe8000d901d70 */
[----:B------:R1:W-:Y:S01]  /*9230*/  @P0 LDGSTS.E.BYPASS.LTC128B.128 [R21+0x1cc00], desc[UR48][R2.64+0x80], !P2 ;  /* 0x1cc0008002150fae */ /* 0x0003e2000d101d70 */
[----:B------:R-:W-:-:S13]  /*9240*/  ISETP.GE.AND P0, PT, R30, 0x21, PT ;  /* 0x000000211e00780c */ /* 0x000fda0003f06270 */
[----:B0-----:R-:W-:Y:S02]  /*9250*/  @P0 LEA R14, P1, R34, R14, 0x1 ;  /* 0x0000000e220e0211 */ /* 0x001fe400078208ff */
[----:B------:R-:W-:-:S03]  /*9260*/  @P0 LEA R9, R5, UR39, 0x1 ;  /* 0x0000002705090c11 */ /* 0x000fc6000f8e08ff */
[----:B------:R-:W-:Y:S02]  /*9270*/  @P0 IMAD.X R7, RZ, RZ, R7, P1 ;  /* 0x000000ffff070224 */ /* 0x000fe400008e0607 */
[----:B-1----:R-:W-:Y:S02]  /*9280*/  @P0 IMAD.MOV.U32 R2, RZ, RZ, R14 ;  /* 0x000000ffff020224 */ /* 0x002fe400078e000e */
[----:B------:R-:W0:Y:S01]  /*9290*/  SHFL.IDX PT, R14, R4, 0x3, 0x181f ;  /* 0x00781f00040e7f89 */ /* 0x000e2200000e0000 */
[----:B------:R-:W-:-:S03]  /*92a0*/  @P0 MOV R3, R7 ;  /* 0x0000000700030202 */ /* 0x000fc60000000f00 */
[----:B------:R-:W1:Y:S04]  /*92b0*/  SHFL.IDX PT, R7, R6, 0x3, 0x181f ;  /* 0x00781f0006077f89 */ /* 0x000e6800000e0000 */
[----:B------:R-:W-:Y:S04]  /*92c0*/  @P0 LDGSTS.E.BYPASS.LTC128B.128 [R9+0x19400], desc[UR48][R2.64], !P3 ;  /* 0x1940000002090fae */ /* 0x000fe8000d901d70 */
[----:B------:R2:W-:Y:S01]  /*92d0*/  @P0 LDGSTS.E.BYPASS.LTC128B.128 [R9+0x1d400], desc[UR48][R2.64+0x80], !P2 ;  /* 0x1d40008002090fae */ /* 0x0005e2000d101d70 */
[----:B------:R-:W-:-:S13]  /*92e0*/  ISETP.GE.AND P0, PT, R30, 0x31, PT ;  /* 0x000000311e00780c */ /* 0x000fda0003f06270 */
[----:B0-----:R-:W-:Y:S02]  /*92f0*/  @P0 LEA R14, P1, R34, R14, 0x1 ;  /* 0x0000000e220e0211 */ /* 0x001fe400078208ff */
[----:B------:R-:W-:-:S03]  /*9300*/  @P0 LEA R21, R5, UR39, 0x1 ;  /* 0x0000002705150c11 */ /* 0x000fc6000f8e08ff */
[----:B-1----:R-:W-:Y:S02]  /*9310*/  @P0 IMAD.X R7, RZ, RZ, R7, P1 ;  /* 0x000000ffff070224 */ /* 0x002fe400008e0607 */
[----:B--2---:R-:W-:Y:S02]  /*9320*/  @P0 IMAD.MOV.U32 R2, RZ, RZ, R14 ;  /* 0x000000ffff020224 */ /* 0x004fe400078e000e */
[----:B------:R-:W0:Y:S01]  /*9330*/  SHFL.IDX PT, R14, R4, 0x4, 0x181f ;  /* 0x00981f00040e7f89 */ /* 0x000e2200000e0000 */
[----:B------:R-:W-:-:S03]  /*9340*/  @P0 IMAD.MOV.U32 R3, RZ, RZ, R7 ;  /* 0x000000ffff030224 */ /* 0x000fc600078e0007 */
[----:B------:R-:W1:Y:S04]  /*9350*/  SHFL.IDX PT, R7, R6, 0x4, 0x181f ;  /* 0x00981f0006077f89 */ /* 0x000e6800000e0000 */
[----:B------:R-:W-:Y:S04]  /*9360*/  @P0 LDGSTS.E.BYPASS.LTC128B.128 [R21+0x19c00], desc[UR48][R2.64], !P3 ;  /* 0x19c0000002150fae */ /* 0x000fe8000d901d70 */
[----:B------:R2:W-:Y:S01]  /*9370*/  @P0 LDGSTS.E.BYPASS.LTC128B.128 [R21+0x1dc00], desc[UR48][R2.64+0x80], !P2 ;  /* 0x1dc0008002150fae */ /* 0x0005e2000d101d70 */
[----:B------:R-:W-:-:S13]  /*9380*/  ISETP.GE.AND P0, PT, R30, 0x41, PT ;  /* 0x000000411e00780c */ /* 0x000fda0003f06270 */
[----:B0-----:R-:W-:Y:S02]  /*9390*/  @P0 LEA R14, P1, R34, R14, 0x1 ;  /* 0x0000000e220e0211 */ /* 0x001fe400078208ff */
[----:B------:R-:W-:Y:S02]  /*93a0*/  @P0 LEA R9, R5, UR39, 0x1 ;  /* 0x0000002705090c11 */ /* 0x000fe4000f8e08ff */
[----:B-1----:R-:W-:Y:S01]  /*93b0*/  @P0 IADD3.X R7, RZ, R7, RZ, P1, !PT ;  /* 0x00000007ff070210 */ /* 0x002fe20000ffe4ff */
[----:B--2---:R-:W-:Y:S02]  /*93c0*/  @P0 IMAD.MOV.U32 R2, RZ, RZ, R14 ;  /* 0x000000ffff020224 */ /* 0x004fe400078e000e */
[----:B------:R-:W0:Y:S02]  /*93d0*/  SHFL.IDX PT, R14, R4, 0x5, 0x181f ;  /* 0x00b81f00040e7f89 */ /* 0x000e2400000e0000 */
[----:B------:R-:W-:Y:S02]  /*93e0*/  @P0 IMAD.MOV.U32 R3, RZ, RZ, R7 ;  /* 0x000000ffff030224 */ /* 0x000fe400078e0007 */
[----:B------:R-:W1:Y:S04]  /*93f0*/  SHFL.IDX PT, R7, R6, 0x5, 0x181f ;  /* 0x00b81f0006077f89 */ /* 0x000e6800000e0000 */
[----:B------:R-:W-:Y:S04]  /*9400*/  @P0 LDGSTS.E.BYPASS.LTC128B.128 [R9+0x1a400], desc[UR48][R2.64], !P3 ;  /* 0x1a40000002090fae */ /* 0x000fe8000d901d70 */
[----:B------:R2:W-:Y:S01]  /*9410*/  @P0 LDGSTS.E.BYPASS.LTC128B.128 [R9+0x1e400], desc[UR48][R2.64+0x80], !P2 ;  /* 0x1e40008002090fae */ /* 0x0005e2000d101d70 */
[----:B------:R-:W-:-:S13]  /*9420*/  ISETP.GE.AND P0, PT, R30, 0x51, PT ;  /* 0x000000511e00780c */ /* 0x000fda0003f06270 */
[----:B0-----:R-:W-:Y:S02]  /*9430*/  @P0 LEA R14, P1, R34, R14, 0x1 ;  /* 0x0000000e220e0211 */ /* 0x001fe400078208ff */
[----:B------:R-:W-:Y:S02]  /*9440*/  @P0 LEA R21, R5, UR39, 0x1 ;  /* 0x0000002705150c11 */ /* 0x000fe4000f8e08ff */
[----:B--2---:R-:W-:Y:S01]  /*9450*/  @P0 MOV R2, R14 ;  /* 0x0000000e00020202 */ /* 0x004fe20000000f00 */
[----:B-1----:R-:W-:Y:S01]  /*9460*/  @P0 IMAD.X R7, RZ, RZ, R7, P1 ;  /* 0x000000ffff070224 */ /* 0x002fe200008e0607 */
[----:B------:R-:W0:Y:S03]  /*9470*/  SHFL.IDX PT, R14, R4, 0x6, 0x181f ;  /* 0x00d81f00040e7f89 */ /* 0x000e2600000e0000 */
[----:B------:R-:W-:Y:S02]  /*9480*/  @P0 IMAD.MOV.U32 R3, RZ, RZ, R7 ;  /* 0x000000ffff030224 */ /* 0x000fe400078e0007 */
        /* <DEDUP_REMOVED lines=8> */
[----:B------:R0:W1:Y:S01]  /*9510*/  SHFL.IDX PT, R14, R4, 0x7, 0x181f ;  /* 0x00f81f00040e7f89 */ /* 0x00006200000e0000 */
[----:B------:R-:W-:-:S03]  /*9520*/  @P0 MOV R3, R7 ;  /* 0x0000000700030202 */ /* 0x000fc60000000f00 */
[----:B------:R0:W2:Y:S04]  /*9530*/  SHFL.IDX PT, R7, R6, 0x7, 0x181f ;  /* 0x00f81f0006077f89 */ /* 0x0000a800000e0000 */
[----:B------:R0:W-:Y:S04]  /*9540*/  @P0 LDGSTS.E.BYPASS.LTC128B.128 [R9+0x1b400], desc[UR48][R2.64], !P3 ;  /* 0x1b40000002090fae */ /* 0x0001e8000d901d70 */
[----:B------:R0:W-:Y:S02]  /*9550*/  @P0 LDGSTS.E.BYPASS.LTC128B.128 [R9+0x1f400], desc[UR48][R2.64+0x80], !P2 ;  /* 0x1f40008002090fae */ /* 0x0001e4000d101d70 */
.L_x_111:
[----:B------:R-:W-:-:S13]  /*9560*/  ISETP.GE.AND P0, PT, R30, 0x71, PT ;  /* 0x000000711e00780c */ /* 0x000fda0003f06270 */
[----:B01----:R-:W-:Y:S02]  /*9570*/  @P0 LEA R2, P1, R34, R14, 0x1 ;  /* 0x0000000e22020211 */ /* 0x003fe400078208ff */
[----:B------:R-:W-:-:S03]  /*9580*/  @P0 LEA R5, R5, UR39, 0x1 ;  /* 0x0000002705050c11 */ /* 0x000fc6000f8e08ff */
[----:B--2---:R-:W-:-:S05]  /*9590*/  @P0 IMAD.X R3, RZ, RZ, R7, P1 ;  /* 0x000000ffff030224 */ /* 0x004fca00008e0607 */
[----:B------:R-:W-:Y:S01]  /*95a0*/  @!PT LDS RZ, [RZ] ;  /* 0x00000000fffff984 */ /* 0x000fe20000000800 */
[----:B------:R-:W-:Y:S01]  /*95b0*/  @!PT LDS RZ, [RZ] ;  /* 0x00000000fffff984 */ /* 0x000fe20000000800 */
[----:B------:R-:W-:Y:S01]  /*95c0*/  @!PT LDS RZ, [RZ] ;  /* 0x00000000fffff984 */ /* 0x000fe20000000800 */
[----:B------:R0:W-:Y:S04]  /*95d0*/  @P0 LDGSTS.E.BYPASS.LTC128B.128 [R5+0x1bc00], desc[UR48][R2.64], !P3 ;  /* 0x1bc0000002050fae */ /* 0x0001e8000d901d70 */
[----:B------:R0:W-:Y:S01]  /*95e0*/  @P0 LDGSTS.E.BYPASS.LTC128B.128 [R5+0x1fc00], desc[UR48][R2.64+0x80], !P2 ;  /* 0x1fc0008002050fae */ /* 0x0001e2000d101d70 */
[----:B------:R-:W-:Y:S01]  /*95f0*/  PLOP3.LUT P0, PT, PT, PT, PT, 0x80, 0x0 ;  /* 0x000000000000781c */ /* 0x000fe20003f0f070 */
[----:B------:R-:W-:-:S12]  /*9600*/  NOP ;  /* 0x0000000000007918 */ /* 0x000fd80000000000 */
.L_x_49:
[----:B------:R-:W-:Y:S02]  /*9610*/  PLOP3.LUT P1, PT, P1, P0, PT, 0xa2, 0x0 ;  /* 0x000000000000781c */ /* 0x000fe40000f21472 */
[----:B------:R-:W-:-:S08]  /*9620*/  @P0 R2UR P1, UR4, R0 ;  /* 0x00000000000402ca */ /* 0x000fd00000020000 */
[----:B------:R-:W-:-:S05]  /*9630*/  @P0 PLOP3.LUT P0, PT, P1, PT, PT, 0x80, 0x0 ;  /* 0x000000000000081c */ /* 0x000fca0000f0f070 */
[----:B------:R-:W-:Y:S01]  /*9640*/  @!P1 SYNCS.ARRIVE.TRANS64.RED.A0T1 RZ, [UR4+0x28830], RZ ;  /* 0x028830ffffff99a7 */ /* 0x000fe20008200404 */
[----:B------:R-:W-:Y:S07]  /*9650*/  @!P1 ARRIVES.LDGSTSBAR.64.TRANSCNT [UR4+0x28830] ;  /* 0x02883000ff0099b0 */ /* 0x000fee0008000a84 */
[----:B------:R-:W-:Y:S05]  /*9660*/  @P0 BRA.U.ANY `(.L_x_49) ;  /* 0xfffffffd00e80947 */ /* 0x000fea000393ffff */
[----:B------:R-:W-:Y:S01]  /*9670*/  NOP ;  /* 0x0000000000007918 */ /* 0x000fe20000000000 */
[----:B0-----:R-:W-:-:S05]  /*9680*/  IMAD.U32 R2, RZ, RZ, UR41 ;  /* 0x00000029ff027e24 */ /* 0x001fca000f8e00ff */
[----:B------:R-:W-:-:S13]  /*9690*/  ISETP.NE.AND P2, PT, R2, 0x3, PT ;  /* 0x000000030200780c */ /* 0x000fda0003f45270 */
[----:B------:R-:W-:Y:S05]  /*96a0*/  @!P2 BRA `(.L_x_50) ;  /* 0x000000000004a947 */ /* 0x000fea0003800000 */
[----:B------:R-:W-:Y:S01]  /*96b0*/  BPT.TRAP 0x1 ;  /* 0x000000040000795c */ /* 0x000fe20000300000 */
.L_x_50:
[----:B------:R0:W-:Y:S02]  /*96c0*/  SYNCS.ARRIVE.TRANS64.A1T0 RZ, [R0+URZ+0x28830], RZ ;  /* 0x028830ff00ff79a7 */ /* 0x0001e4000810003f */
[----:B------:R-:W-:Y:S05]  /*96d0*/  WARPSYNC.ALL ;  /* 0x0000000000007948 */ /* 0x000fea0003800000 */
[----:B------:R-:W-:-:S04]  /*96e0*/  UIADD3 UR4, UR39, 0x10400, URZ ;  /* 0x0001040027047890 */ /* 0x000fc8000fffe03f */
[----:B------:R-:W-:Y:S01]  /*96f0*/  ULOP3.LUT UP0, URZ, UR4, 0x3ff, URZ, 0xc0, !UPT ;  /* 0x000003ff043f7892 */ /* 0x000fe2000f80c03f */
[----:B------:R-:W-:Y:S05]  /*9700*/  BAR.SYNC.DEFER_BLOCKING 0x8, 0x180 ;  /* 0x0206000000007b1d */ /* 0x000fea0000010000 */
[----:B------:R-:W-:-:S13]  /*9710*/  PLOP3.LUT P0, PT, PT, PT, UP0, 0x80, 0x0 ;  /* 0x000000000000781c */ /* 0x000fda0003f0f008 */
[----:B------:R-:W-:Y:S05]  /*9720*/  @!P0 BRA `(.L_x_51) ;  /* 0x0000000000408947 */ /* 0x000fea0003800000 */
[----:B------:R-:W-:Y:S01]  /*9730*/  MOV R2, 0x0 ;  /* 0x0000000000027802 */ /* 0x000fe20000000f00 */
[----:B------:R-:W-:Y:S01]  /*9740*/  ULDC.64 UR4, c[0x4][0x80] ;  /* 0x0100200000047ab9 */ /* 0x000fe20000000a00 */
[----:B------:R-:W-:Y:S01]  /*9750*/  ULDC.64 UR6, c[0x4][0x88] ;  /* 0x0100220000067ab9 */ /* 0x000fe20000000a00 */
[----:B------:R-:W-:Y:S01]  /*9760*/  ULDC.64 UR8, c[0x4][0x20] ;  /* 0x0100080000087ab9 */ /* 0x000fe20000000a00 */
[----:B------:R-:W-:Y:S01]  /*9770*/  IMAD.U32 R4, RZ, RZ, UR4 ;  /* 0x00000004ff047e24 */ /* 0x000fe2000f8e00ff */
[----:B------:R-:W-:Y:S01]  /*9780*/  MOV R5, UR5 ;  /* 0x0000000500057c02 */ /* 0x000fe20008000f00 */
[----:B------:R-:W1:Y:S01]  /*9790*/  LDC.64 R2, c[0x4][R2] ;  /* 0x0100000002027b82 */ /* 0x000e620000000a00 */
[----:B------:R-:W-:Y:S01]  /*97a0*/  IMAD.U32 R6, RZ, RZ, UR6 ;  /* 0x00000006ff067e24 */ /* 0x000fe2000f8e00ff */
[----:B------:R-:W-:Y:S01]  /*97b0*/  MOV R11, UR9 ;  /* 0x00000009000b7c02 */ /* 0x000fe20008000f00 */
[----:B------:R-:W-:Y:S02]  /*97c0*/  IMAD.U32 R7, RZ, RZ, UR7 ;  /* 0x00000007ff077e24 */ /* 0x000fe4000f8e00ff */
[----:B------:R-:W-:-:S02]  /*97d0*/  IMAD.U32 R10, RZ, RZ, UR8 ;  /* 0x00000008ff0a7e24 */ /* 0x000fc4000f8e00ff */
[----:B------:R-:W-:Y:S02]  /*97e0*/  IMAD.MOV.U32 R8, RZ, RZ, 0x70 ;  /* 0x00000070ff087424 */ /* 0x000fe400078e00ff */
[----:B------:R-:W-:Y:S02]  /*97f0*/  IMAD.MOV.U32 R12, RZ, RZ, 0x1 ;  /* 0x00000001ff0c7424 */ /* 0x000fe400078e00ff */
[----:B------:R-:W-:-:S07]  /*9800*/  IMAD.MOV.U32 R13, RZ, RZ, RZ ;  /* 0x000000ffff0d7224 */ /* 0x000fce00078e00ff */
[----:B------:R-:W-:-:S07]  /*9810*/  LEPC R20, `(.L_x_51) ;  /* 0x000000001014794e */ /* 0x000fce0000000000 */
[----:B01----:R-:W-:Y:S05]  /*9820*/  CALL.ABS.NOINC R2 ;  /* 0x0000000002007343 */ /* 0x003fea0003c00000 */
.L_x_51:
[----:B0-----:R-:W0:Y:S01]  /*9830*/  LDC R0, c[0x0][0x448] ;  /* 0x00011200ff007b82 */ /* 0x001e220000000800 */
[----:B------:R-:W1:Y:S01]  /*9840*/  S2R R20, SR_TID.X ;  /* 0x0000000000147919 */ /* 0x000e620000002100 */
[----:B------:R-:W-:Y:S01]  /*9850*/  IADD3 R4, -R24, RZ, RZ ;  /* 0x000000ff18047210 */ /* 0x000fe20007ffe1ff */
[----:B------:R-:W-:Y:S01]  /*9860*/  ULDC UR4, c[0x0][0xc38] ;  /* 0x00030e0000047ab9 */ /* 0x000fe20000000800 */
[----:B------:R-:W-:Y:S02]  /*9870*/  SHF.R.S32.HI R6, RZ, 0x1f, R23 ;  /* 0x0000001fff067819 */ /* 0x000fe40000011417 */
[----:B------:R-:W-:Y:S01]  /*9880*/  LOP3.LUT P4, RZ, R18, 0x80, RZ, 0xc0, !PT ;  /* 0x0000008012ff7812 */ /* 0x000fe2000788c0ff */
[----:B------:R-:W-:Y:S01]  /*9890*/  IMAD R4, R4, UR4, R33 ;  /* 0x0000000404047c24 */ /* 0x000fe2000f8e0221 */
[----:B------:R-:W-:Y:S01]  /*98a0*/  ULDC.64 UR4, c[0x0][0x2d8] ;  /* 0x0000b60000047ab9 */ /* 0x000fe20000000a00 */
[----:B------:R-:W-:Y:S02]  /*98b0*/  LOP3.LUT P5, RZ, R18, 0x40, RZ, 0xc0, !PT ;  /* 0x0000004012ff7812 */ /* 0x000fe400078ac0ff */
[----:B------:R-:W-:Y:S01]  /*98c0*/  IMAD.SHL.U32 R4, R4, 0x80, RZ ;  /* 0x0000008004047824 */ /* 0x000fe200078e00ff */
[----:B------:R-:W-:-:S02]  /*98d0*/  LEA R8, R28, UR39, 0x1 ;  /* 0x000000271c087c11 */ /* 0x000fc4000f8e08ff */
[----:B0-----:R-:W-:Y:S01]  /*98e0*/  ISETP.NE.AND P0, PT, R0, 0x1, PT ;  /* 0x000000010000780c */ /* 0x001fe20003f05270 */
[----:B-1----:R-:W-:-:S12]  /*98f0*/  IMAD.SHL.U32 R20, R20, 0x10, RZ ;  /* 0x0000001014147824 */ /* 0x002fd800078e00ff */
[----:B------:R-:W0:Y:S01]  /*9900*/  @P0 LDC R2, c[0x0][0x44c] ;  /* 0x00011300ff020b82 */ /* 0x000e220000000800 */
[----:B------:R-:W-:-:S04]  /*9910*/  LOP3.LUT R20, R20, 0x70, RZ, 0xc0, !PT ;  /* 0x0000007014147812 */ /* 0x000fc800078ec0ff */
[----:B------:R-:W-:-:S03]  /*9920*/  LOP3.LUT R7, R4, R35, R20, 0xfe, !PT ;  /* 0x0000002304077212 */ /* 0x000fc600078efe14 */
[----:B------:R-:W1:Y:S02]  /*9930*/  @P0 LDC R3, c[0x0][0x450] ;  /* 0x00011400ff030b82 */ /* 0x000e640000000800 */
[----:B------:R-:W-:Y:S02]  /*9940*/  IMAD.MOV.U32 R5, RZ, RZ, R7 ;  /* 0x000000ffff057224 */ /* 0x000fe400078e0007 */
[----:B0-----:R-:W-:-:S05]  /*9950*/  @P0 IMAD.HI.U32 R2, R7, R2, RZ ;  /* 0x0000000207020227 */ /* 0x001fca00078e00ff */
[----:B-1----:R-:W-:Y:S01]  /*9960*/  @P0 SHF.R.U32.HI R5, RZ, R3, R2 ;  /* 0x00000003ff050219 */ /* 0x002fe20000011602 */
[----:B------:R-:W-:-:S04]  /*9970*/  IMAD R2, R27, UR4, RZ ;  /* 0x000000041b027c24 */ /* 0x000fc8000f8e02ff */
[C---:B------:R-:W-:Y:S02]  /*9980*/  IMAD R9, R19.reuse, UR5, R2 ;  /* 0x0000000513097c24 */ /* 0x040fe4000f8e0202 */
[----:B------:R-:W-:Y:S01]  /*9990*/  IMAD.WIDE.U32 R2, R19, UR4, RZ ;  /* 0x0000000413027c25 */ /* 0x000fe2000f8e00ff */
[----:B------:R-:W-:-:S03]  /*99a0*/  ULDC.64 UR4, c[0x0][0x2e0] ;  /* 0x0000b80000047ab9 */ /* 0x000fc60000000a00 */
[----:B------:R-:W-:Y:S01]  /*99b0*/  IMAD R6, R6, UR4, RZ ;  /* 0x0000000406067c24 */ /* 0x000fe2000f8e02ff */
[----:B------:R-:W-:-:S03]  /*99c0*/  IADD3 R3, R3, R9, RZ ;  /* 0x0000000903037210 */ /* 0x000fc60007ffe0ff */
[C---:B------:R-:W-:Y:S02]  /*99d0*/  IMAD R9, R23.reuse, UR5, R6 ;  /* 0x0000000517097c24 */ /* 0x040fe4000f8e0206 */
[----:B------:R-:W-:Y:S02]  /*99e0*/  IMAD.MOV R6, RZ, RZ, -R5 ;  /* 0x000000ffff067224 */ /* 0x000fe400078e0a05 */
[----:B------:R-:W-:Y:S01]  /*99f0*/  IMAD.WIDE.U32 R2, R23, UR4, R2 ;  /* 0x0000000417027c25 */ /* 0x000fe2000f8e0002 */
[----:B------:R-:W-:-:S03]  /*9a00*/  ULDC.64 UR4, c[0x0][0x2d0] ;  /* 0x0000b40000047ab9 */ /* 0x000fc60000000a00 */
[----:B------:R-:W-:Y:S01]  /*9a10*/  IMAD R7, R0, R6, R7 ;  /* 0x0000000600077224 */ /* 0x000fe200078e0207 */
[----:B------:R-:W-:Y:S01]  /*9a20*/  SHF.R.S32.HI R0, RZ, 0x1f, R5 ;  /* 0x0000001fff007819 */ /* 0x000fe20000011405 */
[----:B------:R-:W-:-:S04]  /*9a30*/  IMAD.IADD R3, R3, 0x1, R9 ;  /* 0x0000000103037824 */ /* 0x000fc800078e0209 */
[----:B------:R-:W-:Y:S02]  /*9a40*/  IMAD R0, R0, UR4, RZ ;  /* 0x0000000400007c24 */ /* 0x000fe4000f8e02ff */
[----:B------:R-:W-:-:S04]  /*9a50*/  IMAD.WIDE.U32 R2, R5, UR4, R2 ;  /* 0x0000000405027c25 */ /* 0x000fc8000f8e0002 */
[----:B------:R-:W-:Y:S01]  /*9a60*/  IMAD R5, R5, UR5, R0 ;  /* 0x0000000505057c24 */ /* 0x000fe2000f8e0200 */
[----:B------:R-:W-:Y:S01]  /*9a70*/  SHF.R.S32.HI R0, RZ, 0x1f, R7 ;  /* 0x0000001fff007819 */ /* 0x000fe20000011407 */
[----:B------:R-:W-:Y:S02]  /*9a80*/  ULDC.64 UR4, c[0x0][0x2c8] ;  /* 0x0000b20000047ab9 */ /* 0x000fe40000000a00 */
[----:B------:R-:W-:Y:S02]  /*9a90*/  IMAD.IADD R3, R3, 0x1, R5 ;  /* 0x0000000103037824 */ /* 0x000fe400078e0205 */
[----:B------:R-:W-:Y:S02]  /*9aa0*/  IMAD R0, R0, UR4, RZ ;  /* 0x0000000400007c24 */ /* 0x000fe4000f8e02ff */
[----:B------:R-:W-:-:S04]  /*9ab0*/  IMAD.WIDE.U32 R2, R7, UR4, R2 ;  /* 0x0000000407027c25 */ /* 0x000fc8000f8e0002 */
[----:B------:R-:W-:Y:S01]  /*9ac0*/  IMAD R5, R7, UR5, R0 ;  /* 0x0000000507057c24 */ /* 0x000fe2000f8e0200 */
[----:B------:R-:W-:Y:S02]  /*9ad0*/  ULDC.64 UR4, c[0x0][0x280] ;  /* 0x0000a00000047ab9 */ /* 0x000fe40000000a00 */
[----:B------:R-:W-:Y:S01]  /*9ae0*/  LEA R0, P0, R2, UR4, 0x1 ;  /* 0x0000000402007c11 */ /* 0x000fe2000f8008ff */
[----:B------:R-:W-:Y:S01]  /*9af0*/  UMOV UR4, 0xffffffff ;  /* 0xffffffff00047882 */ /* 0x000fe20000000000 */
[----:B------:R-:W-:-:S04]  /*9b00*/  IADD3 R5, R3, R5, RZ ;  /* 0x0000000503057210 */ /* 0x000fc80007ffe0ff */
[----:B------:R-:W-:Y:S01]  /*9b10*/  LEA.HI.X R5, R2, UR5, R5, 0x1, P0 ;  /* 0x0000000502057c11 */ /* 0x000fe200080f0c05 */
[----:B------:R-:W-:Y:S06]  /*9b20*/  BRA.DIV UR4, `(.L_x_52) ;  /* 0x0000002e04747947 */ /* 0x000fec000b800000 */
[----:B------:R-:W0:Y:S01]  /*9b30*/  SHFL.IDX PT, R14, R0, RZ, 0x181f ;  /* 0x00181fff000e7589 */ /* 0x000e2200000e0000 */
[----:B------:R-:W-:-:S03]  /*9b40*/  IMAD.IADD R4, R35, 0x1, R4 ;  /* 0x0000000123047824 */ /* 0x000fc600078e0204 */
[----:B------:R-:W1:Y:S02]  /*9b50*/  SHFL.IDX PT, R2, R5, RZ, 0x181f ;  /* 0x00181fff05027589 */ /* 0x000e6400000e0000 */
[C---:B------:R-:W-:Y:S02]  /*9b60*/  ISETP.GE.AND P0, PT, R4.reuse, UR38, PT ;  /* 0x0000002604007c0c */ /* 0x040fe4000bf06270 */
[----:B------:R-:W-:Y:S01]  /*9b70*/  SHFL.IDX PT, R6, R5, 0x1, 0x181f ;  /* 0x00381f0005067f89 */ /* 0x000fe200000e0000 */
[----:B------:R-:W-:-:S10]  /*9b80*/  IADD3 R7, R4, 0x10, RZ ;  /* 0x0000001004077810 */ /* 0x000fd40007ffe0ff */
[----:B0-----:R-:W-:-:S05]  /*9b90*/  @!P0 LEA R14, P1, R34, R14, 0x1 ;  /* 0x0000000e220e8211 */ /* 0x001fca00078208ff */
[----:B-1----:R-:W-:Y:S02]  /*9ba0*/  @!P0 IMAD.X R3, RZ, RZ, R2, P1 ;  /* 0x000000ffff038224 */ /* 0x002fe400008e0602 */
[----:B------:R-:W-:Y:S02]  /*9bb0*/  @!P0 IMAD.MOV.U32 R2, RZ, RZ, R14 ;  /* 0x000000ffff028224 */ /* 0x000fe400078e000e */
[----:B------:R-:W0:Y:S04]  /*9bc0*/  SHFL.IDX PT, R14, R0, 0x1, 0x181f ;  /* 0x00381f00000e7f89 */ /* 0x000e2800000e0000 */
[----:B------:R-:W-:Y:S04]  /*9bd0*/  @!P0 LDGSTS.E.BYPASS.LTC128B.128 [R8+0x10400], desc[UR48][R2.64], !P4 ;  /* 0x1040000002088fae */ /* 0x000fe8000e101d70 */
[----:B------:R1:W-:Y:S01]  /*9be0*/  @!P0 LDGSTS.E.BYPASS.LTC128B.128 [R8+0x14400], desc[UR48][R2.64+0x80], !P5 ;  /* 0x1440008002088fae */ /* 0x0003e2000e901d70 */
[----:B------:R-:W-:-:S13]  /*9bf0*/  ISETP.GE.AND P0, PT, R7, UR38, PT ;  /* 0x0000002607007c0c */ /* 0x000fda000bf06270 */
[----:B0-----:R-:W-:-:S05]  /*9c00*/  @!P0 LEA R14, P1, R34, R14, 0x1 ;  /* 0x0000000e220e8211 */ /* 0x001fca00078208ff */
[----:B-1----:R-:W-:Y:S02]  /*9c10*/  @!P0 IMAD.MOV.U32 R2, RZ, RZ, R14 ;  /* 0x000000ffff028224 */ /* 0x002fe400078e000e */
[----:B------:R-:W-:Y:S01]  /*9c20*/  @!P0 IMAD.X R7, RZ, RZ, R6, P1 ;  /* 0x000000ffff078224 */ /* 0x000fe200008e0606 */
[----:B------:R-:W0:Y:S03]  /*9c30*/  SHFL.IDX PT, R14, R0, 0x2, 0x181f ;  /* 0x00581f00000e7f89 */ /* 0x000e2600000e0000 */
[----:B------:R-:W-:Y:S01]  /*9c40*/  @!P0 IMAD.MOV.U32 R3, RZ, RZ, R7 ;  /* 0x000000ffff038224 */ /* 0x000fe200078e0007 */
[----:B------:R-:W1:Y:S01]  /*9c50*/  SHFL.IDX PT, R6, R5, 0x2, 0x181f ;  /* 0x00581f0005067f89 */ /* 0x000e6200000e0000 */
[----:B------:R-:W-:-:S03]  /*9c60*/  IADD3 R7, R4, 0x20, RZ ;  /* 0x0000002004077810 */ /* 0x000fc60007ffe0ff */
[----:B------:R-:W-:Y:S04]  /*9c70*/  @!P0 LDGSTS.E.BYPASS.LTC128B.128 [R8+0x10c00], desc[UR48][R2.64], !P4 ;  /* 0x10c0000002088fae */ /* 0x000fe8000e101d70 */
[----:B------:R2:W-:Y:S01]  /*9c80*/  @!P0 LDGSTS.E.BYPASS.LTC128B.128 [R8+0x14c00], desc[UR48][R2.64+0x80], !P5 ;  /* 0x14c0008002088fae */ /* 0x0005e2000e901d70 */
[----:B------:R-:W-:-:S13]  /*9c90*/  ISETP.GE.AND P0, PT, R7, UR38, PT ;  /* 0x0000002607007c0c */ /* 0x000fda000bf06270 */
[----:B0-----:R-:W-:-:S05]  /*9ca0*/  @!P0 LEA R14, P1, R34, R14, 0x1 ;  /* 0x0000000e220e8211 */ /* 0x001fca00078208ff */
[----:B--2---:R-:W-:Y:S02]  /*9cb0*/  @!P0 IMAD.MOV.U32 R2, RZ, RZ, R14 ;  /* 0x000000ffff028224 */ /* 0x004fe400078e000e */
[----:B-1----:R-:W-:Y:S01]  /*9cc0*/  @!P0 IMAD.X R7, RZ, RZ, R6, P1 ;  /* 0x000000ffff078224 */ /* 0x002fe200008e0606 */
        /* <DEDUP_REMOVED lines=38> */
[----:B-1----:R-:W-:Y:S02]  /*9f30*/  @!P0 IMAD.X R7, RZ, RZ, R6, P1 ;  /* 0x000000ffff078224 */ /* 0x002fe400008e0606 */
[----:B--2---:R-:W-:Y:S01]  /*9f40*/  @!P0 IMAD.MOV.U32 R2, RZ, RZ, R14 ;  /* 0x000000ffff028224 */ /* 0x004fe200078e000e */
[----:B------:R0:W1:Y:S01]  /*9f50*/  SHFL.IDX PT, R6, R5, 0x7, 0x181f ;  /* 0x00f81f0005067f89 */ /* 0x00006200000e0000 */
[----:B------:R-:W-:-:S03]  /*9f60*/  @!P0 IMAD.MOV.U32 R3, RZ, RZ, R7 ;  /* 0x000000ffff038224 */ /* 0x000fc600078e0007 */
[----:B------:R0:W2:Y:S04]  /*9f70*/  SHFL.IDX PT, R14, R0, 0x7, 0x181f ;  /* 0x00f81f00000e7f89 */ /* 0x0000a800000e0000 */
[----:B------:R0:W-:Y:S04]  /*9f80*/  @!P0 LDGSTS.E.BYPASS.LTC128B.128 [R8+0x13400], desc[UR48][R2.64], !P4 ;  /* 0x1340000002088fae */ /* 0x0001e8000e101d70 */
[----:B------:R0:W-:Y:S02]  /*9f90*/  @!P0 LDGSTS.E.BYPASS.LTC128B.128 [R8+0x17400], desc[UR48][R2.64+0x80], !P5 ;  /* 0x1740008002088fae */ /* 0x0001e4000e901d70 */
.L_x_128:
[----:B------:R-:W-:Y:S02]  /*9fa0*/  IADD3 R4, R4, 0x70, RZ ;  /* 0x0000007004047810 */ /* 0x000fe40007ffe0ff */
[----:B0-----:R-:W-:Y:S02]  /*9fb0*/  LOP3.LUT R0, R37, 0x1, RZ, 0xc, !PT ;  /* 0x0000000125007812 */ /* 0x001fe400078e0cff */
[----:B------:R-:W-:Y:S02]  /*9fc0*/  ISETP.GE.AND P0, PT, R4, UR38, PT ;  /* 0x0000002604007c0c */ /* 0x000fe4000bf06270 */
[----:B------:R-:W-:-:S11]  /*9fd0*/  SHF.L.U32 R0, R0, 0x1f, RZ ;  /* 0x0000001f00007819 */ /* 0x000fd600000006ff */
[----:B--2---:R-:W-:-:S05]  /*9fe0*/  @!P0 LEA R2, P1, R34, R14, 0x1 ;  /* 0x0000000e22028211 */ /* 0x004fca00078208ff */
[----:B-1----:R-:W-:-:S05]  /*9ff0*/  @!P0 IMAD.X R3, RZ, RZ, R6, P1 ;  /* 0x000000ffff038224 */ /* 0x002fca00008e0606 */
[----:B------:R-:W-:Y:S01]  /*a000*/  @!PT LDS RZ, [RZ] ;  /* 0x00000000fffff984 */ /* 0x000fe20000000800 */
[----:B------:R-:W-:Y:S01]  /*a010*/  @!PT LDS RZ, [RZ] ;  /* 0x00000000fffff984 */ /* 0x000fe20000000800 */
[----:B------:R-:W-:Y:S01]  /*a020*/  @!PT LDS RZ, [RZ] ;  /* 0x00000000fffff984 */ /* 0x000fe20000000800 */
[----:B------:R0:W-:Y:S04]  /*a030*/  @!P0 LDGSTS.E.BYPASS.LTC128B.128 [R8+0x13c00], desc[UR48][R2.64], !P4 ;  /* 0x13c0000002088fae */ /* 0x0001e8000e101d70 */
[----:B------:R0:W-:Y:S01]  /*a040*/  @!P0 LDGSTS.E.BYPASS.LTC128B.128 [R8+0x17c00], desc[UR48][R2.64+0x80], !P5 ;  /* 0x17c0008002088fae */ /* 0x0001e2000e901d70 */
[----:B------:R-:W-:Y:S01]  /*a050*/  NOP ;  /* 0x0000000000007918 */ /* 0x000fe20000000000 */
[----:B------:R-:W-:Y:S02]  /*a060*/  SYNCS.ARRIVE.TRANS64.RED.A0T1 RZ, [UR39+0x28800], RZ ;  /* 0x028800ffffff79a7 */ /* 0x000fe40008200427 */
[----:B------:R-:W-:Y:S01]  /*a070*/  ARRIVES.LDGSTSBAR.64.TRANSCNT [UR39+0x28800] ;  /* 0x02880000ff0079b0 */ /* 0x000fe20008000aa7 */
[----:B------:R-:W-:Y:S01]  /*a080*/  NOP ;  /* 0x0000000000007918 */ /* 0x000fe20000000000 */
[----:B------:R-:W-:Y:S01]  /*a090*/  SYNCS.ARRIVE.TRANS64.A1T0 RZ, [UR39+0x28800], RZ ;  /* 0x028800ffffff79a7 */ /* 0x000fe20008100027 */
[----:B------:R-:W-:Y:S01]  /*a0a0*/  BSSY B0, `(.L_x_53) ;  /* 0x0000003000007945 */ /* 0x000fe20003800000 */
[----:B------:R-:W1:Y:S03]  /*a0b0*/  SYNCS.PHASECHK.TRANS64.TRYWAIT P0, [UR39+0x28820], R0 ;  /* 0x02882000ff0075a7 */ /* 0x000e660008000167 */
[----:B01----:R-:W-:Y:S05]  /*a0c0*/  @!P0 BRA `(.L_x_54) ;  /* 0x0000003000888947 */ /* 0x003fea0003800000 */
.L_x_129:
[----:B------:R-:W-:Y:S05]  /*a0d0*/  BSYNC B0 ;  /* 0x0000000000007941 */ /* 0x000fea0003800000 */
.L_x_53:
[----:B------:R-:W-:Y:S01]  /*a0e0*/  UISETP.GE.AND UP0, UPT, UR37, 0x81, UPT ;  /* 0x000000812500788c */ /* 0x000fe2000bf06270 */
[----:B------:R-:W-:-:S05]  /*a0f0*/  IMAD.U32 R20, RZ, RZ, UR42 ;  /* 0x0000002aff147e24 */ /* 0x000fca000f8e00ff */
[----:B------:R-:W-:-:S13]  /*a100*/  PLOP3.LUT P0, PT, PT, PT, UP0, 0x40, 0x0 ;  /* 0x000000000000781c */ /* 0x000fda0003f0e808 */
[----:B------:R-:W-:Y:S05]  /*a110*/  @P0 BRA `(.L_x_55) ;  /* 0x0000001000180947 */ /* 0x000fea0003800000 */
[----:B------:R-:W-:Y:S01]  /*a120*/  BSSY B0, `(.L_x_55) ;  /* 0x0000105000007945 */ /* 0x000fe20003800000 */
[----:B------:R-:W-:Y:S01]  /*a130*/  IMAD.MOV.U32 R21, RZ, RZ, R25 ;  /* 0x000000ffff157224 */ /* 0x000fe200078e0019 */
[----:B------:R-:W-:Y:S01]  /*a140*/  MOV R10, R22 ;  /* 0x00000016000a7202 */ /* 0x000fe20000000f00 */
[----:B------:R-:W-:Y:S02]  /*a150*/  IMAD.U32 R6, RZ, RZ, UR40 ;  /* 0x00000028ff067e24 */ /* 0x000fe4000f8e00ff */
[----:B------:R-:W-:-:S07]  /*a160*/  IMAD.U32 R26, RZ, RZ, UR42 ;  /* 0x0000002aff1a7e24 */ /* 0x000fce000f8e00ff */
.L_x_68:
[----:B0-----:R-:W0:Y:S01]  /*a170*/  LDC R0, c[0x0][0x430] ;  /* 0x00010c00ff007b82 */ /* 0x001e220000000800 */
[----:B------:R-:W1:Y:S01]  /*a180*/  S2R R4, SR_TID.X ;  /* 0x0000000000047919 */ /* 0x000e620000002100 */
[----:B------:R-:W-:Y:S01]  /*a190*/  LEA R7, R6, R35, 0x7 ;  /* 0x0000002306077211 */ /* 0x000fe200078e38ff */
[----:B------:R-:W-:Y:S01]  /*a1a0*/  ULDC.64 UR4, c[0x0][0x428] ;  /* 0x00010a0000047ab9 */ /* 0x000fe20000000a00 */
[----:B------:R-:W-:Y:S02]  /*a1b0*/  IADD3 R22, R10, 0x1, RZ ;  /* 0x000000010a167810 */ /* 0x000fe40007ffe0ff */
[----:B0-----:R-:W-:Y:S01]  /*a1c0*/  ISETP.NE.AND P0, PT, R0, 0x1, PT ;  /* 0x000000010000780c */ /* 0x001fe20003f05270 */
[----:B-1----:R-:W-:-:S12]  /*a1d0*/  IMAD.SHL.U32 R4, R4, 0x10, RZ ;  /* 0x0000001004047824 */ /* 0x002fd800078e00ff */
[----:B------:R-:W0:Y:S01]  /*a1e0*/  @P0 LDC R0, c[0x0][0x434] ;  /* 0x00010d00ff000b82 */ /* 0x000e220000000800 */
[----:B------:R-:W-:-:S04]  /*a1f0*/  LOP3.LUT R4, R4, 0x70, RZ, 0xc0, !PT ;  /* 0x0000007004047812 */ /* 0x000fc800078ec0ff */
[----:B------:R-:W-:-:S03]  /*a200*/  IADD3 R7, R4, R7, R32 ;  /* 0x0000000704077210 */ /* 0x000fc60007ffe020 */
[----:B------:R-:W1:Y:S02]  /*a210*/  @P0 LDC R3, c[0x0][0x438] ;  /* 0x00010e00ff030b82 */ /* 0x000e640000000800 */
[----:B------:R-:W-:Y:S02]  /*a220*/  IMAD.MOV.U32 R9, RZ, RZ, R7 ;  /* 0x000000ffff097224 */ /* 0x000fe400078e0007 */
[----:B0-----:R-:W-:-:S05]  /*a230*/  @P0 IMAD.HI.U32 R0, R7, R0, RZ ;  /* 0x0000000007000227 */ /* 0x001fca00078e00ff */
[----:B-1----:R-:W-:Y:S01]  /*a240*/  @P0 SHF.R.U32.HI R9, RZ, R3, R0 ;  /* 0x00000003ff090219 */ /* 0x002fe20000011600 */
[----:B------:R-:W-:-:S03]  /*a250*/  IMAD R0, R31, UR4, RZ ;  /* 0x000000041f007c24 */ /* 0x000fc6000f8e02ff */
[--C-:B------:R-:W-:Y:S01]  /*a260*/  SHF.R.S32.HI R3, RZ, 0x1f, R9.reuse ;  /* 0x0000001fff037819 */ /* 0x100fe20000011409 */
[----:B------:R-:W-:Y:S02]  /*a270*/  IMAD.MOV.U32 R2, RZ, RZ, R9 ;  /* 0x000000ffff027224 */ /* 0x000fe400078e0009 */
[C---:B------:R-:W-:Y:S02]  /*a280*/  IMAD R5, R29.reuse, UR5, R0 ;  /* 0x000000051d057c24 */ /* 0x040fe4000f8e0200 */
[----:B------:R-:W-:Y:S01]  /*a290*/  IMAD.WIDE.U32 R2, R29, UR4, R2 ;  /* 0x000000041d027c25 */ /* 0x000fe2000f8e0002 */
[----:B------:R-:W-:-:S03]  /*a2a0*/  ULDC.64 UR4, c[0x0][0x418] ;  /* 0x0001060000047ab9 */ /* 0x000fc60000000a00 */
[----:B------:R-:W-:Y:S01]  /*a2b0*/  IMAD.IADD R3, R5, 0x1, R3 ;  /* 0x0000000105037824 */ /* 0x000fe200078e0203 */
[C---:B------:R-:W-:Y:S01]  /*a2c0*/  LEA R4, P0, R2.reuse, UR4, 0x2 ;  /* 0x0000000402047c11 */ /* 0x040fe2000f8010ff */
[----:B------:R-:W-:Y:S01]  /*a2d0*/  IMAD.U32 R11, RZ, RZ, UR41 ;  /* 0x00000029ff0b7e24 */ /* 0x000fe2000f8e00ff */
[----:B------:R-:W-:Y:S02]  /*a2e0*/  ULDC UR4, c[0x0][0x430] ;  /* 0x00010c0000047ab9 */ /* 0x000fe40000000800 */
[----:B------:R-:W-:Y:S02]  /*a2f0*/  LEA.HI.X R5, R2, UR5, R3, 0x2, P0 ;  /* 0x0000000502057c11 */ /* 0x000fe400080f1403 */
[----:B------:R-:W-:Y:S01]  /*a300*/  ISETP.NE.AND P1, PT, R11, 0x3, PT ;  /* 0x000000030b00780c */ /* 0x000fe20003f25270 */
[----:B------:R-:W-:Y:S01]  /*a310*/  IMAD.MOV R8, RZ, RZ, -R9 ;  /* 0x000000ffff087224 */ /* 0x000fe200078e0a09 */
[C---:B------:R-:W-:Y:S01]  /*a320*/  ISETP.NE.AND P0, PT, R22.reuse, 0x2, PT ;  /* 0x000000021600780c */ /* 0x040fe20003f05270 */
[----:B------:R0:W2:Y:S03]  /*a330*/  LDG.E R0, desc[UR48][R4.64] ;  /* 0x0000003004007981 */ /* 0x0000a6000c1e1900 */
[----:B------:R-:W-:Y:S01]  /*a340*/  SEL R2, RZ, 0x1, P0 ;  /* 0x00000001ff027807 */ /* 0x000fe20000000000 */
[----:B------:R-:W-:Y:S01]  /*a350*/  IMAD.MOV.U32 R20, RZ, RZ, R6 ;  /* 0x000000ffff147224 */ /* 0x000fe200078e0006 */
[----:B------:R-:W-:-:S02]  /*a360*/  SEL R22, R22, RZ, P0 ;  /* 0x000000ff16167207 */ /* 0x000fc40000000000 */
[----:B------:R-:W-:Y:S01]  /*a370*/  LOP3.LUT R25, R21, R2, RZ, 0x3c, !PT ;  /* 0x0000000215197212 */ /* 0x000fe200078e3cff */
[----:B0-----:R-:W-:Y:S01]  /*a380*/  IMAD R4, R8, UR4, R7 ;  /* 0x0000000408047c24 */ /* 0x001fe2000f8e0207 */
[----:B--2---:R-:W-:Y:S01]  /*a390*/  SHF.R.S32.HI R24, RZ, 0x1f, R0 ;  /* 0x0000001fff187819 */ /* 0x004fe20000011400 */
[----:B------:R-:W-:Y:S06]  /*a3a0*/  @!P1 BRA `(.L_x_56) ;  /* 0x0000000000049947 */ /* 0x000fec0003800000 */
[----:B------:R-:W-:Y:S01]  /*a3b0*/  BPT.TRAP 0x1 ;  /* 0x000000040000795c */ /* 0x000fe20000300000 */
.L_x_56:
[----:B------:R-:W-:Y:S01]  /*a3c0*/  LEA R6, R22, UR39, 0x3 ;  /* 0x0000002716067c11 */ /* 0x000fe2000f8e18ff */
[----:B------:R-:W-:Y:S01]  /*a3d0*/  BSSY B1, `(.L_x_57) ;  /* 0x0000004000017945 */ /* 0x000fe20003800000 */
[----:B------:R-:W-:-:S04]  /*a3e0*/  SHF.L.U32 R3, R25, 0x1f, RZ ;  /* 0x0000001f19037819 */ /* 0x000fc800000006ff */
[----:B------:R-:W0:Y:S02]  /*a3f0*/  SYNCS.PHASECHK.TRANS64.TRYWAIT P0, [R6+URZ+0x28840], R3 ;  /* 0x02884003060075a7 */ /* 0x000e24000800017f */
[----:B0-----:R-:W-:Y:S05]  /*a400*/  @!P0 BRA `(.L_x_58) ;  /* 0x0000002c00d08947 */ /* 0x001fea0003800000 */
.L_x_130:
[----:B------:R-:W-:Y:S05]  /*a410*/  BSYNC B1 ;  /* 0x0000000000017941 */ /* 0x000fea0003800000 */
.L_x_57:
[----:B------:R-:W-:Y:S01]  /*a420*/  SHF.R.S32.HI R23, RZ, 0x1f, R4 ;  /* 0x0000001fff177819 */ /* 0x000fe20000011404 */
[----:B------:R-:W-:Y:S01]  /*a430*/  ULDC.64 UR4, c[0x0][0x300] ;  /* 0x0000c00000047ab9 */ /* 0x000fe20000000a00 */
[C---:B------:R-:W-:Y:S02]  /*a440*/  LOP3.LUT P2, RZ, R18.reuse, 0x2, RZ, 0xc0, !PT ;  /* 0x0000000212ff7812 */ /* 0x040fe4000784c0ff */
[----:B------:R-:W-:Y:S01]  /*a450*/  LOP3.LUT P1, RZ, R18, 0x1, RZ, 0xc0, !PT ;  /* 0x0000000112ff7812 */ /* 0x000fe2000782c0ff */
[----:B0-----:R-:W-:-:S04]  /*a460*/  IMAD R3, R23, UR4, RZ ;  /* 0x0000000417037c24 */ /* 0x001fc8000f8e02ff */
[C---:B------:R-:W-:Y:S02]  /*a470*/  IMAD R5, R4.reuse, UR5, R3 ;  /* 0x0000000504057c24 */ /* 0x040fe4000f8e0203 */
[----:B------:R-:W-:Y:S01]  /*a480*/  IMAD.WIDE.U32 R2, R4, UR4, RZ ;  /* 0x0000000404027c25 */ /* 0x000fe2000f8e00ff */
[----:B------:R-:W-:-:S04]  /*a490*/  ULDC.64 UR4, c[0x0][0x310] ;  /* 0x0000c40000047ab9 */ /* 0x000fc80000000a00 */
[----:B------:R-:W-:Y:S01]  /*a4a0*/  IADD3 R3, R3, R5, RZ ;  /* 0x0000000503037210 */ /* 0x000fe20007ffe0ff */
[----:B------:R-:W-:-:S04]  /*a4b0*/  IMAD R5, R24, UR4, RZ ;  /* 0x0000000418057c24 */ /* 0x000fc8000f8e02ff */
[C---:B------:R-:W-:Y:S02]  /*a4c0*/  IMAD R5, R0.reuse, UR5, R5 ;  /* 0x0000000500057c24 */ /* 0x040fe4000f8e0205 */
[----:B------:R-:W-:Y:S01]  /*a4d0*/  IMAD.WIDE.U32 R2, R0, UR4, R2 ;  /* 0x0000000400027c25 */ /* 0x000fe2000f8e0002 */
[----:B------:R-:W-:-:S03]  /*a4e0*/  ULDC.64 UR4, c[0x0][0x308] ;  /* 0x0000c20000047ab9 */ /* 0x000fc60000000a00 */
[----:B------:R-:W-:Y:S02]  /*a4f0*/  IMAD.IADD R3, R3, 0x1, R5 ;  /* 0x0000000103037824 */ /* 0x000fe400078e0205 */
[----:B------:R-:W-:Y:S02]  /*a500*/  IMAD R8, R27, UR4, RZ ;  /* 0x000000041b087c24 */ /* 0x000fe4000f8e02ff */
[----:B------:R-:W-:-:S04]  /*a510*/  IMAD.WIDE.U32 R2, R19, UR4, R2 ;  /* 0x0000000413027c25 */ /* 0x000fc8000f8e0002 */
[----:B------:R-:W-:Y:S01]  /*a520*/  IMAD R9, R19, UR5, R8 ;  /* 0x0000000513097c24 */ /* 0x000fe2000f8e0208 */
[----:B------:R-:W-:Y:S01]  /*a530*/  ULDC.64 UR4, c[0x0][0x2e8] ;  /* 0x0000ba0000047ab9 */ /* 0x000fe20000000a00 */
[----:B------:R-:W-:Y:S01]  /*a540*/  IMAD R8, R22, 0x4000, R28 ;  /* 0x0000400016087824 */ /* 0x000fe200078e021c */
[----:B------:R-:W-:Y:S01]  /*a550*/  LEA R7, P0, R2, UR4, 0x1 ;  /* 0x0000000402077c11 */ /* 0x000fe2000f8008ff */
[----:B------:R-:W-:Y:S01]  /*a560*/  IMAD.IADD R9, R9, 0x1, R3 ;  /* 0x0000000109097824 */ /* 0x000fe200078e0203 */
[----:B------:R-:W-:-:S04]  /*a570*/  UMOV UR4, 0xffffffff ;  /* 0xffffffff00047882 */ /* 0x000fc80000000000 */
[----:B------:R-:W-:Y:S01]  /*a580*/  LEA.HI.X R9, R2, UR5, R9, 0x1, P0 ;  /* 0x0000000502097c11 */ /* 0x000fe200080f0c09 */
[----:B------:R-:W-:Y:S06]  /*a590*/  BRA.DIV UR4, `(.L_x_59) ;  /* 0x0000002e04807947 */ /* 0x000fec000b800000 */
[----:B------:R-:W0:Y:S01]  /*a5a0*/  SHFL.IDX PT, R14, R7, RZ, 0x181f ;  /* 0x00181fff070e7589 */ /* 0x000e2200000e0000 */
[----:B------:R-:W-:Y:S02]  /*a5b0*/  SHF.L.U32 R5, R34, 0x1, RZ ;  /* 0x0000000122057819 */ /* 0x000fe400000006ff */
[----:B------:R-:W-:Y:S01]  /*a5c0*/  LEA R8, R8, UR39, 0x1 ;  /* 0x0000002708087c11 */ /* 0x000fe2000f8e08ff */
[----:B------:R-:W1:Y:S01]  /*a5d0*/  SHFL.IDX PT, R3, R9, RZ, 0x181f ;  /* 0x00181fff09037589 */ /* 0x000e6200000e0000 */
[----:B0-----:R-:W-:-:S03]  /*a5e0*/  IADD3 R2, P0, R14, R5, RZ ;  /* 0x000000050e027210 */ /* 0x001fc60007f1e0ff */
[----:B------:R-:W0:Y:S02]  /*a5f0*/  SHFL.IDX PT, R14, R7, 0x1, 0x181f ;  /* 0x00381f00070e7f89 */ /* 0x000e2400000e0000 */
[----:B-1----:R-:W-:-:S05]  /*a600*/  IMAD.X R3, RZ, RZ, R3, P0 ;  /* 0x000000ffff037224 */ /* 0x002fca00000e0603 */
[----:B------:R-:W-:Y:S04]  /*a610*/  LDGSTS.E.BYPASS.LTC128B.128 [R8+0x18400], desc[UR48][R2.64], !P2 ;  /* 0x1840000002087fae */ /* 0x000fe8000d101d70 */
[----:B------:R1:W-:Y:S04]  /*a620*/  LDGSTS.E.BYPASS.LTC128B.128 [R8+0x1c400], desc[UR48][R2.64+0x80], !P1 ;  /* 0x1c40008002087fae */ /* 0x0003e8000c901d70 */
[----:B-1----:R-:W1:Y:S01]  /*a630*/  SHFL.IDX PT, R3, R9, 0x1, 0x181f ;  /* 0x00381f0009037f89 */ /* 0x002e6200000e0000 */
        /* <DEDUP_REMOVED lines=13> */
[----:B------:R-:W0:Y:S01]  /*a710*/  SHFL.IDX PT, R14, R7, 0x4, 0x181f ;  /* 0x00981f00070e7f89 */ /* 0x000e2200000e0000 */
[----:B-1----:R-:W-:-:S05]  /*a720*/  IADD3.X R3, RZ, R3, RZ, P0, !PT ;  /* 0x00000003ff037210 */ /* 0x002fca00007fe4ff */
        /* <DEDUP_REMOVED lines=16> */
[----:B------:R0:W2:Y:S04]  /*a830*/  SHFL.IDX PT, R14, R7, 0x7, 0x181f ;  /* 0x00f81f00070e7f89 */ /* 0x0000a800000e0000 */
[----:B------:R-:W3:Y:S01]  /*a840*/  SHFL.IDX PT, R9, R9, 0x7, 0x181f ;  /* 0x00f81f0009097f89 */ /* 0x000ee200000e0000 */
[----:B-1----:R-:W-:-:S05]  /*a850*/  IMAD.X R3, RZ, RZ, R3, P0 ;  /* 0x000000ffff037224 */ /* 0x002fca00000e0603 */
[----:B------:R0:W-:Y:S04]  /*a860*/  LDGSTS.E.BYPASS.LTC128B.128 [R8+0x1b400], desc[UR48][R2.64], !P2 ;  /* 0x1b40000002087fae */ /* 0x0001e8000d101d70 */
[----:B--23--:R0:W-:Y:S02]  /*a870*/  LDGSTS.E.BYPASS.LTC128B.128 [R8+0x1f400], desc[UR48][R2.64+0x80], !P1 ;  /* 0x1f40008002087fae */ /* 0x00c1e4000c901d70 */
.L_x_148:
[----:B0-----:R-:W-:-:S04]  /*a880*/  IADD3 R2, P0, R14, R5, RZ ;  /* 0x000000050e027210 */ /* 0x001fc80007f1e0ff */
[----:B------:R-:W-:Y:S02]  /*a890*/  IADD3.X R3, RZ, R9, RZ, P0, !PT ;  /* 0x00000009ff037210 */ /* 0x000fe400007fe4ff */
[----:B------:R-:W-:-:S03]  /*a8a0*/  PLOP3.LUT P0, PT, PT, PT, PT, 0x80, 0x0 ;  /* 0x000000000000781c */ /* 0x000fc60003f0f070 */
[----:B------:R-:W-:Y:S01]  /*a8b0*/  @!PT LDS RZ, [RZ] ;  /* 0x00000000fffff984 */ /* 0x000fe20000000800 */
[----:B------:R-:W-:Y:S01]  /*a8c0*/  @!PT LDS RZ, [RZ] ;  /* 0x00000000fffff984 */ /* 0x000fe20000000800 */
[----:B------:R-:W-:Y:S01]  /*a8d0*/  @!PT LDS RZ, [RZ] ;  /* 0x00000000fffff984 */ /* 0x000fe20000000800 */
[----:B------:R0:W-:Y:S04]  /*a8e0*/  LDGSTS.E.BYPASS.LTC128B.128 [R8+0x1bc00], desc[UR48][R2.64], !P2 ;  /* 0x1bc0000002087fae */ /* 0x0001e8000d101d70 */
[----:B------:R0:W-:Y:S01]  /*a8f0*/  LDGSTS.E.BYPASS.LTC128B.128 [R8+0x1fc00], desc[UR48][R2.64+0x80], !P1 ;  /* 0x1fc0008002087fae */ /* 0x0001e2000c901d70 */
[----:B------:R-:W-:-:S05]  /*a900*/  NOP ;  /* 0x0000000000007918 */ /* 0x000fca0000000000 */
.L_x_60:
        /* <DEDUP_REMOVED lines=11> */
.L_x_61:
[----:B------:R0:W-:Y:S01]  /*a9c0*/  SYNCS.ARRIVE.TRANS64.A1T0 RZ, [R6+URZ+0x28830], RZ ;  /* 0x028830ff06ff79a7 */ /* 0x0001e2000810003f */
[----:B------:R-:W-:Y:S05]  /*a9d0*/  @!P2 BRA `(.L_x_62) ;  /* 0x000000000004a947 */ /* 0x000fea0003800000 */
[----:B------:R-:W-:Y:S01]  /*a9e0*/  BPT.TRAP 0x1 ;  /* 0x000000040000795c */ /* 0x000fe20000300000 */
.L_x_62:
[----:B------:R-:W-:Y:S01]  /*a9f0*/  IMAD.MOV.U32 R3, RZ, RZ, -0x80 ;  /* 0xffffff80ff037424 */ /* 0x000fe200078e00ff */
[----:B0-----:R-:W-:Y:S01]  /*aa00*/  LEA R6, R10, UR39, 0x3 ;  /* 0x000000270a067c11 */ /* 0x001fe2000f8e18ff */
[----:B------:R-:W-:Y:S02]  /*aa10*/  BSSY B1, `(.L_x_63) ;  /* 0x0000005000017945 */ /* 0x000fe40003800000 */
[----:B------:R-:W-:Y:S01]  /*aa20*/  IMAD R8, R26, R3, UR37 ;  /* 0x000000251a087e24 */ /* 0x000fe2000f8e0203 */
[----:B------:R-:W-:-:S04]  /*aa30*/  SHF.L.U32 R3, R21, 0x1f, RZ ;  /* 0x0000001f15037819 */ /* 0x000fc800000006ff */
[----:B------:R-:W0:Y:S02]  /*aa40*/  SYNCS.PHASECHK.TRANS64.TRYWAIT P0, [R6+URZ+0x28860], R3 ;  /* 0x02886003060075a7 */ /* 0x000e24000800017f */
[----:B0-----:R-:W-:Y:S05]  /*aa50*/  @!P0 BRA `(.L_x_64) ;  /* 0x00000030007c8947 */ /* 0x001fea0003800000 */
.L_x_149:
[----:B------:R-:W-:Y:S05]  /*aa60*/  BSYNC B1 ;  /* 0x0000000000017941 */ /* 0x000fea0003800000 */
.L_x_63:
[----:B------:R-:W-:Y:S01]  /*aa70*/  UMOV UR4, 0xffffffff ;  /* 0xffffffff00047882 */ /* 0x000fe20000000000 */
[----:B------:R-:W-:Y:S01]  /*aa80*/  LOP3.LUT P2, RZ, R18, 0x8, RZ, 0xc0, !PT ;  /* 0x0000000812ff7812 */ /* 0x000fe2000784c0ff */
[----:B------:R-:W-:Y:S01]  /*aa90*/  IMAD R7, R10, 0x4000, R28 ;  /* 0x000040000a077824 */ /* 0x000fe200078e021c */
[----:B------:R-:W-:Y:S02]  /*aaa0*/  LOP3.LUT P1, RZ, R18, 0x4, RZ, 0xc0, !PT ;  /* 0x0000000412ff7812 */ /* 0x000fe4000782c0ff */
[----:B------:R-:W-:Y:S01]  /*aab0*/  IADD3 R8, -R35, R8, RZ ;  /* 0x0000000823087210 */ /* 0x000fe20007ffe1ff */
[----:B------:R-:W-:Y:S10]  /*aac0*/  BRA.DIV UR4, `(.L_x_65) ;  /* 0x0000003204747947 */ /* 0x000ff4000b800000 */
[----:B------:R-:W1:Y:S01]  /*aad0*/  SHFL.IDX PT, R14, R16, RZ, 0x181f ;  /* 0x00181fff100e7589 */ /* 0x000e6200000e0000 */
[----:B------:R-:W-:-:S03]  /*aae0*/  LEA R7, R7, UR39, 0x1 ;  /* 0x0000002707077c11 */ /* 0x000fc6000f8e08ff */
[----:B0-----:R-:W0:Y:S01]  /*aaf0*/  SHFL.IDX PT, R3, R17, RZ, 0x181f ;  /* 0x00181fff11037589 */ /* 0x001e2200000e0000 */
[----:B-1----:R-:W-:-:S03]  /*ab00*/  IADD3 R2, P0, R14, R5, RZ ;  /* 0x000000050e027210 */ /* 0x002fc60007f1e0ff */
[----:B------:R-:W1:Y:S02]  /*ab10*/  SHFL.IDX PT, R14, R16, 0x1, 0x181f ;  /* 0x00381f00100e7f89 */ /* 0x000e6400000e0000 */
[----:B0-----:R-:W-:Y:S01]  /*ab20*/  IMAD.X R3, RZ, RZ, R3, P0 ;  /* 0x000000ffff037224 */ /* 0x001fe200000e0603 */
[----:B------:R-:W-:-:S13]  /*ab30*/  ISETP.LT.OR P0, PT, R8, 0x1, P2 ;  /* 0x000000010800780c */ /* 0x000fda0001701670 */
[----:B------:R-:W-:Y:S01]  /*ab40*/  LDGSTS.E.BYPASS.LTC128B.128 [R7+0x400], desc[UR48][R2.64], !P0 ;  /* 0x0040000002077fae */ /* 0x000fe2000c101d70 */
[----:B------:R-:W-:-:S13]  /*ab50*/  ISETP.LT.OR P0, PT, R8, 0x1, P1 ;  /* 0x000000010800780c */ /* 0x000fda0000f01670 */
[----:B------:R0:W-:Y:S04]  /*ab60*/  LDGSTS.E.BYPASS.LTC128B.128 [R7+0x4400], desc[UR48][R2.64+0x80], !P0 ;  /* 0x0440008002077fae */ /* 0x0001e8000c101d70 */
[----:B0-----:R-:W0:Y:S01]  /*ab70*/  SHFL.IDX PT, R3, R17, 0x1, 0x181f ;  /* 0x00381f0011037f89 */ /* 0x001e2200000e0000 */
        /* <DEDUP_REMOVED lines=17> */
[----:B------:R-:W1:Y:S01]  /*ac90*/  SHFL.IDX PT, R14, R16, 0x4, 0x181f ;  /* 0x00981f00100e7f89 */ /* 0x000e6200000e0000 */
[----:B0-----:R-:W-:Y:S02]  /*aca0*/  IADD3.X R3, RZ, R3, RZ, P0, !PT ;  /* 0x00000003ff037210 */ /* 0x001fe400007fe4ff */
        /* <DEDUP_REMOVED lines=22> */
[----:B------:R-:W1:Y:S04]  /*ae10*/  SHFL.IDX PT, R17, R17, 0x7, 0x181f ;  /* 0x00f81f0011117f89 */ /* 0x000e6800000e0000 */
[----:B------:R2:W3:Y:S01]  /*ae20*/  SHFL.IDX PT, R14, R16, 0x7, 0x181f ;  /* 0x00f81f00100e7f89 */ /* 0x0004e200000e0000 */
[----:B0-----:R-:W-:Y:S01]  /*ae30*/  IMAD.X R3, RZ, RZ, R3, P0 ;  /* 0x000000ffff037224 */ /* 0x001fe200000e0603 */
[----:B------:R-:W-:-:S13]  /*ae40*/  ISETP.LT.OR P0, PT, R8, 0x61, P2 ;  /* 0x000000610800780c */ /* 0x000fda0001701670 */
[----:B------:R2:W-:Y:S01]  /*ae50*/  LDGSTS.E.BYPASS.LTC128B.128 [R7+0x3400], desc[UR48][R2.64], !P0 ;  /* 0x0340000002077fae */ /* 0x0005e2000c101d70 */
[----:B------:R-:W-:-:S13]  /*ae60*/  ISETP.LT.OR P0, PT, R8, 0x61, P1 ;  /* 0x000000610800780c */ /* 0x000fda0000f01670 */
[----:B-1-3--:R2:W-:Y:S02]  /*ae70*/  LDGSTS.E.BYPASS.LTC128B.128 [R7+0x7400], desc[UR48][R2.64+0x80], !P0 ;  /* 0x0740008002077fae */ /* 0x00a5e4000c101d70 */
.L_x_167:
[----:B0-2---:R-:W-:Y:S01]  /*ae80*/  IADD3 R2, P0, R14, R5, RZ ;  /* 0x000000050e027210 */ /* 0x005fe20007f1e0ff */
[----:B------:R-:W-:Y:S02]  /*ae90*/  ULDC.64 UR4, c[0x0][0x328] ;  /* 0x0000ca0000047ab9 */ /* 0x000fe40000000a00 */
[----:B------:R-:W-:Y:S01]  /*aea0*/  IMAD R23, R23, UR4, RZ ;  /* 0x0000000417177c24 */ /* 0x000fe2000f8e02ff */
[----:B------:R-:W-:Y:S02]  /*aeb0*/  IADD3.X R3, RZ, R17, RZ, P0, !PT ;  /* 0x00000011ff037210 */ /* 0x000fe400007fe4ff */
[----:B------:R-:W-:Y:S01]  /*aec0*/  ISETP.LT.OR P0, PT, R8, 0x71, P2 ;  /* 0x000000710800780c */ /* 0x000fe20001701670 */
[----:B------:R-:W-:-:S12]  /*aed0*/  IMAD R23, R4, UR5, R23 ;  /* 0x0000000504177c24 */ /* 0x000fd8000f8e0217 */
[----:B------:R-:W-:Y:S01]  /*aee0*/  @!PT LDS RZ, [RZ] ;  /* 0x00000000fffff984 */ /* 0x000fe20000000800 */
[----:B------:R-:W-:Y:S01]  /*aef0*/  @!PT LDS RZ, [RZ] ;  /* 0x00000000fffff984 */ /* 0x000fe20000000800 */
[----:B------:R-:W-:Y:S01]  /*af00*/  @!PT LDS RZ, [RZ] ;  /* 0x00000000fffff984 */ /* 0x000fe20000000800 */
[----:B------:R-:W-:Y:S01]  /*af10*/  LDGSTS.E.BYPASS.LTC128B.128 [R7+0x3c00], desc[UR48][R2.64], !P0 ;  /* 0x03c0000002077fae */ /* 0x000fe2000c101d70 */
[----:B------:R-:W-:-:S13]  /*af20*/  ISETP.LT.OR P0, PT, R8, 0x71, P1 ;  /* 0x000000710800780c */ /* 0x000fda0000f01670 */
[----:B------:R0:W-:Y:S02]  /*af30*/  LDGSTS.E.BYPASS.LTC128B.128 [R7+0x7c00], desc[UR48][R2.64+0x80], !P0 ;  /* 0x07c0008002077fae */ /* 0x0001e4000c101d70 */
[----:B0-----:R-:W-:Y:S01]  /*af40*/  IMAD.WIDE.U32 R2, R4, UR4, RZ ;  /* 0x0000000404027c25 */ /* 0x001fe2000f8e00ff */
[----:B------:R-:W-:-:S03]  /*af50*/  ULDC.64 UR4, c[0x0][0x338] ;  /* 0x0000ce0000047ab9 */ /* 0x000fc60000000a00 */
[----:B------:R-:W-:Y:S02]  /*af60*/  IMAD.IADD R3, R3, 0x1, R23 ;  /* 0x0000000103037824 */ /* 0x000fe400078e0217 */
[----:B------:R-:W-:Y:S02]  /*af70*/  IMAD R5, R24, UR4, RZ ;  /* 0x0000000418057c24 */ /* 0x000fe4000f8e02ff */
[----:B------:R-:W-:-:S04]  /*af80*/  IMAD.WIDE.U32 R2, R0, UR4, R2 ;  /* 0x0000000400027c25 */ /* 0x000fc8000f8e0002 */
[----:B------:R-:W-:Y:S01]  /*af90*/  IMAD R5, R0, UR5, R5 ;  /* 0x0000000500057c24 */ /* 0x000fe2000f8e0205 */
[----:B------:R-:W-:Y:S02]  /*afa0*/  ULDC.64 UR4, c[0x0][0x330] ;  /* 0x0000cc0000047ab9 */ /* 0x000fe40000000a00 */
[----:B------:R-:W-:Y:S02]  /*afb0*/  IMAD R0, R27, UR4, RZ ;  /* 0x000000041b007c24 */ /* 0x000fe4000f8e02ff */
[----:B------:R-:W-:Y:S02]  /*afc0*/  IMAD.IADD R3, R3, 0x1, R5 ;  /* 0x0000000103037824 */ /* 0x000fe400078e0205 */
[C---:B------:R-:W-:Y:S01]  /*afd0*/  IMAD R5, R19.reuse, UR5, R0 ;  /* 0x0000000513057c24 */ /* 0x040fe2000f8e0200 */
[----:B------:R-:W-:Y:S01]  /*afe0*/  NOP ;  /* 0x0000000000007918 */ /* 0x000fe20000000000 */
[----:B------:R-:W-:Y:S01]  /*aff0*/  IMAD.WIDE.U32 R2, R19, UR4, R2 ;  /* 0x0000000413027c25 */ /* 0x000fe2000f8e0002 */
[----:B------:R-:W-:-:S03]  /*b000*/  ULDC.64 UR4, c[0x0][0x318] ;  /* 0x0000c60000047ab9 */ /* 0x000fc60000000a00 */
[----:B------:R-:W-:Y:S01]  /*b010*/  IMAD.IADD R3, R5, 0x1, R3 ;  /* 0x0000000105037824 */ /* 0x000fe200078e0203 */
[----:B------:R-:W-:-:S04]  /*b020*/  LEA R16, P0, R2, UR4, 0x1 ;  /* 0x0000000402107c11 */ /* 0x000fc8000f8008ff */
[----:B------:R-:W-:Y:S02]  /*b030*/  LEA.HI.X R17, R2, UR5, R3, 0x1, P0 ;  /* 0x0000000502117c11 */ /* 0x000fe400080f0c03 */
[----:B------:R-:W-:-:S13]  /*b040*/  PLOP3.LUT P0, PT, PT, PT, PT, 0x80, 0x0 ;  /* 0x000000000000781c */ /* 0x000fda0003f0f070 */
.L_x_66:
[----:B------:R-:W-:Y:S02]  /*b050*/  PLOP3.LUT P1, PT, P1, P0, PT, 0xa2, 0x0 ;  /* 0x000000000000781c */ /* 0x000fe40000f21472 */
[----:B------:R-:W-:-:S08]  /*b060*/  @P0 R2UR P1, UR4, R6 ;  /* 0x00000000060402ca */ /* 0x000fd00000020000 */
[----:B------:R-:W-:-:S05]  /*b070*/  @P0 PLOP3.LUT P0, PT, P1, PT, PT, 0x80, 0x0 ;  /* 0x000000000000081c */ /* 0x000fca0000f0f070 */
[----:B------:R-:W-:Y:S01]  /*b080*/  @!P1 SYNCS.ARRIVE.TRANS64.RED.A0T1 RZ, [UR4+0x28850], RZ ;  /* 0x028850ffffff99a7 */ /* 0x000fe20008200404 */
[----:B------:R-:W-:Y:S07]  /*b090*/  @!P1 ARRIVES.LDGSTSBAR.64.TRANSCNT [UR4+0x28850] ;  /* 0x02885000ff0099b0 */ /* 0x000fee0008000a84 */
[----:B------:R-:W-:Y:S05]  /*b0a0*/  @P0 BRA.U.ANY `(.L_x_66) ;  /* 0xfffffffd00e80947 */ /* 0x000fea000393ffff */
[----:B------:R-:W-:Y:S01]  /*b0b0*/  NOP ;  /* 0x0000000000007918 */ /* 0x000fe20000000000 */
[----:B------:R-:W-:-:S04]  /*b0c0*/  MOV R0, UR41 ;  /* 0x0000002900007c02 */ /* 0x000fc80008000f00 */
[----:B------:R-:W-:-:S13]  /*b0d0*/  ISETP.NE.AND P2, PT, R0, 0x3, PT ;  /* 0x000000030000780c */ /* 0x000fda0003f45270 */
[----:B------:R-:W-:Y:S05]  /*b0e0*/  @!P2 BRA `(.L_x_67) ;  /* 0x000000000004a947 */ /* 0x000fea0003800000 */
[----:B------:R-:W-:Y:S01]  /*b0f0*/  BPT.TRAP 0x1 ;  /* 0x000000040000795c */ /* 0x000fe20000300000 */
.L_x_67:
[C---:B------:R-:W-:Y:S01]  /*b100*/  ISETP.GT.AND P0, PT, R20.reuse, RZ, PT ;  /* 0x000000ff1400720c */ /* 0x040fe20003f04270 */
[----:B------:R0:W-:Y:S01]  /*b110*/  SYNCS.ARRIVE.TRANS64.A1T0 RZ, [R6+URZ+0x28850], RZ ;  /* 0x028850ff06ff79a7 */ /* 0x0001e2000810003f */
[----:B------:R-:W-:Y:S01]  /*b120*/  IMAD.MOV.U32 R21, RZ, RZ, R25 ;  /* 0x000000ffff157224 */ /* 0x000fe200078e0019 */
[----:B------:R-:W-:Y:S01]  /*b130*/  MOV R26, R20 ;  /* 0x00000014001a7202 */ /* 0x000fe20000000f00 */
[----:B------:R-:W-:Y:S02]  /*b140*/  IMAD.MOV.U32 R10, RZ, RZ, R22 ;  /* 0x000000ffff0a7224 */ /* 0x000fe400078e0016 */
[----:B0-----:R-:W-:-:S07]  /*b150*/  VIADD R6, R20, 0xffffffff ;  /* 0xffffffff14067836 */ /* 0x001fce0000000000 */
[----:B------:R-:W-:Y:S05]  /*b160*/  @P0 BRA `(.L_x_68) ;  /* 0xfffffff000000947 */ /* 0x000fea000383ffff */
[----:B------:R-:W-:Y:S05]  /*b170*/  BSYNC B0 ;  /* 0x0000000000007941 */ /* 0x000fea0003800000 */
.L_x_55:
[----:B0-----:R-:W-:-:S05]  /*b180*/  IMAD.U32 R0, RZ, RZ, UR41 ;  /* 0x00000029ff007e24 */ /* 0x001fca000f8e00ff */
[----:B------:R-:W-:-:S13]  /*b190*/  ISETP.NE.AND P0, PT, R0, 0x3, PT ;  /* 0x000000030000780c */ /* 0x000fda0003f05270 */
[----:B------:R-:W-:Y:S05]  /*b1a0*/  @!P0 BRA `(.L_x_69) ;  /* 0x0000000000048947 */ /* 0x000fea0003800000 */
[----:B------:R-:W-:Y:S01]  /*b1b0*/  BPT.TRAP 0x1 ;  /* 0x000000040000795c */ /* 0x000fe20000300000 */
.L_x_69:
[----:B------:R-:W-:Y:S01]  /*b1c0*/  LEA R4, R22, UR39, 0x3 ;  /* 0x0000002716047c11 */ /* 0x000fe2000f8e18ff */
[----:B------:R-:W-:Y:S01]  /*b1d0*/  IMAD.MOV.U32 R5, RZ, RZ, -0x80 ;  /* 0xffffff80ff057424 */ /* 0x000fe200078e00ff */
[----:B------:R-:W-:Y:S01]  /*b1e0*/  SHF.L.U32 R3, R25, 0x1f, RZ ;  /* 0x0000001f19037819 */ /* 0x000fe200000006ff */
[----:B------:R-:W-:Y:S02]  /*b1f0*/  BSSY B0, `(.L_x_70) ;  /* 0x0000004000007945 */ /* 0x000fe40003800000 */
[----:B------:R-:W-:Y:S01]  /*b200*/  IMAD R20, R20, R5, UR37 ;  /* 0x0000002514147e24 */ /* 0x000fe2000f8e0205 */
[----:B------:R-:W0:Y:S02]  /*b210*/  SYNCS.PHASECHK.TRANS64.TRYWAIT P0, [R4+URZ+0x28860], R3 ;  /* 0x02886003040075a7 */ /* 0x000e24000800017f */
[----:B0-----:R-:W-:Y:S05]  /*b220*/  @!P0 BRA `(.L_x_71) ;  /* 0x0000003400088947 */ /* 0x001fea0003800000 */
.L_x_168:
[----:B------:R-:W-:Y:S05]  /*b230*/  BSYNC B0 ;  /* 0x0000000000007941 */ /* 0x000fea0003800000 */
.L_x_70:
[----:B------:R-:W-:Y:S01]  /*b240*/  UMOV UR4, 0xffffffff ;  /* 0xffffffff00047882 */ /* 0x000fe20000000000 */
[----:B------:R-:W-:Y:S01]  /*b250*/  LOP3.LUT P2, RZ, R18, 0x8, RZ, 0xc0, !PT ;  /* 0x0000000812ff7812 */ /* 0x000fe2000784c0ff */
[----:B------:R-:W-:Y:S01]  /*b260*/  IMAD R7, R22, 0x4000, R28 ;  /* 0x0000400016077824 */ /* 0x000fe200078e021c */
[----:B------:R-:W-:Y:S02]  /*b270*/  LOP3.LUT P1, RZ, R18, 0x4, RZ, 0xc0, !PT ;  /* 0x0000000412ff7812 */ /* 0x000fe4000782c0ff */
[----:B------:R-:W-:Y:S01]  /*b280*/  IADD3 R5, -R35, R20, RZ ;  /* 0x0000001423057210 */ /* 0x000fe20007ffe1ff */
[----:B------:R-:W-:Y:S10]  /*b290*/  BRA.DIV UR4, `(.L_x_72) ;  /* 0x0000003604007947 */ /* 0x000ff4000b800000 */
[----:B------:R-:W1:Y:S01]  /*b2a0*/  SHFL.IDX PT, R14, R16, RZ, 0x181f ;  /* 0x00181fff100e7589 */ /* 0x000e6200000e0000 */
[----:B------:R-:W-:-:S03]  /*b2b0*/  IMAD.SHL.U32 R6, R34, 0x2, RZ ;  /* 0x0000000222067824 */ /* 0x000fc600078e00ff */
[----:B------:R-:W0:Y:S02]  /*b2c0*/  SHFL.IDX PT, R0, R17, RZ, 0x181f ;  /* 0x00181fff11007589 */ /* 0x000e2400000e0000 */
[----:B-1----:R-:W-:Y:S02]  /*b2d0*/  IADD3 R2, P0, R14, R6, RZ ;  /* 0x000000060e027210 */ /* 0x002fe40007f1e0ff */
[----:B------:R-:W1:Y:S03]  /*b2e0*/  SHFL.IDX PT, R14, R16, 0x1, 0x181f ;  /* 0x00381f00100e7f89 */ /* 0x000e6600000e0000 */
[----:B0-----:R-:W-:Y:S01]  /*b2f0*/  IMAD.X R3, RZ, RZ, R0, P0 ;  /* 0x000000ffff037224 */ /* 0x001fe200000e0600 */
[----:B------:R-:W-:Y:S02]  /*b300*/  ISETP.LT.OR P0, PT, R5, 0x1, P2 ;  /* 0x000000010500780c */ /* 0x000fe40001701670 */
[----:B------:R-:W-:-:S02]  /*b310*/  LEA R0, R7, UR39, 0x1 ;  /* 0x0000002707007c11 */ /* 0x000fc4000f8e08ff */
[----:B------:R-:W0:Y:S09]  /*b320*/  SHFL.IDX PT, R7, R17, 0x1, 0x181f ;  /* 0x00381f0011077f89 */ /* 0x000e3200000e0000 */
[----:B------:R-:W-:Y:S01]  /*b330*/  LDGSTS.E.BYPASS.LTC128B.128 [R0+0x400], desc[UR48][R2.64], !P0 ;  /* 0x0040000002007fae */ /* 0x000fe2000c101d70 */
[----:B------:R-:W-:-:S13]  /*b340*/  ISETP.LT.OR P0, PT, R5, 0x1, P1 ;  /* 0x000000010500780c */ /* 0x000fda0000f01670 */
[----:B------:R1:W-:Y:S02]  /*b350*/  LDGSTS.E.BYPASS.LTC128B.128 [R0+0x4400], desc[UR48][R2.64+0x80], !P0 ;  /* 0x0440008002007fae */ /* 0x0003e4000c101d70 */
[----:B-1----:R-:W-:Y:S02]  /*b360*/  IADD3 R2, P0, R14, R6, RZ ;  /* 0x000000060e027210 */ /* 0x002fe40007f1e0ff */
[----:B------:R-:W1:Y:S03]  /*b370*/  SHFL.IDX PT, R14, R16, 0x2, 0x181f ;  /* 0x00581f00100e7f89 */ /* 0x000e6600000e0000 */
[----:B0-----:R-:W-:Y:S01]  /*b380*/  IMAD.X R3, RZ, RZ, R7, P0 ;  /* 0x000000ffff037224 */ /* 0x001fe200000e0607 */
[----:B------:R-:W-:Y:S01]  /*b390*/  ISETP.LT.OR P0, PT, R5, 0x11, P2 ;  /* 0x000000110500780c */ /* 0x000fe20001701670 */
[----:B------:R-:W0:-:S12]  /*b3a0*/  SHFL.IDX PT, R7, R17, 0x2, 0x181f ;  /* 0x00581f0011077f89 */ /* 0x000e1800000e0000 */
[----:B------:R-:W-:Y:S01]  /*b3b0*/  LDGSTS.E.BYPASS.LTC128B.128 [R0+0xc00], desc[UR48][R2.64], !P0 ;  /* 0x00c0000002007fae */ /* 0x000fe2000c101d70 */
[----:B------:R-:W-:-:S13]  /*b3c0*/  ISETP.LT.OR P0, PT, R5, 0x11, P1 ;  /* 0x000000110500780c */ /* 0x000fda0000f01670 */
[----:B------:R1:W-:Y:S02]  /*b3d0*/  LDGSTS.E.BYPASS.LTC128B.128 [R0+0x4c00], desc[UR48][R2.64+0x80], !P0 ;  /* 0x04c0008002007fae */ /* 0x0003e4000c101d70 */
[----:B-1----:R-:W-:Y:S02]  /*b3e0*/  IADD3 R2, P0, R14, R6, RZ ;  /* 0x000000060e027210 */ /* 0x002fe40007f1e0ff */
[----:B------:R-:W1:Y:S02]  /*b3f0*/  SHFL.IDX PT, R14, R16, 0x3, 0x181f ;  /* 0x00781f00100e7f89 */ /* 0x000e6400000e0000 */
[----:B0-----:R-:W-:Y:S02]  /*b400*/  IADD3.X R3, RZ, R7, RZ, P0, !PT ;  /* 0x00000007ff037210 */ /* 0x001fe400007fe4ff */
[----:B------:R-:W-:Y:S01]  /*b410*/  ISETP.LT.OR P0, PT, R5, 0x21, P2 ;  /* 0x000000210500780c */ /* 0x000fe20001701670 */
[----:B------:R-:W0:-:S12]  /*b420*/  SHFL.IDX PT, R7, R17, 0x3, 0x181f ;  /* 0x00781f0011077f89 */ /* 0x000e1800000e0000 */
        /* <DEDUP_REMOVED lines=28> */
[----:B------:R1:W2:Y:S02]  /*b5f0*/  SHFL.IDX PT, R14, R16, 0x7, 0x181f ;  /* 0x00f81f00100e7f89 */ /* 0x0002a400000e0000 */
[----:B0-----:R-:W-:Y:S02]  /*b600*/  IADD3.X R3, RZ, R7, RZ, P0, !PT ;  /* 0x00000007ff037210 */ /* 0x001fe400007fe4ff */
[----:B------:R-:W-:Y:S01]  /*b610*/  ISETP.LT.OR P0, PT, R5, 0x61, P2 ;  /* 0x000000610500780c */ /* 0x000fe20001701670 */
[----:B------:R1:W3:-:S12]  /*b620*/  SHFL.IDX PT, R7, R17, 0x7, 0x181f ;  /* 0x00f81f0011077f89 */ /* 0x0002d800000e0000 */
[----:B------:R1:W-:Y:S01]  /*b630*/  LDGSTS.E.BYPASS.LTC128B.128 [R0+0x3400], desc[UR48][R2.64], !P0 ;  /* 0x0340000002007fae */ /* 0x0003e2000c101d70 */
[----:B------:R-:W-:-:S13]  /*b640*/  ISETP.LT.OR P0, PT, R5, 0x61, P1 ;  /* 0x000000610500780c */ /* 0x000fda0000f01670 */
[----:B--23--:R1:W-:Y:S02]  /*b650*/  LDGSTS.E.BYPASS.LTC128B.128 [R0+0x7400], desc[UR48][R2.64+0x80], !P0 ;  /* 0x0740008002007fae */ /* 0x00c3e4000c101d70 */
.L_x_186:
[----:B01----:R-:W-:-:S05]  /*b660*/  IADD3 R2, P0, R14, R6, RZ ;  /* 0x000000060e027210 */ /* 0x003fca0007f1e0ff */
[----:B------:R-:W-:Y:S01]  /*b670*/  IMAD.X R3, RZ, RZ, R7, P0 ;  /* 0x000000ffff037224 */ /* 0x000fe200000e0607 */
[----:B------:R-:W-:-:S13]  /*b680*/  ISETP.LT.OR P0, PT, R5, 0x71, P2 ;  /* 0x000000710500780c */ /* 0x000fda0001701670 */
[----:B------:R-:W-:Y:S01]  /*b690*/  @!PT LDS RZ, [RZ] ;  /* 0x00000000fffff984 */ /* 0x000fe20000000800 */
[----:B------:R-:W-:Y:S01]  /*b6a0*/  @!PT LDS RZ, [RZ] ;  /* 0x00000000fffff984 */ /* 0x000fe20000000800 */
[----:B------:R-:W-:Y:S01]  /*b6b0*/  @!PT LDS RZ, [RZ] ;  /* 0x00000000fffff984 */ /* 0x000fe20000000800 */
[----:B------:R0:W-:Y:S01]  /*b6c0*/  LDGSTS.E.BYPASS.LTC128B.128 [R0+0x3c00], desc[UR48][R2.64], !P0 ;  /* 0x03c0000002007fae */ /* 0x0001e2000c101d70 */
[----:B------:R-:W-:-:S13]  /*b6d0*/  ISETP.LT.OR P0, PT, R5, 0x71, P1 ;  /* 0x000000710500780c */ /* 0x000fda0000f01670 */
[----:B------:R0:W-:Y:S01]  /*b6e0*/  LDGSTS.E.BYPASS.LTC128B.128 [R0+0x7c00], desc[UR48][R2.64+0x80], !P0 ;  /* 0x07c0008002007fae */ /* 0x0001e2000c101d70 */
[----:B------:R-:W-:Y:S01]  /*b6f0*/  PLOP3.LUT P0, PT, PT, PT, PT, 0x80, 0x0 ;  /* 0x000000000000781c */ /* 0x000fe20003f0f070 */
[----:B------:R-:W-:-:S12]  /*b700*/  NOP ;  /* 0x0000000000007918 */ /* 0x000fd80000000000 */
.L_x_73:
        /* <DEDUP_REMOVED lines=11> */
.L_x_74:
[----:B------:R-:W-:Y:S01]  /*b7c0*/  VIADD R22, R22, 0x1 ;  /* 0x0000000116167836 */ /* 0x000fe20000000000 */
[----:B------:R-:W-:Y:S01]  /*b7d0*/  IADD3 R33, R33, UR43, RZ ;  /* 0x0000002b21217c10 */ /* 0x000fe2000fffe0ff */
[----:B------:R-:W-:Y:S01]  /*b7e0*/  ULDC UR4, c[0x0][0xc34] ;  /* 0x00030d0000047ab9 */ /* 0x000fe20000000800 */
[----:B------:R0:W-:Y:S01]  /*b7f0*/  SYNCS.ARRIVE.TRANS64.A1T0 RZ, [R4+URZ+0x28850], RZ ;  /* 0x028850ff04ff79a7 */ /* 0x0001e2000810003f */
[----:B------:R-:W-:Y:S01]  /*b800*/  VIADD R37, R37, 0x1 ;  /* 0x0000000125257836 */ /* 0x000fe20000000000 */
[----:B------:R-:W-:-:S04]  /*b810*/  ISETP.NE.AND P0, PT, R22, 0x2, PT ;  /* 0x000000021600780c */ /* 0x000fc80003f05270 */
[----:B------:R-:W-:Y:S02]  /*b820*/  SEL R22, R22, RZ, P0 ;  /* 0x000000ff16167207 */ /* 0x000fe40000000000 */
[----:B------:R-:W-:Y:S02]  /*b830*/  SEL R0, RZ, 0x1, P0 ;  /* 0x00000001ff007807 */ /* 0x000fe40000000000 */
[----:B------:R-:W-:Y:S02]  /*b840*/  ISETP.GE.AND P0, PT, R33, UR4, PT ;  /* 0x0000000421007c0c */ /* 0x000fe4000bf06270 */
[----:B------:R-:W-:-:S11]  /*b850*/  LOP3.LUT R25, R25, R0, RZ, 0x3c, !PT ;  /* 0x0000000019197212 */ /* 0x000fd600078e3cff */
[----:B0-----:R-:W-:Y:S05]  /*b860*/  @!P0 BRA `(.L_x_75) ;  /* 0xffffffcc00788947 */ /* 0x001fea000383ffff */
[----:B------:R-:W-:-:S07]  /*b870*/  LOP3.LUT R37, R37, 0x1, RZ, 0xc, !PT ;  /* 0x0000000125257812 */ /* 0x000fce00078e0cff */
.L_x_40:
[----:B------:R-:W0:Y:S01]  /*b880*/  S2R R3, SR_CgaCtaId ;  /* 0x0000000000037919 */ /* 0x000e220000008800 */
[----:B------:R-:W-:Y:S01]  /*b890*/  MOV R0, 0x400 ;  /* 0x0000040000007802 */ /* 0x000fe20000000f00 */
[----:B------:R-:W-:Y:S01]  /*b8a0*/  BSSY B0, `(.L_x_76) ;  /* 0x0000005000007945 */ /* 0x000fe20003800000 */
[----:B------:R-:W-:Y:S02]  /*b8b0*/  SHF.L.U32 R37, R37, 0x1f, RZ ;  /* 0x0000001f25257819 */ /* 0x000fe400000006ff */
[----:B0-----:R-:W-:-:S04]  /*b8c0*/  LEA R5, R3, R0, 0x18 ;  /* 0x0000000003057211 */ /* 0x001fc800078ec0ff */
[----:B------:R-:W0:Y:S02]  /*b8d0*/  SYNCS.PHASECHK.TRANS64.TRYWAIT P0, [R5+URZ+0x28820], R37 ;  /* 0x02882025050075a7 */ /* 0x000e24000800017f */
[----:B0-----:R-:W-:Y:S05]  /*b8e0*/  @!P0 BRA `(.L_x_77) ;  /* 0x0000003800248947 */ /* 0x001fea0003800000 */
.L_x_187:
[----:B------:R-:W-:Y:S05]  /*b8f0*/  BSYNC B0 ;  /* 0x0000000000007941 */ /* 0x000fea0003800000 */
.L_x_76:
[----:B------:R-:W-:-:S03]  /*b900*/  UMOV UR4, 0xffffffff ;  /* 0xffffffff00047882 */ /* 0x000fc60000000000 */
[----:B------:R-:W-:Y:S05]  /*b910*/  BRA.DIV UR4, `(.L_x_78) ;  /* 0x0000003a042c7947 */ /* 0x000fea000b800000 */
[----:B------:R-:W1:Y:S02]  /*b920*/  S2R R0, SR_TID.X ;  /* 0x0000000000007919 */ /* 0x000e640000002100 */
[----:B-1----:R-:W-:-:S04]  /*b930*/  SHF.R.U32.HI R0, RZ, 0x5, R0 ;  /* 0x00000005ff007819 */ /* 0x002fc80000011600 */
[----:B------:R-:W-:-:S05]  /*b940*/  LOP3.LUT R0, R0, 0x3, RZ, 0xc0, !PT ;  /* 0x0000000300007812 */ /* 0x000fca00078ec0ff */
[----:B------:R1:W2:Y:S02]  /*b950*/  SHFL.IDX PT, R14, R0, RZ, 0x1f ;  /* 0x00001fff000e7589 */ /* 0x0002a400000e0000 */
.L_x_190:
[----:B--2---:R-:W-:Y:S01]  /*b960*/  ISETP.NE.AND P0, PT, R14, RZ, PT ;  /* 0x000000ff0e00720c */ /* 0x004fe20003f05270 */
[----:B------:R-:W-:-:S12]  /*b970*/  BSSY B0, `(.L_x_79) ;  /* 0x0000024000007945 */ /* 0x000fd80003800000 */
[----:B------:R-:W-:Y:S05]  /*b980*/  @P0 BRA `(.L_x_80) ;  /* 0x0000000000880947 */ /* 0x000fea0003800000 */
[----:B------:R-:W-:-:S03]  /*b990*/  UMOV UR4, 0xffffffff ;  /* 0xffffffff00047882 */ /* 0x000fc60000000000 */
[----:B------:R-:W-:Y:S05]  /*b9a0*/  BRA.DIV UR4, `(.L_x_81) ;  /* 0x0000003a043c7947 */ /* 0x000fea000b800000 */
[----:B------:R-:W-:-:S13]  /*b9b0*/  ELECT P6, URZ, PT ;  /* 0x00000000003f782f */ /* 0x000fda00038c0000 */
.L_x_193:
[----:B------:R-:W-:Y:S05]  /*b9c0*/  @!P6 BRA `(.L_x_80) ;  /* 0x000000000078e947 */ /* 0x000fea0003800000 */
[----:B------:R-:W-:-:S06]  /*b9d0*/  ULOP3.LUT UR4, UR36, 0x2, URZ, 0xfc, !UPT ;  /* 0x0000000224047892 */ /* 0x000fcc000f8efc3f */
[----:B-1----:R-:W-:-:S05]  /*b9e0*/  IMAD.U32 R0, RZ, RZ, UR4 ;  /* 0x00000004ff007e24 */ /* 0x002fca000f8e00ff */
[----:B------:R-:W-:-:S13]  /*b9f0*/  ISETP.NE.AND P0, PT, R0, 0x3, PT ;  /* 0x000000030000780c */ /* 0x000fda0003f05270 */
[----:B------:R-:W-:Y:S05]  /*ba00*/  @!P0 BRA `(.L_x_82) ;  /* 0x0000000000048947 */ /* 0x000fea0003800000 */
[----:B------:R-:W-:Y:S01]  /*ba10*/  BPT.TRAP 0x1 ;  /* 0x000000040000795c */ /* 0x000fe20000300000 */
.L_x_82:
[C---:B------:R-:W-:Y:S01]  /*ba20*/  LEA R3, R22.reuse, R5, 0x3 ;  /* 0x0000000516037211 */ /* 0x040fe200078e18ff */
[----:B------:R-:W-:Y:S01]  /*ba30*/  VIADD R22, R22, 0x1 ;  /* 0x0000000116167836 */ /* 0x000fe20000000000 */
[----:B------:R-:W-:-:S04]  /*ba40*/  SHF.L.U32 R2, R25, 0x1f, RZ ;  /* 0x0000001f19027819 */ /* 0x000fc800000006ff */
[----:B------:R-:W1:Y:S01]  /*ba50*/  SYNCS.PHASECHK.TRANS64.TRYWAIT P1, [R3+URZ+0x28840], R2 ;  /* 0x02884002030075a7 */ /* 0x000e62000802017f */
[----:B------:R-:W-:-:S04]  /*ba60*/  ISETP.NE.AND P2, PT, R22, 0x2, PT ;  /* 0x000000021600780c */ /* 0x000fc80003f45270 */
[----:B------:R-:W-:Y:S01]  /*ba70*/  SEL R0, RZ, 0x1, P2 ;  /* 0x00000001ff007807 */ /* 0x000fe20001000000 */
[----:B-1----:R-:W-:Y:S08]  /*ba80*/  @!P1 BRA `(.L_x_83) ;  /* 0x0000003800249947 */ /* 0x002ff00003800000 */
.L_x_194:
[----:B------:R-:W-:Y:S02]  /*ba90*/  SEL R22, R22, RZ, P2 ;  /* 0x000000ff16167207 */ /* 0x000fe40001000000 */
[----:B------:R-:W-:Y:S01]  /*baa0*/  LOP3.LUT R0, R25, R0, RZ, 0x3c, !PT ;  /* 0x0000000019007212 */ /* 0x000fe200078e3cff */
[----:B------:R-:W-:Y:S06]  /*bab0*/  @!P0 BRA `(.L_x_84) ;  /* 0x0000000000048947 */ /* 0x000fec0003800000 */
[----:B------:R-:W-:Y:S01]  /*bac0*/  BPT.TRAP 0x1 ;  /* 0x000000040000795c */ /* 0x000fe20000300000 */
.L_x_84:
[----:B0-----:R-:W-:Y:S01]  /*bad0*/  IMAD R5, R22, 0x8, R5 ;  /* 0x0000000816057824 */ /* 0x001fe200078e0205 */
[----:B------:R-:W-:-:S04]  /*bae0*/  SHF.L.U32 R0, R0, 0x1f, RZ ;  /* 0x0000001f00007819 */ /* 0x000fc800000006ff */
[----:B------:R-:W0:Y:S02]  /*baf0*/  SYNCS.PHASECHK.TRANS64.TRYWAIT P1, [R5+URZ+0x28840], R0 ;  /* 0x02884000050075a7 */ /* 0x000e24000802017f */
[----:B0-----:R-:W-:Y:S05]  /*bb00*/  @!P1 BRA `(.L_x_85) ;  /* 0x0000003800189947 */ /* 0x001fea0003800000 */
.L_x_195:
[----:B------:R-:W-:Y:S05]  /*bb10*/  @!P0 BRA `(.L_x_86) ;  /* 0x0000000000048947 */ /* 0x000fea0003800000 */
[----:B------:R-:W-:Y:S01]  /*bb20*/  BPT.TRAP 0x1 ;  /* 0x000000040000795c */ /* 0x000fe20000300000 */
.L_x_86:
[----:B------:R-:W2:Y:S02]  /*bb30*/  SYNCS.PHASECHK.TRANS64.TRYWAIT P1, [R3+URZ+0x28860], R2 ;  /* 0x02886002030075a7 */ /* 0x000ea4000802017f */
[----:B--2---:R-:W-:Y:S05]  /*bb40*/  @!P1 BRA `(.L_x_87) ;  /* 0x00000038001c9947 */ /* 0x004fea0003800000 */
.L_x_196:
[----:B------:R-:W-:Y:S05]  /*bb50*/  @!P0 BRA `(.L_x_88) ;  /* 0x0000000000048947 */ /* 0x000fea0003800000 */
[----:B------:R-:W-:Y:S01]  /*bb60*/  BPT.TRAP 0x1 ;  /* 0x000000040000795c */ /* 0x000fe20000300000 */
.L_x_88:
[----:B---3--:R3:W4:Y:S02]  /*bb70*/  SYNCS.PHASECHK.TRANS64.TRYWAIT P0, [R5+URZ+0x28860], R0 ;  /* 0x02886000050075a7 */ /* 0x008724000800017f */
[----:B----4-:R-:W-:Y:S05]  /*bb80*/  @!P0 NANOSLEEP.SYNCS 0x989680 ;  /* 0x009896800000895d */ /* 0x010fea0003900000 */
[----:B------:R-:W4:Y:S02]  /*bb90*/  @!P0 SYNCS.PHASECHK.TRANS64 P0, [R5+URZ+0x28860], R0 ;  /* 0x02886000050085a7 */ /* 0x000f24000800007f */
[----:B----4-:R-:W-:Y:S05]  /*bba0*/  @!P0 BRA `(.L_x_88) ;  /* 0xfffffffc00f08947 */ /* 0x010fea000383ffff */
.L_x_80:
[----:B------:R-:W-:Y:S05]  /*bbb0*/  BSYNC B0 ;  /* 0x0000000000007941 */ /* 0x000fea0003800000 */
.L_x_79:
[----:B------:R-:W-:Y:S05]  /*bbc0*/  EXIT ;  /* 0x000000000000794d */ /* 0x000fea0003800000 */
.L_x_8:
[----:B0-----:R-:W-:-:S04]  /*bbd0*/  MOV R3, UR39 ;  /* 0x0000002700037c02 */ /* 0x001fc80008000f00 */
[----:B------:R0:W1:Y:S03]  /*bbe0*/  SYNCS.PHASECHK.TRANS64.TRYWAIT P1, [R3+URZ+0x28800], R0 ;  /* 0x02880000030075a7 */ /* 0x000066000802017f */
[----:B-1----:R-:W-:Y:S05]  /*bbf0*/  @!P1 NANOSLEEP.SYNCS 0x989680 ;  /* 0x009896800000995d */ /* 0x002fea0003900000 */
[----:B------:R-:W1:Y:S02]  /*bc00*/  @!P1 SYNCS.PHASECHK.TRANS64 P1, [R3+URZ+0x28800], R0 ;  /* 0x02880000030095a7 */ /* 0x000e64000802007f */
[----:B-1----:R-:W-:Y:S05]  /*bc10*/  @!P1 BRA `(.L_x_8) ;  /* 0xfffffffc00ec9947 */ /* 0x002fea000383ffff */
[----:B------:R-:W-:Y:S05]  /*bc20*/  BRA `(.L_x_89) ;  /* 0xffffff5400187947 */ /* 0x000fea000383ffff */
.L_x_12:
[----:B-1----:R1:W2:Y:S02]  /*bc30*/  SYNCS.PHASECHK.TRANS64.TRYWAIT P1, [R0+URZ+0x28830], R3 ;  /* 0x02883003000075a7 */ /* 0x0022a4000802017f */
[----:B--2---:R-:W-:Y:S05]  /*bc40*/  @!P1 NANOSLEEP.SYNCS 0x989680 ;  /* 0x009896800000995d */ /* 0x004fea0003900000 */
[----:B------:R-:W2:Y:S02]  /*bc50*/  @!P1 SYNCS.PHASECHK.TRANS64 P1, [R0+URZ+0x28830], R3 ;  /* 0x02883003000095a7 */ /* 0x000ea4000802007f */
[----:B--2---:R-:W-:Y:S05]  /*bc60*/  @!P1 BRA `(.L_x_12) ;  /* 0xfffffffc00f09947 */ /* 0x004fea000383ffff */
[----:B------:R-:W-:Y:S05]  /*bc70*/  BRA `(.L_x_11) ;  /* 0xffffff5400387947 */ /* 0x000fea000383ffff */
.L_x_18:
[----:B-1----:R-:W-:-:S04]  /*bc80*/  IMAD.U32 R7, RZ, RZ, UR6 ;  /* 0x00000006ff077e24 */ /* 0x002fc8000f8e00ff */
[----:B------:R1:W2:Y:S03]  /*bc90*/  SYNCS.PHASECHK.TRANS64.TRYWAIT P1, [R7+URZ+0x28830], R6 ;  /* 0x02883006070075a7 */ /* 0x0002a6000802017f */
[----:B--2---:R-:W-:Y:S05]  /*bca0*/  @!P1 NANOSLEEP.SYNCS 0x989680 ;  /* 0x009896800000995d */ /* 0x004fea0003900000 */
[----:B------:R-:W2:Y:S02]  /*bcb0*/  @!P1 SYNCS.PHASECHK.TRANS64 P1, [R7+URZ+0x28830], R6 ;  /* 0x02883006070095a7 */ /* 0x000ea4000802007f */
[----:B--2---:R-:W-:Y:S05]  /*bcc0*/  @!P1 BRA `(.L_x_18) ;  /* 0xfffffffc00ec9947 */ /* 0x004fea000383ffff */
[----:B------:R-:W-:Y:S05]  /*bcd0*/  BRA `(.L_x_15) ;  /* 0xffffff8000607947 */ /* 0x000fea000383ffff */
.L_x_22:
[----:B-1----:R-:W-:-:S04]  /*bce0*/  IMAD.U32 R7, RZ, RZ, UR6 ;  /* 0x00000006ff077e24 */ /* 0x002fc8000f8e00ff */
[----:B------:R1:W2:Y:S03]  /*bcf0*/  SYNCS.PHASECHK.TRANS64.TRYWAIT P1, [R7+URZ+0x28850], R6 ;  /* 0x02885006070075a7 */ /* 0x0002a6000802017f */
[----:B--2---:R-:W-:Y:S05]  /*bd00*/  @!P1 NANOSLEEP.SYNCS 0x989680 ;  /* 0x009896800000995d */ /* 0x004fea0003900000 */
[----:B------:R-:W2:Y:S02]  /*bd10*/  @!P1 SYNCS.PHASECHK.TRANS64 P1, [R7+URZ+0x28850], R6 ;  /* 0x02885006070095a7 */ /* 0x000ea4000802007f */
[----:B--2---:R-:W-:Y:S05]  /*bd20*/  @!P1 BRA `(.L_x_22) ;  /* 0xfffffffc00ec9947 */ /* 0x004fea000383ffff */
[----:B------:R-:W-:Y:S05]  /*bd30*/  BRA `(.L_x_19) ;  /* 0xffffff84002c7947 */ /* 0x000fea000383ffff */
.L_x_29:
[----:B-1----:R-:W-:-:S04]  /*bd40*/  MOV R5, UR10 ;  /* 0x0000000a00057c02 */ /* 0x002fc80008000f00 */
[----:B------:R1:W2:Y:S03]  /*bd50*/  SYNCS.PHASECHK.TRANS64.TRYWAIT P1, [R5+URZ+0x28850], R4 ;  /* 0x02885004050075a7 */ /* 0x0002a6000802017f */
[----:B--2---:R-:W-:Y:S05]  /*bd60*/  @!P1 NANOSLEEP.SYNCS 0x989680 ;  /* 0x009896800000995d */ /* 0x004fea0003900000 */
[----:B------:R-:W2:Y:S02]  /*bd70*/  @!P1 SYNCS.PHASECHK.TRANS64 P1, [R5+URZ+0x28850], R4 ;  /* 0x02885004050095a7 */ /* 0x000ea4000802007f */
[----:B--2---:R-:W-:Y:S05]  /*bd80*/  @!P1 BRA `(.L_x_29) ;  /* 0xfffffffc00ec9947 */ /* 0x004fea000383ffff */
[----:B------:R-:W-:Y:S05]  /*bd90*/  BRA `(.L_x_28) ;  /* 0xffffffa800147947 */ /* 0x000fea000383ffff */
.L_x_44:
[----:B------:R-:W0:Y:S01]  /*bda0*/  S2R R16, SR_TID.X ;  /* 0x0000000000107919 */ /* 0x000e220000002100 */
[----:B------:R-:W-:Y:S01]  /*bdb0*/  BSSY B0, `(.L_x_90) ;  /* 0x000000a000007945 */ /* 0x000fe20003800000 */
[----:B------:R-:W-:Y:S01]  /*bdc0*/  IMAD.MOV.U32 R12, RZ, RZ, RZ ;  /* 0x000000ffff0c7224 */ /* 0x000fe200078e00ff */
[----:B------:R-:W-:Y:S01]  /*bdd0*/  MOV R11, 0x1f ;  /* 0x0000001f000b7802 */ /* 0x000fe20000000f00 */
[----:B------:R-:W-:Y:S01]  /*bde0*/  IMAD.MOV.U32 R15, RZ, RZ, -0x1 ;  /* 0xffffffffff0f7424 */ /* 0x000fe200078e00ff */
[----:B0-----:R-:W-:-:S04]  /*bdf0*/  SHF.R.U32.HI R16, RZ, 0x5, R16 ;  /* 0x00000005ff107819 */ /* 0x001fc80000011610 */
[----:B------:R-:W-:-:S05]  /*be00*/  LOP3.LUT R16, R16, 0x3, RZ, 0xc0, !PT ;  /* 0x0000000310107812 */ /* 0x000fca00078ec0ff */
[----:B------:R-:W-:-:S07]  /*be10*/  IMAD.MOV.U32 R13, RZ, RZ, R16 ;  /* 0x000000ffff0d7224 */ /* 0x000fce00078e0010 */
[----:B-----5:R-:W-:Y:S05]  /*be20*/  WARPSYNC.COLLECTIVE R15, `(.L_x_91) ;  /* 0x000000000f087348 */ /* 0x020fea0003c00000 */
[----:B------:R0:W1:Y:S02]  /*be30*/  SHFL.IDX P6, R14, R13, R12, R11 ;  /* 0x0000000c0d0e7389 */ /* 0x00006400000c000b */
[----:B01---5:R-:W-:Y:S01]  /*be40*/  ENDCOLLECTIVE ;  /* 0x000000000000791b */ /* 0x023fe20003800000 */
.L_x_91:
[----:B------:R-:W-:Y:S05]  /*be50*/  BSYNC B0 ;  /* 0x0000000000007941 */ /* 0x000fea0003800000 */
.L_x_90:
[----:B------:R-:W-:Y:S05]  /*be60*/  BRA `(.L_x_92) ;  /* 0xffffffcc00c47947 */ /* 0x000fea000383ffff */
.L_x_47:
[----:B0-----:R0:W1:Y:S02]  /*be70*/  SYNCS.PHASECHK.TRANS64.TRYWAIT P0, [R0+URZ+0x28840], R3 ;  /* 0x02884003000075a7 */ /* 0x001064000800017f */
[----:B-1----:R-:W-:Y:S05]  /*be80*/  @!P0 NANOSLEEP.SYNCS 0x989680 ;  /* 0x009896800000895d */ /* 0x002fea0003900000 */
[----:B------:R-:W1:Y:S02]  /*be90*/  @!P0 SYNCS.PHASECHK.TRANS64 P0, [R0+URZ+0x28840], R3 ;  /* 0x02884003000085a7 */ /* 0x000e64000800007f */
[----:B-1----:R-:W-:Y:S05]  /*bea0*/  @!P0 BRA `(.L_x_47) ;  /* 0xfffffffc00f08947 */ /* 0x002fea000383ffff */
[----:B------:R-:W-:Y:S05]  /*beb0*/  BRA `(.L_x_93) ;  /* 0xffffffd0002c7947 */ /* 0x000fea000383ffff */
.L_x_48:
[----:B------:R-:W-:Y:S01]  /*bec0*/  BSSY B0, `(.L_x_94) ;  /* 0x0000008000007945 */ /* 0x000fe20003800000 */
[----:B------:R-:W-:Y:S01]  /*bed0*/  IMAD.MOV.U32 R13, RZ, RZ, R6 ;  /* 0x000000ffff0d7224 */ /* 0x000fe200078e0006 */
[----:B------:R-:W-:Y:S01]  /*bee0*/  MOV R12, RZ ;  /* 0x000000ff000c7202 */ /* 0x000fe20000000f00 */
[----:B------:R-:W-:Y:S02]  /*bef0*/  IMAD.MOV.U32 R11, RZ, RZ, 0x181f ;  /* 0x0000181fff0b7424 */ /* 0x000fe400078e00ff */
[----:B------:R-:W-:-:S07]  /*bf00*/  IMAD.MOV.U32 R15, RZ, RZ, -0x1 ;  /* 0xffffffffff0f7424 */ /* 0x000fce00078e00ff */
[----:B------:R-:W-:Y:S05]  /*bf10*/  WARPSYNC.COLLECTIVE R15, `(.L_x_95) ;  /* 0x000000000f087348 */ /* 0x000fea0003c00000 */
[----:B------:R0:W1:Y:S02]  /*bf20*/  SHFL.IDX P6, R14, R13, R12, R11 ;  /* 0x0000000c0d0e7389 */ /* 0x00006400000c000b */
[----:B01----:R-:W-:Y:S01]  /*bf30*/  ENDCOLLECTIVE ;  /* 0x000000000000791b */ /* 0x003fe20003800000 */
.L_x_95:
[----:B------:R-:W-:Y:S05]  /*bf40*/  BSYNC B0 ;  /* 0x0000000000007941 */ /* 0x000fea0003800000 */
.L_x_94:
[----:B------:R-:W-:Y:S01]  /*bf50*/  IMAD.MOV.U32 R13, RZ, RZ, R4 ;  /* 0x000000ffff0d7224 */ /* 0x000fe200078e0004 */
[----:B------:R-:W-:Y:S01]  /*bf60*/  MOV R11, 0x181f ;  /* 0x0000181f000b7802 */ /* 0x000fe20000000f00 */
[----:B------:R-:W-:Y:S01]  /*bf70*/  IMAD.MOV.U32 R12, RZ, RZ, RZ ;  /* 0x000000ffff0c7224 */ /* 0x000fe200078e00ff */
[----:B------:R-:W-:Y:S01]  /*bf80*/  MOV R2, R14 ;  /* 0x0000000e00027202 */ /* 0x000fe20000000f00 */
[----:B------:R-:W-:Y:S01]  /*bf90*/  IMAD.MOV.U32 R15, RZ, RZ, -0x1 ;  /* 0xffffffffff0f7424 */ /* 0x000fe200078e00ff */
[----:B------:R-:W-:-:S13]  /*bfa0*/  ISETP.GE.AND P0, PT, R30, 0x1, PT ;  /* 0x000000011e00780c */ /* 0x000fda0003f06270 */
[----:B------:R-:W-:Y:S05]  /*bfb0*/  WARPSYNC.COLLECTIVE R15, `(.L_x_96) ;  /* 0x000000000f087348 */ /* 0x000fea0003c00000 */
[----:B------:R0:W1:Y:S02]  /*bfc0*/  SHFL.IDX P6, R14, R13, R12, R11 ;  /* 0x0000000c0d0e7389 */ /* 0x00006400000c000b */
[----:B01----:R-:W-:Y:S01]  /*bfd0*/  ENDCOLLECTIVE ;  /* 0x000000000000791b */ /* 0x003fe20003800000 */
.L_x_96:
[----:B------:R-:W-:Y:S01]  /*bfe0*/  @P0 LEA R7, R5, UR39, 0x1 ;  /* 0x0000002705070c11 */ /* 0x000fe2000f8e08ff */
[----:B------:R-:W-:Y:S02]  /*bff0*/  IMAD.MOV.U32 R13, RZ, RZ, R6 ;  /* 0x000000ffff0d7224 */ /* 0x000fe400078e0006 */
[----:B------:R-:W-:Y:S01]  /*c000*/  IMAD.MOV.U32 R12, RZ, RZ, 0x1 ;  /* 0x00000001ff0c7424 */ /* 0x000fe200078e00ff */
[----:B------:R-:W-:-:S05]  /*c010*/  @P0 LEA R14, P1, R34, R14, 0x1 ;  /* 0x0000000e220e0211 */ /* 0x000fca00078208ff */
[----:B------:R-:W-:Y:S01]  /*c020*/  @P0 IMAD.X R3, RZ, RZ, R2, P1 ;  /* 0x000000ffff030224 */ /* 0x000fe200008e0602 */
[----:B------:R-:W-:-:S07]  /*c030*/  @P0 MOV R2, R14 ;  /* 0x0000000e00020202 */ /* 0x000fce0000000f00 */
[----:B------:R-:W-:Y:S05]  /*c040*/  WARPSYNC.COLLECTIVE R15, `(.L_x_97) ;  /* 0x000000000f087348 */ /* 0x000fea0003c00000 */
[----:B------:R0:W1:Y:S02]  /*c050*/  SHFL.IDX P6, R14, R13, R12, R11 ;  /* 0x0000000c0d0e7389 */ /* 0x00006400000c000b */
[----:B01----:R-:W-:Y:S01]  /*c060*/  ENDCOLLECTIVE ;  /* 0x000000000000791b */ /* 0x003fe20003800000 */
.L_x_97:
[----:B------:R-:W-:Y:S01]  /*c070*/  @!PT LDS RZ, [RZ] ;  /* 0x00000000fffff984 */ /* 0x000fe20000000800 */
[----:B------:R-:W-:Y:S01]  /*c080*/  @!PT LDS RZ, [RZ] ;  /* 0x00000000fffff984 */ /* 0x000fe20000000800 */
[----:B------:R-:W-:Y:S01]  /*c090*/  @!PT LDS RZ, [RZ] ;  /* 0x00000000fffff984 */ /* 0x000fe20000000800 */
[----:B------:R0:W-:Y:S04]  /*c0a0*/  @P0 LDGSTS.E.BYPASS.LTC128B.128 [R7+0x18400], desc[UR48][R2.64], !P3 ;  /* 0x1840000002070fae */ /* 0x0001e8000d901d70 */
[----:B------:R0:W-:Y:S01]  /*c0b0*/  @P0 LDGSTS.E.BYPASS.LTC128B.128 [R7+0x1c400], desc[UR48][R2.64+0x80], !P2 ;  /* 0x1c40008002070fae */ /* 0x0001e2000d101d70 */
[----:B------:R-:W-:Y:S01]  /*c0c0*/  ISETP.GE.AND P0, PT, R30, 0x11, PT ;  /* 0x000000111e00780c */ /* 0x000fe20003f06270 */
[----:B------:R-:W-:-:S12]  /*c0d0*/  IMAD.MOV.U32 R13, RZ, RZ, R4 ;  /* 0x000000ffff0d7224 */ /* 0x000fd800078e0004 */
[----:B------:R-:W-:Y:S02]  /*c0e0*/  @P0 LEA R21, R5, UR39, 0x1 ;  /* 0x0000002705150c11 */ /* 0x000fe4000f8e08ff */
[----:B0-----:R-:W-:-:S07]  /*c0f0*/  MOV R8, R14 ;  /* 0x0000000e00087202 */ /* 0x001fce0000000f00 */
[----:B------:R-:W-:Y:S05]  /*c100*/  WARPSYNC.COLLECTIVE R15, `(.L_x_98) ;  /* 0x000000000f087348 */ /* 0x000fea0003c00000 */
[----:B------:R0:W1:Y:S02]  /*c110*/  SHFL.IDX P6, R14, R13, R12, R11 ;  /* 0x0000000c0d0e7389 */ /* 0x00006400000c000b */
[----:B01----:R-:W-:Y:S01]  /*c120*/  ENDCOLLECTIVE ;  /* 0x000000000000791b */ /* 0x003fe20003800000 */
.L_x_98:
[----:B------:R-:W-:Y:S01]  /*c130*/  IMAD.MOV.U32 R13, RZ, RZ, R6 ;  /* 0x000000ffff0d7224 */ /* 0x000fe200078e0006 */
[----:B------:R-:W-:Y:S02]  /*c140*/  MOV R12, 0x2 ;  /* 0x00000002000c7802 */ /* 0x000fe40000000f00 */
[----:B------:R-:W-:-:S04]  /*c150*/  @P0 LEA R14, P1, R34, R14, 0x1 ;  /* 0x0000000e220e0211 */ /* 0x000fc800078208ff */
[----:B------:R-:W-:Y:S01]  /*c160*/  @P0 MOV R2, R14 ;  /* 0x0000000e00020202 */ /* 0x000fe20000000f00 */
[----:B------:R-:W-:-:S08]  /*c170*/  @P0 IMAD.X R9, RZ, RZ, R8, P1 ;  /* 0x000000ffff090224 */ /* 0x000fd000008e0608 */
[----:B------:R-:W-:Y:S05]  /*c180*/  WARPSYNC.COLLECTIVE R15, `(.L_x_99) ;  /* 0x000000000f087348 */ /* 0x000fea0003c00000 */
[----:B------:R0:W1:Y:S02]  /*c190*/  SHFL.IDX P6, R14, R13, R12, R11 ;  /* 0x0000000c0d0e7389 */ /* 0x00006400000c000b */
[----:B01----:R-:W-:Y:S01]  /*c1a0*/  ENDCOLLECTIVE ;  /* 0x000000000000791b */ /* 0x003fe20003800000 */
.L_x_99:
[----:B------:R-:W-:-:S05]  /*c1b0*/  @P0 IMAD.MOV.U32 R3, RZ, RZ, R9 ;  /* 0x000000ffff030224 */ /* 0x000fca00078e0009 */
[----:B------:R-:W-:Y:S01]  /*c1c0*/  @!PT LDS RZ, [RZ] ;  /* 0x00000000fffff984 */ /* 0x000fe20000000800 */
[----:B------:R-:W-:Y:S01]  /*c1d0*/  @!PT LDS RZ, [RZ] ;  /* 0x00000000fffff984 */ /* 0x000fe20000000800 */
[----:B------:R-:W-:Y:S01]  /*c1e0*/  @!PT LDS RZ, [RZ] ;  /* 0x00000000fffff984 */ /* 0x000fe20000000800 */
[----:B------:R0:W-:Y:S04]  /*c1f0*/  @P0 LDGSTS.E.BYPASS.LTC128B.128 [R21+0x18c00], desc[UR48][R2.64], !P3 ;  /* 0x18c0000002150fae */ /* 0x0001e8000d901d70 */
[----:B------:R0:W-:Y:S01]  /*c200*/  @P0 LDGSTS.E.BYPASS.LTC128B.128 [R21+0x1cc00], desc[UR48][R2.64+0x80], !P2 ;  /* 0x1cc0008002150fae */ /* 0x0001e2000d101d70 */
[----:B------:R-:W-:Y:S01]  /*c210*/  ISETP.GE.AND P0, PT, R30, 0x21, PT ;  /* 0x000000211e00780c */ /* 0x000fe20003f06270 */
[----:B------:R-:W-:Y:S02]  /*c220*/  IMAD.MOV.U32 R13, RZ, RZ, R4 ;  /* 0x000000ffff0d7224 */ /* 0x000fe400078e0004 */
[----:B------:R-:W-:-:S10]  /*c230*/  IMAD.MOV.U32 R7, RZ, RZ, R14 ;  /* 0x000000ffff077224 */ /* 0x000fd400078e000e */
[----:B0-----:R-:W-:Y:S05]  /*c240*/  WARPSYNC.COLLECTIVE R15, `(.L_x_100) ;  /* 0x000000000f087348 */ /* 0x001fea0003c00000 */
[----:B------:R1:W2:Y:S02]  /*c250*/  SHFL.IDX P6, R14, R13, R12, R11 ;  /* 0x0000000c0d0e7389 */ /* 0x0002a400000c000b */
[----:B012---:R-:W-:Y:S01]  /*c260*/  ENDCOLLECTIVE ;  /* 0x000000000000791b */ /* 0x007fe20003800000 */
.L_x_100:
[----:B------:R-:W-:Y:S02]  /*c270*/  @P0 LEA R9, R5, UR39, 0x1 ;  /* 0x0000002705090c11 */ /* 0x000fe4000f8e08ff */
[----:B------:R-:W-:Y:S01]  /*c280*/  MOV R13, R6 ;  /* 0x00000006000d7202 */ /* 0x000fe20000000f00 */
[----:B------:R-:W-:Y:S01]  /*c290*/  IMAD.MOV.U32 R12, RZ, RZ, 0x3 ;  /* 0x00000003ff0c7424 */ /* 0x000fe200078e00ff */
[----:B------:R-:W-:-:S04]  /*c2a0*/  @P0 LEA R14, P1, R34, R14, 0x1 ;  /* 0x0000000e220e0211 */ /* 0x000fc800078208ff */
[----:B------:R-:W-:Y:S01]  /*c2b0*/  @P0 IADD3.X R7, RZ, R7, RZ, P1, !PT ;  /* 0x00000007ff070210 */ /* 0x000fe20000ffe4ff */
[----:B------:R-:W-:-:S08]  /*c2c0*/  @P0 IMAD.MOV.U32 R2, RZ, RZ, R14 ;  /* 0x000000ffff020224 */ /* 0x000fd000078e000e */
[----:B------:R-:W-:Y:S05]  /*c2d0*/  WARPSYNC.COLLECTIVE R15, `(.L_x_101) ;  /* 0x000000000f087348 */ /* 0x000fea0003c00000 */
[----:B------:R0:W1:Y:S02]  /*c2e0*/  SHFL.IDX P6, R14, R13, R12, R11 ;  /* 0x0000000c0d0e7389 */ /* 0x00006400000c000b */
[----:B01----:R-:W-:Y:S01]  /*c2f0*/  ENDCOLLECTIVE ;  /* 0x000000000000791b */ /* 0x003fe20003800000 */
.L_x_101:
[----:B------:R-:W-:-:S05]  /*c300*/  @P0 IMAD.MOV.U32 R3, RZ, RZ, R7 ;  /* 0x000000ffff030224 */ /* 0x000fca00078e0007 */
[----:B------:R-:W-:Y:S01]  /*c310*/  @!PT LDS RZ, [RZ] ;  /* 0x00000000fffff984 */ /* 0x000fe20000000800 */
[----:B------:R-:W-:Y:S01]  /*c320*/  @!PT LDS RZ, [RZ] ;  /* 0x00000000fffff984 */ /* 0x000fe20000000800 */
[----:B------:R-:W-:Y:S01]  /*c330*/  @!PT LDS RZ, [RZ] ;  /* 0x00000000fffff984 */ /* 0x000fe20000000800 */
[----:B------:R0:W-:Y:S04]  /*c340*/  @P0 LDGSTS.E.BYPASS.LTC128B.128 [R9+0x19400], desc[UR48][R2.64], !P3 ;  /* 0x1940000002090fae */ /* 0x0001e8000d901d70 */
[----:B------:R0:W-:Y:S01]  /*c350*/  @P0 LDGSTS.E.BYPASS.LTC128B.128 [R9+0x1d400], desc[UR48][R2.64+0x80], !P2 ;  /* 0x1d40008002090fae */ /* 0x0001e2000d101d70 */
[----:B------:R-:W-:Y:S02]  /*c360*/  ISETP.GE.AND P0, PT, R30, 0x31, PT ;  /* 0x000000311e00780c */ /* 0x000fe40003f06270 */
[----:B------:R-:W-:Y:S01]  /*c370*/  MOV R13, R4 ;  /* 0x00000004000d7202 */ /* 0x000fe20000000f00 */
[----:B------:R-:W-:-:S10]  /*c380*/  IMAD.MOV.U32 R7, RZ, RZ, R14 ;  /* 0x000000ffff077224 */ /* 0x000fd400078e000e */
[----:B0-----:R-:W-:-:S07]  /*c390*/  @P0 LEA R21, R5, UR39, 0x1 ;  /* 0x0000002705150c11 */ /* 0x001fce000f8e08ff */
[----:B------:R-:W-:Y:S05]  /*c3a0*/  WARPSYNC.COLLECTIVE R15, `(.L_x_102) ;  /* 0x000000000f087348 */ /* 0x000fea0003c00000 */
[----:B------:R0:W1:Y:S02]  /*c3b0*/  SHFL.IDX P6, R14, R13, R12, R11 ;  /* 0x0000000c0d0e7389 */ /* 0x00006400000c000b */
[----:B01----:R-:W-:Y:S01]  /*c3c0*/  ENDCOLLECTIVE ;  /* 0x000000000000791b */ /* 0x003fe20003800000 */
.L_x_102:
[----:B------:R-:W-:Y:S02]  /*c3d0*/  IMAD.MOV.U32 R13, RZ, RZ, R6 ;  /* 0x000000ffff0d7224 */ /* 0x000fe400078e0006 */
[----:B------:R-:W-:Y:S01]  /*c3e0*/  IMAD.MOV.U32 R12, RZ, RZ, 0x4 ;  /* 0x00000004ff0c7424 */ /* 0x000fe200078e00ff */
[----:B------:R-:W-:-:S05]  /*c3f0*/  @P0 LEA R14, P1, R34, R14, 0x1 ;  /* 0x0000000e220e0211 */ /* 0x000fca00078208ff */
[----:B------:R-:W-:-:S08]  /*c400*/  @P0 IMAD.MOV.U32 R2, RZ, RZ, R14 ;  /* 0x000000ffff020224 */ /* 0x000fd000078e000e */
[----:B------:R-:W-:Y:S05]  /*c410*/  WARPSYNC.COLLECTIVE R15, `(.L_x_103) ;  /* 0x000000000f087348 */ /* 0x000fea0003c00000 */
[----:B------:R0:W1:Y:S02]  /*c420*/  SHFL.IDX P6, R14, R13, R12, R11 ;  /* 0x0000000c0d0e7389 */ /* 0x00006400000c000b */
[----:B01----:R-:W-:Y:S01]  /*c430*/  ENDCOLLECTIVE ;  /* 0x000000000000791b */ /* 0x003fe20003800000 */
.L_x_103:
[----:B------:R-:W-:-:S05]  /*c440*/  @P0 IMAD.X R7, RZ, RZ, R7, P1 ;  /* 0x000000ffff070224 */ /* 0x000fca00008e0607 */
[----:B------:R-:W-:-:S05]  /*c450*/  @P0 MOV R3, R7 ;  /* 0x0000000700030202 */ /* 0x000fca0000000f00 */
[----:B------:R-:W-:Y:S01]  /*c460*/  @!PT LDS RZ, [RZ] ;  /* 0x00000000fffff984 */ /* 0x000fe20000000800 */
[----:B------:R-:W-:Y:S01]  /*c470*/  @!PT LDS RZ, [RZ] ;  /* 0x00000000fffff984 */ /* 0x000fe20000000800 */
[----:B------:R-:W-:Y:S01]  /*c480*/  @!PT LDS RZ, [RZ] ;  /* 0x00000000fffff984 */ /* 0x000fe20000000800 */
[----:B------:R0:W-:Y:S01]  /*c490*/  @P0 LDGSTS.E.BYPASS.LTC128B.128 [R21+0x19c00], desc[UR48][R2.64], !P3 ;  /* 0x19c0000002150fae */ /* 0x0001e2000d901d70 */
[----:B------:R-:W-:-:S03]  /*c4a0*/  IMAD.MOV.U32 R13, RZ, RZ, R4 ;  /* 0x000000ffff0d7224 */ /* 0x000fc600078e0004 */
[----:B------:R0:W-:Y:S01]  /*c4b0*/  @P0 LDGSTS.E.BYPASS.LTC128B.128 [R21+0x1dc00], desc[UR48][R2.64+0x80], !P2 ;  /* 0x1dc0008002150fae */ /* 0x0001e2000d101d70 */
[----:B------:R-:W-:Y:S02]  /*c4c0*/  ISETP.GE.AND P0, PT, R30, 0x41, PT ;  /* 0x000000411e00780c */ /* 0x000fe40003f06270 */
[----:B------:R-:W-:-:S11]  /*c4d0*/  MOV R7, R14 ;  /* 0x0000000e00077202 */ /* 0x000fd60000000f00 */
[----:B0-----:R-:W-:Y:S05]  /*c4e0*/  WARPSYNC.COLLECTIVE R15, `(.L_x_104) ;  /* 0x000000000f087348 */ /* 0x001fea0003c00000 */
[----:B------:R1:W2:Y:S02]  /*c4f0*/  SHFL.IDX P6, R14, R13, R12, R11 ;  /* 0x0000000c0d0e7389 */ /* 0x0002a400000c000b */
[----:B012---:R-:W-:Y:S01]  /*c500*/  ENDCOLLECTIVE ;  /* 0x000000000000791b */ /* 0x007fe20003800000 */
.L_x_104:
[----:B------:R-:W-:Y:S01]  /*c510*/  @P0 LEA R9, R5, UR39, 0x1 ;  /* 0x0000002705090c11 */ /* 0x000fe2000f8e08ff */
        /* <DEDUP_REMOVED lines=8> */
.L_x_105:
        /* <DEDUP_REMOVED lines=12> */
.L_x_106:
        /* <DEDUP_REMOVED lines=9> */
.L_x_107:
        /* <DEDUP_REMOVED lines=13> */
.L_x_108:
[----:B------:R-:W-:Y:S02]  /*c7c0*/  IMAD.MOV.U32 R13, RZ, RZ, R6 ;  /* 0x000000ffff0d7224 */ /* 0x000fe400078e0006 */
[----:B------:R-:W-:Y:S01]  /*c7d0*/  IMAD.MOV.U32 R12, RZ, RZ, 0x7 ;  /* 0x00000007ff0c7424 */ /* 0x000fe200078e00ff */
[----:B------:R-:W-:-:S05]  /*c7e0*/  @P0 LEA R14, P1, R34, R14, 0x1 ;  /* 0x0000000e220e0211 */ /* 0x000fca00078208ff */
[----:B------:R-:W-:-:S08]  /*c7f0*/  @P0 IMAD.MOV.U32 R2, RZ, RZ, R14 ;  /* 0x000000ffff020224 */ /* 0x000fd000078e000e */
[----:B------:R-:W-:Y:S05]  /*c800*/  WARPSYNC.COLLECTIVE R15, `(.L_x_109) ;  /* 0x000000000f087348 */ /* 0x000fea0003c00000 */
[----:B------:R0:W1:Y:S02]  /*c810*/  SHFL.IDX P6, R14, R13, R12, R11 ;  /* 0x0000000c0d0e7389 */ /* 0x00006400000c000b */
[----:B01----:R-:W-:Y:S01]  /*c820*/  ENDCOLLECTIVE ;  /* 0x000000000000791b */ /* 0x003fe20003800000 */
.L_x_109:
        /* <DEDUP_REMOVED lines=8> */
[----:B------:R-:W-:-:S07]  /*c8b0*/  MOV R7, R14 ;  /* 0x0000000e00077202 */ /* 0x000fce0000000f00 */
[----:B0-----:R-:W-:Y:S05]  /*c8c0*/  WARPSYNC.COLLECTIVE R15, `(.L_x_110) ;  /* 0x000000000f087348 */ /* 0x001fea0003c00000 */
[----:B------:R1:W2:Y:S02]  /*c8d0*/  SHFL.IDX P6, R14, R13, R12, R11 ;  /* 0x0000000c0d0e7389 */ /* 0x0002a400000c000b */
[----:B012---:R-:W-:Y:S01]  /*c8e0*/  ENDCOLLECTIVE ;  /* 0x000000000000791b */ /* 0x007fe20003800000 */
.L_x_110:
[----:B------:R-:W-:Y:S05]  /*c8f0*/  BRA `(.L_x_111) ;  /* 0xffffffcc00187947 */ /* 0x000fea000383ffff */
.L_x_52:
[----:B------:R-:W-:Y:S01]  /*c900*/  IMAD.MOV.U32 R13, RZ, RZ, R5 ;  /* 0x000000ffff0d7224 */ /* 0x000fe200078e0005 */
[----:B------:R-:W-:Y:S01]  /*c910*/  MOV R12, RZ ;  /* 0x000000ff000c7202 */ /* 0x000fe20000000f00 */
[----:B------:R-:W-:Y:S02]  /*c920*/  IMAD.MOV.U32 R11, RZ, RZ, 0x181f ;  /* 0x0000181fff0b7424 */ /* 0x000fe400078e00ff */
[----:B------:R-:W-:Y:S02]  /*c930*/  IMAD.MOV.U32 R15, RZ, RZ, -0x1 ;  /* 0xffffffffff0f7424 */ /* 0x000fe400078e00ff */
[----:B------:R-:W-:-:S07]  /*c940*/  IMAD.IADD R4, R35, 0x1, R4 ;  /* 0x0000000123047824 */ /* 0x000fce00078e0204 */
[----:B------:R-:W-:Y:S05]  /*c950*/  WARPSYNC.COLLECTIVE R15, `(.L_x_112) ;  /* 0x000000000f087348 */ /* 0x000fea0003c00000 */
[----:B------:R0:W1:Y:S02]  /*c960*/  SHFL.IDX P6, R14, R13, R12, R11 ;  /* 0x0000000c0d0e7389 */ /* 0x00006400000c000b */
[----:B01----:R-:W-:Y:S01]  /*c970*/  ENDCOLLECTIVE ;  /* 0x000000000000791b */ /* 0x003fe20003800000 */
.L_x_112:
[C---:B------:R-:W-:Y:S01]  /*c980*/  VIADD R6, R4.reuse, 0x10 ;  /* 0x0000001004067836 */ /* 0x040fe20000000000 */
[----:B------:R-:W-:Y:S01]  /*c990*/  ISETP.GE.AND P0, PT, R4, UR38, PT ;  /* 0x0000002604007c0c */ /* 0x000fe2000bf06270 */
[----:B------:R-:W-:Y:S01]  /*c9a0*/  IMAD.MOV.U32 R13, RZ, RZ, R0 ;  /* 0x000000ffff0d7224 */ /* 0x000fe200078e0000 */
[----:B------:R-:W-:-:S11]  /*c9b0*/  MOV R2, R14 ;  /* 0x0000000e00027202 */ /* 0x000fd60000000f00 */
[----:B------:R-:W-:Y:S05]  /*c9c0*/  WARPSYNC.COLLECTIVE R15, `(.L_x_113) ;  /* 0x000000000f087348 */ /* 0x000fea0003c00000 */
[----:B------:R0:W1:Y:S02]  /*c9d0*/  SHFL.IDX P6, R14, R13, R12, R11 ;  /* 0x0000000c0d0e7389 */ /* 0x00006400000c000b */
[----:B01----:R-:W-:Y:S01]  /*c9e0*/  ENDCOLLECTIVE ;  /* 0x000000000000791b */ /* 0x003fe20003800000 */
.L_x_113:
[----:B------:R-:W-:Y:S01]  /*c9f0*/  MOV R13, R5 ;  /* 0x00000005000d7202 */ /* 0x000fe20000000f00 */
[----:B------:R-:W-:Y:S01]  /*ca00*/  IMAD.MOV.U32 R12, RZ, RZ, 0x1 ;  /* 0x00000001ff0c7424 */ /* 0x000fe200078e00ff */
[----:B------:R-:W-:-:S04]  /*ca10*/  @!P0 LEA R14, P1, R34, R14, 0x1 ;  /* 0x0000000e220e8211 */ /* 0x000fc800078208ff */
[----:B------:R-:W-:Y:S01]  /*ca20*/  @!P0 IADD3.X R3, RZ, R2, RZ, P1, !PT ;  /* 0x00000002ff038210 */ /* 0x000fe20000ffe4ff */
[----:B------:R-:W-:-:S08]  /*ca30*/  @!P0 IMAD.MOV.U32 R2, RZ, RZ, R14 ;  /* 0x000000ffff028224 */ /* 0x000fd000078e000e */
[----:B------:R-:W-:Y:S05]  /*ca40*/  WARPSYNC.COLLECTIVE R15, `(.L_x_114) ;  /* 0x000000000f087348 */ /* 0x000fea0003c00000 */
[----:B------:R0:W1:Y:S02]  /*ca50*/  SHFL.IDX P6, R14, R13, R12, R11 ;  /* 0x0000000c0d0e7389 */ /* 0x00006400000c000b */
[----:B01----:R-:W-:Y:S01]  /*ca60*/  ENDCOLLECTIVE ;  /* 0x000000000000791b */ /* 0x003fe20003800000 */
.L_x_114:
[----:B------:R-:W-:Y:S01]  /*ca70*/  @!PT LDS RZ, [RZ] ;  /* 0x00000000fffff984 */ /* 0x000fe20000000800 */
[----:B------:R-:W-:Y:S01]  /*ca80*/  @!PT LDS RZ, [RZ] ;  /* 0x00000000fffff984 */ /* 0x000fe20000000800 */
[----:B------:R-:W-:Y:S01]  /*ca90*/  @!PT LDS RZ, [RZ] ;  /* 0x00000000fffff984 */ /* 0x000fe20000000800 */
[----:B------:R0:W-:Y:S04]  /*caa0*/  @!P0 LDGSTS.E.BYPASS.LTC128B.128 [R8+0x10400], desc[UR48][R2.64], !P4 ;  /* 0x1040000002088fae */ /* 0x0001e8000e101d70 */
[----:B------:R0:W-:Y:S01]  /*cab0*/  @!P0 LDGSTS.E.BYPASS.LTC128B.128 [R8+0x14400], desc[UR48][R2.64+0x80], !P5 ;  /* 0x1440008002088fae */ /* 0x0001e2000e901d70 */
[----:B------:R-:W-:Y:S02]  /*cac0*/  ISETP.GE.AND P0, PT, R6, UR38, PT ;  /* 0x0000002606007c0c */ /* 0x000fe4000bf06270 */
[----:B------:R-:W-:Y:S01]  /*cad0*/  MOV R13, R0 ;  /* 0x00000000000d7202 */ /* 0x000fe20000000f00 */
[----:B------:R-:W-:-:S10]  /*cae0*/  IMAD.MOV.U32 R6, RZ, RZ, R14 ;  /* 0x000000ffff067224 */ /* 0x000fd400078e000e */
[----:B0-----:R-:W-:Y:S05]  /*caf0*/  WARPSYNC.COLLECTIVE R15, `(.L_x_115) ;  /* 0x000000000f087348 */ /* 0x001fea0003c00000 */
[----:B------:R1:W2:Y:S02]  /*cb00*/  SHFL.IDX P6, R14, R13, R12, R11 ;  /* 0x0000000c0d0e7389 */ /* 0x0002a400000c000b */
[----:B012---:R-:W-:Y:S01]  /*cb10*/  ENDCOLLECTIVE ;  /* 0x000000000000791b */ /* 0x007fe20003800000 */
.L_x_115:
[----:B------:R-:W-:Y:S01]  /*cb20*/  IMAD.MOV.U32 R13, RZ, RZ, R5 ;  /* 0x000000ffff0d7224 */ /* 0x000fe200078e0005 */
[----:B------:R-:W-:Y:S02]  /*cb30*/  MOV R12, 0x2 ;  /* 0x00000002000c7802 */ /* 0x000fe40000000f00 */
[----:B------:R-:W-:-:S05]  /*cb40*/  @!P0 LEA R14, P1, R34, R14, 0x1 ;  /* 0x0000000e220e8211 */ /* 0x000fca00078208ff */
[----:B------:R-:W-:-:S08]  /*cb50*/  @!P0 IMAD.MOV.U32 R2, RZ, RZ, R14 ;  /* 0x000000ffff028224 */ /* 0x000fd000078e000e */
[----:B------:R-:W-:Y:S05]  /*cb60*/  WARPSYNC.COLLECTIVE R15, `(.L_x_116) ;  /* 0x000000000f087348 */ /* 0x000fea0003c00000 */
[----:B------:R0:W1:Y:S02]  /*cb70*/  SHFL.IDX P6, R14, R13, R12, R11 ;  /* 0x0000000c0d0e7389 */ /* 0x00006400000c000b */
[----:B01----:R-:W-:Y:S01]  /*cb80*/  ENDCOLLECTIVE ;  /* 0x000000000000791b */ /* 0x003fe20003800000 */
.L_x_116:
[----:B------:R-:W-:Y:S02]  /*cb90*/  @!P0 IMAD.X R7, RZ, RZ, R6, P1 ;  /* 0x000000ffff078224 */ /* 0x000fe400008e0606 */
[----:B------:R-:W-:-:S03]  /*cba0*/  VIADD R6, R4, 0x20 ;  /* 0x0000002004067836 */ /* 0x000fc60000000000 */
[----:B------:R-:W-:-:S05]  /*cbb0*/  @!P0 MOV R3, R7 ;  /* 0x0000000700038202 */ /* 0x000fca0000000f00 */
[----:B------:R-:W-:Y:S01]  /*cbc0*/  @!PT LDS RZ, [RZ] ;  /* 0x00000000fffff984 */ /* 0x000fe20000000800 */
[----:B------:R-:W-:Y:S01]  /*cbd0*/  @!PT LDS RZ, [RZ] ;  /* 0x00000000fffff984 */ /* 0x000fe20000000800 */
[----:B------:R-:W-:Y:S01]  /*cbe0*/  @!PT LDS RZ, [RZ] ;  /* 0x00000000fffff984 */ /* 0x000fe20000000800 */
[----:B------:R0:W-:Y:S01]  /*cbf0*/  @!P0 LDGSTS.E.BYPASS.LTC128B.128 [R8+0x10c00], desc[UR48][R2.64], !P4 ;  /* 0x10c0000002088fae */ /* 0x0001e2000e101d70 */
[----:B------:R-:W-:-:S03]  /*cc00*/  IMAD.MOV.U32 R13, RZ, RZ, R0 ;  /* 0x000000ffff0d7224 */ /* 0x000fc600078e0000 */
[----:B------:R0:W-:Y:S01]  /*cc10*/  @!P0 LDGSTS.E.BYPASS.LTC128B.128 [R8+0x14c00], desc[UR48][R2.64+0x80], !P5 ;  /* 0x14c0008002088fae */ /* 0x0001e2000e901d70 */
[----:B------:R-:W-:Y:S01]  /*cc20*/  ISETP.GE.AND P0, PT, R6, UR38, PT ;  /* 0x0000002606007c0c */ /* 0x000fe2000bf06270 */
[----:B------:R-:W-:-:S12]  /*cc30*/  IMAD.MOV.U32 R6, RZ, RZ, R14 ;  /* 0x000000ffff067224 */ /* 0x000fd800078e000e */
[----:B0-----:R-:W-:Y:S05]  /*cc40*/  WARPSYNC.COLLECTIVE R15, `(.L_x_117) ;  /* 0x000000000f087348 */ /* 0x001fea0003c00000 */
[----:B------:R1:W2:Y:S02]  /*cc50*/  SHFL.IDX P6, R14, R13, R12, R11 ;  /* 0x0000000c0d0e7389 */ /* 0x0002a400000c000b */
[----:B012---:R-:W-:Y:S01]  /*cc60*/  ENDCOLLECTIVE ;  /* 0x000000000000791b */ /* 0x007fe20003800000 */
.L_x_117:
[----:B------:R-:W-:Y:S02]  /*cc70*/  IMAD.MOV.U32 R13, RZ, RZ, R5 ;  /* 0x000000ffff0d7224 */ /* 0x000fe400078e0005 */
[----:B------:R-:W-:Y:S01]  /*cc80*/  IMAD.MOV.U32 R12, RZ, RZ, 0x3 ;  /* 0x00000003ff0c7424 */ /* 0x000fe200078e00ff */
[----:B------:R-:W-:-:S04]  /*cc90*/  @!P0 LEA R14, P1, R34, R14, 0x1 ;  /* 0x0000000e220e8211 */ /* 0x000fc800078208ff */
[----:B------:R-:W-:Y:S01]  /*cca0*/  @!P0 IADD3.X R7, RZ, R6, RZ, P1, !PT ;  /* 0x00000006ff078210 */ /* 0x000fe20000ffe4ff */
[----:B------:R-:W-:Y:S01]  /*ccb0*/  @!P0 IMAD.MOV.U32 R2, RZ, RZ, R14 ;  /* 0x000000ffff028224 */ /* 0x000fe200078e000e */
[----:B------:R-:W-:-:S07]  /*ccc0*/  IADD3 R6, R4, 0x30, RZ ;  /* 0x0000003004067810 */ /* 0x000fce0007ffe0ff */
[----:B------:R-:W-:Y:S05]  /*ccd0*/  WARPSYNC.COLLECTIVE R15, `(.L_x_118) ;  /* 0x000000000f087348 */ /* 0x000fea0003c00000 */
[----:B------:R0:W1:Y:S02]  /*cce0*/  SHFL.IDX P6, R14, R13, R12, R11 ;  /* 0x0000000c0d0e7389 */ /* 0x00006400000c000b */
[----:B01----:R-:W-:Y:S01]  /*ccf0*/  ENDCOLLECTIVE ;  /* 0x000000000000791b */ /* 0x003fe20003800000 */
.L_x_118:
[----:B------:R-:W-:-:S05]  /*cd00*/  @!P0 IMAD.MOV.U32 R3, RZ, RZ, R7 ;  /* 0x000000ffff038224 */ /* 0x000fca00078e0007 */
[----:B------:R-:W-:Y:S01]  /*cd10*/  @!PT LDS RZ, [RZ] ;  /* 0x00000000fffff984 */ /* 0x000fe20000000800 */
[----:B------:R-:W-:Y:S01]  /*cd20*/  @!PT LDS RZ, [RZ] ;  /* 0x00000000fffff984 */ /* 0x000fe20000000800 */
[----:B------:R-:W-:Y:S01]  /*cd30*/  @!PT LDS RZ, [RZ] ;  /* 0x00000000fffff984 */ /* 0x000fe20000000800 */
[----:B------:R0:W-:Y:S04]  /*cd40*/  @!P0 LDGSTS.E.BYPASS.LTC128B.128 [R8+0x11400], desc[UR48][R2.64], !P4 ;  /* 0x1140000002088fae */ /* 0x0001e8000e101d70 */
[----:B------:R0:W-:Y:S01]  /*cd50*/  @!P0 LDGSTS.E.BYPASS.LTC128B.128 [R8+0x15400], desc[UR48][R2.64+0x80], !P5 ;  /* 0x1540008002088fae */ /* 0x0001e2000e901d70 */
[----:B------:R-:W-:Y:S01]  /*cd60*/  ISETP.GE.AND P0, PT, R6, UR38, PT ;  /* 0x0000002606007c0c */ /* 0x000fe2000bf06270 */
[----:B------:R-:W-:Y:S01]  /*cd70*/  IMAD.MOV.U32 R13, RZ, RZ, R0 ;  /* 0x000000ffff0d7224 */ /* 0x000fe200078e0000 */
[----:B------:R-:W-:-:S11]  /*cd80*/  MOV R6, R14 ;  /* 0x0000000e00067202 */ /* 0x000fd60000000f00 */
[----:B0-----:R-:W-:Y:S05]  /*cd90*/  WARPSYNC.COLLECTIVE R15, `(.L_x_119) ;  /* 0x000000000f087348 */ /* 0x001fea0003c00000 */
[----:B------:R1:W2:Y:S02]  /*cda0*/  SHFL.IDX P6, R14, R13, R12, R11 ;  /* 0x0000000c0d0e7389 */ /* 0x0002a400000c000b */
[----:B012---:R-:W-:Y:S01]  /*cdb0*/  ENDCOLLECTIVE ;  /* 0x000000000000791b */ /* 0x007fe20003800000 */
.L_x_119:
[----:B------:R-:W-:Y:S01]  /*cdc0*/  MOV R13, R5 ;  /* 0x00000005000d7202 */ /* 0x000fe20000000f00 */
[----:B------:R-:W-:Y:S01]  /*cdd0*/  IMAD.MOV.U32 R12, RZ, RZ, 0x4 ;  /* 0x00000004ff0c7424 */ /* 0x000fe200078e00ff */
[----:B------:R-:W-:-:S04]  /*cde0*/  @!P0 LEA R14, P1, R34, R14, 0x1 ;  /* 0x0000000e220e8211 */ /* 0x000fc800078208ff */
[----:B------:R-:W-:Y:S01]  /*cdf0*/  @!P0 MOV R2, R14 ;  /* 0x0000000e00028202 */ /* 0x000fe20000000f00 */
[----:B------:R-:W-:-:S08]  /*ce00*/  @!P0 IMAD.X R7, RZ, RZ, R6, P1 ;  /* 0x000000ffff078224 */ /* 0x000fd000008e0606 */
[----:B------:R-:W-:Y:S05]  /*ce10*/  WARPSYNC.COLLECTIVE R15, `(.L_x_120) ;  /* 0x000000000f087348 */ /* 0x000fea0003c00000 */
[----:B------:R0:W1:Y:S02]  /*ce20*/  SHFL.IDX P6, R14, R13, R12, R11 ;  /* 0x0000000c0d0e7389 */ /* 0x00006400000c000b */
[----:B01----:R-:W-:Y:S01]  /*ce30*/  ENDCOLLECTIVE ;  /* 0x000000000000791b */ /* 0x003fe20003800000 */
.L_x_120:
[----:B------:R-:W-:Y:S02]  /*ce40*/  VIADD R6, R4, 0x40 ;  /* 0x0000004004067836 */ /* 0x000fe40000000000 */
[----:B------:R-:W-:-:S05]  /*ce50*/  @!P0 IMAD.MOV.U32 R3, RZ, RZ, R7 ;  /* 0x000000ffff038224 */ /* 0x000fca00078e0007 */
        /* <DEDUP_REMOVED lines=11> */
.L_x_121:
[----:B------:R-:W-:Y:S01]  /*cf10*/  IMAD.MOV.U32 R13, RZ, RZ, R5 ;  /* 0x000000ffff0d7224 */ /* 0x000fe200078e0005 */
[----:B------:R-:W-:Y:S02]  /*cf20*/  MOV R12, 0x5 ;  /* 0x00000005000c7802 */ /* 0x000fe40000000f00 */
[----:B------:R-:W-:-:S05]  /*cf30*/  @!P0 LEA R14, P1, R34, R14, 0x1 ;  /* 0x0000000e220e8211 */ /* 0x000fca00078208ff */
[----:B------:R-:W-:-:S08]  /*cf40*/  @!P0 IMAD.MOV.U32 R2, RZ, RZ, R14 ;  /* 0x000000ffff028224 */ /* 0x000fd000078e000e */
[----:B------:R-:W-:Y:S05]  /*cf50*/  WARPSYNC.COLLECTIVE R15, `(.L_x_122) ;  /* 0x000000000f087348 */ /* 0x000fea0003c00000 */
[----:B------:R0:W1:Y:S02]  /*cf60*/  SHFL.IDX P6, R14, R13, R12, R11 ;  /* 0x0000000c0d0e7389 */ /* 0x00006400000c000b */
[----:B01----:R-:W-:Y:S01]  /*cf70*/  ENDCOLLECTIVE ;  /* 0x000000000000791b */ /* 0x003fe20003800000 */
.L_x_122:
        /* <DEDUP_REMOVED lines=14> */
.L_x_123:
        /* <DEDUP_REMOVED lines=9> */
.L_x_124:
        /* <DEDUP_REMOVED lines=12> */
.L_x_125:
[----:B------:R-:W-:Y:S01]  /*d1b0*/  IMAD.MOV.U32 R13, RZ, RZ, R5 ;  /* 0x000000ffff0d7224 */ /* 0x000fe200078e0005 */
[----:B------:R-:W-:Y:S02]  /*d1c0*/  MOV R12, 0x7 ;  /* 0x00000007000c7802 */ /* 0x000fe40000000f00 */
[----:B------:R-:W-:-:S04]  /*d1d0*/  @!P0 LEA R14, P1, R34, R14, 0x1 ;  /* 0x0000000e220e8211 */ /* 0x000fc800078208ff */
[----:B------:R-:W-:Y:S01]  /*d1e0*/  @!P0 MOV R2, R14 ;  /* 0x0000000e00028202 */ /* 0x000fe20000000f00 */
[----:B------:R-:W-:-:S08]  /*d1f0*/  @!P0 IMAD.X R7, RZ, RZ, R6, P1 ;  /* 0x000000ffff078224 */ /* 0x000fd000008e0606 */
[----:B------:R-:W-:Y:S05]  /*d200*/  WARPSYNC.COLLECTIVE R15, `(.L_x_126) ;  /* 0x000000000f087348 */ /* 0x000fea0003c00000 */
[----:B------:R0:W1:Y:S02]  /*d210*/  SHFL.IDX P6, R14, R13, R12, R11 ;  /* 0x0000000c0d0e7389 */ /* 0x00006400000c000b */
[----:B01----:R-:W-:Y:S01]  /*d220*/  ENDCOLLECTIVE ;  /* 0x000000000000791b */ /* 0x003fe20003800000 */
.L_x_126:
[----:B------:R-:W-:-:S05]  /*d230*/  @!P0 IMAD.MOV.U32 R3, RZ, RZ, R7 ;  /* 0x000000ffff038224 */ /* 0x000fca00078e0007 */
[----:B------:R-:W-:Y:S01]  /*d240*/  @!PT LDS RZ, [RZ] ;  /* 0x00000000fffff984 */ /* 0x000fe20000000800 */
[----:B------:R-:W-:Y:S01]  /*d250*/  @!PT LDS RZ, [RZ] ;  /* 0x00000000fffff984 */ /* 0x000fe20000000800 */
[----:B------:R-:W-:Y:S01]  /*d260*/  @!PT LDS RZ, [RZ] ;  /* 0x00000000fffff984 */ /* 0x000fe20000000800 */
[----:B------:R0:W-:Y:S04]  /*d270*/  @!P0 LDGSTS.E.BYPASS.LTC128B.128 [R8+0x13400], desc[UR48][R2.64], !P4 ;  /* 0x1340000002088fae */ /* 0x0001e8000e101d70 */
[----:B------:R0:W-:Y:S01]  /*d280*/  @!P0 LDGSTS.E.BYPASS.LTC128B.128 [R8+0x17400], desc[UR48][R2.64+0x80], !P5 ;  /* 0x1740008002088fae */ /* 0x0001e2000e901d70 */
[----:B------:R-:W-:Y:S02]  /*d290*/  IMAD.MOV.U32 R13, RZ, RZ, R0 ;  /* 0x000000ffff0d7224 */ /* 0x000fe400078e0000 */
[----:B------:R-:W-:-:S07]  /*d2a0*/  IMAD.MOV.U32 R6, RZ, RZ, R14 ;  /* 0x000000ffff067224 */ /* 0x000fce00078e000e */
[----:B0-----:R-:W-:Y:S05]  /*d2b0*/  WARPSYNC.COLLECTIVE R15, `(.L_x_127) ;  /* 0x000000000f087348 */ /* 0x001fea0003c00000 */
[----:B------:R1:W2:Y:S02]  /*d2c0*/  SHFL.IDX P6, R14, R13, R12, R11 ;  /* 0x0000000c0d0e7389 */ /* 0x0002a400000c000b */
[----:B012---:R-:W-:Y:S01]  /*d2d0*/  ENDCOLLECTIVE ;  /* 0x000000000000791b */ /* 0x007fe20003800000 */
.L_x_127:
[----:B------:R-:W-:Y:S05]  /*d2e0*/  BRA `(.L_x_128) ;  /* 0xffffffcc002c7947 */ /* 0x000fea000383ffff */
.L_x_54:
[----:B0-----:R-:W-:-:S04]  /*d2f0*/  MOV R3, UR39 ;  /* 0x0000002700037c02 */ /* 0x001fc80008000f00 */
[----:B------:R0:W1:Y:S03]  /*d300*/  SYNCS.PHASECHK.TRANS64.TRYWAIT P0, [R3+URZ+0x28820], R0 ;  /* 0x02882000030075a7 */ /* 0x000066000800017f */
[----:B-1----:R-:W-:Y:S05]  /*d310*/  @!P0 NANOSLEEP.SYNCS 0x989680 ;  /* 0x009896800000895d */ /* 0x002fea0003900000 */
[----:B------:R-:W1:Y:S02]  /*d320*/  @!P0 SYNCS.PHASECHK.TRANS64 P0, [R3+URZ+0x28820], R0 ;  /* 0x02882000030085a7 */ /* 0x000e64000800007f */
[----:B-1----:R-:W-:Y:S05]  /*d330*/  @!P0 BRA `(.L_x_54) ;  /* 0xfffffffc00ec8947 */ /* 0x002fea000383ffff */
[----:B------:R-:W-:Y:S05]  /*d340*/  BRA `(.L_x_129) ;  /* 0xffffffcc00607947 */ /* 0x000fea000383ffff */
.L_x_58:
[----:B0-----:R0:W1:Y:S02]  /*d350*/  SYNCS.PHASECHK.TRANS64.TRYWAIT P0, [R6+URZ+0x28840], R3 ;  /* 0x02884003060075a7 */ /* 0x001064000800017f */
[----:B-1----:R-:W-:Y:S05]  /*d360*/  @!P0 NANOSLEEP.SYNCS 0x989680 ;  /* 0x009896800000895d */ /* 0x002fea0003900000 */
[----:B------:R-:W1:Y:S02]  /*d370*/  @!P0 SYNCS.PHASECHK.TRANS64 P0, [R6+URZ+0x28840], R3 ;  /* 0x02884003060085a7 */ /* 0x000e64000800007f */
[----:B-1----:R-:W-:Y:S05]  /*d380*/  @!P0 BRA `(.L_x_58) ;  /* 0xfffffffc00f08947 */ /* 0x002fea000383ffff */
[----:B------:R-:W-:Y:S05]  /*d390*/  BRA `(.L_x_130) ;  /* 0xffffffd0001c7947 */ /* 0x000fea000383ffff */
.L_x_59:
[----:B------:R-:W-:Y:S01]  /*d3a0*/  BSSY B1, `(.L_x_131) ;  /* 0x0000008000017945 */ /* 0x000fe20003800000 */
[----:B------:R-:W-:Y:S01]  /*d3b0*/  IMAD.MOV.U32 R13, RZ, RZ, R9 ;  /* 0x000000ffff0d7224 */ /* 0x000fe200078e0009 */
[----:B------:R-:W-:Y:S01]  /*d3c0*/  MOV R11, 0x181f ;  /* 0x0000181f000b7802 */ /* 0x000fe20000000f00 */
[----:B------:R-:W-:Y:S02]  /*d3d0*/  IMAD.MOV.U32 R12, RZ, RZ, RZ ;  /* 0x000000ffff0c7224 */ /* 0x000fe400078e00ff */
[----:B------:R-:W-:-:S07]  /*d3e0*/  IMAD.MOV.U32 R15, RZ, RZ, -0x1 ;  /* 0xffffffffff0f7424 */ /* 0x000fce00078e00ff */
[----:B------:R-:W-:Y:S05]  /*d3f0*/  WARPSYNC.COLLECTIVE R15, `(.L_x_132) ;  /* 0x000000000f087348 */ /* 0x000fea0003c00000 */
[----:B------:R0:W1:Y:S02]  /*d400*/  SHFL.IDX P6, R14, R13, R12, R11 ;  /* 0x0000000c0d0e7389 */ /* 0x00006400000c000b */
[----:B01----:R-:W-:Y:S01]  /*d410*/  ENDCOLLECTIVE ;  /* 0x000000000000791b */ /* 0x003fe20003800000 */
.L_x_132:
[----:B------:R-:W-:Y:S05]  /*d420*/  BSYNC B1 ;  /* 0x0000000000017941 */ /* 0x000fea0003800000 */
.L_x_131:
[----:B------:R-:W-:Y:S01]  /*d430*/  MOV R13, R7 ;  /* 0x00000007000d7202 */ /* 0x000fe20000000f00 */
[----:B------:R-:W-:Y:S01]  /*d440*/  IMAD.MOV.U32 R12, RZ, RZ, RZ ;  /* 0x000000ffff0c7224 */ /* 0x000fe200078e00ff */
[----:B------:R-:W-:Y:S01]  /*d450*/  MOV R15, 0xffffffff ;  /* 0xffffffff000f7802 */ /* 0x000fe20000000f00 */
[----:B------:R-:W-:Y:S01]  /*d460*/  IMAD.MOV.U32 R11, RZ, RZ, 0x181f ;  /* 0x0000181fff0b7424 */ /* 0x000fe200078e00ff */
[----:B------:R-:W-:Y:S01]  /*d470*/  LEA R8, R8, UR39, 0x1 ;  /* 0x0000002708087c11 */ /* 0x000fe2000f8e08ff */
[----:B------:R-:W-:Y:S02]  /*d480*/  IMAD.MOV.U32 R3, RZ, RZ, R14 ;  /* 0x000000ffff037224 */ /* 0x000fe400078e000e */
[----:B------:R-:W-:-:S07]  /*d490*/  IMAD.SHL.U32 R5, R34, 0x2, RZ ;  /* 0x0000000222057824 */ /* 0x000fce00078e00ff */
[----:B------:R-:W-:Y:S05]  /*d4a0*/  WARPSYNC.COLLECTIVE R15, `(.L_x_133) ;  /* 0x000000000f087348 */ /* 0x000fea0003c00000 */
[----:B------:R0:W1:Y:S02]  /*d4b0*/  SHFL.IDX P6, R14, R13, R12, R11 ;  /* 0x0000000c0d0e7389 */ /* 0x00006400000c000b */
[----:B01----:R-:W-:Y:S01]  /*d4c0*/  ENDCOLLECTIVE ;  /* 0x000000000000791b */ /* 0x003fe20003800000 */
.L_x_133:
[----:B------:R-:W-:Y:S01]  /*d4d0*/  MOV R13, R9 ;  /* 0x00000009000d7202 */ /* 0x000fe20000000f00 */
[----:B------:R-:W-:Y:S01]  /*d4e0*/  IMAD.MOV.U32 R12, RZ, RZ, 0x1 ;  /* 0x00000001ff0c7424 */ /* 0x000fe200078e00ff */
[----:B------:R-:W-:-:S13]  /*d4f0*/  IADD3 R2, P0, R14, R5, RZ ;  /* 0x000000050e027210 */ /* 0x000fda0007f1e0ff */
[----:B------:R-:W-:Y:S05]  /*d500*/  WARPSYNC.COLLECTIVE R15, `(.L_x_134) ;  /* 0x000000000f087348 */ /* 0x000fea0003c00000 */
[----:B------:R0:W1:Y:S02]  /*d510*/  SHFL.IDX P6, R14, R13, R12, R11 ;  /* 0x0000000c0d0e7389 */ /* 0x00006400000c000b */
[----:B01----:R-:W-:Y:S01]  /*d520*/  ENDCOLLECTIVE ;  /* 0x000000000000791b */ /* 0x003fe20003800000 */
.L_x_134:
[----:B------:R-:W-:-:S05]  /*d530*/  IMAD.X R3, RZ, RZ, R3, P0 ;  /* 0x000000ffff037224 */ /* 0x000fca00000e0603 */
[----:B------:R-:W-:Y:S01]  /*d540*/  @!PT LDS RZ, [RZ] ;  /* 0x00000000fffff984 */ /* 0x000fe20000000800 */
[----:B------:R-:W-:Y:S01]  /*d550*/  @!PT LDS RZ, [RZ] ;  /* 0x00000000fffff984 */ /* 0x000fe20000000800 */
[----:B------:R-:W-:Y:S01]  /*d560*/  @!PT LDS RZ, [RZ] ;  /* 0x00000000fffff984 */ /* 0x000fe20000000800 */
[----:B------:R-:W-:Y:S04]  /*d570*/  LDGSTS.E.BYPASS.LTC128B.128 [R8+0x18400], desc[UR48][R2.64], !P2 ;  /* 0x1840000002087fae */ /* 0x000fe8000d101d70 */
[----:B------:R0:W-:Y:S01]  /*d580*/  LDGSTS.E.BYPASS.LTC128B.128 [R8+0x1c400], desc[UR48][R2.64+0x80], !P1 ;  /* 0x1c40008002087fae */ /* 0x0001e2000c901d70 */
[----:B------:R-:W-:Y:S01]  /*d590*/  MOV R13, R7 ;  /* 0x00000007000d7202 */ /* 0x000fe20000000f00 */
[----:B0-----:R-:W-:-:S07]  /*d5a0*/  IMAD.MOV.U32 R3, RZ, RZ, R14 ;  /* 0x000000ffff037224 */ /* 0x001fce00078e000e */
[----:B------:R-:W-:Y:S05]  /*d5b0*/  WARPSYNC.COLLECTIVE R15, `(.L_x_135) ;  /* 0x000000000f087348 */ /* 0x000fea0003c00000 */
[----:B------:R0:W1:Y:S02]  /*d5c0*/  SHFL.IDX P6, R14, R13, R12, R11 ;  /* 0x0000000c0d0e7389 */ /* 0x00006400000c000b */
[----:B01----:R-:W-:Y:S01]  /*d5d0*/  ENDCOLLECTIVE ;  /* 0x000000000000791b */ /* 0x003fe20003800000 */
.L_x_135:
[----:B------:R-:W-:Y:S01]  /*d5e0*/  IMAD.MOV.U32 R13, RZ, RZ, R9 ;  /* 0x000000ffff0d7224 */ /* 0x000fe200078e0009 */
[----:B------:R-:W-:Y:S02]  /*d5f0*/  MOV R12, 0x2 ;  /* 0x00000002000c7802 */ /* 0x000fe40000000f00 */
[----:B------:R-:W-:-:S13]  /*d600*/  IADD3 R2, P0, R14, R5, RZ ;  /* 0x000000050e027210 */ /* 0x000fda0007f1e0ff */
[----:B------:R-:W-:Y:S05]  /*d610*/  WARPSYNC.COLLECTIVE R15, `(.L_x_136) ;  /* 0x000000000f087348 */ /* 0x000fea0003c00000 */
[----:B------:R0:W1:Y:S02]  /*d620*/  SHFL.IDX P6, R14, R13, R12, R11 ;  /* 0x0000000c0d0e7389 */ /* 0x00006400000c000b */
[----:B01----:R-:W-:Y:S01]  /*d630*/  ENDCOLLECTIVE ;  /* 0x000000000000791b */ /* 0x003fe20003800000 */
.L_x_136:
[----:B------:R-:W-:-:S05]  /*d640*/  IMAD.X R3, RZ, RZ, R3, P0 ;  /* 0x000000ffff037224 */ /* 0x000fca00000e0603 */
[----:B------:R-:W-:Y:S01]  /*d650*/  @!PT LDS RZ, [RZ] ;  /* 0x00000000fffff984 */ /* 0x000fe20000000800 */
[----:B------:R-:W-:Y:S01]  /*d660*/  @!PT LDS RZ, [RZ] ;  /* 0x00000000fffff984 */ /* 0x000fe20000000800 */
[----:B------:R-:W-:Y:S01]  /*d670*/  @!PT LDS RZ, [RZ] ;  /* 0x00000000fffff984 */ /* 0x000fe20000000800 */
[----:B------:R-:W-:Y:S04]  /*d680*/  LDGSTS.E.BYPASS.LTC128B.128 [R8+0x18c00], desc[UR48][R2.64], !P2 ;  /* 0x18c0000002087fae */ /* 0x000fe8000d101d70 */
[----:B------:R0:W-:Y:S01]  /*d690*/  LDGSTS.E.BYPASS.LTC128B.128 [R8+0x1cc00], desc[UR48][R2.64+0x80], !P1 ;  /* 0x1cc0008002087fae */ /* 0x0001e2000c901d70 */
[----:B------:R-:W-:Y:S02]  /*d6a0*/  IMAD.MOV.U32 R13, RZ, RZ, R7 ;  /* 0x000000ffff0d7224 */ /* 0x000fe400078e0007 */
[----:B0-----:R-:W-:-:S07]  /*d6b0*/  IMAD.MOV.U32 R3, RZ, RZ, R14 ;  /* 0x000000ffff037224 */ /* 0x001fce00078e000e */
[----:B------:R-:W-:Y:S05]  /*d6c0*/  WARPSYNC.COLLECTIVE R15, `(.L_x_137) ;  /* 0x000000000f087348 */ /* 0x000fea0003c00000 */
[----:B------:R0:W1:Y:S02]  /*d6d0*/  SHFL.IDX P6, R14, R13, R12, R11 ;  /* 0x0000000c0d0e7389 */ /* 0x00006400000c000b */
[----:B01----:R-:W-:Y:S01]  /*d6e0*/  ENDCOLLECTIVE ;  /* 0x000000000000791b */ /* 0x003fe20003800000 */
.L_x_137:
[----:B------:R-:W-:Y:S02]  /*d6f0*/  IMAD.MOV.U32 R13, RZ, RZ, R9 ;  /* 0x000000ffff0d7224 */ /* 0x000fe400078e0009 */
[----:B------:R-:W-:Y:S01]  /*d700*/  IMAD.MOV.U32 R12, RZ, RZ, 0x3 ;  /* 0x00000003ff0c7424 */ /* 0x000fe200078e00ff */
[----:B------:R-:W-:-:S13]  /*d710*/  IADD3 R2, P0, R14, R5, RZ ;  /* 0x000000050e027210 */ /* 0x000fda0007f1e0ff */
[----:B------:R-:W-:Y:S05]  /*d720*/  WARPSYNC.COLLECTIVE R15, `(.L_x_138) ;  /* 0x000000000f087348 */ /* 0x000fea0003c00000 */
[----:B------:R0:W1:Y:S02]  /*d730*/  SHFL.IDX P6, R14, R13, R12, R11 ;  /* 0x0000000c0d0e7389 */ /* 0x00006400000c000b */
[----:B01----:R-:W-:Y:S01]  /*d740*/  ENDCOLLECTIVE ;  /* 0x000000000000791b */ /* 0x003fe20003800000 */
.L_x_138:
[----:B------:R-:W-:-:S05]  /*d750*/  IADD3.X R3, RZ, R3, RZ, P0, !PT ;  /* 0x00000003ff037210 */ /* 0x000fca00007fe4ff */
[----:B------:R-:W-:Y:S01]  /*d760*/  @!PT LDS RZ, [RZ] ;  /* 0x00000000fffff984 */ /* 0x000fe20000000800 */
[----:B------:R-:W-:Y:S01]  /*d770*/  @!PT LDS RZ, [RZ] ;  /* 0x00000000fffff984 */ /* 0x000fe20000000800 */
[----:B------:R-:W-:Y:S01]  /*d780*/  @!PT LDS RZ, [RZ] ;  /* 0x00000000fffff984 */ /* 0x000fe20000000800 */
[----:B------:R-:W-:Y:S04]  /*d790*/  LDGSTS.E.BYPASS.LTC128B.128 [R8+0x19400], desc[UR48][R2.64], !P2 ;  /* 0x1940000002087fae */ /* 0x000fe8000d101d70 */
[----:B------:R0:W-:Y:S01]  /*d7a0*/  LDGSTS.E.BYPASS.LTC128B.128 [R8+0x1d400], desc[UR48][R2.64+0x80], !P1 ;  /* 0x1d40008002087fae */ /* 0x0001e2000c901d70 */
[----:B------:R-:W-:Y:S01]  /*d7b0*/  IMAD.MOV.U32 R13, RZ, RZ, R7 ;  /* 0x000000ffff0d7224 */ /* 0x000fe200078e0007 */
[----:B0-----:R-:W-:-:S07]  /*d7c0*/  MOV R3, R14 ;  /* 0x0000000e00037202 */ /* 0x001fce0000000f00 */
[----:B------:R-:W-:Y:S05]  /*d7d0*/  WARPSYNC.COLLECTIVE R15, `(.L_x_139) ;  /* 0x000000000f087348 */ /* 0x000fea0003c00000 */
[----:B------:R0:W1:Y:S02]  /*d7e0*/  SHFL.IDX P6, R14, R13, R12, R11 ;  /* 0x0000000c0d0e7389 */ /* 0x00006400000c000b */
[----:B01----:R-:W-:Y:S01]  /*d7f0*/  ENDCOLLECTIVE ;  /* 0x000000000000791b */ /* 0x003fe20003800000 */
.L_x_139:
[----:B------:R-:W-:Y:S01]  /*d800*/  MOV R13, R9 ;  /* 0x00000009000d7202 */ /* 0x000fe20000000f00 */
[----:B------:R-:W-:Y:S01]  /*d810*/  IMAD.MOV.U32 R12, RZ, RZ, 0x4 ;  /* 0x00000004ff0c7424 */ /* 0x000fe200078e00ff */
[----:B------:R-:W-:-:S13]  /*d820*/  IADD3 R2, P0, R14, R5, RZ ;  /* 0x000000050e027210 */ /* 0x000fda0007f1e0ff */
[----:B------:R-:W-:Y:S05]  /*d830*/  WARPSYNC.COLLECTIVE R15, `(.L_x_140) ;  /* 0x000000000f087348 */ /* 0x000fea0003c00000 */
[----:B------:R0:W1:Y:S02]  /*d840*/  SHFL.IDX P6, R14, R13, R12, R11 ;  /* 0x0000000c0d0e7389 */ /* 0x00006400000c000b */
[----:B01----:R-:W-:Y:S01]  /*d850*/  ENDCOLLECTIVE ;  /* 0x000000000000791b */ /* 0x003fe20003800000 */
.L_x_140:
        /* <DEDUP_REMOVED lines=11> */
.L_x_141:
[----:B------:R-:W-:Y:S01]  /*d910*/  IMAD.MOV.U32 R13, RZ, RZ, R9 ;  /* 0x000000ffff0d7224 */ /* 0x000fe200078e0009 */
[----:B------:R-:W-:Y:S02]  /*d920*/  MOV R12, 0x5 ;  /* 0x00000005000c7802 */ /* 0x000fe40000000f00 */
[----:B------:R-:W-:-:S13]  /*d930*/  IADD3 R2, P0, R14, R5, RZ ;  /* 0x000000050e027210 */ /* 0x000fda0007f1e0ff */
[----:B------:R-:W-:Y:S05]  /*d940*/  WARPSYNC.COLLECTIVE R15, `(.L_x_142) ;  /* 0x000000000f087348 */ /* 0x000fea0003c00000 */
[----:B------:R0:W1:Y:S02]  /*d950*/  SHFL.IDX P6, R14, R13, R12, R11 ;  /* 0x0000000c0d0e7389 */ /* 0x00006400000c000b */
[----:B01----:R-:W-:Y:S01]  /*d960*/  ENDCOLLECTIVE ;  /* 0x000000000000791b */ /* 0x003fe20003800000 */
.L_x_142:
        /* <DEDUP_REMOVED lines=11> */
.L_x_143:
[----:B------:R-:W-:Y:S02]  /*da20*/  IMAD.MOV.U32 R13, RZ, RZ, R9 ;  /* 0x000000ffff0d7224 */ /* 0x000fe400078e0009 */
[----:B------:R-:W-:Y:S01]  /*da30*/  IMAD.MOV.U32 R12, RZ, RZ, 0x6 ;  /* 0x00000006ff0c7424 */ /* 0x000fe200078e00ff */
[----:B------:R-:W-:-:S13]  /*da40*/  IADD3 R2, P0, R14, R5, RZ ;  /* 0x000000050e027210 */ /* 0x000fda0007f1e0ff */
[----:B------:R-:W-:Y:S05]  /*da50*/  WARPSYNC.COLLECTIVE R15, `(.L_x_144) ;  /* 0x000000000f087348 */ /* 0x000fea0003c00000 */
[----:B------:R0:W1:Y:S02]  /*da60*/  SHFL.IDX P6, R14, R13, R12, R11 ;  /* 0x0000000c0d0e7389 */ /* 0x00006400000c000b */
[----:B01----:R-:W-:Y:S01]  /*da70*/  ENDCOLLECTIVE ;  /* 0x000000000000791b */ /* 0x003fe20003800000 */
.L_x_144:
        /* <DEDUP_REMOVED lines=11> */
.L_x_145:
[----:B------:R-:W-:Y:S01]  /*db30*/  MOV R13, R9 ;  /* 0x00000009000d7202 */ /* 0x000fe20000000f00 */
[----:B------:R-:W-:Y:S01]  /*db40*/  IMAD.MOV.U32 R12, RZ, RZ, 0x7 ;  /* 0x00000007ff0c7424 */ /* 0x000fe200078e00ff */
[----:B------:R-:W-:-:S13]  /*db50*/  IADD3 R2, P0, R14, R5, RZ ;  /* 0x000000050e027210 */ /* 0x000fda0007f1e0ff */
[----:B------:R-:W-:Y:S05]  /*db60*/  WARPSYNC.COLLECTIVE R15, `(.L_x_146) ;  /* 0x000000000f087348 */ /* 0x000fea0003c00000 */
[----:B------:R0:W1:Y:S02]  /*db70*/  SHFL.IDX P6, R14, R13, R12, R11 ;  /* 0x0000000c0d0e7389 */ /* 0x00006400000c000b */
[----:B01----:R-:W-:Y:S01]  /*db80*/  ENDCOLLECTIVE ;  /* 0x000000000000791b */ /* 0x003fe20003800000 */
.L_x_146:
[----:B------:R-:W-:-:S05]  /*db90*/  IMAD.X R3, RZ, RZ, R3, P0 ;  /* 0x000000ffff037224 */ /* 0x000fca00000e0603 */
[----:B------:R-:W-:Y:S01]  /*dba0*/  @!PT LDS RZ, [RZ] ;  /* 0x00000000fffff984 */ /* 0x000fe20000000800 */
[----:B------:R-:W-:Y:S01]  /*dbb0*/  @!PT LDS RZ, [RZ] ;  /* 0x00000000fffff984 */ /* 0x000fe20000000800 */
[----:B------:R-:W-:Y:S01]  /*dbc0*/  @!PT LDS RZ, [RZ] ;  /* 0x00000000fffff984 */ /* 0x000fe20000000800 */
[----:B------:R0:W-:Y:S04]  /*dbd0*/  LDGSTS.E.BYPASS.LTC128B.128 [R8+0x1b400], desc[UR48][R2.64], !P2 ;  /* 0x1b40000002087fae */ /* 0x0001e8000d101d70 */
[----:B------:R0:W-:Y:S01]  /*dbe0*/  LDGSTS.E.BYPASS.LTC128B.128 [R8+0x1f400], desc[UR48][R2.64+0x80], !P1 ;  /* 0x1f40008002087fae */ /* 0x0001e2000c901d70 */
[----:B------:R-:W-:Y:S01]  /*dbf0*/  MOV R13, R7 ;  /* 0x00000007000d7202 */ /* 0x000fe20000000f00 */
[----:B------:R-:W-:-:S07]  /*dc00*/  IMAD.MOV.U32 R9, RZ, RZ, R14 ;  /* 0x000000ffff097224 */ /* 0x000fce00078e000e */
[----:B0-----:R-:W-:Y:S05]  /*dc10*/  WARPSYNC.COLLECTIVE R15, `(.L_x_147) ;  /* 0x000000000f087348 */ /* 0x001fea0003c00000 */
[----:B------:R1:W2:Y:S02]  /*dc20*/  SHFL.IDX P6, R14, R13, R12, R11 ;  /* 0x0000000c0d0e7389 */ /* 0x0002a400000c000b */
[----:B012---:R-:W-:Y:S01]  /*dc30*/  ENDCOLLECTIVE ;  /* 0x000000000000791b */ /* 0x007fe20003800000 */
.L_x_147:
[----:B------:R-:W-:Y:S05]  /*dc40*/  BRA `(.L_x_148) ;  /* 0xffffffcc000c7947 */ /* 0x000fea000383ffff */
.L_x_64:
[----:B0-----:R0:W1:Y:S02]  /*dc50*/  SYNCS.PHASECHK.TRANS64.TRYWAIT P0, [R6+URZ+0x28860], R3 ;  /* 0x02886003060075a7 */ /* 0x001064000800017f */
[----:B-1----:R-:W-:Y:S05]  /*dc60*/  @!P0 NANOSLEEP.SYNCS 0x989680 ;  /* 0x009896800000895d */ /* 0x002fea0003900000 */
[----:B------:R-:W1:Y:S02]  /*dc70*/  @!P0 SYNCS.PHASECHK.TRANS64 P0, [R6+URZ+0x28860], R3 ;  /* 0x02886003060085a7 */ /* 0x000e64000800007f */
[----:B-1----:R-:W-:Y:S05]  /*dc80*/  @!P0 BRA `(.L_x_64) ;  /* 0xfffffffc00f08947 */ /* 0x002fea000383ffff */
[----:B------:R-:W-:Y:S05]  /*dc90*/  BRA `(.L_x_149) ;  /* 0xffffffcc00707947 */ /* 0x000fea000383ffff */
.L_x_65:
[----:B------:R-:W-:Y:S01]  /*dca0*/  BSSY B1, `(.L_x_150) ;  /* 0x0000008000017945 */ /* 0x000fe20003800000 */
[----:B------:R-:W-:Y:S01]  /*dcb0*/  IMAD.MOV.U32 R13, RZ, RZ, R17 ;  /* 0x000000ffff0d7224 */ /* 0x000fe200078e0011 */
[----:B------:R-:W-:Y:S01]  /*dcc0*/  MOV R11, 0x181f ;  /* 0x0000181f000b7802 */ /* 0x000fe20000000f00 */
[----:B------:R-:W-:Y:S02]  /*dcd0*/  IMAD.MOV.U32 R12, RZ, RZ, RZ ;  /* 0x000000ffff0c7224 */ /* 0x000fe400078e00ff */
[----:B------:R-:W-:-:S07]  /*dce0*/  IMAD.MOV.U32 R15, RZ, RZ, -0x1 ;  /* 0xffffffffff0f7424 */ /* 0x000fce00078e00ff */
[----:B0-----:R-:W-:Y:S05]  /*dcf0*/  WARPSYNC.COLLECTIVE R15, `(.L_x_151) ;  /* 0x000000000f087348 */ /* 0x001fea0003c00000 */
[----:B------:R1:W2:Y:S02]  /*dd00*/  SHFL.IDX P6, R14, R13, R12, R11 ;  /* 0x0000000c0d0e7389 */ /* 0x0002a400000c000b */
[----:B012---:R-:W-:Y:S01]  /*dd10*/  ENDCOLLECTIVE ;  /* 0x000000000000791b */ /* 0x007fe20003800000 */
.L_x_151:
[----:B------:R-:W-:Y:S05]  /*dd20*/  BSYNC B1 ;  /* 0x0000000000017941 */ /* 0x000fea0003800000 */
.L_x_150:
[----:B------:R-:W-:Y:S01]  /*dd30*/  MOV R13, R16 ;  /* 0x00000010000d7202 */ /* 0x000fe20000000f00 */
[----:B------:R-:W-:Y:S01]  /*dd40*/  IMAD.MOV.U32 R12, RZ, RZ, RZ ;  /* 0x000000ffff0c7224 */ /* 0x000fe200078e00ff */
[----:B------:R-:W-:Y:S01]  /*dd50*/  MOV R15, 0xffffffff ;  /* 0xffffffff000f7802 */ /* 0x000fe20000000f00 */
[----:B------:R-:W-:Y:S01]  /*dd60*/  IMAD.MOV.U32 R11, RZ, RZ, 0x181f ;  /* 0x0000181fff0b7424 */ /* 0x000fe200078e00ff */
[----:B------:R-:W-:Y:S01]  /*dd70*/  LEA R7, R7, UR39, 0x1 ;  /* 0x0000002707077c11 */ /* 0x000fe2000f8e08ff */
[----:B------:R-:W-:-:S07]  /*dd80*/  IMAD.MOV.U32 R3, RZ, RZ, R14 ;  /* 0x000000ffff037224 */ /* 0x000fce00078e000e */
[----:B------:R-:W-:Y:S05]  /*dd90*/  WARPSYNC.COLLECTIVE R15, `(.L_x_152) ;  /* 0x000000000f087348 */ /* 0x000fea0003c00000 */
[----:B------:R0:W1:Y:S02]  /*dda0*/  SHFL.IDX P6, R14, R13, R12, R11 ;  /* 0x0000000c0d0e7389 */ /* 0x00006400000c000b */
[----:B01----:R-:W-:Y:S01]  /*ddb0*/  ENDCOLLECTIVE ;  /* 0x000000000000791b */ /* 0x003fe20003800000 */
.L_x_152:
[----:B------:R-:W-:Y:S01]  /*ddc0*/  IMAD.MOV.U32 R13, RZ, RZ, R17 ;  /* 0x000000ffff0d7224 */ /* 0x000fe200078e0011 */
[----:B------:R-:W-:Y:S02]  /*ddd0*/  MOV R12, 0x1 ;  /* 0x00000001000c7802 */ /* 0x000fe40000000f00 */
[----:B------:R-:W-:-:S13]  /*dde0*/  IADD3 R2, P0, R14, R5, RZ ;  /* 0x000000050e027210 */ /* 0x000fda0007f1e0ff */
[----:B------:R-:W-:Y:S05]  /*ddf0*/  WARPSYNC.COLLECTIVE R15, `(.L_x_153) ;  /* 0x000000000f087348 */ /* 0x000fea0003c00000 */
[----:B------:R0:W1:Y:S02]  /*de00*/  SHFL.IDX P6, R14, R13, R12, R11 ;  /* 0x0000000c0d0e7389 */ /* 0x00006400000c000b */
[----:B01----:R-:W-:Y:S01]  /*de10*/  ENDCOLLECTIVE ;  /* 0x000000000000791b */ /* 0x003fe20003800000 */
.L_x_153:
[----:B------:R-:W-:Y:S01]  /*de20*/  IMAD.X R3, RZ, RZ, R3, P0 ;  /* 0x000000ffff037224 */ /* 0x000fe200000e0603 */
[----:B------:R-:W-:Y:S01]  /*de30*/  ISETP.LT.OR P0, PT, R8, 0x1, P2 ;  /* 0x000000010800780c */ /* 0x000fe20001701670 */
[----:B------:R-:W-:-:S12]  /*de40*/  IMAD.MOV.U32 R13, RZ, RZ, R16 ;  /* 0x000000ffff0d7224 */ /* 0x000fd800078e0010 */
[----:B------:R-:W-:Y:S01]  /*de50*/  @!PT LDS RZ, [RZ] ;  /* 0x00000000fffff984 */ /* 0x000fe20000000800 */
[----:B------:R-:W-:Y:S01]  /*de60*/  @!PT LDS RZ, [RZ] ;  /* 0x00000000fffff984 */ /* 0x000fe20000000800 */
[----:B------:R-:W-:Y:S01]  /*de70*/  @!PT LDS RZ, [RZ] ;  /* 0x00000000fffff984 */ /* 0x000fe20000000800 */
[----:B------:R-:W-:Y:S01]  /*de80*/  LDGSTS.E.BYPASS.LTC128B.128 [R7+0x400], desc[UR48][R2.64], !P0 ;  /* 0x0040000002077fae */ /* 0x000fe2000c101d70 */
[----:B------:R-:W-:-:S13]  /*de90*/  ISETP.LT.OR P0, PT, R8, 0x1, P1 ;  /* 0x000000010800780c */ /* 0x000fda0000f01670 */
[----:B------:R0:W-:Y:S02]  /*dea0*/  LDGSTS.E.BYPASS.LTC128B.128 [R7+0x4400], desc[UR48][R2.64+0x80], !P0 ;  /* 0x0440008002077fae */ /* 0x0001e4000c101d70 */
[----:B0-----:R-:W-:-:S07]  /*deb0*/  IMAD.MOV.U32 R3, RZ, RZ, R14 ;  /* 0x000000ffff037224 */ /* 0x001fce00078e000e */
[----:B------:R-:W-:Y:S05]  /*dec0*/  WARPSYNC.COLLECTIVE R15, `(.L_x_154) ;  /* 0x000000000f087348 */ /* 0x000fea0003c00000 */
[----:B------:R0:W1:Y:S02]  /*ded0*/  SHFL.IDX P6, R14, R13, R12, R11 ;  /* 0x0000000c0d0e7389 */ /* 0x00006400000c000b */
[----:B01----:R-:W-:Y:S01]  /*dee0*/  ENDCOLLECTIVE ;  /* 0x000000000000791b */ /* 0x003fe20003800000 */
.L_x_154:
[----:B------:R-:W-:Y:S02]  /*def0*/  IMAD.MOV.U32 R13, RZ, RZ, R17 ;  /* 0x000000ffff0d7224 */ /* 0x000fe400078e0011 */
[----:B------:R-:W-:Y:S01]  /*df00*/  IMAD.MOV.U32 R12, RZ, RZ, 0x2 ;  /* 0x00000002ff0c7424 */ /* 0x000fe200078e00ff */
[----:B------:R-:W-:-:S13]  /*df10*/  IADD3 R2, P0, R14, R5, RZ ;  /* 0x000000050e027210 */ /* 0x000fda0007f1e0ff */
[----:B------:R-:W-:Y:S05]  /*df20*/  WARPSYNC.COLLECTIVE R15, `(.L_x_155) ;  /* 0x000000000f087348 */ /* 0x000fea0003c00000 */
[----:B------:R0:W1:Y:S02]  /*df30*/  SHFL.IDX P6, R14, R13, R12, R11 ;  /* 0x0000000c0d0e7389 */ /* 0x00006400000c000b */
[----:B01----:R-:W-:Y:S01]  /*df40*/  ENDCOLLECTIVE ;  /* 0x000000000000791b */ /* 0x003fe20003800000 */
.L_x_155:
[----:B------:R-:W-:Y:S02]  /*df50*/  IADD3.X R3, RZ, R3, RZ, P0, !PT ;  /* 0x00000003ff037210 */ /* 0x000fe400007fe4ff */
        /* <DEDUP_REMOVED lines=8> */
[----:B0-----:R-:W-:-:S07]  /*dfe0*/  MOV R3, R14 ;  /* 0x0000000e00037202 */ /* 0x001fce0000000f00 */
[----:B------:R-:W-:Y:S05]  /*dff0*/  WARPSYNC.COLLECTIVE R15, `(.L_x_156) ;  /* 0x000000000f087348 */ /* 0x000fea0003c00000 */
[----:B------:R0:W1:Y:S02]  /*e000*/  SHFL.IDX P6, R14, R13, R12, R11 ;  /* 0x0000000c0d0e7389 */ /* 0x00006400000c000b */
[----:B01----:R-:W-:Y:S01]  /*e010*/  ENDCOLLECTIVE ;  /* 0x000000000000791b */ /* 0x003fe20003800000 */
.L_x_156:
[----:B------:R-:W-:Y:S01]  /*e020*/  MOV R13, R17 ;  /* 0x00000011000d7202 */ /* 0x000fe20000000f00 */
[----:B------:R-:W-:Y:S01]  /*e030*/  IMAD.MOV.U32 R12, RZ, RZ, 0x3 ;  /* 0x00000003ff0c7424 */ /* 0x000fe200078e00ff */
[----:B------:R-:W-:-:S13]  /*e040*/  IADD3 R2, P0, R14, R5, RZ ;  /* 0x000000050e027210 */ /* 0x000fda0007f1e0ff */
[----:B------:R-:W-:Y:S05]  /*e050*/  WARPSYNC.COLLECTIVE R15, `(.L_x_157) ;  /* 0x000000000f087348 */ /* 0x000fea0003c00000 */
[----:B------:R0:W1:Y:S02]  /*e060*/  SHFL.IDX P6, R14, R13, R12, R11 ;  /* 0x0000000c0d0e7389 */ /* 0x00006400000c000b */
[----:B01----:R-:W-:Y:S01]  /*e070*/  ENDCOLLECTIVE ;  /* 0x000000000000791b */ /* 0x003fe20003800000 */
.L_x_157:
[----:B------:R-:W-:Y:S01]  /*e080*/  IMAD.X R3, RZ, RZ, R3, P0 ;  /* 0x000000ffff037224 */ /* 0x000fe200000e0603 */
[----:B------:R-:W-:Y:S02]  /*e090*/  ISETP.LT.OR P0, PT, R8, 0x21, P2 ;  /* 0x000000210800780c */ /* 0x000fe40001701670 */
[----:B------:R-:W-:-:S11]  /*e0a0*/  MOV R13, R16 ;  /* 0x00000010000d7202 */ /* 0x000fd60000000f00 */
        /* <DEDUP_REMOVED lines=10> */
.L_x_158:
[----:B------:R-:W-:Y:S01]  /*e150*/  IMAD.MOV.U32 R13, RZ, RZ, R17 ;  /* 0x000000ffff0d7224 */ /* 0x000fe200078e0011 */
[----:B------:R-:W-:Y:S02]  /*e160*/  MOV R12, 0x4 ;  /* 0x00000004000c7802 */ /* 0x000fe40000000f00 */
[----:B------:R-:W-:-:S13]  /*e170*/  IADD3 R2, P0, R14, R5, RZ ;  /* 0x000000050e027210 */ /* 0x000fda0007f1e0ff */
[----:B------:R-:W-:Y:S05]  /*e180*/  WARPSYNC.COLLECTIVE R15, `(.L_x_159) ;  /* 0x000000000f087348 */ /* 0x000fea0003c00000 */
[----:B------:R0:W1:Y:S02]  /*e190*/  SHFL.IDX P6, R14, R13, R12, R11 ;  /* 0x0000000c0d0e7389 */ /* 0x00006400000c000b */
[----:B01----:R-:W-:Y:S01]  /*e1a0*/  ENDCOLLECTIVE ;  /* 0x000000000000791b */ /* 0x003fe20003800000 */
.L_x_159:
        /* <DEDUP_REMOVED lines=13> */
.L_x_160:
[----:B------:R-:W-:Y:S02]  /*e280*/  IMAD.MOV.U32 R13, RZ, RZ, R17 ;  /* 0x000000ffff0d7224 */ /* 0x000fe400078e0011 */
[----:B------:R-:W-:Y:S01]  /*e290*/  IMAD.MOV.U32 R12, RZ, RZ, 0x5 ;  /* 0x00000005ff0c7424 */ /* 0x000fe200078e00ff */
[----:B------:R-:W-:-:S13]  /*e2a0*/  IADD3 R2, P0, R14, R5, RZ ;  /* 0x000000050e027210 */ /* 0x000fda0007f1e0ff */
[----:B------:R-:W-:Y:S05]  /*e2b0*/  WARPSYNC.COLLECTIVE R15, `(.L_x_161) ;  /* 0x000000000f087348 */ /* 0x000fea0003c00000 */
[----:B------:R0:W1:Y:S02]  /*e2c0*/  SHFL.IDX P6, R14, R13, R12, R11 ;  /* 0x0000000c0d0e7389 */ /* 0x00006400000c000b */
[----:B01----:R-:W-:Y:S01]  /*e2d0*/  ENDCOLLECTIVE ;  /* 0x000000000000791b */ /* 0x003fe20003800000 */
.L_x_161:
        /* <DEDUP_REMOVED lines=13> */
.L_x_162:
[----:B------:R-:W-:Y:S01]  /*e3b0*/  MOV R13, R17 ;  /* 0x00000011000d7202 */ /* 0x000fe20000000f00 */
[----:B------:R-:W-:Y:S01]  /*e3c0*/  IMAD.MOV.U32 R12, RZ, RZ, 0x6 ;  /* 0x00000006ff0c7424 */ /* 0x000fe200078e00ff */
[----:B------:R-:W-:-:S13]  /*e3d0*/  IADD3 R2, P0, R14, R5, RZ ;  /* 0x000000050e027210 */ /* 0x000fda0007f1e0ff */
[----:B------:R-:W-:Y:S05]  /*e3e0*/  WARPSYNC.COLLECTIVE R15, `(.L_x_163) ;  /* 0x000000000f087348 */ /* 0x000fea0003c00000 */
[----:B------:R0:W1:Y:S02]  /*e3f0*/  SHFL.IDX P6, R14, R13, R12, R11 ;  /* 0x0000000c0d0e7389 */ /* 0x00006400000c000b */
[----:B01----:R-:W-:Y:S01]  /*e400*/  ENDCOLLECTIVE ;  /* 0x000000000000791b */ /* 0x003fe20003800000 */
.L_x_163:
        /* <DEDUP_REMOVED lines=13> */
.L_x_164:
[----:B------:R-:W-:Y:S01]  /*e4e0*/  IMAD.MOV.U32 R13, RZ, RZ, R17 ;  /* 0x000000ffff0d7224 */ /* 0x000fe200078e0011 */
[----:B------:R-:W-:Y:S02]  /*e4f0*/  MOV R12, 0x7 ;  /* 0x00000007000c7802 */ /* 0x000fe40000000f00 */
[----:B------:R-:W-:-:S13]  /*e500*/  IADD3 R2, P0, R14, R5, RZ ;  /* 0x000000050e027210 */ /* 0x000fda0007f1e0ff */
[----:B------:R-:W-:Y:S05]  /*e510*/  WARPSYNC.COLLECTIVE R15, `(.L_x_165) ;  /* 0x000000000f087348 */ /* 0x000fea0003c00000 */
[----:B------:R0:W1:Y:S02]  /*e520*/  SHFL.IDX P6, R14, R13, R12, R11 ;  /* 0x0000000c0d0e7389 */ /* 0x00006400000c000b */
[----:B01----:R-:W-:Y:S01]  /*e530*/  ENDCOLLECTIVE ;  /* 0x000000000000791b */ /* 0x003fe20003800000 */
.L_x_165:
[----:B------:R-:W-:Y:S01]  /*e540*/  IMAD.X R3, RZ, RZ, R3, P0 ;  /* 0x000000ffff037224 */ /* 0x000fe200000e0603 */
[----:B------:R-:W-:Y:S01]  /*e550*/  ISETP.LT.OR P0, PT, R8, 0x61, P2 ;  /* 0x000000610800780c */ /* 0x000fe20001701670 */
[----:B------:R-:W-:-:S12]  /*e560*/  IMAD.MOV.U32 R13, RZ, RZ, R16 ;  /* 0x000000ffff0d7224 */ /* 0x000fd800078e0010 */
[----:B------:R-:W-:Y:S01]  /*e570*/  @!PT LDS RZ, [RZ] ;  /* 0x00000000fffff984 */ /* 0x000fe20000000800 */
[----:B------:R-:W-:Y:S01]  /*e580*/  @!PT LDS RZ, [RZ] ;  /* 0x00000000fffff984 */ /* 0x000fe20000000800 */
[----:B------:R-:W-:Y:S01]  /*e590*/  @!PT LDS RZ, [RZ] ;  /* 0x00000000fffff984 */ /* 0x000fe20000000800 */
[----:B------:R0:W-:Y:S01]  /*e5a0*/  LDGSTS.E.BYPASS.LTC128B.128 [R7+0x3400], desc[UR48][R2.64], !P0 ;  /* 0x0340000002077fae */ /* 0x0001e2000c101d70 */
[----:B------:R-:W-:Y:S01]  /*e5b0*/  ISETP.LT.OR P0, PT, R8, 0x61, P1 ;  /* 0x000000610800780c */ /* 0x000fe20000f01670 */
[----:B------:R-:W-:-:S12]  /*e5c0*/  IMAD.MOV.U32 R17, RZ, RZ, R14 ;  /* 0x000000ffff117224 */ /* 0x000fd800078e000e */
[----:B0-----:R-:W-:Y:S05]  /*e5d0*/  WARPSYNC.COLLECTIVE R15, `(.L_x_166) ;  /* 0x000000000f087348 */ /* 0x001fea0003c00000 */
[----:B------:R1:W2:Y:S02]  /*e5e0*/  SHFL.IDX P6, R14, R13, R12, R11 ;  /* 0x0000000c0d0e7389 */ /* 0x0002a400000c000b */
[----:B012---:R-:W-:Y:S01]  /*e5f0*/  ENDCOLLECTIVE ;  /* 0x000000000000791b */ /* 0x007fe20003800000 */
.L_x_166:
[----:B------:R-:W-:Y:S01]  /*e600*/  @!PT LDS RZ, [RZ] ;  /* 0x00000000fffff984 */ /* 0x000fe20000000800 */
[----:B------:R-:W-:Y:S01]  /*e610*/  @!PT LDS RZ, [RZ] ;  /* 0x00000000fffff984 */ /* 0x000fe20000000800 */
[----:B------:R-:W-:Y:S01]  /*e620*/  @!PT LDS RZ, [RZ] ;  /* 0x00000000fffff984 */ /* 0x000fe20000000800 */
[----:B------:R0:W-:Y:S01]  /*e630*/  LDGSTS.E.BYPASS.LTC128B.128 [R7+0x7400], desc[UR48][R2.64+0x80], !P0 ;  /* 0x0740008002077fae */ /* 0x0001e2000c101d70 */
[----:B------:R-:W-:Y:S05]  /*e640*/  BRA `(.L_x_167) ;  /* 0xffffffc8000c7947 */ /* 0x000fea000383ffff */
.L_x_71:
[----:B0-----:R0:W1:Y:S02]  /*e650*/  SYNCS.PHASECHK.TRANS64.TRYWAIT P0, [R4+URZ+0x28860], R3 ;  /* 0x02886003040075a7 */ /* 0x001064000800017f */
[----:B-1----:R-:W-:Y:S05]  /*e660*/  @!P0 NANOSLEEP.SYNCS 0x989680 ;  /* 0x009896800000895d */ /* 0x002fea0003900000 */
[----:B------:R-:W1:Y:S02]  /*e670*/  @!P0 SYNCS.PHASECHK.TRANS64 P0, [R4+URZ+0x28860], R3 ;  /* 0x02886003040085a7 */ /* 0x000e64000800007f */
[----:B-1----:R-:W-:Y:S05]  /*e680*/  @!P0 BRA `(.L_x_71) ;  /* 0xfffffffc00f08947 */ /* 0x002fea000383ffff */
[----:B------:R-:W-:Y:S05]  /*e690*/  BRA `(.L_x_168) ;  /* 0xffffffc800e47947 */ /* 0x000fea000383ffff */
.L_x_72:
[----:B------:R-:W-:Y:S01]  /*e6a0*/  BSSY B0, `(.L_x_169) ;  /* 0x0000008000007945 */ /* 0x000fe20003800000 */
[----:B------:R-:W-:Y:S01]  /*e6b0*/  MOV R13, R17 ;  /* 0x00000011000d7202 */ /* 0x000fe20000000f00 */
[----:B------:R-:W-:Y:S01]  /*e6c0*/  IMAD.MOV.U32 R12, RZ, RZ, RZ ;  /* 0x000000ffff0c7224 */ /* 0x000fe200078e00ff */
[----:B------:R-:W-:Y:S01]  /*e6d0*/  MOV R15, 0xffffffff ;  /* 0xffffffff000f7802 */ /* 0x000fe20000000f00 */
[----:B------:R-:W-:-:S07]  /*e6e0*/  IMAD.MOV.U32 R11, RZ, RZ, 0x181f ;  /* 0x0000181fff0b7424 */ /* 0x000fce00078e00ff */
[----:B0-----:R-:W-:Y:S05]  /*e6f0*/  WARPSYNC.COLLECTIVE R15, `(.L_x_170) ;  /* 0x000000000f087348 */ /* 0x001fea0003c00000 */
[----:B------:R1:W2:Y:S02]  /*e700*/  SHFL.IDX P6, R14, R13, R12, R11 ;  /* 0x0000000c0d0e7389 */ /* 0x0002a400000c000b */
[----:B012---:R-:W-:Y:S01]  /*e710*/  ENDCOLLECTIVE ;  /* 0x000000000000791b */ /* 0x007fe20003800000 */
.L_x_170:
[----:B------:R-:W-:Y:S05]  /*e720*/  BSYNC B0 ;  /* 0x0000000000007941 */ /* 0x000fea0003800000 */
.L_x_169:
[----:B------:R-:W-:Y:S01]  /*e730*/  IMAD.MOV.U32 R13, RZ, RZ, R16 ;  /* 0x000000ffff0d7224 */ /* 0x000fe200078e0010 */
[----:B------:R-:W-:Y:S01]  /*e740*/  MOV R12, RZ ;  /* 0x000000ff000c7202 */ /* 0x000fe20000000f00 */
[----:B------:R-:W-:Y:S01]  /*e750*/  IMAD.MOV.U32 R11, RZ, RZ, 0x181f ;  /* 0x0000181fff0b7424 */ /* 0x000fe200078e00ff */
[----:B------:R-:W-:Y:S01]  /*e760*/  SHF.L.U32 R6, R34, 0x1, RZ ;  /* 0x0000000122067819 */ /* 0x000fe200000006ff */
[----:B------:R-:W-:Y:S02]  /*e770*/  IMAD.MOV.U32 R15, RZ, RZ, -0x1 ;  /* 0xffffffffff0f7424 */ /* 0x000fe400078e00ff */
[----:B------:R-:W-:-:S07]  /*e780*/  IMAD.MOV.U32 R0, RZ, RZ, R14 ;  /* 0x000000ffff007224 */ /* 0x000fce00078e000e */
[----:B------:R-:W-:Y:S05]  /*e790*/  WARPSYNC.COLLECTIVE R15, `(.L_x_171) ;  /* 0x000000000f087348 */ /* 0x000fea0003c00000 */
[----:B------:R0:W1:Y:S02]  /*e7a0*/  SHFL.IDX P6, R14, R13, R12, R11 ;  /* 0x0000000c0d0e7389 */ /* 0x00006400000c000b */
[----:B01----:R-:W-:Y:S01]  /*e7b0*/  ENDCOLLECTIVE ;  /* 0x000000000000791b */ /* 0x003fe20003800000 */
.L_x_171:
[----:B------:R-:W-:Y:S01]  /*e7c0*/  IMAD.MOV.U32 R13, RZ, RZ, R17 ;  /* 0x000000ffff0d7224 */ /* 0x000fe200078e0011 */
[----:B------:R-:W-:Y:S02]  /*e7d0*/  MOV R12, 0x1 ;  /* 0x00000001000c7802 */ /* 0x000fe40000000f00 */
[----:B------:R-:W-:-:S13]  /*e7e0*/  IADD3 R2, P0, R14, R6, RZ ;  /* 0x000000060e027210 */ /* 0x000fda0007f1e0ff */
[----:B------:R-:W-:Y:S05]  /*e7f0*/  WARPSYNC.COLLECTIVE R15, `(.L_x_172) ;  /* 0x000000000f087348 */ /* 0x000fea0003c00000 */
[----:B------:R0:W1:Y:S02]  /*e800*/  SHFL.IDX P6, R14, R13, R12, R11 ;  /* 0x0000000c0d0e7389 */ /* 0x00006400000c000b */
[----:B01----:R-:W-:Y:S01]  /*e810*/  ENDCOLLECTIVE ;  /* 0x000000000000791b */ /* 0x003fe20003800000 */
.L_x_172:
[----:B------:R-:W-:Y:S01]  /*e820*/  IMAD.X R3, RZ, RZ, R0, P0 ;  /* 0x000000ffff037224 */ /* 0x000fe200000e0600 */
[----:B------:R-:W-:Y:S02]  /*e830*/  ISETP.LT.OR P0, PT, R5, 0x1, P2 ;  /* 0x000000010500780c */ /* 0x000fe40001701670 */
[----:B------:R-:W-:Y:S01]  /*e840*/  LEA R0, R7, UR39, 0x1 ;  /* 0x0000002707007c11 */ /* 0x000fe2000f8e08ff */
[----:B------:R-:W-:-:S10]  /*e850*/  IMAD.MOV.U32 R13, RZ, RZ, R16 ;  /* 0x000000ffff0d7224 */ /* 0x000fd400078e0010 */
        /* <DEDUP_REMOVED lines=9> */
.L_x_173:
[----:B------:R-:W-:Y:S01]  /*e8f0*/  @!PT LDS RZ, [RZ] ;  /* 0x00000000fffff984 */ /* 0x000fe20000000800 */
[----:B------:R-:W-:Y:S01]  /*e900*/  @!PT LDS RZ, [RZ] ;  /* 0x00000000fffff984 */ /* 0x000fe20000000800 */
[----:B------:R-:W-:Y:S01]  /*e910*/  @!PT LDS RZ, [RZ] ;  /* 0x00000000fffff984 */ /* 0x000fe20000000800 */
[----:B------:R0:W-:Y:S01]  /*e920*/  LDGSTS.E.BYPASS.LTC128B.128 [R0+0x4400], desc[UR48][R2.64+0x80], !P0 ;  /* 0x0440008002007fae */ /* 0x0001e2000c101d70 */
[----:B------:R-:W-:Y:S02]  /*e930*/  IMAD.MOV.U32 R13, RZ, RZ, R17 ;  /* 0x000000ffff0d7224 */ /* 0x000fe400078e0011 */
[----:B------:R-:W-:Y:S01]  /*e940*/  IMAD.MOV.U32 R12, RZ, RZ, 0x2 ;  /* 0x00000002ff0c7424 */ /* 0x000fe200078e00ff */
[----:B0-----:R-:W-:-:S13]  /*e950*/  IADD3 R2, P0, R14, R6, RZ ;  /* 0x000000060e027210 */ /* 0x001fda0007f1e0ff */
[----:B------:R-:W-:Y:S05]  /*e960*/  WARPSYNC.COLLECTIVE R15, `(.L_x_174) ;  /* 0x000000000f087348 */ /* 0x000fea0003c00000 */
[----:B------:R0:W1:Y:S02]  /*e970*/  SHFL.IDX P6, R14, R13, R12, R11 ;  /* 0x0000000c0d0e7389 */ /* 0x00006400000c000b */
[----:B01----:R-:W-:Y:S01]  /*e980*/  ENDCOLLECTIVE ;  /* 0x000000000000791b */ /* 0x003fe20003800000 */
.L_x_174:
[----:B------:R-:W-:Y:S02]  /*e990*/  IADD3.X R3, RZ, R7, RZ, P0, !PT ;  /* 0x00000007ff037210 */ /* 0x000fe400007fe4ff */
[----:B------:R-:W-:Y:S01]  /*e9a0*/  ISETP.LT.OR P0, PT, R5, 0x11, P2 ;  /* 0x000000110500780c */ /* 0x000fe20001701670 */
[----:B------:R-:W-:-:S12]  /*e9b0*/  IMAD.MOV.U32 R13, RZ, RZ, R16 ;  /* 0x000000ffff0d7224 */ /* 0x000fd800078e0010 */
[----:B------:R-:W-:Y:S01]  /*e9c0*/  @!PT LDS RZ, [RZ] ;  /* 0x00000000fffff984 */ /* 0x000fe20000000800 */
[----:B------:R-:W-:Y:S01]  /*e9d0*/  @!PT LDS RZ, [RZ] ;  /* 0x00000000fffff984 */ /* 0x000fe20000000800 */
[----:B------:R-:W-:Y:S01]  /*e9e0*/  @!PT LDS RZ, [RZ] ;  /* 0x00000000fffff984 */ /* 0x000fe20000000800 */
[----:B------:R0:W-:Y:S01]  /*e9f0*/  LDGSTS.E.BYPASS.LTC128B.128 [R0+0xc00], desc[UR48][R2.64], !P0 ;  /* 0x00c0000002007fae */ /* 0x0001e2000c101d70 */
[----:B------:R-:W-:Y:S02]  /*ea00*/  ISETP.LT.OR P0, PT, R5, 0x11, P1 ;  /* 0x000000110500780c */ /* 0x000fe40000f01670 */
[----:B------:R-:W-:-:S11]  /*ea10*/  MOV R7, R14 ;  /* 0x0000000e00077202 */ /* 0x000fd60000000f00 */
[----:B0-----:R-:W-:Y:S05]  /*ea20*/  WARPSYNC.COLLECTIVE R15, `(.L_x_175) ;  /* 0x000000000f087348 */ /* 0x001fea0003c00000 */
[----:B------:R1:W2:Y:S02]  /*ea30*/  SHFL.IDX P6, R14, R13, R12, R11 ;  /* 0x0000000c0d0e7389 */ /* 0x0002a400000c000b */
[----:B012---:R-:W-:Y:S01]  /*ea40*/  ENDCOLLECTIVE ;  /* 0x000000000000791b */ /* 0x007fe20003800000 */
.L_x_175:
[----:B------:R-:W-:Y:S01]  /*ea50*/  @!PT LDS RZ, [RZ] ;  /* 0x00000000fffff984 */ /* 0x000fe20000000800 */
[----:B------:R-:W-:Y:S01]  /*ea60*/  @!PT LDS RZ, [RZ] ;  /* 0x00000000fffff984 */ /* 0x000fe20000000800 */
[----:B------:R-:W-:Y:S01]  /*ea70*/  @!PT LDS RZ, [RZ] ;  /* 0x00000000fffff984 */ /* 0x000fe20000000800 */
[----:B------:R0:W-:Y:S01]  /*ea80*/  LDGSTS.E.BYPASS.LTC128B.128 [R0+0x4c00], desc[UR48][R2.64+0x80], !P0 ;  /* 0x04c0008002007fae */ /* 0x0001e2000c101d70 */
[----:B------:R-:W-:Y:S01]  /*ea90*/  MOV R13, R17 ;  /* 0x00000011000d7202 */ /* 0x000fe20000000f00 */
[----:B------:R-:W-:Y:S01]  /*eaa0*/  IMAD.MOV.U32 R12, RZ, RZ, 0x3 ;  /* 0x00000003ff0c7424 */ /* 0x000fe200078e00ff */
[----:B0-----:R-:W-:-:S13]  /*eab0*/  IADD3 R2, P0, R14, R6, RZ ;  /* 0x000000060e027210 */ /* 0x001fda0007f1e0ff */
[----:B------:R-:W-:Y:S05]  /*eac0*/  WARPSYNC.COLLECTIVE R15, `(.L_x_176) ;  /* 0x000000000f087348 */ /* 0x000fea0003c00000 */
[----:B------:R0:W1:Y:S02]  /*ead0*/  SHFL.IDX P6, R14, R13, R12, R11 ;  /* 0x0000000c0d0e7389 */ /* 0x00006400000c000b */
[----:B01----:R-:W-:Y:S01]  /*eae0*/  ENDCOLLECTIVE ;  /* 0x000000000000791b */ /* 0x003fe20003800000 */
.L_x_176:
[----:B------:R-:W-:Y:S01]  /*eaf0*/  IMAD.X R3, RZ, RZ, R7, P0 ;  /* 0x000000ffff037224 */ /* 0x000fe200000e0607 */
[----:B------:R-:W-:Y:S02]  /*eb00*/  ISETP.LT.OR P0, PT, R5, 0x21, P2 ;  /* 0x000000210500780c */ /* 0x000fe40001701670 */
[----:B------:R-:W-:-:S11]  /*eb10*/  MOV R13, R16 ;  /* 0x00000010000d7202 */ /* 0x000fd60000000f00 */
        /* <DEDUP_REMOVED lines=9> */
.L_x_177:
[----:B------:R-:W-:Y:S01]  /*ebb0*/  @!PT LDS RZ, [RZ] ;  /* 0x00000000fffff984 */ /* 0x000fe20000000800 */
[----:B------:R-:W-:Y:S01]  /*ebc0*/  @!PT LDS RZ, [RZ] ;  /* 0x00000000fffff984 */ /* 0x000fe20000000800 */
[----:B------:R-:W-:Y:S01]  /*ebd0*/  @!PT LDS RZ, [RZ] ;  /* 0x00000000fffff984 */ /* 0x000fe20000000800 */
[----:B------:R0:W-:Y:S01]  /*ebe0*/  LDGSTS.E.BYPASS.LTC128B.128 [R0+0x5400], desc[UR48][R2.64+0x80], !P0 ;  /* 0x0540008002007fae */ /* 0x0001e2000c101d70 */
[----:B------:R-:W-:Y:S01]  /*ebf0*/  IMAD.MOV.U32 R13, RZ, RZ, R17 ;  /* 0x000000ffff0d7224 */ /* 0x000fe200078e0011 */
[----:B------:R-:W-:Y:S02]  /*ec00*/  MOV R12, 0x4 ;  /* 0x00000004000c7802 */ /* 0x000fe40000000f00 */
[----:B0-----:R-:W-:-:S13]  /*ec10*/  IADD3 R2, P0, R14, R6, RZ ;  /* 0x000000060e027210 */ /* 0x001fda0007f1e0ff */
[----:B------:R-:W-:Y:S05]  /*ec20*/  WARPSYNC.COLLECTIVE R15, `(.L_x_178) ;  /* 0x000000000f087348 */ /* 0x000fea0003c00000 */
[----:B------:R0:W1:Y:S02]  /*ec30*/  SHFL.IDX P6, R14, R13, R12, R11 ;  /* 0x0000000c0d0e7389 */ /* 0x00006400000c000b */
[----:B01----:R-:W-:Y:S01]  /*ec40*/  ENDCOLLECTIVE ;  /* 0x000000000000791b */ /* 0x003fe20003800000 */
.L_x_178:
        /* <DEDUP_REMOVED lines=12> */
.L_x_179:
        /* <DEDUP_REMOVED lines=10> */
.L_x_180:
        /* <DEDUP_REMOVED lines=12> */
.L_x_181:
        /* <DEDUP_REMOVED lines=10> */
.L_x_182:
        /* <DEDUP_REMOVED lines=12> */
.L_x_183:
        /* <DEDUP_REMOVED lines=10> */
.L_x_184:
        /* <DEDUP_REMOVED lines=12> */
.L_x_185:
[----:B------:R-:W-:Y:S01]  /*f130*/  @!PT LDS RZ, [RZ] ;  /* 0x00000000fffff984 */ /* 0x000fe20000000800 */
[----:B------:R-:W-:Y:S01]  /*f140*/  @!PT LDS RZ, [RZ] ;  /* 0x00000000fffff984 */ /* 0x000fe20000000800 */
[----:B------:R-:W-:Y:S01]  /*f150*/  @!PT LDS RZ, [RZ] ;  /* 0x00000000fffff984 */ /* 0x000fe20000000800 */
[----:B------:R0:W-:Y:S01]  /*f160*/  LDGSTS.E.BYPASS.LTC128B.128 [R0+0x7400], desc[UR48][R2.64+0x80], !P0 ;  /* 0x0740008002007fae */ /* 0x0001e2000c101d70 */
[----:B------:R-:W-:Y:S05]  /*f170*/  BRA `(.L_x_186) ;  /* 0xffffffc400387947 */ /* 0x000fea000383ffff */
.L_x_77:
[----:B0-----:R0:W1:Y:S02]  /*f180*/  SYNCS.PHASECHK.TRANS64.TRYWAIT P0, [R5+URZ+0x28820], R37 ;  /* 0x02882025050075a7 */ /* 0x001064000800017f */
[----:B-1----:R-:W-:Y:S05]  /*f190*/  @!P0 NANOSLEEP.SYNCS 0x989680 ;  /* 0x009896800000895d */ /* 0x002fea0003900000 */
[----:B------:R-:W1:Y:S02]  /*f1a0*/  @!P0 SYNCS.PHASECHK.TRANS64 P0, [R5+URZ+0x28820], R37 ;  /* 0x02882025050085a7 */ /* 0x000e64000800007f */
[----:B-1----:R-:W-:Y:S05]  /*f1b0*/  @!P0 BRA `(.L_x_77) ;  /* 0xfffffffc00f08947 */ /* 0x002fea000383ffff */
[----:B------:R-:W-:Y:S05]  /*f1c0*/  BRA `(.L_x_187) ;  /* 0xffffffc400c87947 */ /* 0x000fea000383ffff */
.L_x_78:
[----:B------:R-:W1:Y:S01]  /*f1d0*/  S2R R0, SR_TID.X ;  /* 0x0000000000007919 */ /* 0x000e620000002100 */
[----:B------:R-:W-:Y:S01]  /*f1e0*/  BSSY B0, `(.L_x_188) ;  /* 0x000000a000007945 */ /* 0x000fe20003800000 */
[----:B------:R-:W-:Y:S01]  /*f1f0*/  IMAD.MOV.U32 R12, RZ, RZ, RZ ;  /* 0x000000ffff0c7224 */ /* 0x000fe200078e00ff */
[----:B------:R-:W-:Y:S01]  /*f200*/  MOV R15, 0xffffffff ;  /* 0xffffffff000f7802 */ /* 0x000fe20000000f00 */
[----:B------:R-:W-:Y:S01]  /*f210*/  IMAD.MOV.U32 R11, RZ, RZ, 0x1f ;  /* 0x0000001fff0b7424 */ /* 0x000fe200078e00ff */
[----:B-1----:R-:W-:-:S04]  /*f220*/  SHF.R.U32.HI R0, RZ, 0x5, R0 ;  /* 0x00000005ff007819 */ /* 0x002fc80000011600 */
[----:B------:R-:W-:-:S04]  /*f230*/  LOP3.LUT R0, R0, 0x3, RZ, 0xc0, !PT ;  /* 0x0000000300007812 */ /* 0x000fc800078ec0ff */
[----:B------:R-:W-:-:S07]  /*f240*/  MOV R13, R0 ;  /* 0x00000000000d7202 */ /* 0x000fce0000000f00 */
[----:B0-----:R-:W-:Y:S05]  /*f250*/  WARPSYNC.COLLECTIVE R15, `(.L_x_189) ;  /* 0x000000000f087348 */ /* 0x001fea0003c00000 */
[----:B------:R1:W2:Y:S02]  /*f260*/  SHFL.IDX P6, R14, R13, R12, R11 ;  /* 0x0000000c0d0e7389 */ /* 0x0002a400000c000b */
[----:B012---:R-:W-:Y:S01]  /*f270*/  ENDCOLLECTIVE ;  /* 0x000000000000791b */ /* 0x007fe20003800000 */
.L_x_189:
[----:B------:R-:W-:Y:S05]  /*f280*/  BSYNC B0 ;  /* 0x0000000000007941 */ /* 0x000fea0003800000 */
.L_x_188:
[----:B------:R-:W-:Y:S05]  /*f290*/  BRA `(.L_x_190) ;  /* 0xffffffc400b07947 */ /* 0x000fea000383ffff */
.L_x_81:
[----:B------:R-:W-:Y:S01]  /*f2a0*/  BSSY B1, `(.L_x_191) ;  /* 0x0000006000017945 */ /* 0x000fe20003800000 */
[----:B------:R-:W-:-:S07]  /*f2b0*/  IMAD.MOV.U32 R15, RZ, RZ, -0x1 ;  /* 0xffffffffff0f7424 */ /* 0x000fce00078e00ff */
[----:B01----:R-:W-:Y:S05]  /*f2c0*/  WARPSYNC.COLLECTIVE R15, `(.L_x_192) ;  /* 0x000000000f0c7348 */ /* 0x003fea0003c00000 */
[----:B------:R-:W-:Y:S02]  /*f2d0*/  ELECT P6, UR62, PT ;  /* 0x00000000003e782f */ /* 0x000fe400038c0000 */
[----:B------:R-:W-:Y:S01]  /*f2e0*/  MOV R14, UR62 ;  /* 0x0000003e000e7c02 */ /* 0x000fe20008000f00 */
[----:B01----:R-:W-:Y:S10]  /*f2f0*/  ENDCOLLECTIVE ;  /* 0x000000000000791b */ /* 0x003ff40003800000 */
.L_x_192:
[----:B------:R-:W-:Y:S05]  /*f300*/  BSYNC B1 ;  /* 0x0000000000017941 */ /* 0x000fea0003800000 */
.L_x_191:
[----:B------:R-:W-:Y:S05]  /*f310*/  BRA `(.L_x_193) ;  /* 0xffffffc400a87947 */ /* 0x000fea000383ffff */
.L_x_83:
[----:B-1----:R1:W2:Y:S02]  /*f320*/  SYNCS.PHASECHK.TRANS64.TRYWAIT P1, [R3+URZ+0x28840], R2 ;  /* 0x02884002030075a7 */ /* 0x0022a4000802017f */
[----:B--2---:R-:W-:Y:S05]  /*f330*/  @!P1 NANOSLEEP.SYNCS 0x989680 ;  /* 0x009896800000995d */ /* 0x004fea0003900000 */
[----:B------:R-:W2:Y:S02]  /*f340*/  @!P1 SYNCS.PHASECHK.TRANS64 P1, [R3+URZ+0x28840], R2 ;  /* 0x02884002030095a7 */ /* 0x000ea4000802007f */
[----:B--2---:R-:W-:Y:S05]  /*f350*/  @!P1 BRA `(.L_x_83) ;  /* 0xfffffffc00f09947 */ /* 0x004fea000383ffff */
[----:B------:R-:W-:Y:S05]  /*f360*/  BRA `(.L_x_194) ;  /* 0xffffffc400c87947 */ /* 0x000fea000383ffff */
.L_x_85:
[----:B0-----:R0:W2:Y:S02]  /*f370*/  SYNCS.PHASECHK.TRANS64.TRYWAIT P1, [R5+URZ+0x28840], R0 ;  /* 0x02884000050075a7 */ /* 0x0010a4000802017f */
[----:B--2---:R-:W-:Y:S05]  /*f380*/  @!P1 NANOSLEEP.SYNCS 0x989680 ;  /* 0x009896800000995d */ /* 0x004fea0003900000 */
[----:B------:R-:W2:Y:S02]  /*f390*/  @!P1 SYNCS.PHASECHK.TRANS64 P1, [R5+URZ+0x28840], R0 ;  /* 0x02884000050095a7 */ /* 0x000ea4000802007f */
[----:B--2---:R-:W-:Y:S05]  /*f3a0*/  @!P1 BRA `(.L_x_85) ;  /* 0xfffffffc00f09947 */ /* 0x004fea000383ffff */
[----:B------:R-:W-:Y:S05]  /*f3b0*/  BRA `(.L_x_195) ;  /* 0xffffffc400d47947 */ /* 0x000fea000383ffff */
.L_x_87:
[----:B--2---:R2:W3:Y:S02]  /*f3c0*/  SYNCS.PHASECHK.TRANS64.TRYWAIT P1, [R3+URZ+0x28860], R2 ;  /* 0x02886002030075a7 */ /* 0x0044e4000802017f */
[----:B---3--:R-:W-:Y:S05]  /*f3d0*/  @!P1 NANOSLEEP.SYNCS 0x989680 ;  /* 0x009896800000995d */ /* 0x008fea0003900000 */
[----:B------:R-:W3:Y:S02]  /*f3e0*/  @!P1 SYNCS.PHASECHK.TRANS64 P1, [R3+URZ+0x28860], R2 ;  /* 0x02886002030095a7 */ /* 0x000ee4000802007f */
[----:B---3--:R-:W-:Y:S05]  /*f3f0*/  @!P1 BRA `(.L_x_87) ;  /* 0xfffffffc00f09947 */ /* 0x008fea000383ffff */
[----:B------:R-:W-:Y:S05]  /*f400*/  BRA `(.L_x_196) ;  /* 0xffffffc400d07947 */ /* 0x000fea000383ffff */
.L_x_197:
[----:B------:R-:W-:-:S00]  /*f410*/  BRA `(.L_x_197) ;  /* 0xfffffffc00fc7947 */ /* 0x000fc0000383ffff */
[----:B------:R-:W-:-:S00]  /*f420*/  NOP ;  /* 0x0000000000007918 */ /* 0x000fc00000000000 */
        /* <DEDUP_REMOVED lines=13> */
.L_x_3478:


//--------------------- .text._ZN7cutlass13device_kernelIN5flash11enable_sm90INS1_16FlashAttnFwdSm90INS1_25CollectiveMainloopFwdSm90ILi2EN4cute5tupleIJNS5_1CILi1EEES8_S8_EEENS6_IJNS7_ILi128EEESA_SA_EEELi128ENS_6half_tEfNS_4arch4Sm90ELb0ELb0ELb1ELb1ELb1ELb0ELb0ELb1ELb1ELb1ELb0ELb0EEENS1_21CollectiveEpilogueFwdISB_S9_SC_SE_Li256ELb1ELb1ELb0ELb0EEENS1_36VarlenDynamicPersistentTileSchedulerILi128ELi128ELi256ELi128ELb0ELb1ELb1ELb0ELb1ELb1EEEEEEEEEvNT_6ParamsE --------------------------
	.section	.text._ZN7cutlass13device_kernelIN5flash11enable_sm90INS1_16FlashAttnFwdSm90INS1_25CollectiveMainloopFwdSm90ILi2EN4cute5tupleIJNS5_1CILi1EEES8_S8_EEENS6_IJNS7_ILi128EEESA_SA_EEELi128ENS_6half_tEfNS_4arch4Sm90ELb0ELb0ELb1ELb1ELb1ELb0ELb0ELb1ELb1ELb1ELb0ELb0EEENS1_21CollectiveEpilogueFwdISB_S9_SC_SE_Li256ELb1ELb1ELb0ELb0EEENS1_36VarlenDynamicPersistentTileSchedulerILi128ELi128ELi256ELi128ELb0ELb1ELb1ELb0ELb1ELb1EEEEEEEEEvNT_6ParamsE,"ax",@progbits
	.align	128
.text._ZN7cutlass13device_kernelIN5flash11enable_sm90INS1_16FlashAttnFwdSm90INS1_25CollectiveMainloopFwdSm90ILi2EN4cute5tupleIJNS5_1CILi1EEES8_S8_EEENS6_IJNS7_ILi128EEESA_SA_EEELi128ENS_6half_tEfNS_4arch4Sm90ELb0ELb0ELb1ELb1ELb1ELb0ELb0ELb1ELb1ELb1ELb0ELb0EEENS1_21CollectiveEpilogueFwdISB_S9_SC_SE_Li256ELb1ELb1ELb0ELb0EEENS1_36VarlenDynamicPersistentTileSchedulerILi128ELi128ELi256ELi128ELb0ELb1ELb1ELb0ELb1ELb1EEEEEEEEEvNT_6ParamsE:
        .type           _ZN7cutlass13device_kernelIN5flash11enable_sm90INS1_16FlashAttnFwdSm90INS1_25CollectiveMainloopFwdSm90ILi2EN4cute5tupleIJNS5_1CILi1EEES8_S8_EEENS6_IJNS7_ILi128EEESA_SA_EEELi128ENS_6half_tEfNS_4arch4Sm90ELb0ELb0ELb1ELb1ELb1ELb0ELb0ELb1ELb1ELb1ELb0ELb0EEENS1_21CollectiveEpilogueFwdISB_S9_SC_SE_Li256ELb1ELb1ELb0ELb0EEENS1_36VarlenDynamicPersistentTileSchedulerILi128ELi128ELi256ELi128ELb0ELb1ELb1ELb0ELb1ELb1EEEEEEEEEvNT_6ParamsE,@function
        .size           _ZN7cutlass13device_kernelIN5flash11enable_sm90INS1_16FlashAttnFwdSm90INS1_25CollectiveMainloopFwdSm90ILi2EN4cute5tupleIJNS5_1CILi1EEES8_S8_EEENS6_IJNS7_ILi128EEESA_SA_EEELi128ENS_6half_tEfNS_4arch4Sm90ELb0ELb0ELb1ELb1ELb1ELb0ELb0ELb1ELb1ELb1ELb0ELb0EEENS1_21CollectiveEpilogueFwdISB_S9_SC_SE_Li256ELb1ELb1ELb0ELb0EEENS1_36VarlenDynamicPersistentTileSchedulerILi128ELi128ELi256ELi128ELb0ELb1ELb1ELb0ELb1ELb1EEEEEEEEEvNT_6ParamsE,(.L_x_3479 - _ZN7cutlass13device_kernelIN5flash11enable_sm90INS1_16FlashAttnFwdSm90INS1_25CollectiveMainloopFwdSm90ILi2EN4cute5tupleIJNS5_1CILi1EEES8_S8_EEENS6_IJNS7_ILi128EEESA_SA_EEELi128ENS_6half_tEfNS_4arch4Sm90ELb0ELb0ELb1ELb1ELb1ELb0ELb0ELb1ELb1ELb1ELb0ELb0EEENS1_21CollectiveEpilogueFwdISB_S9_SC_SE_Li256ELb1ELb1ELb0ELb0EEENS1_36VarlenDynamicPersistentTileSchedulerILi128ELi128ELi256ELi128ELb0ELb1ELb1ELb0ELb1ELb1EEEEEEEEEvNT_6ParamsE)
        .other          _ZN7cutlass13device_kernelIN5flash11enable_sm90INS1_16FlashAttnFwdSm90INS1_25CollectiveMainloopFwdSm90ILi2EN4cute5tupleIJNS5_1CILi1EEES8_S8_EEENS6_IJNS7_ILi128EEESA_SA_EEELi128ENS_6half_tEfNS_4arch4Sm90ELb0ELb0ELb1ELb1ELb1ELb0ELb0ELb1ELb1ELb1ELb0ELb0EEENS1_21CollectiveEpilogueFwdISB_S9_SC_SE_Li256ELb1ELb1ELb0ELb0EEENS1_36VarlenDynamicPersistentTileSchedulerILi128ELi128ELi256ELi128ELb0ELb1ELb1ELb0ELb1ELb1EEEEEEEEEvNT_6ParamsE,@"STO_CUDA_ENTRY STV_DEFAULT"
_ZN7cutlass13device_kernelIN5flash11enable_sm90INS1_16FlashAttnFwdSm90INS1_25CollectiveMainloopFwdSm90ILi2EN4cute5tupleIJNS5_1CILi1EEES8_S8_EEENS6_IJNS7_ILi128EEESA_SA_EEELi128ENS_6half_tEfNS_4arch4Sm90ELb0ELb0ELb1ELb1ELb1ELb0ELb0ELb1ELb1ELb1ELb0ELb0EEENS1_21CollectiveEpilogueFwdISB_S9_SC_SE_Li256ELb1ELb1ELb0ELb0EEENS1_36VarlenDynamicPersistentTileSchedulerILi128ELi128ELi256ELi128ELb0ELb1ELb1ELb0ELb1ELb1EEEEEEEEEvNT_6ParamsE:
[----:B------:R-:W0:Y:S02]  /*0000*/  LDC R1, c[0x0][0x28] ;  /* 0x00000a00ff017b82 */ /* 0x000e240000000800 */
[----:B0-----:R-:W-:Y:S01]  /*0010*/  VIADD R1, R1, 0xffffffe0 ;  /* 0xffffffe001017836 */ /* 0x001fe20000000000 */
[----:B------:R-:W0:Y:S01]  /*0020*/  S2R R3, SR_TID.X ;  /* 0x0000000000037919 */ /* 0x000e220000002100 */
[----:B------:R-:W-:Y:S01]  /*0030*/  ELECT P0, URZ, PT ;  /* 0x00000000003f782f */ /* 0x000fe20003800000 */
[----:B------:R-:W-:Y:S01]  /*0040*/  UMOV UR4, 0x80 ;  /* 0x0000008000047882 */ /* 0x000fe20000000000 */
[----:B------:R-:W-:Y:S01]  /*0050*/  UMOV UR7, 0x100 ;  /* 0x0000010000077882 */ /* 0x000fe20000000000 */
[----:B0-----:R-:W-:-:S05]  /*0060*/  SHF.R.U32.HI R0, RZ, 0x5, R3 ;  /* 0x00000005ff007819 */ /* 0x001fca0000011603 */
[----:B------:R-:W0:Y:S02]  /*0070*/  SHFL.IDX PT, R2, R0, RZ, 0x1f ;  /* 0x00001fff00027589 */ /* 0x000e2400000e0000 */
[C---:B0-----:R-:W-:Y:S02]  /*0080*/  ISETP.NE.OR P0, PT, R2.reuse, RZ, !P0 ;  /* 0x000000ff0200720c */ /* 0x041fe40004705670 */
[----:B------:R-:W-:Y:S02]  /*0090*/  ISETP.NE.AND P1, PT, R2, RZ, PT ;  /* 0x000000ff0200720c */ /* 0x000fe40003f25270 */
[----:B------:R-:W-:-:S05]  /*00a0*/  SHF.R.U32.HI R2, RZ, 0x7, R3 ;  /* 0x00000007ff027819 */ /* 0x000fca0000011603 */
[----:B------:R0:W1:Y:S04]  /*00b0*/  SHFL.IDX PT, R4, R2, RZ, 0x1f ;  /* 0x00001fff02047589 */ /* 0x00006800000e0000 */
[----:B------:R-:W-:Y:S01]  /*00c0*/  VOTEU.ALL UP0, P0 ;  /* 0x00000000003f7886 */ /* 0x000fe20000000000 */
[----:B------:R-:W-:-:S04]  /*00d0*/  VOTEU.ALL UP1, P0 ;  /* 0x00000000003f7886 */ /* 0x000fc80000020000 */
[----:B------:R-:W2:Y:S01]  /*00e0*/  @!UP0 S2UR UR8, SR_CgaCtaId ;  /* 0x00000000000889c3 */ /* 0x000ea20000008800 */
[----:B------:R-:W-:Y:S01]  /*00f0*/  @!UP0 UMOV UR6, 0x400 ;  /* 0x0000040000068882 */ /* 0x000fe20000000000 */
[----:B------:R-:W-:-:S04]  /*0100*/  @!UP0 UIADD3 UR4, -UR4, 0x100000, URZ ;  /* 0x0010000004048890 */ /* 0x000fc8000fffe13f */
[----:B------:R-:W-:Y:S02]  /*0110*/  @!UP0 USHF.L.U32 UR5, UR4, 0xb, URZ ;  /* 0x0000000b04058899 */ /* 0x000fe4000800063f */
[----:B------:R-:W-:Y:S02]  /*0120*/  @!UP0 USHF.L.U32 UR4, UR4, 0x1, URZ ;  /* 0x0000000104048899 */ /* 0x000fe4000800063f */
[----:B--2---:R-:W-:Y:S02]  /*0130*/  @!UP0 ULEA UR8, UR8, UR6, 0x18 ;  /* 0x0000000608088291 */ /* 0x004fe4000f8ec03f */
[----:B------:R-:W-:-:S04]  /*0140*/  @!UP0 UIADD3 UR6, -UR7, 0x100000, URZ ;  /* 0x0010000007068890 */ /* 0x000fc8000fffe13f */
[----:B------:R-:W-:Y:S02]  /*0150*/  @!UP0 USHF.L.U32 UR7, UR6, 0xb, URZ ;  /* 0x0000000b06078899 */ /* 0x000fe4000800063f */
[----:B------:R-:W-:Y:S01]  /*0160*/  @!UP0 USHF.L.U32 UR6, UR6, 0x1, URZ ;  /* 0x0000000106068899 */ /* 0x000fe2000800063f */
[----:B------:R-:W-:-:S05]  /*0170*/  VOTEU.ALL UP0, P0 ;  /* 0x00000000003f7886 */ /* 0x000fca0000000000 */
[----:B------:R0:W2:Y:S06]  /*0180*/  @!UP0 SYNCS.EXCH.64 URZ, [UR8+0x28800], UR4 ;  /* 0x02880004083f85b2 */ /* 0x0000ac0008000100 */
[----:B------:R0:W3:Y:S02]  /*0190*/  @!UP1 SYNCS.EXCH.64 URZ, [UR8+0x28820], UR6 ;  /* 0x02882006083f95b2 */ /* 0x0000e40008000100 */
[----:B01----:R-:W-:Y:S05]  /*01a0*/  @P1 BRA `(.L_x_198) ;  /* 0x0000000000481947 */ /* 0x003fea0003800000 */
        /* <DEDUP_REMOVED lines=14> */
[----:B------:R0:W4:Y:S01]  /*0290*/  SYNCS.EXCH.64 URZ, [UR8+0x28840], UR6 ;  /* 0x02884006083f75b2 */ /* 0x0001220008000100 */
[----:B------:R0:W0:Y:S01]  /*02a0*/  SYNCS.EXCH.64 URZ, [UR8+0x28838], UR4 ;  /* 0x02883804083f75b2 */ /* 0x0000220008000100 */
[----:B------:R0:W0:Y:S01]  /*02b0*/  SYNCS.EXCH.64 URZ, [UR8+0x28848], UR6 ;  /* 0x02884806083f75b2 */ /* 0x0000220008000100 */
[----:B------:R-:W-:Y:S01]  /*02c0*/  NOP ;  /* 0x0000000000007918 */ /* 0x000fe20000000000 */
.L_x_198:
        /* <DEDUP_REMOVED lines=22> */
.L_x_199:
        /* <DEDUP_REMOVED lines=18> */
.L_x_200:
        /* <DEDUP_REMOVED lines=22> */
.L_x_201:
        /* <DEDUP_REMOVED lines=23> */
.L_x_202:
        /* <DEDUP_REMOVED lines=8> */
.L_x_204:
[----:B------:R-:W-:-:S08]  /*08a0*/  NOP ;  /* 0x0000000000007918 */ /* 0x000fd00000000000 */
[----:B------:R-:W0:Y:S02]  /*08b0*/  USETMAXREG.TRY_ALLOC.CTAPOOL UP0, 0xe8 ;  /* 0x000000e8000079c8 */ /* 0x000e240008000600 */
[----:B0-----:R-:W-:-:S13]  /*08c0*/  PLOP3.LUT P0, PT, PT, PT, UP0, 0x80, 0x0 ;  /* 0x000000000000781c */ /* 0x001fda0003f0f008 */
[----:B------:R-:W-:Y:S05]  /*08d0*/  @!P0 BRA `(.L_x_204) ;  /* 0xfffffffc00f08947 */ /* 0x000fea000383ffff */
[----:B------:R-:W0:Y:S01]  /*08e0*/  S2R R3, SR_TID.X ;  /* 0x0000000000037919 */ /* 0x000e220000002100 */
[----:B------:R-:W1:Y:S01]  /*08f0*/  S2UR UR5, SR_CgaCtaId ;  /* 0x00000000000579c3 */ /* 0x000e620000008800 */
[----:B------:R-:W-:-:S07]  /*0900*/  UMOV UR4, 0x400 ;  /* 0x0000040000047882 */ /* 0x000fce0000000000 */
[----:B------:R-:W-:Y:S06]  /*0910*/  BAR.ARV 0x8, 0x180 ;  /* 0x0206000000007b1d */ /* 0x000fec0000002000 */
[----:B-1----:R-:W-:Y:S01]  /*0920*/  ULEA UR4, UR5, UR4, 0x18 ;  /* 0x0000000405047291 */ /* 0x002fe2000f8ec03f */
[----:B0-----:R-:W-:-:S04]  /*0930*/  LOP3.LUT R0, R3, 0xffffff80, RZ, 0xc0, !PT ;  /* 0xffffff8003007812 */ /* 0x001fc800078ec0ff */
[----:B------:R-:W-:-:S13]  /*0940*/  ISETP.NE.AND P0, PT, R0, 0x80, PT ;  /* 0x000000800000780c */ /* 0x000fda0003f05270 */
[----:B------:R-:W-:Y:S08]  /*0950*/  @!P0 BAR.ARV 0x9, 0x100 ;  /* 0x0244000000008b1d */ /* 0x000ff00000002000 */
[----:B------:R-:W-:Y:S06]  /*0960*/  BAR.SYNC.DEFER_BLOCKING 0x5, 0x180 ;  /* 0x0146000000007b1d */ /* 0x000fec0000010000 */
[----:B------:R-:W0:Y:S01]  /*0970*/  LDS.128 R48, [UR4+0x288d0] ;  /* 0x0288d004ff307984 */ /* 0x000e220008000c00 */
[----:B------:R-:W-:Y:S01]  /*0980*/  ULDC UR4, c[0x0][0xc3c] ;  /* 0x00030f0000047ab9 */ /* 0x000fe20000000800 */
[----:B------:R-:W-:Y:S06]  /*0990*/  BAR.ARV 0x4, 0x180 ;  /* 0x0106000000007b1d */ /* 0x000fec0000002000 */
[----:B0-----:R-:W-:-:S13]  /*09a0*/  ISETP.GE.AND P0, PT, R51, UR4, PT ;  /* 0x0000000433007c0c */ /* 0x001fda000bf06270 */
[----:B------:R-:W-:Y:S05]  /*09b0*/  @P0 EXIT ;  /* 0x000000000000094d */ /* 0x000fea0003800000 */
[----:B------:R-:W-:Y:S01]  /*09c0*/  VIADD R190, R3, 0xffffff80 ;  /* 0xffffff8003be7836 */ /* 0x000fe20000000000 */
[----:B------:R-:W-:Y:S01]  /*09d0*/  R2UR UR5, R49 ;  /* 0x00000000310572ca */ /* 0x000fe200000e0000 */
[----:B------:R-:W-:Y:S01]  /*09e0*/  ULOP3.LUT UR45, UR36, 0x1, URZ, 0xfc, !UPT ;  /* 0x00000001242d7892 */ /* 0x000fe2000f8efc3f */
[----:B------:R-:W-:Y:S01]  /*09f0*/  R2UR UR6, R50 ;  /* 0x00000000320672ca */ /* 0x000fe200000e0000 */
[----:B------:R-:W-:Y:S01]  /*0a00*/  UMOV UR44, URZ ;  /* 0x0000003f002c7c82 */ /* 0x000fe20008000000 */
[----:B------:R-:W-:Y:S01]  /*0a10*/  SHF.R.S32.HI R3, RZ, 0x1f, R190 ;  /* 0x0000001fff037819 */ /* 0x000fe200000114be */
[----:B------:R-:W-:Y:S01]  /*0a20*/  UMOV UR43, URZ ;  /* 0x0000003f002b7c82 */ /* 0x000fe20008000000 */
[----:B------:R-:W-:Y:S01]  /*0a30*/  MOV R12, 0xfffffffe ;  /* 0xfffffffe000c7802 */ /* 0x000fe20000000f00 */
[----:B------:R-:W-:Y:S01]  /*0a40*/  UMOV UR42, URZ ;  /* 0x0000003f002a7c82 */ /* 0x000fe20008000000 */
[CC--:B------:R-:W-:Y:S02]  /*0a50*/  LEA.HI R0, R3.reuse, R190.reuse, RZ, 0x7 ;  /* 0x000000be03007211 */ /* 0x0c0fe400078f38ff */
[----:B------:R-:W-:-:S02]  /*0a60*/  LEA.HI R4, R3, R190, RZ, 0x4 ;  /* 0x000000be03047211 */ /* 0x000fc400078f20ff */
[----:B------:R-:W-:Y:S02]  /*0a70*/  LOP3.LUT R5, R0, 0xffffff80, RZ, 0xc0, !PT ;  /* 0xffffff8000057812 */ /* 0x000fe400078ec0ff */
[----:B------:R-:W-:Y:S02]  /*0a80*/  SHF.R.S32.HI R7, RZ, 0x4, R4 ;  /* 0x00000004ff077819 */ /* 0x000fe40000011404 */
[----:B------:R-:W-:Y:S01]  /*0a90*/  SHF.R.S32.HI R153, RZ, 0x7, R0 ;  /* 0x00000007ff997819 */ /* 0x000fe20000011400 */
[----:B------:R-:W-:Y:S01]  /*0aa0*/  IMAD.IADD R154, R190, 0x1, -R5 ;  /* 0x00000001be9a7824 */ /* 0x000fe200078e0a05 */
[----:B------:R-:W-:Y:S02]  /*0ab0*/  LEA.HI R5, R3, R190, RZ, 0x5 ;  /* 0x000000be03057211 */ /* 0x000fe400078f28ff */
[----:B------:R-:W-:Y:S02]  /*0ac0*/  LEA.HI R0, R0, R153, RZ, 0x1 ;  /* 0x0000009900007211 */ /* 0x000fe400078f08ff */
[----:B------:R-:W-:Y:S01]  /*0ad0*/  SHF.R.S32.HI R9, RZ, 0x1f, R154 ;  /* 0x0000001fff097819 */ /* 0x000fe2000001149a */
[----:B------:R-:W-:Y:S01]  /*0ae0*/  IMAD.SHL.U32 R6, R5, 0x20, RZ ;  /* 0x0000002005067824 */ /* 0x000fe200078e00ff */
[----:B------:R-:W-:-:S02]  /*0af0*/  LOP3.LUT R5, R4, 0x3fffff0, RZ, 0xc0, !PT ;  /* 0x03fffff004057812 */ /* 0x000fc400078ec0ff */
[----:B------:R-:W-:Y:S02]  /*0b00*/  LEA.HI R4, R4, R7, RZ, 0x1 ;  /* 0x0000000704047211 */ /* 0x000fe400078f08ff */
[----:B------:R-:W-:Y:S02]  /*0b10*/  LOP3.LUT R6, R6, 0xfffffc00, RZ, 0xc0, !PT ;  /* 0xfffffc0006067812 */ /* 0x000fe400078ec0ff */
[----:B------:R-:W-:Y:S02]  /*0b20*/  IADD3 R5, R190, -R5, RZ ;  /* 0x80000005be057210 */ /* 0x000fe40007ffe0ff */
[----:B------:R-:W-:Y:S02]  /*0b30*/  LOP3.LUT R4, R4, 0x1ffffffe, RZ, 0xc0, !PT ;  /* 0x1ffffffe04047812 */ /* 0x000fe400078ec0ff */
[----:B------:R-:W-:Y:S01]  /*0b40*/  LEA.HI R8, R9, R154, RZ, 0x2 ;  /* 0x0000009a09087211 */ /* 0x000fe200078f10ff */
[----:B------:R-:W-:Y:S01]  /*0b50*/  IMAD R5, R5, 0x40, R6 ;  /* 0x0000004005057824 */ /* 0x000fe200078e0206 */
[----:B------:R-:W-:Y:S01]  /*0b60*/  LEA.HI R6, R3, R190, RZ, 0x2 ;  /* 0x000000be03067211 */ /* 0x000fe200078f10ff */
[----:B------:R-:W-:Y:S01]  /*0b70*/  IMAD.IADD R4, R7, 0x1, -R4 ;  /* 0x0000000107047824 */ /* 0x000fe200078e0a04 */
[----:B------:R-:W-:-:S02]  /*0b80*/  SHF.R.S32.HI R10, RZ, 0x2, R8 ;  /* 0x00000002ff0a7819 */ /* 0x000fc40000011408 */
[----:B------:R-:W-:Y:S01]  /*0b90*/  SHF.R.S32.HI R11, RZ, 0x1f, R8 ;  /* 0x0000001fff0b7819 */ /* 0x000fe20000011408 */
[----:B------:R-:W-:Y:S01]  /*0ba0*/  IMAD R155, R4, 0x8, R5 ;  /* 0x00000008049b7824 */ /* 0x000fe200078e0205 */
[----:B------:R-:W-:Y:S02]  /*0bb0*/  LOP3.LUT R5, R6, 0xfffffffc, RZ, 0xc0, !PT ;  /* 0xfffffffc06057812 */ /* 0x000fe400078ec0ff */
[----:B------:R-:W-:Y:S02]  /*0bc0*/  LEA.HI R11, R11, R10, RZ, 0x3 ;  /* 0x0000000a0b0b7211 */ /* 0x000fe400078f18ff */
[----:B------:R-:W-:Y:S01]  /*0bd0*/  LEA.HI R3, R3, R190, RZ, 0x3 ;  /* 0x000000be03037211 */ /* 0x000fe200078f18ff */
[----:B------:R-:W-:Y:S01]  /*0be0*/  IMAD.IADD R4, R190, 0x1, -R5 ;  /* 0x00000001be047824 */ /* 0x000fe200078e0a05 */
[----:B------:R-:W-:Y:S02]  /*0bf0*/  LOP3.LUT R11, R11, 0xfffffff8, RZ, 0xc0, !PT ;  /* 0xfffffff80b0b7812 */ /* 0x000fe400078ec0ff */
[----:B------:R-:W-:-:S02]  /*0c00*/  LOP3.LUT R5, R3, 0xfffffff8, RZ, 0xc0, !PT ;  /* 0xfffffff803057812 */ /* 0x000fc400078ec0ff */
[----:B------:R-:W-:Y:S01]  /*0c10*/  LEA.HI R9, R9, R154, RZ, 0x5 ;  /* 0x0000009a09097211 */ /* 0x000fe200078f28ff */
[----:B------:R-:W-:Y:S01]  /*0c20*/  IMAD.IADD R10, R10, 0x1, -R11 ;  /* 0x000000010a0a7824 */ /* 0x000fe200078e0a0b */
[----:B------:R-:W-:Y:S01]  /*0c30*/  LEA.HI R6, R4, R4, RZ, 0x1 ;  /* 0x0000000404067211 */ /* 0x000fe200078f08ff */
[----:B------:R-:W-:Y:S01]  /*0c40*/  IMAD.IADD R152, R190, 0x1, -R5 ;  /* 0x00000001be987824 */ /* 0x000fe200078e0a05 */
[----:B------:R-:W-:Y:S02]  /*0c50*/  SHF.R.S32.HI R9, RZ, 0x5, R9 ;  /* 0x00000005ff097819 */ /* 0x000fe40000011409 */
[----:B------:R-:W-:Y:S01]  /*0c60*/  LOP3.LUT R0, R0, 0x3fffffe, RZ, 0xc0, !PT ;  /* 0x03fffffe00007812 */ /* 0x000fe200078ec0ff */
[----:B------:R-:W-:Y:S01]  /*0c70*/  IMAD.SHL.U32 R22, R152, 0x8, RZ ;  /* 0x0000000898167824 */ /* 0x000fe200078e00ff */
[----:B------:R-:W-:Y:S01]  /*0c80*/  LOP3.LUT R7, R6, 0x1ffffffe, RZ, 0xc0, !PT ;  /* 0x1ffffffe06077812 */ /* 0x000fe200078ec0ff */
[----:B------:R-:W-:Y:S01]  /*0c90*/  IMAD R9, R9, 0x10, R10 ;  /* 0x0000001009097824 */ /* 0x000fe200078e020a */
[----:B------:R-:W-:Y:S01]  /*0ca0*/  IADD3 R0, R153, -R0, RZ ;  /* 0x8000000099007210 */ /* 0x000fe20007ffe0ff */
[----:B------:R-:W-:Y:S01]  /*0cb0*/  VIADD R18, R22, 0x40 ;  /* 0x0000004016127836 */ /* 0x000fe20000000000 */
[----:B------:R-:W-:Y:S01]  /*0cc0*/  LOP3.LUT R11, R8, 0x7ffffffc, RZ, 0xc0, !PT ;  /* 0x7ffffffc080b7812 */ /* 0x000fe200078ec0ff */
[----:B------:R-:W-:Y:S01]  /*0cd0*/  IMAD.IADD R16, R4, 0x1, -R7 ;  /* 0x0000000104107824 */ /* 0x000fe200078e0a07 */
[----:B------:R-:W-:Y:S01]  /*0ce0*/  SHF.R.S32.HI R17, RZ, 0x3, R3 ;  /* 0x00000003ff117819 */ /* 0x000fe20000011403 */
[----:B------:R-:W-:Y:S01]  /*0cf0*/  IMAD R19, R0, 0x40, R9 ;  /* 0x0000004000137824 */ /* 0x000fe200078e0209 */
[----:B------:R-:W-:Y:S01]  /*0d00*/  SHF.R.S32.HI R189, RZ, 0x1f, R22 ;  /* 0x0000001fffbd7819 */ /* 0x000fe20000011416 */
[----:B------:R-:W-:Y:S01]  /*0d10*/  IMAD.IADD R11, R154, 0x1, -R11 ;  /* 0x000000019a0b7824 */ /* 0x000fe200078e0a0b */
[----:B------:R-:W-:-:S02]  /*0d20*/  SHF.R.S32.HI R188, RZ, 0x1f, R18 ;  /* 0x0000001fffbc7819 */ /* 0x000fc40000011412 */
[----:B------:R-:W-:Y:S01]  /*0d30*/  LEA R16, R16, R19, 0x3 ;  /* 0x0000001310107211 */ /* 0x000fe200078e18ff */
[----:B------:R-:W-:-:S07]  /*0d40*/  IMAD R23, R11, R12, 0x80 ;  /* 0x000000800b177424 */ /* 0x000fce00078e020c */
.L_x_250:
[----:B012---:R-:W0:Y:S01]  /*0d50*/  LDC.64 R4, c[0x0][0xc88] ;  /* 0x00032200ff047b82 */ /* 0x007e220000000a00 */
[----:B------:R-:W-:Y:S01]  /*0d60*/  ULDC.64 UR8, c[0x0][0xa28] ;  /* 0x00028a0000087ab9 */ /* 0x000fe20000000a00 */
[----:B------:R-:W-:Y:S01]  /*0d70*/  ULDC.64 UR10, c[0x0][0xa20] ;  /* 0x00028800000a7ab9 */ /* 0x000fe20000000a00 */
[----:B------:R-:W-:Y:S01]  /*0d80*/  ULDC UR4, c[0x0][0x424] ;  /* 0x0001090000047ab9 */ /* 0x000fe20000000800 */
[----:B0-----:R-:W-:-:S06]  /*0d90*/  IMAD.WIDE R4, R51, 0x4, R4 ;  /* 0x0000000433047825 */ /* 0x001fcc00078e0204 */
[----:B------:R-:W2:Y:S01]  /*0da0*/  LDG.E R4, desc[UR50][R4.64] ;  /* 0x0000003204047981 */ /* 0x000ea2000c1e1900 */
[----:B------:R-:W-:Y:S02]  /*0db0*/  UISETP.NE.U32.AND UP0, UPT, UR8, URZ, UPT ;  /* 0x0000003f0800728c */ /* 0x000fe4000bf05070 */
[----:B------:R-:W-:Y:S02]  /*0dc0*/  UISETP.NE.U32.AND UP1, UPT, UR10, URZ, UPT ;  /* 0x0000003f0a00728c */ /* 0x000fe4000bf25070 */
[----:B------:R-:W-:Y:S02]  /*0dd0*/  UISETP.NE.AND.EX UP0, UPT, UR9, URZ, UPT, UP0 ;  /* 0x0000003f0900728c */ /* 0x000fe4000bf05300 */
[----:B------:R-:W-:-:S04]  /*0de0*/  UISETP.NE.AND.EX UP1, UPT, UR11, URZ, UPT, UP1 ;  /* 0x0000003f0b00728c */ /* 0x000fc8000bf25310 */
[----:B------:R-:W-:Y:S02]  /*0df0*/  PLOP3.LUT P0, PT, PT, PT, UP0, 0x80, 0x0 ;  /* 0x000000000000781c */ /* 0x000fe40003f0f008 */
[----:B------:R-:W-:Y:S02]  /*0e00*/  PLOP3.LUT P1, PT, PT, PT, UP1, 0x80, 0x0 ;  /* 0x000000000000781c */ /* 0x000fe40003f2f018 */
[----:B--2---:R-:W-:-:S13]  /*0e10*/  R2UR UR37, R4 ;  /* 0x00000000042572ca */ /* 0x004fda00000e0000 */
[----:B------:R-:W-:Y:S02]  /*0e20*/  USHF.R.S32.HI UR38, URZ, 0x1f, UR37 ;  /* 0x0000001f3f267899 */ /* 0x000fe40008011425 */
[----:B------:R-:W-:Y:S02]  /*0e30*/  @UP0 ULEA UR8, UP2, UR37, UR8, 0x2 ;  /* 0x0000000825080291 */ /* 0x000fe4000f84103f */
[----:B------:R-:W-:Y:S02]  /*0e40*/  @UP1 ULEA UR10, UP3, UR37, UR10, 0x2 ;  /* 0x0000000a250a1291 */ /* 0x000fe4000f86103f */
[----:B------:R-:W-:Y:S02]  /*0e50*/  @UP0 ULEA.HI.X UR9, UR37, UR9, UR38, 0x2, UP2 ;  /* 0x0000000925090291 */ /* 0x000fe400090f1426 */
[----:B------:R-:W-:Y:S01]  /*0e60*/  @UP1 ULEA.HI.X UR11, UR37, UR11, UR38, 0x2, UP3 ;  /* 0x0000000b250b1291 */ /* 0x000fe200098f1426 */
[----:B------:R-:W-:Y:S02]  /*0e70*/  IMAD.U32 R4, RZ, RZ, UR8 ;  /* 0x00000008ff047e24 */ /* 0x000fe4000f8e00ff */
[----:B------:R-:W-:-:S02]  /*0e80*/  IMAD.U32 R6, RZ, RZ, UR10 ;  /* 0x0000000aff067e24 */ /* 0x000fc4000f8e00ff */
[----:B------:R-:W-:Y:S01]  /*0e90*/  IMAD.U32 R5, RZ, RZ, UR9 ;  /* 0x00000009ff057e24 */ /* 0x000fe2000f8e00ff */
[----:B------:R-:W-:Y:S01]  /*0ea0*/  ULDC.64 UR8, c[0x0][0x418] ;  /* 0x0001060000087ab9 */ /* 0x000fe20000000a00 */
[----:B------:R-:W-:-:S03]  /*0eb0*/  IMAD.U32 R7, RZ, RZ, UR11 ;  /* 0x0000000bff077e24 */ /* 0x000fc6000f8e00ff */
[----:B------:R-:W2:Y:S04]  /*0ec0*/  @P0 LDG.E R4, desc[UR50][R4.64] ;  /* 0x0000003204040981 */ /* 0x000ea8000c1e1900 */
[----:B---3--:R-:W3:Y:S01]  /*0ed0*/  @P1 LDG.E R6, desc[UR50][R6.64] ;  /* 0x0000003206061981 */ /* 0x008ee2000c1e1900 */
[----:B------:R-:W-:Y:S01]  /*0ee0*/  UISETP.NE.U32.AND UP0, UPT, UR8, URZ, UPT ;  /* 0x0000003f0800728c */ /* 0x000fe2000bf05070 */
[----:B------:R-:W-:Y:S01]  /*0ef0*/  MOV R3, RZ ;  /* 0x000000ff00037202 */ /* 0x000fe20000000f00 */
[----:B------:R-:W-:Y:S01]  /*0f00*/  UMOV UR39, UR5 ;  /* 0x0000000500277c82 */ /* 0x000fe20008000000 */
[----:B------:R-:W-:Y:S01]  /*0f10*/  ULDC UR5, c[0x0][0x2f0] ;  /* 0x0000bc0000057ab9 */ /* 0x000fe20000000800 */
[----:B------:R-:W-:Y:S01]  /*0f20*/  UISETP.NE.AND.EX UP0, UPT, UR9, URZ, UPT, UP0 ;  /* 0x0000003f0900728c */ /* 0x000fe2000bf05300 */
[----:B------:R-:W-:Y:S01]  /*0f30*/  IMAD.MOV.U32 R0, RZ, RZ, RZ ;  /* 0x000000ffff007224 */ /* 0x000fe200078e00ff */
[----:B------:R-:W-:Y:S01]  /*0f40*/  UMOV UR48, URZ ;  /* 0x0000003f00307c82 */ /* 0x000fe20008000000 */
[----:B------:R-:W-:Y:S01]  /*0f50*/  UMOV UR40, UR6 ;  /* 0x0000000600287c82 */ /* 0x000fe20008000000 */
[----:B------:R-:W-:Y:S01]  /*0f60*/  USEL UR4, UR4, 0x1, UP0 ;  /* 0x0000000104047887 */ /* 0x000fe20008000000 */
[----:B------:R-:W-:Y:S01]  /*0f70*/  IMAD.MOV.U32 R151, RZ, RZ, RZ ;  /* 0x000000ffff977224 */ /* 0x000fe200078e00ff */
[----:B------:R-:W-:Y:S01]  /*0f80*/  CS2R R32, SRZ ;  /* 0x0000000000207805 */ /* 0x000fe2000001ff00 */
[----:B------:R-:W-:Y:S01]  /*0f90*/  IMAD.MOV.U32 R29, RZ, RZ, RZ ;  /* 0x000000ffff1d7224 */ /* 0x000fe200078e00ff */
[----:B------:R-:W-:Y:S01]  /*0fa0*/  UIMAD UR4, UR4, UR5, URZ ;  /* 0x00000005040472a4 */ /* 0x000fe2000f8e023f */
        /* <DEDUP_REMOVED lines=22> */
[----:B------:R-:W-:Y:S01]  /*1110*/  CS2R R82, SRZ ;  /* 0x0000000000527805 */ /* 0x000fe2000001ff00 */
[----:B------:R-:W-:Y:S01]  /*1120*/  IMAD.MOV.U32 R84, RZ, RZ, RZ ;  /* 0x000000ffff547224 */ /* 0x000fe200078e00ff */
[----:B--2---:R-:W-:Y:S02]  /*1130*/  @P0 R2UR UR48, R4 ;  /* 0x00000000043002ca */ /* 0x004fe400000e0000 */
[----:B------:R-:W-:-:S02]  /*1140*/  PLOP3.LUT P0, PT, PT, PT, PT, 0x80, 0x0 ;  /* 0x000000000000781c */ /* 0x000fc40003f0f070 */
[----:B---3--:R-:W-:Y:S01]  /*1150*/  @P1 R2UR UR4, R6 ;  /* 0x00000000060412ca */ /* 0x008fe200000e0000 */
[----:B----4-:R-:W-:-:S14]  /*1160*/  @P1 BRA `(.L_x_205) ;  /* 0x0000000000341947 */ /* 0x010fdc0003800000 */
[----:B------:R-:W-:Y:S02]  /*1170*/  ULDC.64 UR6, c[0x0][0xa08] ;  /* 0x0002820000067ab9 */ /* 0x000fe40000000a00 */
[----:B------:R-:W-:-:S04]  /*1180*/  ISETP.NE.U32.AND P1, PT, RZ, UR6, PT ;  /* 0x00000006ff007c0c */ /* 0x000fc8000bf25070 */
[----:B------:R-:W-:-:S13]  /*1190*/  ISETP.NE.AND.EX P1, PT, RZ, UR7, PT, P1 ;  /* 0x00000007ff007c0c */ /* 0x000fda000bf25310 */
[----:B------:R-:W-:Y:S05]  /*11a0*/  @!P1 BRA `(.L_x_205) ;  /* 0x0000000000249947 */ /* 0x000fea0003800000 */
[----:B------:R-:W-:Y:S02]  /*11b0*/  ULDC.64 UR4, c[0x0][0xa08] ;  /* 0x0002820000047ab9 */ /* 0x000fe40000000a00 */
[----:B------:R-:W-:-:S06]  /*11c0*/  UIMAD.WIDE UR4, UR37, 0x4, UR4 ;  /* 0x00000004250478a5 */ /* 0x000fcc000f8e0204 */
[----:B------:R-:W-:Y:S01]  /*11d0*/  MOV R4, UR4 ;  /* 0x0000000400047c02 */ /* 0x000fe20008000f00 */
[----:B------:R-:W-:-:S05]  /*11e0*/  IMAD.U32 R5, RZ, RZ, UR5 ;  /* 0x00000005ff057e24 */ /* 0x000fca000f8e00ff */
[----:B------:R-:W2:Y:S04]  /*11f0*/  LDG.E R7, desc[UR50][R4.64] ;  /* 0x0000003204077981 */ /* 0x000ea8000c1e1900 */
[----:B------:R-:W3:Y:S01]  /*1200*/  LDG.E R6, desc[UR50][R4.64+0x4] ;  /* 0x0000043204067981 */ /* 0x000ee2000c1e1900 */
[----:B--2---:R-:W-:Y:S02]  /*1210*/  R2UR UR4, R7 ;  /* 0x00000000070472ca */ /* 0x004fe400000e0000 */
[----:B---3--:R-:W-:-:S13]  /*1220*/  R2UR UR5, R6 ;  /* 0x00000000060572ca */ /* 0x008fda00000e0000 */
[----:B------:R-:W-:-:S12]  /*1230*/  UIADD3 UR4, -UR4, UR5, URZ ;  /* 0x0000000504047290 */ /* 0x000fd8000fffe13f */
.L_x_205:
[----:B------:R-:W-:Y:S01]  /*1240*/  UIADD3 UR48, -UR48, UR4, URZ ;  /* 0x0000000430307290 */ /* 0x000fe2000fffe13f */
[----:B------:R-:W-:Y:S01]  /*1250*/  CS2R R86, SRZ ;  /* 0x0000000000567805 */ /* 0x000fe2000001ff00 */
[----:B------:R-:W-:Y:S01]  /*1260*/  IMAD.MOV.U32 R85, RZ, RZ, RZ ;  /* 0x000000ffff557224 */ /* 0x000fe200078e00ff */
[----:B------:R-:W-:Y:S01]  /*1270*/  CS2R R88, SRZ ;  /* 0x0000000000587805 */ /* 0x000fe2000001ff00 */
[----:B------:R-:W-:Y:S01]  /*1280*/  UISETP.GE.AND UP0, UPT, UR48, 0x1, UPT ;  /* 0x000000013000788c */ /* 0x000fe2000bf06270 */
[----:B------:R-:W-:Y:S01]  /*1290*/  CS2R R92, SRZ ;  /* 0x00000000005c7805 */ /* 0x000fe2000001ff00 */
[----:B------:R-:W-:Y:S01]  /*12a0*/  UIADD3 UR4, UR48, 0x7f, URZ ;  /* 0x0000007f30047890 */ /* 0x000fe2000fffe03f */
[----:B------:R-:W-:Y:S01]  /*12b0*/  CS2R R6, SRZ ;  /* 0x0000000000067805 */ /* 0x000fe2000001ff00 */
[----:B------:R-:W-:Y:S01]  /*12c0*/  IMAD.MOV.U32 R8, RZ, RZ, RZ ;  /* 0x000000ffff087224 */ /* 0x000fe200078e00ff */
[----:B------:R-:W-:Y:S01]  /*12d0*/  MOV R12, RZ ;  /* 0x000000ff000c7202 */ /* 0x000fe20000000f00 */
[----:B------:R-:W-:Y:S01]  /*12e0*/  USHF.R.S32.HI UR5, URZ, 0x1f, UR4 ;  /* 0x0000001f3f057899 */ /* 0x000fe20008011404 */
[----:B------:R-:W-:Y:S01]  /*12f0*/  PLOP3.LUT P1, PT, PT, PT, UP0, 0x80, 0x0 ;  /* 0x000000000000781c */ /* 0x000fe20003f2f008 */
[----:B------:R-:W-:-:S02]  /*1300*/  IMAD.MOV.U32 R10, RZ, RZ, RZ ;  /* 0x000000ffff0a7224 */ /* 0x000fc400078e00ff */
[----:B------:R-:W-:Y:S01]  /*1310*/  ULEA.HI UR5, UR5, UR4, URZ, 0x7 ;  /* 0x0000000405057291 */ /* 0x000fe2000f8f383f */
[----:B------:R-:W-:-:S09]  /*1320*/  IMAD.MOV.U32 R157, RZ, RZ, RZ ;  /* 0x000000ffff9d7224 */ /* 0x000fd200078e00ff */
[----:B------:R-:W-:Y:S05]  /*1330*/  @!P1 BRA `(.L_x_206) ;  /* 0x00000060008c9947 */ /* 0x000fea0003800000 */
[----:B------:R-:W0:Y:S01]  /*1340*/  SHFL.IDX PT, R0, R153, RZ, 0x1f ;  /* 0x00001fff99007589 */ /* 0x000e2200000e0000 */
[----:B------:R-:W1:Y:S01]  /*1350*/  S2UR UR46, SR_CgaCtaId ;  /* 0x00000000002e79c3 */ /* 0x000e620000008800 */
[----:B------:R-:W-:Y:S01]  /*1360*/  UMOV UR49, 0x400 ;  /* 0x0000040000317882 */ /* 0x000fe20000000000 */
[----:B------:R-:W-:Y:S01]  /*1370*/  USHF.R.S32.HI UR47, URZ, 0x7, UR5 ;  /* 0x000000073f2f7899 */ /* 0x000fe20008011405 */
[----:B0-----:R-:W-:Y:S01]  /*1380*/  R2UR UR41, R0 ;  /* 0x00000000002972ca */ /* 0x001fe200000e0000 */
[----:B-1----:R-:W-:-:S04]  /*1390*/  ULEA UR49, UR46, UR49, 0x18 ;  /* 0x000000312e317291 */ /* 0x002fc8000f8ec03f */
[----:B------:R-:W-:-:S04]  /*13a0*/  UIADD3 UR6, UR49, 0x10400, URZ ;  /* 0x0001040031067890 */ /* 0x000fc8000fffe03f */
[----:B------:R-:W-:-:S04]  /*13b0*/  ULOP3.LUT UP0, URZ, UR6, 0x3ff, URZ, 0xc0, !UPT ;  /* 0x000003ff063f7892 */ /* 0x000fc8000f80c03f */
[----:B------:R-:W-:Y:S02]  /*13c0*/  ULEA.HI UR4, UR41, UR41, URZ, 0x1 ;  /* 0x0000002929047291 */ /* 0x000fe4000f8f083f */
[----:B------:R-:W-:Y:S02]  /*13d0*/  PLOP3.LUT P0, PT, PT, PT, UP0, 0x80, 0x0 ;  /* 0x000000000000781c */ /* 0x000fe40003f0f008 */
[----:B------:R-:W-:-:S04]  /*13e0*/  ULOP3.LUT UR4, UR4, 0x1e, URZ, 0xc0, !UPT ;  /* 0x0000001e04047892 */ /* 0x000fc8000f8ec03f */
[----:B------:R-:W-:-:S04]  /*13f0*/  UIADD3 UR4, UR41, -UR4, URZ ;  /* 0x8000000429047290 */ /* 0x000fc8000fffe03f */
[----:B------:R-:W-:-:S04]  /*1400*/  ULEA UR4, UR4, UR6, 0xd ;  /* 0x0000000604047291 */ /* 0x000fc8000f8e683f */
[----:B------:R-:W-:-:S04]  /*1410*/  USHF.R.U32.HI UR4, URZ, 0x4, UR4 ;  /* 0x000000043f047899 */ /* 0x000fc80008011604 */
[----:B------:R-:W-:Y:S01]  /*1420*/  ULOP3.LUT UR52, UR4, 0x3fff, URZ, 0xc0, !UPT ;  /* 0x00003fff04347892 */ /* 0x000fe2000f8ec03f */
[----:B------:R-:W-:Y:S11]  /*1430*/  @!P0 BRA `(.L_x_207) ;  /* 0x0000000000408947 */ /* 0x000ff60003800000 */
[----:B------:R-:W-:Y:S01]  /*1440*/  MOV R0, 0x0 ;  /* 0x0000000000007802 */ /* 0x000fe20000000f00 */
[----:B------:R-:W-:Y:S01]  /*1450*/  ULDC.64 UR4, c[0x4][0x80] ;  /* 0x0100200000047ab9 */ /* 0x000fe20000000a00 */
[----:B------:R-:W-:Y:S01]  /*1460*/  ULDC.64 UR6, c[0x4][0x20] ;  /* 0x0100080000067ab9 */ /* 0x000fe20000000a00 */
[----:B------:R-:W-:Y:S01]  /*1470*/  IMAD.U32 R4, RZ, RZ, UR4 ;  /* 0x00000004ff047e24 */ /* 0x000fe2000f8e00ff */
[----:B------:R0:W1:Y:S01]  /*1480*/  LDC.64 R14, c[0x4][R0] ;  /* 0x01000000000e7b82 */ /* 0x0000620000000a00 */
        /* <DEDUP_REMOVED lines=11> */
.L_x_207:
[----:B------:R-:W-:Y:S01]  /*1540*/  ULEA.HI UR4, UR44, UR44, URZ, 0x1 ;  /* 0x0000002c2c047291 */ /* 0x000fe2000f8f083f */
[----:B------:R-:W-:-:S03]  /*1550*/  IMAD.U32 R3, RZ, RZ, UR45 ;  /* 0x0000002dff037e24 */ /* 0x000fc6000f8e00ff */
[----:B------:R-:W-:Y:S02]  /*1560*/  ULOP3.LUT UR4, UR4, 0xfffffffe, URZ, 0xc0, !UPT ;  /* 0xfffffffe04047892 */ /* 0x000fe4000f8ec03f */
[----:B------:R-:W-:Y:S02]  /*1570*/  ISETP.NE.AND P0, PT, R3, 0x3, PT ;  /* 0x000000030300780c */ /* 0x000fe40003f05270 */
[----:B------:R-:W-:-:S06]  /*1580*/  UIADD3 UR4, UR44, -UR4, URZ ;  /* 0x800000042c047290 */ /* 0x000fcc000fffe03f */
[----:B------:R-:W-:-:S05]  /*1590*/  IMAD.U32 R0, RZ, RZ, UR4 ;  /* 0x00000004ff007e24 */ /* 0x000fca000f8e00ff */
[----:B------:R-:W-:-:S04]  /*15a0*/  SHF.L.U32 R0, R0, 0x1f, RZ ;  /* 0x0000001f00007819 */ /* 0x000fc800000006ff */
[----:B------:R-:W0:Y:S02]  /*15b0*/  SYNCS.PHASECHK.TRANS64.TRYWAIT P1, [UR49+0x28800], R0 ;  /* 0x02880000ff0075a7 */ /* 0x000e240008020171 */
[----:B0-----:R-:W-:Y:S05]  /*15c0*/  @!P1 BRA `(.L_x_208) ;  /* 0x000000d400489947 */ /* 0x001fea0003800000 */
.L_x_337:
[----:B------:R-:W-:Y:S05]  /*15d0*/  @!P0 BRA `(.L_x_209) ;  /* 0x0000000000048947 */ /* 0x000fea0003800000 */
[----:B------:R-:W-:Y:S01]  /*15e0*/  BPT.TRAP 0x1 ;  /* 0x000000040000795c */ /* 0x000fe20000300000 */
.L_x_209:
[----:B0-----:R-:W-:Y:S02]  /*15f0*/  IMAD.U32 R0, RZ, RZ, UR42 ;  /* 0x0000002aff007e24 */ /* 0x001fe4000f8e00ff */
[----:B------:R-:W-:-:S03]  /*1600*/  IMAD.U32 R3, RZ, RZ, UR43 ;  /* 0x0000002bff037e24 */ /* 0x000fc6000f8e00ff */
[----:B------:R-:W-:Y:S02]  /*1610*/  LEA R0, R0, UR49, 0x3 ;  /* 0x0000003100007c11 */ /* 0x000fe4000f8e18ff */
[----:B------:R-:W-:-:S04]  /*1620*/  SHF.L.U32 R3, R3, 0x1f, RZ ;  /* 0x0000001f03037819 */ /* 0x000fc800000006ff */
[----:B------:R0:W1:Y:S01]  /*1630*/  SYNCS.PHASECHK.TRANS64.TRYWAIT P1, [R0+URZ+0x28830], R3 ;  /* 0x02883003000075a7 */ /* 0x000062000802017f */
[----:B------:R-:W-:Y:S05]  /*1640*/  @!P0 BRA `(.L_x_210) ;  /* 0x0000000000048947 */ /* 0x000fea0003800000 */
[----:B------:R-:W-:Y:S01]  /*1650*/  BPT.TRAP 0x1 ;  /* 0x000000040000795c */ /* 0x000fe20000300000 */
.L_x_210:
[----:B------:R-:W-:Y:S01]  /*1660*/  MOV R151, RZ ;  /* 0x000000ff00977202 */ /* 0x000fe20000000f00 */
[----:B-1----:R-:W-:Y:S06]  /*1670*/  @P1 BRA `(.L_x_211) ;  /* 0x0000000000081947 */ /* 0x002fec0003800000 */
[----:B------:R-:W1:Y:S02]  /*1680*/  SYNCS.PHASECHK.TRANS64.TRYWAIT P1, [R0+URZ+0x28830], R3 ;  /* 0x02883003000075a7 */ /* 0x000e64000802017f */
[----:B-1----:R-:W-:Y:S05]  /*1690*/  @!P1 BRA `(.L_x_212) ;  /* 0x000000d4002c9947 */ /* 0x002fea0003800000 */
.L_x_211:
[----:B------:R-:W-:Y:S05]  /*16a0*/  WARPSYNC.ALL ;  /* 0x0000000000007948 */ /* 0x000fea0003800000 */
[----:B------:R-:W-:Y:S01]  /*16b0*/  UIADD3 UR49, UR49, 0x18400, URZ ;  /* 0x0001840031317890 */ /* 0x000fe2000fffe03f */
[----:B------:R-:W-:Y:S01]  /*16c0*/  WARPGROUP.ARRIVE ;  /* 0x00000000000079c5 */ /* 0x000fe20000000000 */
[----:B------:R-:W-:Y:S02]  /*16d0*/  ULOP3.LUT UR32, UR52, 0x10000, URZ, 0xfc, !UPT ;  /* 0x0001000034207892 */ /* 0x000fe4000f8efc3f */
[----:B------:R-:W-:Y:S01]  /*16e0*/  USHF.R.U32.HI UR49, URZ, 0x4, UR49 ;  /* 0x000000043f317899 */ /* 0x000fe20008011631 */
[----:B------:R-:W-:Y:S01]  /*16f0*/  UMOV UR33, 0x40000040 ;  /* 0x4000004000217882 */ /* 0x000fe20000000000 */
[----:B------:R-:W-:-:S02]  /*1700*/  UMOV UR35, 0x40000040 ;  /* 0x4000004000237882 */ /* 0x000fc40000000000 */
[----:B------:R-:W-:Y:S02]  /*1710*/  ULOP3.LUT UR49, UR49, 0x3fff, URZ, 0xc0, !UPT ;  /* 0x00003fff31317892 */ /* 0x000fe4000f8ec03f */
[----:B------:R-:W-:Y:S02]  /*1720*/  UIADD3 UR4, UR32, 0x2, URZ ;  /* 0x0000000220047890 */ /* 0x000fe4000fffe03f */
[----:B------:R-:W-:Y:S01]  /*1730*/  ULOP3.LUT UR49, UR49, 0x10000, URZ, 0xfc, !UPT ;  /* 0x0001000031317892 */ /* 0x000fe2000f8efc3f */
[----:B------:R-:W-:Y:S01]  /*1740*/  UMOV UR5, 0x40000040 ;  /* 0x4000004000057882 */ /* 0x000fe20000000000 */
[----:B------:R-:W-:Y:S02]  /*1750*/  UMOV UR7, 0x40000040 ;  /* 0x4000004000077882 */ /* 0x000fe40000000000 */
        /* <DEDUP_REMOVED lines=51> */
.L_x_213:
        /* <DEDUP_REMOVED lines=116> */
[--C-:B------:R-:W-:Y:S01]  /*21d0*/  IMAD.MOV.U32 R148, RZ, RZ, R151.reuse ;  /* 0x000000ffff947224 */ /* 0x100fe200078e0097 */
[-C--:B------:R-:W-:Y:S01]  /*21e0*/  MOV R149, R151.reuse ;  /* 0x0000009700957202 */ /* 0x080fe20000000f00 */
[--C-:B------:R-:W-:Y:S01]  /*21f0*/  IMAD.MOV.U32 R146, RZ, RZ, R151.reuse ;  /* 0x000000ffff927224 */ /* 0x100fe200078e0097 */
[-C--:B------:R-:W-:Y:S01]  /*2200*/  MOV R144, R151.reuse ;  /* 0x0000009700907202 */ /* 0x080fe20000000f00 */
[----:B------:R-:W0:Y:S01]  /*2210*/  MUFU.TANH R41, R41 ;  /* 0x0000002900297308 */ /* 0x000e220000002400 */
[----:B-1----:R-:W-:Y:S01]  /*2220*/  FSEL R101, R40, -INF , P6 ;  /* 0xff80000028657808 */ /* 0x002fe20003000000 */
[--C-:B------:R-:W-:Y:S01]  /*2230*/  IMAD.MOV.U32 R142, RZ, RZ, R151.reuse ;  /* 0x000000ffff8e7224 */ /* 0x100fe200078e0097 */
[-C--:B------:R-:W-:Y:S01]  /*2240*/  MOV R134, R151.reuse ;  /* 0x0000009700867202 */ /* 0x080fe20000000f00 */
[----:B------:R-:W-:Y:S01]  /*2250*/  UIADD3 UR6, UR6, 0x28840, URZ ;  /* 0x0002884006067890 */ /* 0x000fe2000fffe03f */
[----:B------:R-:W-:Y:S01]  /*2260*/  FMNMX.FTZ R12, R101, R12, !PT ;  /* 0x0000000c650c7209 */ /* 0x000fe20007810000 */
[--C-:B------:R-:W-:Y:S01]  /*2270*/  IMAD.MOV.U32 R140, RZ, RZ, R151.reuse ;  /* 0x000000ffff8c7224 */ /* 0x100fe200078e0097 */
[-C--:B------:R-:W-:Y:S01]  /*2280*/  MOV R124, R151.reuse ;  /* 0x00000097007c7202 */ /* 0x080fe20000000f00 */
[----:B------:R-:W1:Y:S01]  /*2290*/  MUFU.TANH R15, R35 ;  /* 0x00000023000f7308 */ /* 0x000e620000002400 */
[----:B--2---:R-:W-:Y:S01]  /*22a0*/  FSEL R13, R13, -INF , P4 ;  /* 0xff8000000d0d7808 */ /* 0x004fe20002000000 */
[----:B------:R-:W-:Y:S01]  /*22b0*/  UPRMT UR6, UR46, 0x654, UR6 ;  /* 0x000006542e067896 */ /* 0x000fe20008000006 */
[C---:B------:R-:W-:Y:S01]  /*22c0*/  ISETP.GT.AND P4, PT, R6.reuse, 0x28, PT ;  /* 0x000000280600780c */ /* 0x040fe20003f84270 */
[--C-:B------:R-:W-:Y:S01]  /*22d0*/  IMAD.MOV.U32 R138, RZ, RZ, R151.reuse ;  /* 0x000000ffff8a7224 */ /* 0x100fe200078e0097 */
[-C--:B------:R-:W-:Y:S01]  /*22e0*/  MOV R114, R151.reuse ;  /* 0x0000009700727202 */ /* 0x080fe20000000f00 */
[--C-:B------:R-:W-:Y:S01]  /*22f0*/  IMAD.MOV.U32 R136, RZ, RZ, R151.reuse ;  /* 0x000000ffff887224 */ /* 0x100fe200078e0097 */
[-C--:B------:R-:W-:Y:S01]  /*2300*/  MOV R104, R151.reuse ;  /* 0x0000009700687202 */ /* 0x080fe20000000f00 */
[----:B------:R-:W2:Y:S01]  /*2310*/  MUFU.TANH R44, R44 ;  /* 0x0000002c002c7308 */ /* 0x000ea20000002400 */
[----:B0-----:R-:W-:Y:S01]  /*2320*/  FSEL R103, R41, -INF , P5 ;  /* 0xff80000029677808 */ /* 0x001fe20002800000 */
[--C-:B------:R-:W-:Y:S01]  /*2330*/  IMAD.MOV.U32 R132, RZ, RZ, R151.reuse ;  /* 0x000000ffff847224 */ /* 0x100fe200078e0097 */
[----:B------:R-:W-:Y:S01]  /*2340*/  SYNCS.ARRIVE.TRANS64.RED.A1T0 RZ, [UR6], RZ ;  /* 0x000000ffffff79a7 */ /* 0x000fe20008100406 */
[--C-:B------:R-:W-:Y:S01]  /*2350*/  IMAD.MOV.U32 R130, RZ, RZ, R151.reuse ;  /* 0x000000ffff827224 */ /* 0x100fe200078e0097 */
[----:B------:R-:W-:Y:S01]  /*2360*/  FMNMX.FTZ R12, R103, R12, !PT ;  /* 0x0000000c670c7209 */ /* 0x000fe20007810000 */
[--C-:B------:R-:W-:Y:S01]  /*2370*/  IMAD.MOV.U32 R128, RZ, RZ, R151.reuse ;  /* 0x000000ffff807224 */ /* 0x100fe200078e0097 */
[----:B------:R-:W-:Y:S01]  /*2380*/  MOV R94, R151 ;  /* 0x00000097005e7202 */ /* 0x000fe20000000f00 */
        /* <DEDUP_REMOVED lines=32> */
[----:B------:R-:W-:-:S03]  /*2590*/  IMAD.MOV.U32 R88, RZ, RZ, R151 ;  /* 0x000000ffff587224 */ /* 0x000fc600078e0097 */
        /* <DEDUP_REMOVED lines=105> */
[----:B------:R-:W-:Y:S01]  /*2c30*/  ISETP.GT.AND P1, PT, R6, 0x79, PT ;  /* 0x000000790600780c */ /* 0x000fe20003f24270 */
[----:B------:R-:W-:-:S04]  /*2c40*/  IMAD.U32 R6, RZ, RZ, UR7 ;  /* 0x00000007ff067e24 */ /* 0x000fc8000f8e00ff */
        /* <DEDUP_REMOVED lines=9> */
[----:B------:R-:W-:Y:S08]  /*2ce0*/  MUFU.TANH R83, R83 ;  /* 0x0000005300537308 */ /* 0x000ff00000002400 */
[----:B------:R-:W-:Y:S08]  /*2cf0*/  MUFU.TANH R86, R86 ;  /* 0x0000005600567308 */ /* 0x000ff00000002400 */
[----:B------:R-:W1:Y:S01]  /*2d00*/  MUFU.TANH R87, R87 ;  /* 0x0000005700577308 */ /* 0x000e620000002400 */
[----:B0-----:R-:W-:-:S05]  /*2d10*/  FMNMX.FTZ R14, R12, R7, !PT ;  /* 0x000000070c0e7209 */ /* 0x001fca0007810000 */
[----:B------:R-:W0:Y:S01]  /*2d20*/  SHFL.BFLY PT, R7, R14, 0x1, 0x1f ;  /* 0x0c201f000e077f89 */ /* 0x000e2200000e0000 */
[----:B-1----:R-:W-:Y:S02]  /*2d30*/  FSEL R87, R87, -INF , P1 ;  /* 0xff80000057577808 */ /* 0x002fe40000800000 */
[----:B0-----:R-:W-:-:S04]  /*2d40*/  FMNMX.FTZ R7, R14, R7, !PT ;  /* 0x000000070e077209 */ /* 0x001fc80007810000 */
[C---:B------:R-:W-:Y:S01]  /*2d50*/  FSETP.NEU.FTZ.AND P0, PT, R7.reuse, -INF , PT ;  /* 0xff8000000700780b */ /* 0x040fe20003f1d000 */
[----:B------:R-:W-:-:S05]  /*2d60*/  FMUL.FTZ R20, R7, R6 ;  /* 0x0000000607147220 */ /* 0x000fca0000410000 */
[----:B------:R-:W-:Y:S02]  /*2d70*/  FSEL R20, R20, RZ, P0 ;  /* 0x000000ff14147208 */ /* 0x000fe40000000000 */
[----:B------:R-:W-:Y:S02]  /*2d80*/  ISETP.NE.AND P0, PT, R8, RZ, PT ;  /* 0x000000ff0800720c */ /* 0x000fe40003f05270 */
        /* <DEDUP_REMOVED lines=21> */
[----:B------:R-:W-:Y:S01]  /*2ee0*/  MUFU.EX2 R156, R156 ;  /* 0x0000009c009c7308 */ /* 0x000fe20000000800 */
[-CC-:B------:R-:W-:Y:S01]  /*2ef0*/  FFMA.FTZ R166, R105, R6.reuse, -R20.reuse ;  /* 0x0000000669a67223 */ /* 0x180fe20000010814 */
        /* <DEDUP_REMOVED lines=32> */
[----:B------:R-:W-:Y:S01]  /*3100*/  FFMA.FTZ R20, R147, R6, -R20 ;  /* 0x0000000693147223 */ /* 0x000fe20000010814 */
[----:B------:R-:W-:Y:S01]  /*3110*/  FMNMX.FTZ R8, R41, R8, !PT ;  /* 0x0000000829087209 */ /* 0x000fe20007810000 */
[--C-:B------:R-:W-:Y:S01]  /*3120*/  IMAD.MOV.U32 R147, RZ, RZ, R151.reuse ;  /* 0x000000ffff937224 */ /* 0x100fe200078e0097 */
[-C--:B------:R-:W-:Y:S01]  /*3130*/  MOV R129, R151.reuse ;  /* 0x0000009700817202 */ /* 0x080fe20000000f00 */
[--C-:B------:R-:W-:Y:S01]  /*3140*/  IMAD.MOV.U32 R127, RZ, RZ, R151.reuse ;  /* 0x000000ffff7f7224 */ /* 0x100fe200078e0097 */
[----:B------:R-:W-:Y:S01]  /*3150*/  FMNMX.FTZ R8, R43, R8, !PT ;  /* 0x000000082b087209 */ /* 0x000fe20007810000 */
[----:B------:R-:W4:Y:S01]  /*3160*/  MUFU.EX2 R162, R162 ;  /* 0x000000a200a27308 */ /* 0x000f220000000800 */
[--C-:B------:R-:W-:Y:S01]  /*3170*/  IMAD.MOV.U32 R125, RZ, RZ, R151.reuse ;  /* 0x000000ffff7d7224 */ /* 0x100fe200078e0097 */
        /* <DEDUP_REMOVED lines=8> */
[--C-:B------:R-:W-:Y:S01]  /*3200*/  IMAD.MOV.U32 R115, RZ, RZ, R151.reuse ;  /* 0x000000ffff737224 */ /* 0x100fe200078e0097 */
[----:B------:R-:W-:Y:S01]  /*3210*/  MOV R99, R151 ;  /* 0x0000009700637202 */ /* 0x000fe20000000f00 */
[--C-:B------:R-:W-:Y:S01]  /*3220*/  IMAD.MOV.U32 R113, RZ, RZ, R151.reuse ;  /* 0x000000ffff717224 */ /* 0x100fe200078e0097 */
[----:B------:R-:W-:Y:S01]  /*3230*/  FMNMX.FTZ R8, R49, R8, !PT ;  /* 0x0000000831087209 */ /* 0x000fe20007810000 */
[----:B------:R-:W-:-:S02]  /*3240*/  IMAD.MOV.U32 R111, RZ, RZ, R151 ;  /* 0x000000ffff6f7224 */ /* 0x000fc400078e0097 */
[--C-:B------:R-:W-:Y:S01]  /*3250*/  IMAD.MOV.U32 R107, RZ, RZ, R151.reuse ;  /* 0x000000ffff6b7224 */ /* 0x100fe200078e0097 */
[----:B------:R-:W-:Y:S01]  /*3260*/  FMNMX.FTZ R8, R51, R8, !PT ;  /* 0x0000000833087209 */ /* 0x000fe20007810000 */
[----:B------:R-:W-:Y:S01]  /*3270*/  MUFU.EX2 R164, R164 ;  /* 0x000000a400a47308 */ /* 0x000fe20000000800 */
[--C-:B------:R-:W-:Y:S02]  /*3280*/  IMAD.MOV.U32 R105, RZ, RZ, R151.reuse ;  /* 0x000000ffff697224 */ /* 0x100fe400078e0097 */
[----:B------:R-:W-:Y:S01]  /*3290*/  FMNMX.FTZ R8, R53, R8, !PT ;  /* 0x0000000835087209 */ /* 0x000fe20007810000 */
[--C-:B------:R-:W-:Y:S02]  /*32a0*/  IMAD.MOV.U32 R103, RZ, RZ, R151.reuse ;  /* 0x000000ffff677224 */ /* 0x100fe400078e0097 */
[--C-:B------:R-:W-:Y:S01]  /*32b0*/  IMAD.MOV.U32 R101, RZ, RZ, R151.reuse ;  /* 0x000000ffff657224 */ /* 0x100fe200078e0097 */
[----:B------:R-:W-:Y:S01]  /*32c0*/  FMNMX.FTZ R8, R55, R8, !PT ;  /* 0x0000000837087209 */ /* 0x000fe20007810000 */
[----:B------:R-:W-:Y:S01]  /*32d0*/  MUFU.EX2 R71, R71 ;  /* 0x0000004700477308 */ /* 0x000fe20000000800 */
[----:B------:R-:W-:-:S02]  /*32e0*/  IMAD.MOV.U32 R97, RZ, RZ, R151 ;  /* 0x000000ffff617224 */ /* 0x000fc400078e0097 */
        /* <DEDUP_REMOVED lines=12> */
[----:B------:R-:W-:-:S05]  /*33b0*/  FMNMX.FTZ R8, R87, R8, !PT ;  /* 0x0000000857087209 */ /* 0x000fca0007810000 */
[----:B------:R-:W5:Y:S01]  /*33c0*/  SHFL.BFLY PT, R9, R8, 0x2, 0x1f ;  /* 0x0c401f0008097f89 */ /* 0x000f6200000e0000 */
[----:B------:R-:W-:Y:S08]  /*33d0*/  MUFU.EX2 R170, R170 ;  /* 0x000000aa00aa7308 */ /* 0x000ff00000000800 */
[----:B------:R-:W-:Y:S08]  /*33e0*/  MUFU.EX2 R77, R77 ;  /* 0x0000004d004d7308 */ /* 0x000ff00000000800 */
[----:B------:R-:W-:Y:S01]  /*33f0*/  MUFU.EX2 R172, R172 ;  /* 0x000000ac00ac7308 */ /* 0x000fe20000000800 */
[----:B-----5:R-:W-:-:S07]  /*3400*/  FMNMX.FTZ R10, R8, R9, !PT ;  /* 0x00000009080a7209 */ /* 0x020fce0007810000 */
[----:B------:R-:W-:Y:S01]  /*3410*/  MUFU.EX2 R79, R79 ;  /* 0x0000004f004f7308 */ /* 0x000fe20000000800 */
[----:B------:R-:W5:Y:S07]  /*3420*/  SHFL.BFLY PT, R9, R10, 0x1, 0x1f ;  /* 0x0c201f000a097f89 */ /* 0x000f6e00000e0000 */
[----:B------:R-:W-:Y:S08]  /*3430*/  MUFU.EX2 R174, R174 ;  /* 0x000000ae00ae7308 */ /* 0x000ff00000000800 */
[----:B------:R-:W-:Y:S08]  /*3440*/  MUFU.EX2 R81, R81 ;  /* 0x0000005100517308 */ /* 0x000ff00000000800 */
[----:B------:R-:W-:Y:S01]  /*3450*/  MUFU.EX2 R176, R176 ;  /* 0x000000b000b07308 */ /* 0x000fe20000000800 */
[----:B-----5:R-:W-:-:S04]  /*3460*/  FMNMX.FTZ R9, R10, R9, !PT ;  /* 0x000000090a097209 */ /* 0x020fc80007810000 */
[C---:B------:R-:W-:Y:S01]  /*3470*/  FSETP.NEU.FTZ.AND P1, PT, R9.reuse, -INF , PT ;  /* 0xff8000000900780b */ /* 0x040fe20003f3d000 */
[----:B------:R-:W-:Y:S02]  /*3480*/  FMUL.FTZ R8, R9, R6 ;  /* 0x0000000609087220 */ /* 0x000fe40000410000 */
[----:B------:R-:W-:Y:S03]  /*3490*/  MUFU.EX2 R83, R83 ;  /* 0x0000005300537308 */ /* 0x000fe60000000800 */
[----:B------:R-:W-:Y:S02]  /*34a0*/  FSEL R8, R8, RZ, P1 ;  /* 0x000000ff08087208 */ /* 0x000fe40000800000 */
[----:B------:R-:W-:-:S03]  /*34b0*/  PLOP3.LUT P1, PT, PT, PT, UP0, 0x80, 0x0 ;  /* 0x000000000000781c */ /* 0x000fc60003f2f008 */
[----:B------:R-:W-:Y:S01]  /*34c0*/  MUFU.EX2 R178, R178 ;  /* 0x000000b200b27308 */ /* 0x000fe20000000800 */
[-CC-:B------:R-:W-:Y:S01]  /*34d0*/  FFMA.FTZ R11, R11, R6.reuse, -R8.reuse ;  /* 0x000000060b0b7223 */ /* 0x180fe20000010808 */
[-CC-:B------:R-:W-:Y:S01]  /*34e0*/  FFMA.FTZ R3, R3, R6.reuse, -R8.reuse ;  /* 0x0000000603037223 */ /* 0x180fe20000010808 */
[-CC-:B------:R-:W-:Y:S01]  /*34f0*/  FFMA.FTZ R4, R4, R6.reuse, -R8.reuse ;  /* 0x0000000604047223 */ /* 0x180fe20000010808 */
        /* <DEDUP_REMOVED lines=21> */
[----:B-1----:R-:W-:Y:S01]  /*3650*/  FADD.FTZ R11, R65, R32 ;  /* 0x00000020410b7221 */ /* 0x002fe20000010000 */
[-CC-:B------:R-:W-:Y:S01]  /*3660*/  FFMA.FTZ R49, R49, R6.reuse, -R8.reuse ;  /* 0x0000000631317223 */ /* 0x180fe20000010808 */
[-CC-:B------:R-:W-:Y:S01]  /*3670*/  FFMA.FTZ R51, R51, R6.reuse, -R8.reuse ;  /* 0x0000000633337223 */ /* 0x180fe20000010808 */
[-CC-:B------:R-:W-:Y:S01]  /*3680*/  FFMA.FTZ R53, R53, R6.reuse, -R8.reuse ;  /* 0x0000000635357223 */ /* 0x180fe20000010808 */
[----:B--2---:R-:W-:Y:S01]  /*3690*/  FADD.FTZ R34, R160, R11 ;  /* 0x0000000ba0227221 */ /* 0x004fe20000010000 */
[-CC-:B------:R-:W-:Y:S01]  /*36a0*/  FFMA.FTZ R55, R55, R6.reuse, -R8.reuse ;  /* 0x0000000637377223 */ /* 0x180fe20000010808 */
[-C--:B------:R-:W-:Y:S01]  /*36b0*/  FFMA.FTZ R57, R57, R6.reuse, -R8 ;  /* 0x0000000639397223 */ /* 0x080fe20000010808 */
[----:B------:R-:W1:Y:S01]  /*36c0*/  MUFU.EX2 R5, R5 ;  /* 0x0000000500057308 */ /* 0x000e620000000800 */
[----:B---3--:R-:W-:Y:S01]  /*36d0*/  FADD.FTZ R11, R67, R34 ;  /* 0x00000022430b7221 */ /* 0x008fe20000010000 */
[-CC-:B------:R-:W-:Y:S01]  /*36e0*/  FFMA.FTZ R59, R59, R6.reuse, -R8.reuse ;  /* 0x000000063b3b7223 */ /* 0x180fe20000010808 */
[-CC-:B------:R-:W-:Y:S01]  /*36f0*/  FFMA.FTZ R61, R61, R6.reuse, -R8.reuse ;  /* 0x000000063d3d7223 */ /* 0x180fe20000010808 */
[-CC-:B------:R-:W-:Y:S01]  /*3700*/  FFMA.FTZ R85, R85, R6.reuse, -R8.reuse ;  /* 0x0000000655557223 */ /* 0x180fe20000010808 */
[----:B----4-:R-:W-:Y:S01]  /*3710*/  FADD.FTZ R36, R162, R11 ;  /* 0x0000000ba2247221 */ /* 0x010fe20000010000 */
[-CC-:B------:R-:W-:Y:S01]  /*3720*/  FFMA.FTZ R89, R89, R6.reuse, -R8.reuse ;  /* 0x0000000659597223 */ /* 0x180fe20000010808 */
[-C--:B------:R-:W-:Y:S01]  /*3730*/  FFMA.FTZ R91, R91, R6.reuse, -R8 ;  /* 0x000000065b5b7223 */ /* 0x080fe20000010808 */
[----:B------:R-:W2:Y:S01]  /*3740*/  MUFU.EX2 R13, R13 ;  /* 0x0000000d000d7308 */ /* 0x000ea20000000800 */
[----:B0-----:R-:W-:Y:S01]  /*3750*/  FADD.FTZ R34, R3, R4 ;  /* 0x0000000403227221 */ /* 0x001fe20000010000 */
[-CC-:B------:R-:W-:Y:S01]  /*3760*/  FFMA.FTZ R93, R93, R6.reuse, -R8.reuse ;  /* 0x000000065d5d7223 */ /* 0x180fe20000010808 */
[-CC-:B------:R-:W-:Y:S01]  /*3770*/  FFMA.FTZ R95, R95, R6.reuse, -R8.reuse ;  /* 0x000000065f5f7223 */ /* 0x180fe20000010808 */
[----:B------:R-:W-:Y:S01]  /*3780*/  FFMA.FTZ R87, R87, R6, -R8 ;  /* 0x0000000657577223 */ /* 0x000fe20000010808 */
[----:B------:R-:W-:-:S02]  /*3790*/  F2FP.F16.F32.PACK_AB R157, R4, R3 ;  /* 0x00000003049d723e */ /* 0x000fc400000000ff */
[----:B------:R-:W-:Y:S01]  /*37a0*/  F2FP.F16.F32.PACK_AB R156, R63, R156 ;  /* 0x0000009c3f9c723e */ /* 0x000fe200000000ff */
[----:B------:R0:W3:Y:S01]  /*37b0*/  MUFU.EX2 R12, R15 ;  /* 0x0000000f000c7308 */ /* 0x0000e20000000800 */
[----:B-1----:R-:W-:Y:S01]  /*37c0*/  FADD.FTZ R11, R5, R34 ;  /* 0x00000022050b7221 */ /* 0x002fe20000010000 */
[C---:B------:R-:W-:Y:S02]  /*37d0*/  F2FP.F16.F32.PACK_AB R159, R10.reuse, R5 ;  /* 0x000000050a9f723e */ /* 0x040fe400000000ff */
[----:B------:R-:W-:Y:S02]  /*37e0*/  F2FP.F16.F32.PACK_AB R158, R65, R158 ;  /* 0x0000009e419e723e */ /* 0x000fe400000000ff */
[----:B------:R-:W-:Y:S02]  /*37f0*/  F2FP.F16.F32.PACK_AB R160, R67, R160 ;  /* 0x000000a043a0723e */ /* 0x000fe400000000ff */
[----:B------:R-:W1:Y:S01]  /*3800*/  MUFU.EX2 R21, R21 ;  /* 0x0000001500157308 */ /* 0x000e620000000800 */
[C---:B0-----:R-:W-:Y:S01]  /*3810*/  FADD.FTZ R15, R69.reuse, R36 ;  /* 0x00000024450f7221 */ /* 0x041fe20000010000 */
[----:B------:R-:W-:Y:S01]  /*3820*/  FADD.FTZ R36, R10, R11 ;  /* 0x0000000b0a247221 */ /* 0x000fe20000010000 */
[----:B------:R-:W-:-:S02]  /*3830*/  F2FP.F16.F32.PACK_AB R162, R69, R162 ;  /* 0x000000a245a2723e */ /* 0x000fc400000000ff */
[----:B------:R-:W-:Y:S01]  /*3840*/  FADD.FTZ R38, R164, R15 ;  /* 0x0000000fa4267221 */ /* 0x000fe20000010000 */
[----:B--2---:R-:W-:Y:S01]  /*3850*/  FADD.FTZ R11, R13, R36 ;  /* 0x000000240d0b7221 */ /* 0x004fe20000010000 */
[C---:B------:R-:W-:Y:S01]  /*3860*/  F2FP.F16.F32.PACK_AB R164, R71.reuse, R164 ;  /* 0x000000a447a4723e */ /* 0x040fe200000000ff */
[----:B------:R-:W0:Y:S01]  /*3870*/  MUFU.EX2 R14, R25 ;  /* 0x00000019000e7308 */ /* 0x000e220000000800 */
[----:B------:R-:W-:Y:S01]  /*3880*/  FADD.FTZ R15, R71, R38 ;  /* 0x00000026470f7221 */ /* 0x000fe20000010000 */
[C---:B---3--:R-:W-:Y:S01]  /*3890*/  FADD.FTZ R36, R12.reuse, R11 ;  /* 0x0000000b0c247221 */ /* 0x048fe20000010000 */
[----:B------:R-:W-:Y:S02]  /*38a0*/  F2FP.F16.F32.PACK_AB R161, R12, R13 ;  /* 0x0000000d0ca1723e */ /* 0x000fe400000000ff */
[----:B------:R-:W-:Y:S01]  /*38b0*/  FADD.FTZ R38, R166, R15 ;  /* 0x0000000fa6267221 */ /* 0x000fe20000010000 */
[C---:B------:R-:W-:Y:S02]  /*38c0*/  F2FP.F16.F32.PACK_AB R166, R73.reuse, R166 ;  /* 0x000000a649a6723e */ /* 0x040fe400000000ff */
[----:B------:R-:W2:Y:S01]  /*38d0*/  MUFU.EX2 R27, R27 ;  /* 0x0000001b001b7308 */ /* 0x000ea20000000800 */
[----:B------:R-:W-:Y:S01]  /*38e0*/  FADD.FTZ R15, R73, R38 ;  /* 0x00000026490f7221 */ /* 0x000fe20000010000 */
[----:B-1----:R-:W-:-:S03]  /*38f0*/  FADD.FTZ R11, R21, R36 ;  /* 0x00000024150b7221 */ /* 0x002fc60000010000 */
[----:B------:R-:W-:Y:S01]  /*3900*/  FADD.FTZ R40, R168, R15 ;  /* 0x0000000fa8287221 */ /* 0x000fe20000010000 */
[C---:B------:R-:W-:Y:S02]  /*3910*/  F2FP.F16.F32.PACK_AB R168, R75.reuse, R168 ;  /* 0x000000a84ba8723e */ /* 0x040fe400000000ff */
[----:B------:R-:W1:Y:S01]  /*3920*/  MUFU.EX2 R24, R29 ;  /* 0x0000001d00187308 */ /* 0x000e620000000800 */
[C---:B0-----:R-:W-:Y:S01]  /*3930*/  FADD.FTZ R38, R14.reuse, R11 ;  /* 0x0000000b0e267221 */ /* 0x041fe20000010000 */
[----:B------:R-:W-:Y:S01]  /*3940*/  FADD.FTZ R15, R75, R40 ;  /* 0x000000284b0f7221 */ /* 0x000fe20000010000 */
[----:B------:R-:W-:-:S05]  /*3950*/  F2FP.F16.F32.PACK_AB R163, R14, R21 ;  /* 0x000000150ea3723e */ /* 0x000fca00000000ff */
        /* <DEDUP_REMOVED lines=17> */
[----:B--2---:R-:W-:Y:S01]  /*3a70*/  FADD.FTZ R0, R26, R11 ;  /* 0x0000000b1a007221 */ /* 0x004fe20000010000 */
[----:B------:R-:W-:Y:S01]  /*3a80*/  FADD.FTZ R40, R176, R15 ;  /* 0x0000000fb0287221 */ /* 0x000fe20000010000 */
[C---:B------:R-:W-:Y:S02]  /*3a90*/  F2FP.F16.F32.PACK_AB R176, R83.reuse, R176 ;  /* 0x000000b053b0723e */ /* 0x040fe400000000ff */
[----:B------:R-:W-:Y:S01]  /*3aa0*/  F2FP.F16.F32.PACK_AB R167, R26, R31 ;  /* 0x0000001f1aa7723e */ /* 0x000fe200000000ff */
[----:B------:R-:W-:Y:S02]  /*3ab0*/  FADD.FTZ R15, R83, R40 ;  /* 0x00000028530f7221 */ /* 0x000fe40000010000 */
[----:B------:R-:W2:Y:S01]  /*3ac0*/  MUFU.EX2 R39, R39 ;  /* 0x0000002700277308 */ /* 0x000ea20000000800 */
[----:B-1----:R-:W-:Y:S01]  /*3ad0*/  FADD.FTZ R11, R35, R0 ;  /* 0x00000000230b7221 */ /* 0x002fe20000010000 */
[----:B------:R-:W-:-:S06]  /*3ae0*/  FADD.FTZ R40, R178, R15 ;  /* 0x0000000fb2287221 */ /* 0x000fcc0000010000 */
        /* <DEDUP_REMOVED lines=8> */
[----:B------:R-:W1:Y:S01]  /*3b70*/  MUFU.EX2 R131, R131 ;  /* 0x0000008300837308 */ /* 0x000e620000000800 */
[----:B0-----:R-:W-:-:S07]  /*3b80*/  FADD.FTZ R11, R43, R0 ;  /* 0x000000002b0b7221 */ /* 0x001fce0000010000 */
[----:B------:R-:W0:Y:S01]  /*3b90*/  MUFU.EX2 R47, R47 ;  /* 0x0000002f002f7308 */ /* 0x000e220000000800 */
[C---:B--2---:R-:W-:Y:S01]  /*3ba0*/  FADD.FTZ R0, R32.reuse, R11 ;  /* 0x0000000b20007221 */ /* 0x044fe20000010000 */
[----:B------:R-:W-:-:S06]  /*3bb0*/  F2FP.F16.F32.PACK_AB R173, R32, R43 ;  /* 0x0000002b20ad723e */ /* 0x000fcc00000000ff */
[----:B------:R-:W2:Y:S01]  /*3bc0*/  MUFU.EX2 R133, R133 ;  /* 0x0000008500857308 */ /* 0x000ea20000000800 */
[C---:B-1----:R-:W-:Y:S01]  /*3bd0*/  FADD.FTZ R40, R131.reuse, R40 ;  /* 0x0000002883287221 */ /* 0x042fe20000010000 */
[----:B------:R-:W-:Y:S01]  /*3be0*/  F2FP.F16.F32.PACK_AB R178, R131, R178 ;  /* 0x000000b283b2723e */ /* 0x000fe200000000ff */
[----:B------:R-:W-:-:S05]  /*3bf0*/  IMAD.MOV.U32 R131, RZ, RZ, R151 ;  /* 0x000000ffff837224 */ /* 0x000fca00078e0097 */
[----:B------:R-:W1:Y:S01]  /*3c00*/  MUFU.EX2 R34, R49 ;  /* 0x0000003100227308 */ /* 0x000e620000000800 */
[----:B0-----:R-:W-:-:S07]  /*3c10*/  FADD.FTZ R11, R47, R0 ;  /* 0x000000002f0b7221 */ /* 0x001fce0000010000 */
[----:B------:R0:W3:Y:S01]  /*3c20*/  MUFU.EX2 R180, R135 ;  /* 0x0000008700b47308 */ /* 0x0000e20000000800 */
[----:B--2---:R-:W-:-:S07]  /*3c30*/  FADD.FTZ R15, R133, R40 ;  /* 0x00000028850f7221 */ /* 0x004fce0000010000 */
[----:B------:R-:W2:Y:S01]  /*3c40*/  MUFU.EX2 R51, R51 ;  /* 0x0000003300337308 */ /* 0x000ea20000000800 */
[C---:B-1----:R-:W-:Y:S01]  /*3c50*/  FADD.FTZ R0, R34.reuse, R11 ;  /* 0x0000000b22007221 */ /* 0x042fe20000010000 */
[----:B------:R-:W-:Y:S01]  /*3c60*/  F2FP.F16.F32.PACK_AB R175, R34, R47 ;  /* 0x0000002f22af723e */ /* 0x000fe200000000ff */
[----:B0-----:R-:W-:-:S05]  /*3c70*/  IMAD.MOV.U32 R135, RZ, RZ, R151 ;  /* 0x000000ffff877224 */ /* 0x001fca00078e0097 */
[----:B------:R-:W0:Y:S01]  /*3c80*/  MUFU.EX2 R137, R137 ;  /* 0x0000008900897308 */ /* 0x000e220000000800 */
[C---:B---3--:R-:W-:Y:S01]  /*3c90*/  FADD.FTZ R42, R180.reuse, R15 ;  /* 0x0000000fb42a7221 */ /* 0x048fe20000010000 */
[----:B------:R-:W-:Y:S01]  /*3ca0*/  F2FP.F16.F32.PACK_AB R180, R180, R133 ;  /* 0x00000085b4b4723e */ /* 0x000fe200000000ff */
[----:B------:R-:W-:-:S05]  /*3cb0*/  IMAD.MOV.U32 R133, RZ, RZ, R151 ;  /* 0x000000ffff857224 */ /* 0x000fca00078e0097 */
[----:B------:R-:W1:Y:S01]  /*3cc0*/  MUFU.EX2 R36, R53 ;  /* 0x0000003500247308 */ /* 0x000e620000000800 */
[----:B--2---:R-:W-:-:S07]  /*3cd0*/  FADD.FTZ R11, R51, R0 ;  /* 0x00000000330b7221 */ /* 0x004fce0000010000 */
[----:B------:R2:W3:Y:S01]  /*3ce0*/  MUFU.EX2 R182, R139 ;  /* 0x0000008b00b67308 */ /* 0x0004e20000000800 */
[----:B0-----:R-:W-:-:S07]  /*3cf0*/  FADD.FTZ R15, R137, R42 ;  /* 0x0000002a890f7221 */ /* 0x001fce0000010000 */
[----:B------:R-:W0:Y:S01]  /*3d00*/  MUFU.EX2 R55, R55 ;  /* 0x0000003700377308 */ /* 0x000e220000000800 */
[C---:B-1----:R-:W-:Y:S01]  /*3d10*/  FADD.FTZ R0, R36.reuse, R11 ;  /* 0x0000000b24007221 */ /* 0x042fe20000010000 */
[----:B------:R-:W-:Y:S02]  /*3d20*/  F2FP.F16.F32.PACK_AB R177, R36, R51 ;  /* 0x0000003324b1723e */ /* 0x000fe400000000ff */
[----:B--2---:R-:W-:-:S04]  /*3d30*/  MOV R139, R151 ;  /* 0x00000097008b7202 */ /* 0x004fc80000000f00 */
        /* <DEDUP_REMOVED lines=10> */
[----:B------:R-:W-:Y:S01]  /*3de0*/  F2FP.F16.F32.PACK_AB R179, R38, R55 ;  /* 0x0000003726b3723e */ /* 0x000fe200000000ff */
[----:B0-----:R-:W-:-:S05]  /*3df0*/  IMAD.MOV.U32 R143, RZ, RZ, R151 ;  /* 0x000000ffff8f7224 */ /* 0x001fca00078e0097 */
        /* <DEDUP_REMOVED lines=13> */
[----:B0-----:R-:W-:-:S06]  /*3ed0*/  MOV R89, R151 ;  /* 0x0000009700597202 */ /* 0x001fcc0000000f00 */
[----:B------:R0:W1:Y:S01]  /*3ee0*/  MUFU.EX2 R42, R93 ;  /* 0x0000005d002a7308 */ /* 0x0000620000000800 */
[C---:B---3--:R-:W-:Y:S01]  /*3ef0*/  FADD.FTZ R10, R40.reuse, R3 ;  /* 0x00000003280a7221 */ /* 0x048fe20000010000 */
[----:B------:R-:W-:-:S06]  /*3f00*/  F2FP.F16.F32.PACK_AB R183, R40, R85 ;  /* 0x0000005528b7723e */ /* 0x000fcc00000000ff */
[----:B------:R-:W3:Y:S01]  /*3f10*/  MUFU.EX2 R95, R95 ;  /* 0x0000005f005f7308 */ /* 0x000ee20000000800 */
[----:B--2---:R-:W-:Y:S01]  /*3f20*/  FADD.FTZ R3, R91, R10 ;  /* 0x0000000a5b037221 */ /* 0x004fe20000010000 */
[----:B0-----:R-:W-:-:S06]  /*3f30*/  IMAD.MOV.U32 R93, RZ, RZ, R151 ;  /* 0x000000ffff5d7224 */ /* 0x001fcc00078e0097 */
[----:B------:R-:W0:Y:S01]  /*3f40*/  MUFU.EX2 R20, R20 ;  /* 0x0000001400147308 */ /* 0x000e220000000800 */
[C---:B-1----:R-:W-:Y:S01]  /*3f50*/  FADD.FTZ R10, R42.reuse, R3 ;  /* 0x000000032a0a7221 */ /* 0x042fe20000010000 */
[----:B------:R-:W-:Y:S01]  /*3f60*/  F2FP.F16.F32.PACK_AB R185, R42, R91 ;  /* 0x0000005b2ab9723e */ /* 0x000fe200000000ff */
[----:B------:R-:W-:-:S05]  /*3f70*/  IMAD.MOV.U32 R91, RZ, RZ, R151 ;  /* 0x000000ffff5b7224 */ /* 0x000fca00078e0097 */
[----:B------:R-:W1:Y:S01]  /*3f80*/  MUFU.EX2 R4, R87 ;  /* 0x0000005700047308 */ /* 0x000e620000000800 */
[----:B---3--:R-:W-:Y:S01]  /*3f90*/  FADD.FTZ R3, R95, R10 ;  /* 0x0000000a5f037221 */ /* 0x008fe20000010000 */
[C---:B0-----:R-:W-:Y:S01]  /*3fa0*/  F2FP.F16.F32.PACK_AB R186, R20.reuse, R145 ;  /* 0x0000009114ba723e */ /* 0x041fe200000000ff */
[----:B------:R-:W-:Y:S01]  /*3fb0*/  FADD.FTZ R0, R20, R15 ;  /* 0x0000000f14007221 */ /* 0x000fe20000010000 */
[----:B------:R-:W-:Y:S01]  /*3fc0*/  IMAD.MOV.U32 R145, RZ, RZ, R151 ;  /* 0x000000ffff917224 */ /* 0x000fe200078e0097 */
[C---:B-1----:R-:W-:Y:S01]  /*3fd0*/  F2FP.F16.F32.PACK_AB R187, R4.reuse, R95 ;  /* 0x0000005f04bb723e */ /* 0x042fe200000000ff */
[----:B------:R-:W-:Y:S01]  /*3fe0*/  FADD.FTZ R3, R4, R3 ;  /* 0x0000000304037221 */ /* 0x000fe20000010000 */
[----:B------:R-:W-:Y:S01]  /*3ff0*/  IMAD.MOV.U32 R95, RZ, RZ, R151 ;  /* 0x000000ffff5f7224 */ /* 0x000fe200078e0097 */
[----:B------:R-:W-:Y:S06]  /*4000*/  @!P1 BRA `(.L_x_214) ;  /* 0x0000002800bc9947 */ /* 0x000fec0003800000 */
[----:B------:R-:W-:Y:S01]  /*4010*/  IMAD.MOV.U32 R5, RZ, RZ, R9 ;  /* 0x000000ffff057224 */ /* 0x000fe200078e0009 */
[----:B------:R-:W-:Y:S01]  /*4020*/  CS2R R150, SRZ ;  /* 0x0000000000967805 */ /* 0x000fe2000001ff00 */
        /* <DEDUP_REMOVED lines=31> */
[----:B------:R-:W-:Y:S01]  /*4220*/  CS2R R88, SRZ ;  /* 0x0000000000587805 */ /* 0x000fe2000001ff00 */
[----:B------:R-:W-:Y:S01]  /*4230*/  UIADD3 UR48, UR47, -0x2, URZ ;  /* 0xfffffffe2f307890 */ /* 0x000fe2000fffe03f */
[----:B------:R-:W-:Y:S02]  /*4240*/  UMOV UR52, UR43 ;  /* 0x0000002b00347c82 */ /* 0x000fe40008000000 */
[----:B------:R-:W-:Y:S01]  /*4250*/  UMOV UR47, UR42 ;  /* 0x0000002a002f7c82 */ /* 0x000fe20008000000 */
[----:B------:R-:W-:-:S08]  /*4260*/  ULDC UR46, c[0x0][0x9d8] ;  /* 0x00027600002e7ab9 */ /* 0x000fd00000000800 */
.L_x_225:
[----:B------:R-:W-:Y:S01]  /*4270*/  ISETP.NE.AND P2, PT, RZ, UR41, PT ;  /* 0x00000029ff007c0c */ /* 0x000fe2000bf45270 */
[----:B------:R-:W-:-:S04]  /*4280*/  UISETP.NE.AND UP0, UPT, UR47, 0x1, UPT ;  /* 0x000000012f00788c */ /* 0x000fc8000bf05270 */
[----:B------:R-:W-:-:S04]  /*4290*/  USEL UR43, URZ, 0x1, UP0 ;  /* 0x000000013f2b7887 */ /* 0x000fc80008000000 */
[----:B------:R-:W-:-:S04]  /*42a0*/  ULOP3.LUT UR43, UR52, UR43, URZ, 0x3c, !UPT ;  /* 0x0000002b342b7292 */ /* 0x000fc8000f8e3c3f */
[----:B------:R-:W-:Y:S08]  /*42b0*/  @P2 BRA `(.L_x_215) ;  /* 0x0000000000442947 */ /* 0x000ff00003800000 */
[----:B------:R-:W-:Y:S05]  /*42c0*/  @!P0 BRA `(.L_x_216) ;  /* 0x0000000000048947 */ /* 0x000fea0003800000 */
[----:B------:R-:W-:Y:S01]  /*42d0*/  BPT.TRAP 0x1 ;  /* 0x000000040000795c */ /* 0x000fe20000300000 */
.L_x_216:
[----:B------:R-:W0:Y:S01]  /*42e0*/  S2UR UR10, SR_CgaCtaId ;  /* 0x00000000000a79c3 */ /* 0x000e220000008800 */
[----:B------:R-:W-:Y:S01]  /*42f0*/  UIADD3 UR6, UR47, 0x1, URZ ;  /* 0x000000012f067890 */ /* 0x000fe2000fffe03f */
[----:B------:R-:W-:Y:S01]  /*4300*/  IMAD.U32 R6, RZ, RZ, UR43 ;  /* 0x0000002bff067e24 */ /* 0x000fe2000f8e00ff */
[----:B------:R-:W-:Y:S02]  /*4310*/  UMOV UR7, 0x400 ;  /* 0x0000040000077882 */ /* 0x000fe40000000000 */
[----:B------:R-:W-:Y:S02]  /*4320*/  UISETP.NE.AND UP0, UPT, UR6, 0x2, UPT ;  /* 0x000000020600788c */ /* 0x000fe4000bf05270 */
[----:B------:R-:W-:Y:S02]  /*4330*/  SHF.L.U32 R6, R6, 0x1f, RZ ;  /* 0x0000001f06067819 */ /* 0x000fe400000006ff */
[----:B------:R-:W-:Y:S02]  /*4340*/  USEL UR6, UR6, URZ, UP0 ;  /* 0x0000003f06067287 */ /* 0x000fe40008000000 */
[----:B0-----:R-:W-:-:S04]  /*4350*/  ULEA UR7, UR10, UR7, 0x18 ;  /* 0x000000070a077291 */ /* 0x001fc8000f8ec03f */
[----:B------:R-:W-:-:S09]  /*4360*/  ULEA UR6, UR6, UR7, 0x3 ;  /* 0x0000000706067291 */ /* 0x000fd2000f8e183f */
[----:B------:R0:W1:Y:S01]  /*4370*/  SYNCS.PHASECHK.TRANS64.TRYWAIT P1, [UR6+0x28830], R6 ;  /* 0x02883006ff0075a7 */ /* 0x0000620008020146 */
[----:B------:R-:W-:Y:S05]  /*4380*/  @!P0 BRA `(.L_x_217) ;  /* 0x0000000000048947 */ /* 0x000fea0003800000 */
[----:B------:R-:W-:Y:S01]  /*4390*/  BPT.TRAP 0x1 ;  /* 0x000000040000795c */ /* 0x000fe20000300000 */
.L_x_217:
[----:B-1----:R-:W-:Y:S05]  /*43a0*/  @P1 BRA `(.L_x_215) ;  /* 0x0000000000081947 */ /* 0x002fea0003800000 */
[----:B------:R-:W1:Y:S02]  /*43b0*/  SYNCS.PHASECHK.TRANS64.TRYWAIT P1, [UR6+0x28830], R6 ;  /* 0x02883006ff0075a7 */ /* 0x000e640008020146 */
[----:B-1----:R-:W-:Y:S05]  /*43c0*/  @!P1 BRA `(.L_x_218) ;  /* 0x000000a400f49947 */ /* 0x002fea0003800000 */
.L_x_215:
[----:B01----:R-:W-:Y:S01]  /*43d0*/  IADD3 R6, R2, 0x8, RZ ;  /* 0x0000000802067810 */ /* 0x003fe20007ffe0ff */
        /* <DEDUP_REMOVED lines=47> */
.L_x_220:
[----:B------:R-:W0:Y:S01]  /*46d0*/  S2UR UR7, SR_CgaCtaId ;  /* 0x00000000000779c3 */ /* 0x000e220000008800 */
[----:B------:R-:W-:Y:S01]  /*46e0*/  UMOV UR6, 0x400 ;  /* 0x0000040000067882 */ /* 0x000fe20000000000 */
[----:B------:R-:W-:-:S05]  /*46f0*/  IMAD.U32 R6, RZ, RZ, UR52 ;  /* 0x00000034ff067e24 */ /* 0x000fca000f8e00ff */
[----:B------:R-:W-:Y:S01]  /*4700*/  SHF.L.U32 R6, R6, 0x1f, RZ ;  /* 0x0000001f06067819 */ /* 0x000fe200000006ff */
[----:B0-----:R-:W-:-:S04]  /*4710*/  ULEA UR6, UR7, UR6, 0x18 ;  /* 0x0000000607067291 */ /* 0x001fc8000f8ec03f */
[----:B------:R-:W-:-:S09]  /*4720*/  ULEA UR6, UR47, UR6, 0x3 ;  /* 0x000000062f067291 */ /* 0x000fd2000f8e183f */
[----:B------:R0:W1:Y:S01]  /*4730*/  SYNCS.PHASECHK.TRANS64.TRYWAIT P1, [UR6+0x28850], R6 ;  /* 0x02885006ff0075a7 */ /* 0x0000620008020146 */
[----:B------:R-:W-:Y:S05]  /*4740*/  @!P0 BRA `(.L_x_221) ;  /* 0x0000000000048947 */ /* 0x000fea0003800000 */
[----:B------:R-:W-:Y:S01]  /*4750*/  BPT.TRAP 0x1 ;  /* 0x000000040000795c */ /* 0x000fe20000300000 */
.L_x_221:
[----:B-1----:R-:W-:Y:S05]  /*4760*/  @P1 BRA `(.L_x_219) ;  /* 0x0000000000081947 */ /* 0x002fea0003800000 */
[----:B------:R-:W1:Y:S02]  /*4770*/  SYNCS.PHASECHK.TRANS64.TRYWAIT P1, [UR6+0x28850], R6 ;  /* 0x02885006ff0075a7 */ /* 0x000e640008020146 */
[----:B-1----:R-:W-:Y:S05]  /*4780*/  @!P1 BRA `(.L_x_222) ;  /* 0x000000a4001c9947 */ /* 0x002fea0003800000 */
.L_x_219:
[----:B------:R-:W2:Y:S01]  /*4790*/  S2UR UR10, SR_CgaCtaId ;  /* 0x00000000000a79c3 */ /* 0x000ea20000008800 */
[----:B------:R-:W-:Y:S01]  /*47a0*/  UMOV UR11, 0x400 ;  /* 0x00000400000b7882 */ /* 0x000fe20000000000 */
[----:B------:R-:W-:Y:S01]  /*47b0*/  WARPGROUP.ARRIVE ;  /* 0x00000000000079c5 */ /* 0x000fe20000000000 */
[----:B------:R-:W-:Y:S01]  /*47c0*/  UMOV UR7, 0x40000040 ;  /* 0x4000004000077882 */ /* 0x000fe20000000000 */
[----:B01----:R-:W-:Y:S01]  /*47d0*/  IADD3 R6, -R2, 0xb, RZ ;  /* 0x0000000b02067810 */ /* 0x003fe20007ffe1ff */
[----:B--2---:R-:W-:-:S04]  /*47e0*/  ULEA UR11, UR10, UR11, 0x18 ;  /* 0x0000000b0a0b7291 */ /* 0x004fc8000f8ec03f */
[----:B------:R-:W-:-:S04]  /*47f0*/  UIADD3 UR6, UR11, 0x400, URZ ;  /* 0x000004000b067890 */ /* 0x000fc8000fffe03f */
        /* <DEDUP_REMOVED lines=45> */
.L_x_223:
        /* <DEDUP_REMOVED lines=276> */
[----:B------:R-:W-:-:S05]  /*5c10*/  FFMA.FTZ R83, R83, R6, -R10 ;  /* 0x0000000653537223 */ /* 0x000fca000001080a */
        /* <DEDUP_REMOVED lines=37> */
[----:B--2---:R-:W-:Y:S01]  /*5e70*/  FADD.FTZ R37, R165, R38 ;  /* 0x00000026a5257221 */ /* 0x004fe20000010000 */
[-CC-:B------:R-:W-:Y:S01]  /*5e80*/  FFMA.FTZ R38, R61, R6.reuse, -R10.reuse ;  /* 0x000000063d267223 */ /* 0x180fe2000001080a */
[----:B------:R-:W-:-:S05]  /*5e90*/  FFMA.FTZ R10, R85, R6, -R10 ;  /* 0x00000006550a7223 */ /* 0x000fca000001080a */
        /* <DEDUP_REMOVED lines=90> */
.L_x_224:
        /* <DEDUP_REMOVED lines=108> */
.L_x_214:
[----:B------:R-:W-:Y:S06]  /*6b00*/  BAR.ARV 0x8, 0x180 ;  /* 0x0206000000007b1d */ /* 0x000fec0000002000 */
[----:B------:R-:W-:Y:S05]  /*6b10*/  @!P0 BRA `(.L_x_226) ;  /* 0x0000000000048947 */ /* 0x000fea0003800000 */
[----:B------:R-:W-:Y:S01]  /*6b20*/  BPT.TRAP 0x1 ;  /* 0x000000040000795c */ /* 0x000fe20000300000 */
.L_x_226:
        /* <DEDUP_REMOVED lines=9> */
.L_x_227:
[----:B-1----:R-:W-:Y:S05]  /*6bc0*/  @P1 BRA `(.L_x_228) ;  /* 0x0000000000081947 */ /* 0x002fea0003800000 */
[----:B------:R-:W1:Y:S02]  /*6bd0*/  SYNCS.PHASECHK.TRANS64.TRYWAIT P1, [UR5+0x28850], R4 ;  /* 0x02885004ff0075a7 */ /* 0x000e640008020145 */
[----:B-1----:R-:W-:Y:S05]  /*6be0*/  @!P1 BRA `(.L_x_229) ;  /* 0x00000080001c9947 */ /* 0x002fea0003800000 */
.L_x_228:
        /* <DEDUP_REMOVED lines=9> */
[----:B------:R-:W-:-:S04]  /*6c80*/  ULEA UR4, UR42, UR4, 0xb ;  /* 0x000000042a047291 */ /* 0x000fc8000f8e583f */
[----:B------:R-:W-:-:S03]  /*6c90*/  UIADD3 UR6, UR4, 0x80, URZ ;  /* 0x0000008004067890 */ /* 0x000fc6000fffe03f */
[----:B------:R-:W-:Y:S02]  /*6ca0*/  UMOV UR10, UR4 ;  /* 0x00000004000a7c82 */ /* 0x000fe40008000000 */
[----:B------:R-:W-:Y:S01]  /*6cb0*/  HGMMA.64x128x16.F32 R88, R156, gdesc[UR8].tnspB, R88, gsb0 ;  /* 0x41e000089c587df0 */ /* 0x000fe20008000858 */
[----:B------:R-:W-:Y:S01]  /*6cc0*/  UMOV UR11, 0x40000040 ;  /* 0x40000040000b7882 */ /* 0x000fe20000000000 */
[----:B------:R-:W-:Y:S01]  /*6cd0*/  UMOV UR10, UR6 ;  /* 0x00000006000a7c82 */ /* 0x000fe20008000000 */
[----:B------:R-:W-:Y:S01]  /*6ce0*/  UIADD3 UR6, UR4, 0x100, URZ ;  /* 0x0000010004067890 */ /* 0x000fe2000fffe03f */
[----:B-1----:R-:W-:Y:S01]  /*6cf0*/  FADD.FTZ R5, R5, R0 ;  /* 0x0000000005057221 */ /* 0x002fe20000010000 */
        /* <DEDUP_REMOVED lines=23> */
[----:B------:R-:W-:Y:S01]  /*6e70*/  UMOV UR10, UR6 ;  /* 0x00000006000a7c82 */ /* 0x000fe20008000000 */
[----:B------:R-:W-:Y:S01]  /*6e80*/  UMOV UR11, 0x40000040 ;  /* 0x40000040000b7882 */ /* 0x000fe20000000000 */
[----:B------:R-:W-:Y:S01]  /*6e90*/  UIADD3 UR6, UR4, 0x180, URZ ;  /* 0x0000018004067890 */ /* 0x000fe2000fffe03f */
        /* <DEDUP_REMOVED lines=17> */
[----:B------:R-:W-:Y:S02]  /*6fb0*/  UIADD3 UR6, UR4, 0x300, URZ ;  /* 0x0000030004067890 */ /* 0x000fe4000fffe03f */
        /* <DEDUP_REMOVED lines=17> */
.L_x_230:
[----:B------:R-:W-:Y:S01]  /*70d0*/  UIADD3 UR4, UR5, 0x28860, URZ ;  /* 0x0002886005047890 */ /* 0x000fe2000fffe03f */
[-C--:B------:R-:W-:Y:S01]  /*70e0*/  FMUL.FTZ R12, R89, R29.reuse ;  /* 0x0000001d590c7220 */ /* 0x080fe20000410000 */
[----:B------:R-:W-:Y:S01]  /*70f0*/  UIADD3 UR42, UR42, 0x1, URZ ;  /* 0x000000012a2a7890 */ /* 0x000fe2000fffe03f */
[-C--:B------:R-:W-:Y:S01]  /*7100*/  FMUL.FTZ R89, R92, R29.reuse ;  /* 0x0000001d5c597220 */ /* 0x080fe20000410000 */
[----:B------:R-:W-:Y:S01]  /*7110*/  UPRMT UR4, UR7, 0x654, UR4 ;  /* 0x0000065407047896 */ /* 0x000fe20008000004 */
[-C--:B------:R-:W-:Y:S01]  /*7120*/  FMUL.FTZ R157, R88, R29.reuse ;  /* 0x0000001d589d7220 */ /* 0x080fe20000410000 */
[----:B------:R-:W-:Y:S01]  /*7130*/  UISETP.NE.AND UP0, UPT, UR42, 0x2, UPT ;  /* 0x000000022a00788c */ /* 0x000fe2000bf05270 */
[-C--:B------:R-:W-:Y:S01]  /*7140*/  FMUL.FTZ R6, R93, R29.reuse ;  /* 0x0000001d5d067220 */ /* 0x080fe20000410000 */
[-C--:B------:R-:W-:Y:S01]  /*7150*/  FMUL.FTZ R92, R96, R29.reuse ;  /* 0x0000001d605c7220 */ /* 0x080fe20000410000 */
[-C--:B------:R-:W-:Y:S01]  /*7160*/  FMUL.FTZ R87, R97, R29.reuse ;  /* 0x0000001d61577220 */ /* 0x080fe20000410000 */
[-C--:B------:R-:W-:Y:S01]  /*7170*/  FMUL.FTZ R86, R100, R29.reuse ;  /* 0x0000001d64567220 */ /* 0x080fe20000410000 */
[-C--:B------:R-:W-:Y:S01]  /*7180*/  FMUL.FTZ R83, R101, R29.reuse ;  /* 0x0000001d65537220 */ /* 0x080fe20000410000 */
[-C--:B------:R-:W-:Y:S01]  /*7190*/  FMUL.FTZ R82, R104, R29.reuse ;  /* 0x0000001d68527220 */ /* 0x080fe20000410000 */
[----:B------:R-:W-:Y:S01]  /*71a0*/  SYNCS.ARRIVE.TRANS64.RED.A1T0 RZ, [UR4], RZ ;  /* 0x000000ffffff79a7 */ /* 0x000fe20008100404 */
        /* <DEDUP_REMOVED lines=22> */
[----:B------:R-:W-:Y:S01]  /*7310*/  USEL UR4, URZ, 0x1, UP0 ;  /* 0x000000013f047887 */ /* 0x000fe20008000000 */
        /* <DEDUP_REMOVED lines=28> */
[----:B------:R-:W-:Y:S01]  /*74e0*/  PLOP3.LUT P0, PT, PT, PT, PT, 0x8, 0x0 ;  /* 0x000000000000781c */ /* 0x000fe20003f0e170 */
[-C--:B------:R-:W-:Y:S01]  /*74f0*/  FMUL.FTZ R37, R143, R11.reuse ;  /* 0x0000000b8f257220 */ /* 0x080fe20000410000 */
[-C--:B------:R-:W-:Y:S01]  /*7500*/  FMUL.FTZ R36, R146, R11.reuse ;  /* 0x0000000b92247220 */ /* 0x080fe20000410000 */
[-C--:B------:R-:W-:Y:S01]  /*7510*/  FMUL.FTZ R33, R147, R11.reuse ;  /* 0x0000000b93217220 */ /* 0x080fe20000410000 */
[-C--:B------:R-:W-:Y:S01]  /*7520*/  FMUL.FTZ R32, R150, R11.reuse ;  /* 0x0000000b96207220 */ /* 0x080fe20000410000 */
[----:B------:R-:W-:Y:S01]  /*7530*/  FMUL.FTZ R151, R151, R11 ;  /* 0x0000000b97977220 */ /* 0x000fe20000410000 */
[----:B------:R-:W-:-:S02]  /*7540*/  UIADD3 UR44, UR44, 0x1, URZ ;  /* 0x000000012c2c7890 */ /* 0x000fc4000fffe03f */
[----:B------:R-:W-:Y:S02]  /*7550*/  USEL UR42, UR42, URZ, UP0 ;  /* 0x0000003f2a2a7287 */ /* 0x000fe40008000000 */
[----:B------:R-:W-:-:S12]  /*7560*/  ULOP3.LUT UR43, UR43, UR4, URZ, 0x3c, !UPT ;  /* 0x000000042b2b7292 */ /* 0x000fd8000f8e3c3f */
.L_x_206:
[----:B------:R-:W0:Y:S01]  /*7570*/  S2R R5, SR_CgaCtaId ;  /* 0x0000000000057919 */ /* 0x000e220000008800 */
[----:B------:R-:W-:Y:S01]  /*7580*/  MOV R28, 0x400 ;  /* 0x00000400001c7802 */ /* 0x000fe20000000f00 */
[----:B------:R-:W-:Y:S01]  /*7590*/  BSSY B0, `(.L_x_231) ;  /* 0x0000213000007945 */ /* 0x000fe20003800000 */
[----:B------:R-:W-:Y:S02]  /*75a0*/  BAR.SYNC.DEFER_BLOCKING 0x5, 0x180 ;  /* 0x0146000000007b1d */ /* 0x000fe40000010000 */
[----:B0-----:R-:W-:-:S05]  /*75b0*/  LEA R28, R5, R28, 0x18 ;  /* 0x0000001c051c7211 */ /* 0x001fca00078ec0ff */
[----:B------:R-:W0:Y:S02]  /*75c0*/  LDS.128 R48, [R28+0x288d0] ;  /* 0x0288d0001c307984 */ /* 0x000e240000000c00 */
[----:B0-----:R-:W-:Y:S02]  /*75d0*/  R2UR UR5, R49 ;  /* 0x00000000310572ca */ /* 0x001fe400000e0000 */
[----:B------:R-:W-:Y:S01]  /*75e0*/  R2UR UR6, R50 ;  /* 0x00000000320672ca */ /* 0x000fe200000e0000 */
[----:B------:R-:W-:Y:S06]  /*75f0*/  BAR.ARV 0x4, 0x180 ;  /* 0x0106000000007b1d */ /* 0x000fec0000002000 */
[----:B------:R-:W-:Y:S08]  /*7600*/  @P0 BRA `(.L_x_232) ;  /* 0x0000001400440947 */ /* 0x000ff00003800000 */
[----:B------:R-:W0:Y:S01]  /*7610*/  S2R R5, SR_SWINHI ;  /* 0x0000000000057919 */ /* 0x000e220000002f00 */
[----:B------:R-:W-:Y:S01]  /*7620*/  F2FP.F16.F32.PACK_AB R7, R7, R8 ;  /* 0x000000080707723e */ /* 0x000fe200000000ff */
[----:B------:R-:W-:Y:S01]  /*7630*/  USHF.L.U32 UR10, UR37, 0x2, URZ ;  /* 0x00000002250a7899 */ /* 0x000fe2000800063f */
[----:B------:R-:W-:Y:S01]  /*7640*/  F2FP.F16.F32.PACK_AB R6, R6, R89 ;  /* 0x000000590606723e */ /* 0x000fe200000000ff */
[----:B------:R-:W-:Y:S01]  /*7650*/  BAR.SYNC.DEFER_BLOCKING 0x1, 0x100 ;  /* 0x0044000000007b1d */ /* 0x000fe20000010000 */
[----:B------:R-:W-:Y:S01]  /*7660*/  USHF.L.U64.HI UR11, UR37, 0x2, UR38 ;  /* 0x00000002250b7899 */ /* 0x000fe20008010226 */
[----:B------:R-:W-:Y:S02]  /*7670*/  F2FP.F16.F32.PACK_AB R148, R35, R38 ;  /* 0x000000262394723e */ /* 0x000fe400000000ff */
[----:B------:R-:W-:Y:S02]  /*7680*/  F2FP.F16.F32.PACK_AB R149, R33, R36 ;  /* 0x000000242195723e */ /* 0x000fe400000000ff */
[----:B------:R-:W-:Y:S01]  /*7690*/  ULDC.64 UR8, c[0x0][0xc00] ;  /* 0x0003000000087ab9 */ /* 0x000fe20000000a00 */
[----:B------:R-:W-:Y:S01]  /*76a0*/  F2FP.F16.F32.PACK_AB R150, R29, R34 ;  /* 0x000000221d96723e */ /* 0x000fe200000000ff */
[----:B------:R-:W-:Y:S01]  /*76b0*/  UISETP.NE.U32.AND UP0, UPT, UR8, URZ, UPT ;  /* 0x0000003f0800728c */ /* 0x000fe2000bf05070 */
[----:B------:R-:W-:Y:S01]  /*76c0*/  F2FP.F16.F32.PACK_AB R151, R151, R32 ;  /* 0x000000209797723e */ /* 0x000fe200000000ff */
[----:B------:R-:W-:-:S02]  /*76d0*/  UIADD3 UR4, UP1, UR10, UR8, URZ ;  /* 0x000000080a047290 */ /* 0x000fc4000ff3e03f */
[----:B------:R-:W-:Y:S02]  /*76e0*/  UISETP.NE.AND.EX UP0, UPT, UR9, URZ, UPT, UP0 ;  /* 0x0000003f0900728c */ /* 0x000fe4000bf05300 */
[----:B------:R-:W-:-:S03]  /*76f0*/  UIADD3.X UR7, UR11, UR9, URZ, UP1, !UPT ;  /* 0x000000090b077290 */ /* 0x000fc60008ffe43f */
[----:B------:R-:W-:Y:S01]  /*7700*/  ULDC.64 UR8, c[0x0][0xc08] ;  /* 0x0003020000087ab9 */ /* 0x000fe20000000a00 */
[----:B------:R-:W-:Y:S02]  /*7710*/  MOV R20, R28 ;  /* 0x0000001c00147202 */ /* 0x000fe40000000f00 */
[----:B0-----:R-:W-:-:S03]  /*7720*/  MOV R21, R5 ;  /* 0x0000000500157202 */ /* 0x001fc60000000f00 */
[----:B------:R-:W-:-:S03]  /*7730*/  IMAD.WIDE R4, R155, 0x2, R20 ;  /* 0x000000029b047825 */ /* 0x000fc600078e0214 */
[C---:B------:R-:W-:Y:S02]  /*7740*/  IADD3 R91, P5, R4.reuse, 0x40, RZ ;  /* 0x00000040045b7810 */ /* 0x040fe40007fbe0ff */
[C---:B------:R-:W-:Y:S02]  /*7750*/  LOP3.LUT R9, R4.reuse, 0x380, RZ, 0xc0, !PT ;  /* 0x0000038004097812 */ /* 0x040fe400078ec0ff */
[C---:B------:R-:W-:Y:S02]  /*7760*/  IADD3 R49, P6, R4.reuse, 0x20, RZ ;  /* 0x0000002004317810 */ /* 0x040fe40007fde0ff */
[----:B------:R-:W-:Y:S02]  /*7770*/  IADD3 R95, P4, R4, 0x60, RZ ;  /* 0x00000060045f7810 */ /* 0x000fe40007f9e0ff */
[----:B------:R-:W-:Y:S01]  /*7780*/  LOP3.LUT R24, R91, 0x380, RZ, 0xc0, !PT ;  /* 0x000003805b187812 */ /* 0x000fe200078ec0ff */
[--C-:B------:R-:W-:Y:S01]  /*7790*/  IMAD.X R31, RZ, RZ, R5.reuse, P6 ;  /* 0x000000ffff1f7224 */ /* 0x100fe200030e0605 */
[----:B------:R-:W-:Y:S01]  /*77a0*/  SHF.R.U64 R9, R9, 0x3, RZ ;  /* 0x0000000309097819 */ /* 0x000fe200000012ff */
[----:B------:R-:W-:Y:S01]  /*77b0*/  IMAD.X R25, RZ, RZ, R5, P4 ;  /* 0x000000ffff197224 */ /* 0x000fe200020e0605 */
[----:B------:R-:W-:-:S02]  /*77c0*/  LOP3.LUT R14, R49, 0x380, RZ, 0xc0, !PT ;  /* 0x00000380310e7812 */ /* 0x000fc400078ec0ff */
[----:B------:R-:W-:Y:S02]  /*77d0*/  LOP3.LUT R48, R95, 0x380, RZ, 0xc0, !PT ;  /* 0x000003805f307812 */ /* 0x000fe400078ec0ff */
[C---:B------:R-:W-:Y:S02]  /*77e0*/  IADD3 R97, P3, R4.reuse, 0x4000, RZ ;  /* 0x0000400004617810 */ /* 0x040fe40007f7e0ff */
[C---:B------:R-:W-:Y:S02]  /*77f0*/  IADD3 R99, P2, R4.reuse, 0x4020, RZ ;  /* 0x0000402004637810 */ /* 0x040fe40007f5e0ff */
[C---:B------:R-:W-:Y:S01]  /*7800*/  IADD3 R101, P1, R4.reuse, 0x4040, RZ ;  /* 0x0000404004657810 */ /* 0x040fe20007f3e0ff */
[--C-:B------:R-:W-:Y:S01]  /*7810*/  IMAD.X R15, RZ, RZ, R5.reuse, P3 ;  /* 0x000000ffff0f7224 */ /* 0x100fe200018e0605 */
[----:B------:R-:W-:Y:S01]  /*7820*/  IADD3 R90, P0, R4, 0x4060, RZ ;  /* 0x00004060045a7810 */ /* 0x000fe20007f1e0ff */
[--C-:B------:R-:W-:Y:S01]  /*7830*/  IMAD.X R13, RZ, RZ, R5.reuse, P2 ;  /* 0x000000ffff0d7224 */ /* 0x100fe200010e0605 */
[----:B------:R-:W-:Y:S01]  /*7840*/  SHF.R.U64 R24, R24, 0x3, RZ ;  /* 0x0000000318187819 */ /* 0x000fe200000012ff */
[----:B------:R-:W-:Y:S01]  /*7850*/  IMAD.X R11, RZ, RZ, R5, P1 ;  /* 0x000000ffff0b7224 */ /* 0x000fe200008e0605 */
[----:B------:R-:W-:-:S02]  /*7860*/  LOP3.LUT R4, R9, R4, RZ, 0x3c, !PT ;  /* 0x0000000409047212 */ /* 0x000fc400078e3cff */
[----:B------:R-:W-:Y:S02]  /*7870*/  SHF.R.U64 R14, R14, 0x3, RZ ;  /* 0x000000030e0e7819 */ /* 0x000fe400000012ff */
[----:B------:R-:W-:Y:S02]  /*7880*/  SHF.R.U64 R48, R48, 0x3, RZ ;  /* 0x0000000330307819 */ /* 0x000fe400000012ff */
[----:B------:R-:W-:Y:S02]  /*7890*/  LOP3.LUT R26, R24, R91, RZ, 0x3c, !PT ;  /* 0x0000005b181a7212 */ /* 0x000fe400078e3cff */
[-C--:B------:R-:W-:Y:S02]  /*78a0*/  IADD3.X R27, RZ, R5.reuse, RZ, P5, !PT ;  /* 0x00000005ff1b7210 */ /* 0x080fe40002ffe4ff */
[-C--:B------:R-:W-:Y:S02]  /*78b0*/  IADD3.X R9, RZ, R5.reuse, RZ, P0, !PT ;  /* 0x00000005ff097210 */ /* 0x080fe400007fe4ff */
[----:B------:R-:W-:-:S02]  /*78c0*/  MOV R91, R4 ;  /* 0x00000004005b7202 */ /* 0x000fc40000000f00 */
[----:B------:R-:W-:Y:S02]  /*78d0*/  F2FP.F16.F32.PACK_AB R5, R10, R93 ;  /* 0x0000005d0a05723e */ /* 0x000fe400000000ff */
[----:B------:R-:W-:Y:S02]  /*78e0*/  LOP3.LUT R30, R14, R49, RZ, 0x3c, !PT ;  /* 0x000000310e1e7212 */ /* 0x000fe400078e3cff */
[----:B------:R-:W-:Y:S02]  /*78f0*/  LOP3.LUT R24, R48, R95, RZ, 0x3c, !PT ;  /* 0x0000005f30187212 */ /* 0x000fe400078e3cff */
[----:B------:R-:W-:Y:S02]  /*7900*/  LOP3.LUT R10, R99, 0x380, RZ, 0xc0, !PT ;  /* 0x00000380630a7812 */ /* 0x000fe400078ec0ff */
[----:B------:R-:W-:Y:S02]  /*7910*/  LOP3.LUT R48, R101, 0x380, RZ, 0xc0, !PT ;  /* 0x0000038065307812 */ /* 0x000fe400078ec0ff */
[----:B------:R-:W-:-:S02]  /*7920*/  LOP3.LUT R49, R90, 0x380, RZ, 0xc0, !PT ;  /* 0x000003805a317812 */ /* 0x000fc400078ec0ff */
[----:B------:R-:W-:Y:S02]  /*7930*/  LOP3.LUT R50, R97, 0x380, RZ, 0xc0, !PT ;  /* 0x0000038061327812 */ /* 0x000fe400078ec0ff */
[----:B------:R-:W-:Y:S02]  /*7940*/  SHF.R.U64 R10, R10, 0x3, RZ ;  /* 0x000000030a0a7819 */ /* 0x000fe400000012ff */
[----:B------:R-:W-:Y:S02]  /*7950*/  SHF.R.U64 R48, R48, 0x3, RZ ;  /* 0x0000000330307819 */ /* 0x000fe400000012ff */
[----:B------:R-:W-:Y:S02]  /*7960*/  SHF.R.U64 R49, R49, 0x3, RZ ;  /* 0x0000000331317819 */ /* 0x000fe400000012ff */
[----:B------:R-:W-:Y:S02]  /*7970*/  F2FP.F16.F32.PACK_AB R4, R12, R157 ;  /* 0x0000009d0c04723e */ /* 0x000fe400000000ff */
[----:B------:R-:W-:-:S02]  /*7980*/  SHF.R.U64 R50, R50, 0x3, RZ ;  /* 0x0000000332327819 */ /* 0x000fc400000012ff */
[----:B------:R-:W-:Y:S01]  /*7990*/  LOP3.LUT R12, R10, R99, RZ, 0x3c, !PT ;  /* 0x000000630a0c7212 */ /* 0x000fe200078e3cff */
[----:B------:R0:W-:Y:S01]  /*79a0*/  STSM.16.M88.4 [R91], R4 ;  /* 0x000000045b007844 */ /* 0x0001e20000000200 */
[----:B------:R-:W-:Y:S02]  /*79b0*/  LOP3.LUT R10, R48, R101, RZ, 0x3c, !PT ;  /* 0x00000065300a7212 */ /* 0x000fe400078e3cff */
[----:B------:R-:W-:Y:S02]  /*79c0*/  LOP3.LUT R8, R49, R90, RZ, 0x3c, !PT ;  /* 0x0000005a31087212 */ /* 0x000fe400078e3cff */
[----:B------:R-:W-:Y:S02]  /*79d0*/  LOP3.LUT R14, R50, R97, RZ, 0x3c, !PT ;  /* 0x00000061320e7212 */ /* 0x000fe400078e3cff */
[----:B------:R-:W-:Y:S02]  /*79e0*/  MOV R90, R30 ;  /* 0x0000001e005a7202 */ /* 0x000fe40000000f00 */
[----:B------:R-:W-:-:S02]  /*79f0*/  MOV R31, R10 ;  /* 0x0000000a001f7202 */ /* 0x000fc40000000f00 */
[----:B------:R-:W-:Y:S02]  /*7a00*/  MOV R30, R8 ;  /* 0x00000008001e7202 */ /* 0x000fe40000000f00 */
[----:B------:R-:W-:Y:S02]  /*7a10*/  F2FP.F16.F32.PACK_AB R8, R87, R92 ;  /* 0x0000005c5708723e */ /* 0x000fe400000000ff */
[----:B------:R-:W-:Y:S02]  /*7a20*/  F2FP.F16.F32.PACK_AB R9, R85, R88 ;  /* 0x000000585509723e */ /* 0x000fe400000000ff */
[----:B------:R-:W-:Y:S02]  /*7a30*/  F2FP.F16.F32.PACK_AB R10, R83, R86 ;  /* 0x00000056530a723e */ /* 0x000fe400000000ff */
[----:B------:R-:W-:Y:S02]  /*7a40*/  F2FP.F16.F32.PACK_AB R11, R81, R84 ;  /* 0x00000054510b723e */ /* 0x000fe400000000ff */
[----:B------:R-:W-:-:S02]  /*7a50*/  MOV R89, R26 ;  /* 0x0000001a00597202 */ /* 0x000fc40000000f00 */
[----:B------:R-:W-:Y:S01]  /*7a60*/  MOV R49, R14 ;  /* 0x0000000e00317202 */ /* 0x000fe20000000f00 */
[----:B------:R-:W-:Y:S01]  /*7a70*/  STSM.16.M88.4 [R90], R8 ;  /* 0x000000085a007844 */ /* 0x000fe20000000200 */
[----:B------:R-:W-:Y:S02]  /*7a80*/  MOV R48, R12 ;  /* 0x0000000c00307202 */ /* 0x000fe40000000f00 */
[----:B0-----:R-:W-:Y:S02]  /*7a90*/  F2FP.F16.F32.PACK_AB R4, R79, R82 ;  /* 0x000000524f04723e */ /* 0x001fe400000000ff */
[----:B------:R-:W-:Y:S02]  /*7aa0*/  F2FP.F16.F32.PACK_AB R5, R77, R80 ;  /* 0x000000504d05723e */ /* 0x000fe400000000ff */
[----:B------:R-:W-:Y:S02]  /*7ab0*/  F2FP.F16.F32.PACK_AB R6, R75, R78 ;  /* 0x0000004e4b06723e */ /* 0x000fe400000000ff */
[----:B------:R-:W-:-:S02]  /*7ac0*/  F2FP.F16.F32.PACK_AB R7, R73, R76 ;  /* 0x0000004c4907723e */ /* 0x000fc400000000ff */
[----:B------:R-:W-:Y:S02]  /*7ad0*/  MOV R50, R24 ;  /* 0x0000001800327202 */ /* 0x000fe40000000f00 */
[----:B------:R-:W-:Y:S01]  /*7ae0*/  F2FP.F16.F32.PACK_AB R12, R71, R74 ;  /* 0x0000004a470c723e */ /* 0x000fe200000000ff */
[----:B------:R0:W-:Y:S01]  /*7af0*/  STSM.16.M88.4 [R89], R4 ;  /* 0x0000000459007844 */ /* 0x0001e20000000200 */
[----:B------:R-:W-:Y:S02]  /*7b00*/  F2FP.F16.F32.PACK_AB R13, R69, R72 ;  /* 0x00000048450d723e */ /* 0x000fe400000000ff */
[----:B------:R-:W-:Y:S02]  /*7b10*/  F2FP.F16.F32.PACK_AB R14, R67, R70 ;  /* 0x00000046430e723e */ /* 0x000fe400000000ff */
[----:B------:R-:W-:Y:S02]  /*7b20*/  F2FP.F16.F32.PACK_AB R15, R65, R68 ;  /* 0x00000044410f723e */ /* 0x000fe400000000ff */
[----:B------:R-:W-:-:S02]  /*7b30*/  F2FP.F16.F32.PACK_AB R24, R63, R66 ;  /* 0x000000423f18723e */ /* 0x000fc400000000ff */
[----:B------:R-:W-:Y:S01]  /*7b40*/  F2FP.F16.F32.PACK_AB R25, R61, R64 ;  /* 0x000000403d19723e */ /* 0x000fe200000000ff */
[----:B------:R1:W-:Y:S01]  /*7b50*/  STSM.16.M88.4 [R50], R12 ;  /* 0x0000000c32007844 */ /* 0x0003e20000000200 */
[----:B------:R-:W-:Y:S02]  /*7b60*/  F2FP.F16.F32.PACK_AB R26, R59, R62 ;  /* 0x0000003e3b1a723e */ /* 0x000fe400000000ff */
[----:B------:R-:W-:Y:S02]  /*7b70*/  F2FP.F16.F32.PACK_AB R27, R57, R60 ;  /* 0x0000003c391b723e */ /* 0x000fe400000000ff */
[----:B------:R-:W-:Y:S01]  /*7b80*/  F2FP.F16.F32.PACK_AB R60, R55, R58 ;  /* 0x0000003a373c723e */ /* 0x000fe200000000ff */
[----:B------:R-:W-:Y:S01]  /*7b90*/  UISETP.NE.U32.AND UP1, UPT, UR8, URZ, UPT ;  /* 0x0000003f0800728c */ /* 0x000fe2000bf25070 */
[----:B------:R-:W-:Y:S01]  /*7ba0*/  F2FP.F16.F32.PACK_AB R61, R53, R56 ;  /* 0x00000038353d723e */ /* 0x000fe200000000ff */
[----:B------:R-:W-:Y:S01]  /*7bb0*/  STSM.16.M88.4 [R49], R24 ;  /* 0x0000001831007844 */ /* 0x000fe20000000200 */
[----:B------:R-:W-:Y:S01]  /*7bc0*/  F2FP.F16.F32.PACK_AB R62, R47, R54 ;  /* 0x000000362f3e723e */ /* 0x000fe200000000ff */
[----:B0-----:R-:W-:Y:S01]  /*7bd0*/  IMAD.U32 R4, RZ, RZ, UR4 ;  /* 0x00000004ff047e24 */ /* 0x001fe2000f8e00ff */
[----:B------:R-:W-:Y:S01]  /*7be0*/  F2FP.F16.F32.PACK_AB R63, R45, R52 ;  /* 0x000000342d3f723e */ /* 0x000fe200000000ff */
[----:B------:R-:W-:Y:S01]  /*7bf0*/  IMAD.U32 R5, RZ, RZ, UR7 ;  /* 0x00000007ff057e24 */ /* 0x000fe2000f8e00ff */
[----:B------:R-:W-:-:S02]  /*7c00*/  F2FP.F16.F32.PACK_AB R8, R43, R46 ;  /* 0x0000002e2b08723e */ /* 0x000fc400000000ff */
[----:B------:R-:W-:Y:S01]  /*7c10*/  F2FP.F16.F32.PACK_AB R9, R41, R44 ;  /* 0x0000002c2909723e */ /* 0x000fe200000000ff */
[----:B------:R-:W-:Y:S01]  /*7c20*/  STSM.16.M88.4 [R48], R60 ;  /* 0x0000003c30007844 */ /* 0x000fe20000000200 */
[----:B------:R-:W-:Y:S02]  /*7c30*/  F2FP.F16.F32.PACK_AB R10, R39, R42 ;  /* 0x0000002a270a723e */ /* 0x000fe400000000ff */
[----:B------:R-:W-:Y:S01]  /*7c40*/  F2FP.F16.F32.PACK_AB R11, R37, R40 ;  /* 0x00000028250b723e */ /* 0x000fe200000000ff */
[----:B-1----:R-:W0:Y:S01]  /*7c50*/  LDC R50, c[0x0][0xbe8] ;  /* 0x0002fa00ff327b82 */ /* 0x002e220000000800 */
[----:B------:R-:W-:-:S03]  /*7c60*/  PLOP3.LUT P0, PT, PT, PT, UP0, 0x80, 0x0 ;  /* 0x000000000000781c */ /* 0x000fc60003f0f008 */
[----:B------:R1:W-:Y:S04]  /*7c70*/  STSM.16.M88.4 [R31], R8 ;  /* 0x000000081f007844 */ /* 0x0003e80000000200 */
[----:B------:R2:W-:Y:S01]  /*7c80*/  STSM.16.M88.4 [R30], R148 ;  /* 0x000000941e007844 */ /* 0x0005e20000000200 */
[----:B------:R-:W-:Y:S01]  /*7c90*/  BAR.SYNC.DEFER_BLOCKING 0x1, 0x100 ;  /* 0x0044000000007b1d */ /* 0x000fe20000010000 */
[----:B------:R-:W-:-:S06]  /*7ca0*/  UISETP.NE.AND.EX UP1, UPT, UR9, URZ, UPT, UP1 ;  /* 0x0000003f0900728c */ /* 0x000fcc000bf25310 */
[----:B------:R-:W-:-:S05]  /*7cb0*/  PLOP3.LUT P2, PT, PT, PT, UP1, 0x80, 0x0 ;  /* 0x000000000000781c */ /* 0x000fca0003f4f018 */
[----:B------:R-:W-:-:S04]  /*7cc0*/  @UP1 UIADD3 UR8, UP2, UR10, UR8, URZ ;  /* 0x000000080a081290 */ /* 0x000fc8000ff5e03f */
[----:B------:R-:W-:Y:S01]  /*7cd0*/  @UP1 UIADD3.X UR9, UR11, UR9, URZ, UP2, !UPT ;  /* 0x000000090b091290 */ /* 0x000fe200097fe43f */
[----:B------:R-:W-:Y:S01]  /*7ce0*/  ULDC UR7, c[0x0][0xa88] ;  /* 0x0002a20000077ab9 */ /* 0x000fe20000000800 */
[----:B-1----:R-:W-:Y:S02]  /*7cf0*/  IMAD.U32 R8, RZ, RZ, UR8 ;  /* 0x00000008ff087e24 */ /* 0x002fe4000f8e00ff */
[----:B------:R-:W-:Y:S02]  /*7d00*/  IMAD.U32 R7, RZ, RZ, UR7 ;  /* 0x00000007ff077e24 */ /* 0x000fe4000f8e00ff */
[----:B------:R-:W-:Y:S01]  /*7d10*/  MOV R9, UR9 ;  /* 0x0000000900097c02 */ /* 0x000fe20008000f00 */
[----:B------:R-:W3:Y:S01]  /*7d20*/  @P0 LDG.E R6, desc[UR50][R4.64] ;  /* 0x0000003204060981 */ /* 0x000ee2000c1e1900 */
[----:B0-----:R-:W-:Y:S01]  /*7d30*/  ISETP.NE.AND P1, PT, R50, 0x1, PT ;  /* 0x000000013200780c */ /* 0x001fe20003f25270 */
[----:B------:R-:W-:Y:S01]  /*7d40*/  UMOV UR4, URZ ;  /* 0x0000003f00047c82 */ /* 0x000fe20008000000 */
[----:B------:R-:W-:Y:S01]  /*7d50*/  IMAD.U32 R11, RZ, RZ, UR39 ;  /* 0x00000027ff0b7e24 */ /* 0x000fe2000f8e00ff */
[----:B------:R2:W5:Y:S10]  /*7d60*/  @P2 LDG.E R7, desc[UR50][R8.64] ;  /* 0x0000003208072981 */ /* 0x000574000c1e1900 */
[----:B------:R-:W0:Y:S08]  /*7d70*/  @P1 LDC R12, c[0x0][0xbec] ;  /* 0x0002fb00ff0c1b82 */ /* 0x000e300000000800 */
[----:B------:R-:W1:Y:S01]  /*7d80*/  @P1 LDC R14, c[0x0][0xbf0] ;  /* 0x0002fc00ff0e1b82 */ /* 0x000e620000000800 */
[----:B---3--:R-:W-:Y:S01]  /*7d90*/  @P0 R2UR UR4, R6 ;  /* 0x00000000060402ca */ /* 0x008fe200000e0000 */
[----:B012---:R-:W-:-:S14]  /*7da0*/  @P2 BRA `(.L_x_233) ;  /* 0x0000000000102947 */ /* 0x007fdc0003800000 */
[----:B------:R-:W-:Y:S05]  /*7db0*/  @!P0 BRA `(.L_x_233) ;  /* 0x00000000000c8947 */ /* 0x000fea0003800000 */
[----:B------:R-:W2:Y:S04]  /*7dc0*/  LDG.E R6, desc[UR50][R4.64] ;  /* 0x0000003204067981 */ /* 0x000ea8000c1e1900 */
[----:B-----5:R-:W2:Y:S02]  /*7dd0*/  LDG.E R7, desc[UR50][R4.64+0x4] ;  /* 0x0000043204077981 */ /* 0x020ea4000c1e1900 */
[----:B--2---:R-:W-:-:S07]  /*7de0*/  IMAD.IADD R7, R7, 0x1, -R6 ;  /* 0x0000000107077824 */ /* 0x004fce00078e0a06 */
.L_x_233:
[----:B------:R-:W-:Y:S01]  /*7df0*/  USHF.R.S32.HI UR14, URZ, 0x1f, UR40 ;  /* 0x0000001f3f0e7899 */ /* 0x000fe20008011428 */
[----:B------:R-:W-:Y:S01]  /*7e00*/  IMAD R11, R11, 0x80, R16 ;  /* 0x000000800b0b7824 */ /* 0x000fe200078e0210 */
[----:B------:R-:W-:Y:S01]  /*7e10*/  ULDC.64 UR12, c[0x0][0xb90] ;  /* 0x0002e400000c7ab9 */ /* 0x000fe20000000a00 */
[----:B------:R-:W-:Y:S01]  /*7e20*/  USHF.R.S32.HI UR11, URZ, 0x1f, UR4 ;  /* 0x0000001f3f0b7899 */ /* 0x000fe20008011404 */
[----:B------:R-:W-:Y:S01]  /*7e30*/  IMAD.U32 R24, RZ, RZ, UR39 ;  /* 0x00000027ff187e24 */ /* 0x000fe2000f8e00ff */
[----:B------:R-:W-:Y:S01]  /*7e40*/  UIMAD UR7, UR14, UR12, URZ ;  /* 0x0000000c0e0772a4 */ /* 0x000fe2000f8e023f */
[----:B------:R-:W-:Y:S01]  /*7e50*/  @P1 IMAD.HI.U32 R5, R11, R12, RZ ;  /* 0x0000000c0b051227 */ /* 0x000fe200078e00ff */
[----:B------:R-:W-:Y:S01]  /*7e60*/  UMOV UR10, UR4 ;  /* 0x00000004000a7c82 */ /* 0x000fe20008000000 */
[----:B------:R-:W-:Y:S01]  /*7e70*/  USEL UR38, UR38, URZ, !UP0 ;  /* 0x0000003f26267287 */ /* 0x000fe2000c000000 */
[----:B------:R-:W-:Y:S01]  /*7e80*/  LEA R24, R24, R19, 0x7 ;  /* 0x0000001318187211 */ /* 0x000fe200078e38ff */
[----:B------:R-:W-:Y:S01]  /*7e90*/  UIMAD.WIDE.U32 UR8, UR40, UR12, UR10 ;  /* 0x0000000c280872a5 */ /* 0x000fe2000f8e000a */
[----:B------:R-:W-:Y:S01]  /*7ea0*/  IMAD.MOV.U32 R4, RZ, RZ, R11 ;  /* 0x000000ffff047224 */ /* 0x000fe200078e000b */
[----:B------:R-:W-:Y:S01]  /*7eb0*/  UIMAD UR7, UR40, UR13, UR7 ;  /* 0x0000000d280772a4 */ /* 0x000fe2000f8e0207 */
[----:B------:R-:W-:Y:S01]  /*7ec0*/  @P1 SHF.R.U32.HI R4, RZ, R14, R5 ;  /* 0x0000000eff041219 */ /* 0x000fe20000011605 */
[----:B------:R-:W-:Y:S01]  /*7ed0*/  USEL UR37, UR37, URZ, !UP0 ;  /* 0x0000003f25257287 */ /* 0x000fe2000c000000 */
[----:B------:R-:W-:Y:S01]  /*7ee0*/  LEA R5, R17, R22, 0x6 ;  /* 0x0000001611057211 */ /* 0x000fe200078e30ff */
[----:B------:R-:W-:Y:S01]  /*7ef0*/  ULDC.64 UR12, c[0x0][0xb98] ;  /* 0x0002e600000c7ab9 */ /* 0x000fe20000000a00 */
[----:B------:R-:W-:Y:S01]  /*7f00*/  UIADD3 UR9, UR9, UR7, URZ ;  /* 0x0000000709097290 */ /* 0x000fe2000fffe03f */
[----:B------:R-:W-:Y:S01]  /*7f10*/  IMAD.MOV R9, RZ, RZ, -R4 ;  /* 0x000000ffff097224 */ /* 0x000fe200078e0a04 */
[----:B------:R-:W-:Y:S01]  /*7f20*/  UIMAD UR7, UR38, UR12, URZ ;  /* 0x0000000c260772a4 */ /* 0x000fe2000f8e023f */
[----:B------:R-:W-:Y:S01]  /*7f30*/  IMAD.WIDE R20, R5, 0x2, R20 ;  /* 0x0000000205147825 */ /* 0x000fe200078e0214 */
[----:B------:R-:W-:Y:S01]  /*7f40*/  UIMAD.WIDE.U32 UR8, UR37, UR12, UR8 ;  /* 0x0000000c250872a5 */ /* 0x000fe2000f8e0008 */
[----:B------:R-:W-:Y:S01]  /*7f50*/  SHF.R.S32.HI R5, RZ, 0x1f, R4 ;  /* 0x0000001fff057819 */ /* 0x000fe20000011404 */
[----:B------:R-:W-:Y:S01]  /*7f60*/  UIMAD UR7, UR37, UR13, UR7 ;  /* 0x0000000d250772a4 */ /* 0x000fe2000f8e0207 */
[----:B------:R-:W-:Y:S01]  /*7f70*/  IMAD R9, R50, R9, R11 ;  /* 0x0000000932097224 */ /* 0x000fe200078e020b */
[----:B------:R-:W-:Y:S01]  /*7f80*/  IADD3 R13, P3, R20, 0x2000, RZ ;  /* 0x00002000140d7810 */ /* 0x000fe20007f7e0ff */
[----:B-----5:R-:W-:Y:S01]  /*7f90*/  IMAD R53, R7, R50, RZ ;  /* 0x0000003207357224 */ /* 0x020fe200078e02ff */
[----:B------:R-:W-:Y:S01]  /*7fa0*/  IADD3 R4, P2, R4, UR8, RZ ;  /* 0x0000000804047c10 */ /* 0x000fe2000ff5e0ff */
[----:B------:R-:W0:Y:S01]  /*7fb0*/  @P1 LDC R29, c[0x0][0xbec] ;  /* 0x0002fb00ff1d1b82 */ /* 0x000e220000000800 */
[----:B------:R-:W-:Y:S01]  /*7fc0*/  IMAD.U32 R6, RZ, RZ, UR7 ;  /* 0x00000007ff067e24 */ /* 0x000fe2000f8e00ff */
[----:B------:R-:W-:Y:S01]  /*7fd0*/  LOP3.LUT R8, R13, 0x380, RZ, 0xc0, !PT ;  /* 0x000003800d087812 */ /* 0x000fe200078ec0ff */
[----:B------:R-:W-:Y:S01]  /*7fe0*/  ULDC.64 UR12, c[0x0][0xaa0] ;  /* 0x0002a800000c7ab9 */ /* 0x000fe20000000a00 */
[----:B------:R-:W-:-:S02]  /*7ff0*/  IADD3 R15, P0, R20, 0x1000, RZ ;  /* 0x00001000140f7810 */ /* 0x000fc40007f1e0ff */
[----:B------:R-:W-:Y:S01]  /*8000*/  IADD3.X R5, R5, UR9, R6, P2, !PT ;  /* 0x0000000905057c10 */ /* 0x000fe200097fe406 */
[----:B------:R-:W-:Y:S01]  /*8010*/  ULDC.64 UR8, c[0x0][0xb88] ;  /* 0x0002e20000087ab9 */ /* 0x000fe20000000a00 */
[----:B------:R-:W-:Y:S02]  /*8020*/  SHF.R.S32.HI R6, RZ, 0x1f, R9 ;  /* 0x0000001fff067819 */ /* 0x000fe40000011409 */
[----:B------:R-:W-:Y:S01]  /*8030*/  SHF.R.U64 R8, R8, 0x3, RZ ;  /* 0x0000000308087819 */ /* 0x000fe200000012ff */
[----:B------:R-:W-:Y:S01]  /*8040*/  IMAD.WIDE.U32 R4, R9, UR8, R4 ;  /* 0x0000000809047c25 */ /* 0x000fe2000f8e0004 */
[----:B------:R-:W-:Y:S02]  /*8050*/  IADD3 R11, P2, R20, 0x3000, RZ ;  /* 0x00003000140b7810 */ /* 0x000fe40007f5e0ff */
[----:B------:R-:W-:Y:S01]  /*8060*/  LOP3.LUT R8, R8, R13, RZ, 0x3c, !PT ;  /* 0x0000000d08087212 */ /* 0x000fe200078e3cff */
[----:B------:R-:W-:Y:S01]  /*8070*/  IMAD R10, R6, UR8, RZ ;  /* 0x00000008060a7c24 */ /* 0x000fe2000f8e02ff */
[----:B------:R-:W-:Y:S01]  /*8080*/  LOP3.LUT R6, R11, 0x380, RZ, 0xc0, !PT ;  /* 0x000003800b067812 */ /* 0x000fe200078ec0ff */
[--C-:B------:R-:W-:Y:S01]  /*8090*/  IMAD.X R7, RZ, RZ, R21.reuse, P2 ;  /* 0x000000ffff077224 */ /* 0x100fe200010e0615 */
[----:B------:R-:W-:Y:S01]  /*80a0*/  IADD3 R45, P6, R20, 0x4000, RZ ;  /* 0x00004000142d7810 */ /* 0x000fe20007fde0ff */
[----:B------:R-:W-:Y:S01]  /*80b0*/  IMAD R13, R9, UR9, R10 ;  /* 0x00000009090d7c24 */ /* 0x000fe2000f8e020a */
[----:B------:R-:W-:Y:S01]  /*80c0*/  ULDC.64 UR8, c[0x0][0xb50] ;  /* 0x0002d40000087ab9 */ /* 0x000fe20000000a00 */
[----:B------:R-:W-:Y:S01]  /*80d0*/  SHF.R.U64 R6, R6, 0x3, RZ ;  /* 0x0000000306067819 */ /* 0x000fe200000012ff */
[----:B------:R-:W-:Y:S01]  /*80e0*/  IMAD.X R9, RZ, RZ, R21, P3 ;  /* 0x000000ffff097224 */ /* 0x000fe200018e0615 */
[----:B------:R-:W-:Y:S01]  /*80f0*/  LEA R10, P4, R4, UR8, 0x2 ;  /* 0x00000008040a7c11 */ /* 0x000fe2000f8810ff */
[----:B------:R-:W-:Y:S01]  /*8100*/  IMAD.IADD R5, R5, 0x1, R13 ;  /* 0x0000000105057824 */ /* 0x000fe200078e020d */
[----:B------:R-:W-:Y:S01]  /*8110*/  LOP3.LUT R6, R6, R11, RZ, 0x3c, !PT ;  /* 0x0000000b06067212 */ /* 0x000fe200078e3cff */
[----:B------:R-:W-:Y:S01]  /*8120*/  IMAD.X R13, RZ, RZ, R21, P0 ;  /* 0x000000ffff0d7224 */ /* 0x000fe200000e0615 */
[----:B------:R-:W-:Y:S01]  /*8130*/  LOP3.LUT P0, RZ, R154, 0x3, RZ, 0xc0, !PT ;  /* 0x000000039aff7812 */ /* 0x000fe2000780c0ff */
[----:B------:R-:W-:Y:S01]  /*8140*/  SHFL.IDX PT, R30, R10, RZ, 0x1c1f ;  /* 0x001c1fff0a1e7589 */ /* 0x000fe200000e0000 */
[----:B------:R-:W-:Y:S01]  /*8150*/  LEA.HI.X R14, R4, UR9, R5, 0x2, P4 ;  /* 0x00000009040e7c11 */ /* 0x000fe2000a0f1405 */
[C---:B------:R-:W-:Y:S01]  /*8160*/  VIADD R4, R24.reuse, 0x8 ;  /* 0x0000000818047836 */ /* 0x040fe20000000000 */
[----:B------:R-:W-:Y:S01]  /*8170*/  ISETP.GE.OR P2, PT, R24, R53, P0 ;  /* 0x000000351800720c */ /* 0x000fe20000746670 */
[----:B------:R-:W-:Y:S01]  /*8180*/  SHFL.IDX PT, R48, R10, 0x1, 0x1c1f ;  /* 0x003c1f000a307f89 */ /* 0x000fe200000e0000 */
[----:B------:R-:W-:-:S02]  /*8190*/  IADD3 R41, P5, R20, 0x5000, RZ ;  /* 0x0000500014297810 */ /* 0x000fc40007fbe0ff */
[----:B------:R-:W-:Y:S01]  /*81a0*/  ISETP.GE.OR P0, PT, R4, R53, P0 ;  /* 0x000000350400720c */ /* 0x000fe20000706670 */
[----:B------:R-:W1:Y:S01]  /*81b0*/  SHFL.IDX PT, R31, R14, RZ, 0x1c1f ;  /* 0x001c1fff0e1f7589 */ /* 0x000e6200000e0000 */
[C---:B------:R-:W-:Y:S02]  /*81c0*/  IADD3 R37, P4, R20.reuse, 0x6000, RZ ;  /* 0x0000600014257810 */ /* 0x040fe40007f9e0ff */
[----:B------:R-:W-:Y:S01]  /*81d0*/  LOP3.LUT R11, R20, 0x380, RZ, 0xc0, !PT ;  /* 0x00000380140b7812 */ /* 0x000fe200078ec0ff */
[----:B------:R-:W2:Y:S01]  /*81e0*/  SHFL.IDX PT, R49, R14, 0x1, 0x1c1f ;  /* 0x003c1f000e317f89 */ /* 0x000ea200000e0000 */
[----:B------:R-:W-:Y:S02]  /*81f0*/  LOP3.LUT R44, R45, 0x380, RZ, 0xc0, !PT ;  /* 0x000003802d2c7812 */ /* 0x000fe400078ec0ff */
[----:B------:R-:W-:Y:S02]  /*8200*/  LOP3.LUT R40, R41, 0x380, RZ, 0xc0, !PT ;  /* 0x0000038029287812 */ /* 0x000fe400078ec0ff */
[----:B------:R-:W-:-:S02]  /*8210*/  LOP3.LUT R36, R37, 0x380, RZ, 0xc0, !PT ;  /* 0x0000038025247812 */ /* 0x000fc400078ec0ff */
[----:B------:R-:W-:Y:S02]  /*8220*/  SHF.R.U64 R11, R11, 0x3, RZ ;  /* 0x000000030b0b7819 */ /* 0x000fe400000012ff */
[----:B------:R-:W-:Y:S02]  /*8230*/  IADD3 R5, P3, R20, 0x7000, RZ ;  /* 0x0000700014057810 */ /* 0x000fe40007f7e0ff */
[----:B------:R-:W-:Y:S02]  /*8240*/  SHF.R.U64 R44, R44, 0x3, RZ ;  /* 0x000000032c2c7819 */ /* 0x000fe400000012ff */
[----:B------:R-:W-:Y:S01]  /*8250*/  SHF.R.U64 R40, R40, 0x3, RZ ;  /* 0x0000000328287819 */ /* 0x000fe200000012ff */
[----:B------:R-:W-:Y:S01]  /*8260*/  IMAD.X R33, RZ, RZ, R21, P3 ;  /* 0x000000ffff217224 */ /* 0x000fe200018e0615 */
[----:B------:R-:W-:Y:S02]  /*8270*/  SHF.R.U64 R36, R36, 0x3, RZ ;  /* 0x0000000324247819 */ /* 0x000fe400000012ff */
[----:B------:R-:W-:-:S02]  /*8280*/  LOP3.LUT R20, R11, R20, RZ, 0x3c, !PT ;  /* 0x000000140b147212 */ /* 0x000fc400078e3cff */
[----:B------:R-:W-:Y:S01]  /*8290*/  LOP3.LUT R44, R44, R45, RZ, 0x3c, !PT ;  /* 0x0000002d2c2c7212 */ /* 0x000fe200078e3cff */
[----:B-1----:R1:W-:Y:S01]  /*82a0*/  @!P2 ST.E desc[UR50][R30.64], R0 ;  /* 0x000000001e00a985 */ /* 0x0023e2000c101932 */
[----:B------:R-:W-:Y:S01]  /*82b0*/  LOP3.LUT R40, R40, R41, RZ, 0x3c, !PT ;  /* 0x0000002928287212 */ /* 0x000fe200078e3cff */
[--C-:B------:R-:W-:Y:S01]  /*82c0*/  IMAD.X R41, RZ, RZ, R21.reuse, P5 ;  /* 0x000000ffff297224 */ /* 0x100fe200028e0615 */
[----:B------:R-:W-:Y:S01]  /*82d0*/  LOP3.LUT R36, R36, R37, RZ, 0x3c, !PT ;  /* 0x0000002524247212 */ /* 0x000fe200078e3cff */
[----:B--2---:R2:W-:Y:S01]  /*82e0*/  @!P0 ST.E desc[UR50][R48.64], R3 ;  /* 0x0000000330008985 */ /* 0x0045e2000c101932 */
[----:B------:R-:W-:Y:S01]  /*82f0*/  IADD3.X R45, RZ, R21, RZ, P6, !PT ;  /* 0x00000015ff2d7210 */ /* 0x000fe200037fe4ff */
[----:B------:R-:W-:Y:S01]  /*8300*/  IMAD.X R37, RZ, RZ, R21, P4 ;  /* 0x000000ffff257224 */ /* 0x000fe200020e0615 */
[----:B------:R-:W-:Y:S01]  /*8310*/  UIMAD UR7, UR11, UR12, URZ ;  /* 0x0000000c0b0772a4 */ /* 0x000fe2000f8e023f */
[----:B------:R3:W5:Y:S01]  /*8320*/  LD.E.128 R24, desc[UR50][R20.64] ;  /* 0x0000003214187980 */ /* 0x000762000c101d00 */
[----:B------:R-:W-:Y:S01]  /*8330*/  UIMAD.WIDE.U32 UR8, UR4, UR12, URZ ;  /* 0x0000000c040872a5 */ /* 0x000fe2000f8e003f */
[----:B------:R-:W-:Y:S01]  /*8340*/  LOP3.LUT R12, R15, 0x380, RZ, 0xc0, !PT ;  /* 0x000003800f0c7812 */ /* 0x000fe200078ec0ff */
[----:B------:R-:W-:Y:S01]  /*8350*/  UIMAD UR7, UR4, UR13, UR7 ;  /* 0x0000000d040772a4 */ /* 0x000fe2000f8e0207 */
[----:B-1----:R-:W-:Y:S01]  /*8360*/  IMAD R0, R152, 0x20, R17 ;  /* 0x0000002098007824 */ /* 0x002fe200078e0211 */
[----:B------:R-:W-:Y:S01]  /*8370*/  ULDC.64 UR10, c[0x0][0xae8] ;  /* 0x0002ba00000a7ab9 */ /* 0x000fe20000000a00 */
[----:B------:R-:W-:Y:S01]  /*8380*/  LOP3.LUT R4, R5, 0x380, RZ, 0xc0, !PT ;  /* 0x0000038005047812 */ /* 0x000fe200078ec0ff */
[----:B------:R-:W5:Y:S01]  /*8390*/  LD.E.128 R8, desc[UR50][R8.64] ;  /* 0x0000003208087980 */ /* 0x000f62000c101d00 */
[----:B---3--:R-:W1:Y:S01]  /*83a0*/  @P1 LDC R21, c[0x0][0xbf0] ;  /* 0x0002fc00ff151b82 */ /* 0x008e620000000800 */
[----:B--2---:R-:W-:Y:S01]  /*83b0*/  MOV R3, UR39 ;  /* 0x0000002700037c02 */ /* 0x004fe20008000f00 */
[----:B------:R-:W-:Y:S01]  /*83c0*/  UIADD3 UR9, UR9, UR7, URZ ;  /* 0x0000000709097290 */ /* 0x000fe2000fffe03f */
[----:B------:R-:W-:Y:S01]  /*83d0*/  SHF.R.U64 R12, R12, 0x3, RZ ;  /* 0x000000030c0c7819 */ /* 0x000fe200000012ff */
[----:B------:R-:W-:Y:S01]  /*83e0*/  UIMAD UR4, UR14, UR10, URZ ;  /* 0x0000000a0e0472a4 */ /* 0x000fe2000f8e023f */
[----:B------:R-:W-:Y:S01]  /*83f0*/  SHF.R.U64 R4, R4, 0x3, RZ ;  /* 0x0000000304047819 */ /* 0x000fe200000012ff */
[----:B------:R-:W-:Y:S01]  /*8400*/  UIMAD.WIDE.U32 UR8, UR40, UR10, UR8 ;  /* 0x0000000a280872a5 */ /* 0x000fe2000f8e0008 */
[----:B------:R-:W-:Y:S01]  /*8410*/  IMAD R30, R3, 0x80, R0 ;  /* 0x00000080031e7824 */ /* 0x000fe200078e0200 */
[----:B------:R-:W-:Y:S01]  /*8420*/  UIMAD UR4, UR40, UR11, UR4 ;  /* 0x0000000b280472a4 */ /* 0x000fe2000f8e0204 */
[----:B------:R-:W-:Y:S01]  /*8430*/  LOP3.LUT R12, R12, R15, RZ, 0x3c, !PT ;  /* 0x0000000f0c0c7212 */ /* 0x000fe200078e3cff */
[----:B------:R-:W5:Y:S01]  /*8440*/  LD.E.128 R44, desc[UR50][R44.64] ;  /* 0x000000322c2c7980 */ /* 0x000f62000c101d00 */
[----:B------:R-:W-:Y:S01]  /*8450*/  ULDC.64 UR10, c[0x0][0xaf0] ;  /* 0x0002bc00000a7ab9 */ /* 0x000fe20000000a00 */
[----:B------:R-:W-:Y:S01]  /*8460*/  UIADD3 UR9, UR9, UR4, URZ ;  /* 0x0000000409097290 */ /* 0x000fe2000fffe03f */
[----:B0-----:R-:W-:Y:S01]  /*8470*/  @P1 IMAD.HI.U32 R0, R30, R29, RZ ;  /* 0x0000001d1e001227 */ /* 0x001fe200078e00ff */
[----:B------:R-:W-:Y:S01]  /*8480*/  UIMAD UR4, UR38, UR10, URZ ;  /* 0x0000000a260472a4 */ /* 0x000fe2000f8e023f */
[----:B------:R-:W-:Y:S01]  /*8490*/  LOP3.LUT R32, R4, R5, RZ, 0x3c, !PT ;  /* 0x0000000504207212 */ /* 0x000fe200078e3cff */
[----:B------:R-:W-:Y:S01]  /*84a0*/  UIMAD.WIDE.U32 UR8, UR37, UR10, UR8 ;  /* 0x0000000a250872a5 */ /* 0x000fe2000f8e0008 */
[----:B------:R-:W-:Y:S01]  /*84b0*/  IMAD.MOV.U32 R3, RZ, RZ, R30 ;  /* 0x000000ffff037224 */ /* 0x000fe200078e001e */
[----:B------:R-:W-:Y:S01]  /*84c0*/  UIMAD UR4, UR37, UR11, UR4 ;  /* 0x0000000b250472a4 */ /* 0x000fe2000f8e0204 */
[----:B------:R-:W5:Y:S04]  /*84d0*/  LD.E.128 R12, desc[UR50][R12.64] ;  /* 0x000000320c0c7980 */ /* 0x000f68000c101d00 */
[----:B------:R-:W5:Y:S01]  /*84e0*/  LD.E.128 R4, desc[UR50][R6.64] ;  /* 0x0000003206047980 */ /* 0x000f62000c101d00 */
[----:B-1----:R-:W-:Y:S01]  /*84f0*/  @P1 SHF.R.U32.HI R3, RZ, R21, R0 ;  /* 0x00000015ff031219 */ /* 0x002fe20000011600 */
[----:B------:R-:W-:Y:S01]  /*8500*/  UIADD3 UR4, UR9, UR4, URZ ;  /* 0x0000000409047290 */ /* 0x000fe2000fffe03f */
[----:B------:R-:W-:Y:S01]  /*8510*/  IMAD.U32 R20, RZ, RZ, UR8 ;  /* 0x00000008ff147e24 */ /* 0x000fe2000f8e00ff */
[----:B------:R-:W5:Y:S01]  /*8520*/  LD.E.128 R40, desc[UR50][R40.64] ;  /* 0x0000003228287980 */ /* 0x000f62000c101d00 */
[--C-:B------:R-:W-:Y:S01]  /*8530*/  SHF.R.S32.HI R0, RZ, 0x1f, R3.reuse ;  /* 0x0000001fff007819 */ /* 0x100fe20000011403 */
[----:B------:R-:W-:-:S02]  /*8540*/  IMAD.MOV R29, RZ, RZ, -R3 ;  /* 0x000000ffff1d7224 */ /* 0x000fc400078e0a03 */
[----:B------:R-:W-:Y:S01]  /*8550*/  IMAD.U32 R21, RZ, RZ, UR9 ;  /* 0x00000009ff157e24 */ /* 0x000fe2000f8e00ff */
[----:B------:R-:W-:Y:S01]  /*8560*/  ULDC.64 UR8, c[0x0][0xae0] ;  /* 0x0002b80000087ab9 */ /* 0x000fe20000000a00 */
[----:B------:R-:W-:Y:S01]  /*8570*/  IMAD R29, R50, R29, R30 ;  /* 0x0000001d321d7224 */ /* 0x000fe200078e021e */
[----:B------:R-:W-:Y:S01]  /*8580*/  MOV R21, UR4 ;  /* 0x0000000400157c02 */ /* 0x000fe20008000f00 */
[----:B------:R-:W-:Y:S01]  /*8590*/  IMAD R0, R0, UR8, RZ ;  /* 0x0000000800007c24 */ /* 0x000fe2000f8e02ff */
[----:B------:R-:W5:Y:S03]  /*85a0*/  LD.E.128 R36, desc[UR50][R36.64] ;  /* 0x0000003224247980 */ /* 0x000f66000c101d00 */
[C---:B------:R-:W-:Y:S01]  /*85b0*/  IMAD R31, R3.reuse, UR9, R0 ;  /* 0x00000009031f7c24 */ /* 0x040fe2000f8e0200 */
[----:B------:R-:W5:Y:S01]  /*85c0*/  LD.E.128 R32, desc[UR50][R32.64] ;  /* 0x0000003220207980 */ /* 0x000f62000c101d00 */
[----:B------:R-:W-:Y:S01]  /*85d0*/  SHF.R.S32.HI R0, RZ, 0x1f, R29 ;  /* 0x0000001fff007819 */ /* 0x000fe2000001141d */
[----:B------:R-:W-:Y:S01]  /*85e0*/  IMAD.WIDE.U32 R20, R3, UR8, R20 ;  /* 0x0000000803147c25 */ /* 0x000fe2000f8e0014 */
[----:B------:R-:W-:Y:S01]  /*85f0*/  ULDC.64 UR8, c[0x0][0xad8] ;  /* 0x0002b60000087ab9 */ /* 0x000fe20000000a00 */
[----:B------:R-:W-:Y:S01]  /*8600*/  @!PT LDS RZ, [RZ] ;  /* 0x00000000fffff984 */ /* 0x000fe20000000800 */
[----:B------:R-:W-:Y:S01]  /*8610*/  @!PT LDS RZ, [RZ] ;  /* 0x00000000fffff984 */ /* 0x000fe20000000800 */
[----:B------:R-:W-:Y:S01]  /*8620*/  @!PT LDS RZ, [RZ] ;  /* 0x00000000fffff984 */ /* 0x000fe20000000800 */
[----:B------:R-:W-:Y:S01]  /*8630*/  @!PT LDS RZ, [RZ] ;  /* 0x00000000fffff984 */ /* 0x000fe20000000800 */
[----:B------:R0:W-:Y:S06]  /*8640*/  MEMBAR.ALL.CTA ;  /* 0x0000000000007992 */ /* 0x0001ec0000008000 */
[----:B0-----:R-:W0:Y:S01]  /*8650*/  FENCE.VIEW.ASYNC.S ;  /* 0x00000000000073c6 */ /* 0x001e220000000000 */
[----:B------:R-:W-:-:S02]  /*8660*/  IMAD.U32 R48, RZ, RZ, UR39 ;  /* 0x00000027ff307e24 */ /* 0x000fc4000f8e00ff */
[----:B------:R-:W-:Y:S02]  /*8670*/  IMAD.IADD R21, R21, 0x1, R31 ;  /* 0x0000000115157824 */ /* 0x000fe400078e021f */
[----:B------:R-:W-:Y:S02]  /*8680*/  IMAD R30, R0, UR8, RZ ;  /* 0x00000008001e7c24 */ /* 0x000fe4000f8e02ff */
[----:B------:R-:W-:Y:S02]  /*8690*/  IMAD R48, R48, 0x80, R17 ;  /* 0x0000008030307824 */ /* 0x000fe400078e0211 */
[C---:B------:R-:W-:Y:S02]  /*86a0*/  IMAD R3, R29.reuse, UR9, R30 ;  /* 0x000000091d037c24 */ /* 0x040fe4000f8e021e */
[----:B------:R-:W-:Y:S01]  /*86b0*/  IMAD.WIDE.U32 R20, R29, UR8, R20 ;  /* 0x000000081d147c25 */ /* 0x000fe2000f8e0014 */
[----:B------:R-:W-:Y:S01]  /*86c0*/  ISETP.GE.AND P2, PT, R48, R53, PT ;  /* 0x000000353000720c */ /* 0x000fe20003f46270 */
[----:B------:R-:W-:-:S02]  /*86d0*/  ULDC.64 UR8, c[0x0][0xa80] ;  /* 0x0002a00000087ab9 */ /* 0x000fc40000000a00 */
[----:B------:R-:W-:Y:S01]  /*86e0*/  IMAD.IADD R3, R21, 0x1, R3 ;  /* 0x0000000115037824 */ /* 0x000fe200078e0203 */
[----:B------:R-:W-:Y:S01]  /*86f0*/  LEA R30, P3, R20, UR8, 0x1 ;  /* 0x00000008141e7c11 */ /* 0x000fe2000f8608ff */
[----:B------:R-:W-:Y:S01]  /*8700*/  VIADD R28, R28, 0x28820 ;  /* 0x000288201c1c7836 */ /* 0x000fe20000000000 */
[----:B------:R-:W-:Y:S02]  /*8710*/  IADD3 R0, R48, 0x20, RZ ;  /* 0x0000002030007810 */ /* 0x000fe40007ffe0ff */
[----:B------:R-:W-:Y:S02]  /*8720*/  LEA.HI.X R3, R20, UR9, R3, 0x1, P3 ;  /* 0x0000000914037c11 */ /* 0x000fe400098f0c03 */
[----:B------:R-:W-:Y:S02]  /*8730*/  PRMT R28, RZ, 0x654, R28 ;  /* 0x00000654ff1c7816 */ /* 0x000fe4000000001c */
[-C--:B------:R-:W-:Y:S01]  /*8740*/  ISETP.GE.AND P0, PT, R0, R53.reuse, PT ;  /* 0x000000350000720c */ /* 0x080fe20003f06270 */
[----:B------:R-:W-:Y:S01]  /*8750*/  VIADD R0, R48, 0x40 ;  /* 0x0000004030007836 */ /* 0x000fe20000000000 */
[----:B0-----:R0:W-:Y:S01]  /*8760*/  SYNCS.ARRIVE.TRANS64.RED.A1T0 RZ, [R28+URZ], RZ ;  /* 0x000000ff1cff79a7 */ /* 0x0011e2000810043f */
[----:B------:R0:W1:Y:S01]  /*8770*/  SHFL.IDX PT, R21, R30, RZ, 0x181f ;  /* 0x00181fff1e157589 */ /* 0x00006200000e0000 */
[----:B------:R-:W-:Y:S03]  /*8780*/  BSSY B1, `(.L_x_234) ;  /* 0x000000d000017945 */ /* 0x000fe60003800000 */
[----:B------:R0:W2:Y:S01]  /*8790*/  SHFL.IDX PT, R29, R3, RZ, 0x181f ;  /* 0x00181fff031d7589 */ /* 0x0000a200000e0000 */
[----:B------:R-:W-:Y:S01]  /*87a0*/  ISETP.GE.AND P1, PT, R0, R53, PT ;  /* 0x000000350000720c */ /* 0x000fe20003f26270 */
[----:B------:R-:W-:-:S12]  /*87b0*/  @P2 BRA `(.L_x_235) ;  /* 0x0000000000242947 */ /* 0x000fd80003800000 */
[----:B------:R-:W-:Y:S02]  /*87c0*/  ULDC UR4, c[0x0][0xac8] ;  /* 0x0002b20000047ab9 */ /* 0x000fe40000000800 */
[----:B------:R-:W-:Y:S02]  /*87d0*/  ISETP.GE.AND P2, PT, R22, UR4, PT ;  /* 0x0000000416007c0c */ /* 0x000fe4000bf46270 */
[----:B------:R-:W-:-:S11]  /*87e0*/  ISETP.GE.AND P3, PT, R18, UR4, PT ;  /* 0x0000000412007c0c */ /* 0x000fd6000bf66270 */
[-C--:B-1----:R-:W-:Y:S02]  /*87f0*/  @!P2 LEA R20, P4, R22, R21.reuse, 0x1 ;  /* 0x000000151614a211 */ /* 0x082fe400078808ff */
[----:B0-----:R-:W-:Y:S02]  /*8800*/  @!P3 LEA R28, P5, R18, R21, 0x1 ;  /* 0x00000015121cb211 */ /* 0x001fe400078a08ff */
[-C--:B--2---:R-:W-:Y:S02]  /*8810*/  @!P2 LEA.HI.X R21, R22, R29.reuse, R189, 0x1, P4 ;  /* 0x0000001d1615a211 */ /* 0x084fe400020f0cbd */
[----:B------:R-:W-:-:S03]  /*8820*/  @!P3 LEA.HI.X R29, R18, R29, R188, 0x1, P5 ;  /* 0x0000001d121db211 */ /* 0x000fc600028f0cbc */
[----:B-----5:R3:W-:Y:S04]  /*8830*/  @!P2 ST.E.128 desc[UR50][R20.64], R24 ;  /* 0x000000181400a985 */ /* 0x0207e8000c101d32 */
[----:B------:R3:W-:Y:S02]  /*8840*/  @!P3 ST.E.128 desc[UR50][R28.64], R44 ;  /* 0x0000002c1c00b985 */ /* 0x0007e4000c101d32 */
.L_x_235:
[----:B------:R-:W-:Y:S05]  /*8850*/  BSYNC B1 ;  /* 0x0000000000017941 */ /* 0x000fea0003800000 */
.L_x_234:
[----:B---3-5:R3:W4:Y:S01]  /*8860*/  SHFL.IDX PT, R25, R3, 0x1, 0x181f ;  /* 0x00381f0003197f89 */ /* 0x02872200000e0000 */
[----:B------:R-:W-:Y:S03]  /*8870*/  BSSY B1, `(.L_x_236) ;  /* 0x000000c000017945 */ /* 0x000fe60003800000 */
[----:B-1----:R3:W1:Y:S01]  /*8880*/  SHFL.IDX PT, R21, R30, 0x1, 0x181f ;  /* 0x00381f001e157f89 */ /* 0x00266200000e0000 */
[----:B------:R-:W-:Y:S05]  /*8890*/  @P0 BRA `(.L_x_237) ;  /* 0x0000000000240947 */ /* 0x000fea0003800000 */
[----:B------:R-:W-:Y:S02]  /*88a0*/  ULDC UR4, c[0x0][0xac8] ;  /* 0x0002b20000047ab9 */ /* 0x000fe40000000800 */
[----:B------:R-:W-:Y:S02]  /*88b0*/  ISETP.GE.AND P3, PT, R22, UR4, PT ;  /* 0x0000000416007c0c */ /* 0x000fe4000bf66270 */
[----:B------:R-:W-:-:S11]  /*88c0*/  ISETP.GE.AND P4, PT, R18, UR4, PT ;  /* 0x0000000412007c0c */ /* 0x000fd6000bf86270 */
[-C--:B-1----:R-:W-:Y:S02]  /*88d0*/  @!P3 LEA R20, P0, R22, R21.reuse, 0x1 ;  /* 0x000000151614b211 */ /* 0x082fe400078008ff */
[----:B------:R-:W-:Y:S02]  /*88e0*/  @!P4 LEA R24, P2, R18, R21, 0x1 ;  /* 0x000000151218c211 */ /* 0x000fe400078408ff */
[-C--:B----4-:R-:W-:Y:S02]  /*88f0*/  @!P3 LEA.HI.X R21, R22, R25.reuse, R189, 0x1, P0 ;  /* 0x000000191615b211 */ /* 0x090fe400000f0cbd */
[----:B------:R-:W-:-:S03]  /*8900*/  @!P4 LEA.HI.X R25, R18, R25, R188, 0x1, P2 ;  /* 0x000000191219c211 */ /* 0x000fc600010f0cbc */
[----:B------:R1:W-:Y:S04]  /*8910*/  @!P3 ST.E.128 desc[UR50][R20.64], R12 ;  /* 0x0000000c1400b985 */ /* 0x0003e8000c101d32 */
[----:B------:R1:W-:Y:S02]  /*8920*/  @!P4 ST.E.128 desc[UR50][R24.64], R40 ;  /* 0x000000281800c985 */ /* 0x0003e4000c101d32 */
.L_x_237:
[----:B------:R-:W-:Y:S05]  /*8930*/  BSYNC B1 ;  /* 0x0000000000017941 */ /* 0x000fea0003800000 */
.L_x_236:
[----:B-1----:R1:W0:Y:S01]  /*8940*/  SHFL.IDX PT, R15, R3, 0x2, 0x181f ;  /* 0x00581f00030f7f89 */ /* 0x00222200000e0000 */
[----:B------:R-:W-:Y:S03]  /*8950*/  BSSY B1, `(.L_x_238) ;  /* 0x000000c000017945 */ /* 0x000fe60003800000 */
[----:B------:R1:W0:Y:S01]  /*8960*/  SHFL.IDX PT, R13, R30, 0x2, 0x181f ;  /* 0x00581f001e0d7f89 */ /* 0x00022200000e0000 */
[----:B------:R-:W-:Y:S05]  /*8970*/  @P1 BRA `(.L_x_239) ;  /* 0x0000000000241947 */ /* 0x000fea0003800000 */
[----:B------:R-:W-:Y:S02]  /*8980*/  ULDC UR4, c[0x0][0xac8] ;  /* 0x0002b20000047ab9 */ /* 0x000fe40000000800 */
[----:B------:R-:W-:Y:S02]  /*8990*/  ISETP.GE.AND P2, PT, R22, UR4, PT ;  /* 0x0000000416007c0c */ /* 0x000fe4000bf46270 */
[----:B------:R-:W-:-:S11]  /*89a0*/  ISETP.GE.AND P3, PT, R18, UR4, PT ;  /* 0x0000000412007c0c */ /* 0x000fd6000bf66270 */
[-C--:B0-----:R-:W-:Y:S02]  /*89b0*/  @!P2 LEA R12, P0, R22, R13.reuse, 0x1 ;  /* 0x0000000d160ca211 */ /* 0x081fe400078008ff */
[----:B------:R-:W-:Y:S02]  /*89c0*/  @!P3 LEA R14, P1, R18, R13, 0x1 ;  /* 0x0000000d120eb211 */ /* 0x000fe400078208ff */
[-C--:B------:R-:W-:Y:S02]  /*89d0*/  @!P2 LEA.HI.X R13, R22, R15.reuse, R189, 0x1, P0 ;  /* 0x0000000f160da211 */ /* 0x080fe400000f0cbd */
[----:B------:R-:W-:-:S03]  /*89e0*/  @!P3 LEA.HI.X R15, R18, R15, R188, 0x1, P1 ;  /* 0x0000000f120fb211 */ /* 0x000fc600008f0cbc */
[----:B------:R0:W-:Y:S04]  /*89f0*/  @!P2 ST.E.128 desc[UR50][R12.64], R8 ;  /* 0x000000080c00a985 */ /* 0x0001e8000c101d32 */
[----:B------:R0:W-:Y:S02]  /*8a00*/  @!P3 ST.E.128 desc[UR50][R14.64], R36 ;  /* 0x000000240e00b985 */ /* 0x0001e4000c101d32 */
.L_x_239:
[----:B------:R-:W-:Y:S05]  /*8a10*/  BSYNC B1 ;  /* 0x0000000000017941 */ /* 0x000fea0003800000 */
.L_x_238:
[----:B------:R-:W-:Y:S01]  /*8a20*/  VIADD R0, R48, 0x60 ;  /* 0x0000006030007836 */ /* 0x000fe20000000000 */
[----:B01-3--:R-:W0:Y:S04]  /*8a30*/  SHFL.IDX PT, R3, R3, 0x3, 0x181f ;  /* 0x00781f0003037f89 */ /* 0x00be2800000e0000 */
[----:B------:R-:W-:Y:S01]  /*8a40*/  ISETP.GE.AND P0, PT, R0, R53, PT ;  /* 0x000000350000720c */ /* 0x000fe20003f06270 */
[----:B------:R1:W3:-:S12]  /*8a50*/  SHFL.IDX PT, R11, R30, 0x3, 0x181f ;  /* 0x00781f001e0b7f89 */ /* 0x0002d800000e0000 */
[----:B-1----:R-:W-:Y:S05]  /*8a60*/  @P0 BRA `(.L_x_240) ;  /* 0x0000000c00140947 */ /* 0x002fea0003800000 */
[----:B------:R-:W-:Y:S02]  /*8a70*/  ULDC UR4, c[0x0][0xac8] ;  /* 0x0002b20000047ab9 */ /* 0x000fe40000000800 */
[----:B------:R-:W-:-:S13]  /*8a80*/  ISETP.GE.AND P1, PT, R22, UR4, PT ;  /* 0x0000000416007c0c */ /* 0x000fda000bf26270 */
[----:B---3--:R-:W-:-:S04]  /*8a90*/  @!P1 LEA R8, P0, R22, R11, 0x1 ;  /* 0x0000000b16089211 */ /* 0x008fc800078008ff */
[----:B0-----:R-:W-:Y:S02]  /*8aa0*/  @!P1 LEA.HI.X R9, R22, R3, R189, 0x1, P0 ;  /* 0x0000000316099211 */ /* 0x001fe400000f0cbd */
[----:B------:R-:W-:-:S03]  /*8ab0*/  ISETP.GE.AND P0, PT, R18, UR4, PT ;  /* 0x0000000412007c0c */ /* 0x000fc6000bf06270 */
[----:B------:R1:W-:Y:S10]  /*8ac0*/  @!P1 ST.E.128 desc[UR50][R8.64], R4 ;  /* 0x0000000408009985 */ /* 0x0003f4000c101d32 */
[----:B------:R-:W-:Y:S05]  /*8ad0*/  @P0 BRA `(.L_x_240) ;  /* 0x0000000800f80947 */ /* 0x000fea0003800000 */
[----:B-1----:R-:W-:-:S04]  /*8ae0*/  LEA R4, P0, R18, R11, 0x1 ;  /* 0x0000000b12047211 */ /* 0x002fc800078008ff */
[----:B------:R-:W-:-:S05]  /*8af0*/  LEA.HI.X R5, R18, R3, R188, 0x1, P0 ;  /* 0x0000000312057211 */ /* 0x000fca00000f0cbc */
[----:B------:R0:W-:Y:S01]  /*8b00*/  ST.E.128 desc[UR50][R4.64], R32 ;  /* 0x0000002004007985 */ /* 0x0001e2000c101d32 */
[----:B------:R-:W-:Y:S05]  /*8b10*/  BRA `(.L_x_240) ;  /* 0x0000000800e87947 */ /* 0x000fea0003800000 */
.L_x_232:
[----:B------:R-:W-:Y:S01]  /*8b20*/  ULDC.64 UR8, c[0x0][0xc00] ;  /* 0x0003000000087ab9 */ /* 0x000fe20000000a00 */
[----:B------:R-:W-:Y:S01]  /*8b30*/  ULDC UR4, c[0x0][0xa88] ;  /* 0x0002a20000047ab9 */ /* 0x000fe20000000800 */
[----:B------:R-:W-:Y:S01]  /*8b40*/  UISETP.NE.U32.AND UP0, UPT, UR8, URZ, UPT ;  /* 0x0000003f0800728c */ /* 0x000fe2000bf05070 */
[----:B------:R-:W0:Y:S03]  /*8b50*/  LDC R11, c[0x0][0xbe8] ;  /* 0x0002fa00ff0b7b82 */ /* 0x000e260000000800 */
[----:B------:R-:W-:-:S03]  /*8b60*/  UISETP.NE.AND.EX UP0, UPT, UR9, URZ, UPT, UP0 ;  /* 0x0000003f0900728c */ /* 0x000fc6000bf05300 */
[----:B------:R-:W-:Y:S02]  /*8b70*/  ULDC.64 UR8, c[0x0][0xc00] ;  /* 0x0003000000087ab9 */ /* 0x000fe40000000a00 */
[----:B------:R-:W-:Y:S01]  /*8b80*/  UIMAD.WIDE UR8, UR37, 0x4, UR8 ;  /* 0x00000004250878a5 */ /* 0x000fe2000f8e0208 */
[----:B------:R-:W-:-:S05]  /*8b90*/  PLOP3.LUT P2, PT, PT, PT, UP0, 0x80, 0x0 ;  /* 0x000000000000781c */ /* 0x000fca0003f4f008 */
[----:B------:R-:W-:Y:S01]  /*8ba0*/  MOV R4, UR8 ;  /* 0x0000000800047c02 */ /* 0x000fe20008000f00 */
[----:B------:R-:W-:Y:S01]  /*8bb0*/  IMAD.U32 R5, RZ, RZ, UR9 ;  /* 0x00000009ff057e24 */ /* 0x000fe2000f8e00ff */
[----:B------:R-:W-:Y:S02]  /*8bc0*/  ULDC.64 UR8, c[0x0][0xc08] ;  /* 0x0003020000087ab9 */ /* 0x000fe40000000a00 */
[----:B------:R-:W-:-:S04]  /*8bd0*/  UISETP.NE.U32.AND UP1, UPT, UR8, URZ, UPT ;  /* 0x0000003f0800728c */ /* 0x000fc8000bf25070 */
[----:B------:R-:W-:Y:S01]  /*8be0*/  UISETP.NE.AND.EX UP1, UPT, UR9, URZ, UPT, UP1 ;  /* 0x0000003f0900728c */ /* 0x000fe2000bf25310 */
[----:B------:R-:W2:Y:S01]  /*8bf0*/  @P2 LDG.E R3, desc[UR50][R4.64] ;  /* 0x0000003204032981 */ /* 0x000ea2000c1e1900 */
[----:B------:R-:W-:-:S04]  /*8c00*/  IMAD.U32 R0, RZ, RZ, UR4 ;  /* 0x00000004ff007e24 */ /* 0x000fc8000f8e00ff */
[----:B------:R-:W-:-:S05]  /*8c10*/  PLOP3.LUT P3, PT, PT, PT, UP1, 0x80, 0x0 ;  /* 0x000000000000781c */ /* 0x000fca0003f6f018 */
[----:B------:R-:W-:Y:S02]  /*8c20*/  @UP1 ULDC.64 UR8, c[0x0][0xc08] ;  /* 0x0003020000081ab9 */ /* 0x000fe40000000a00 */
[----:B------:R-:W-:-:S06]  /*8c30*/  @UP1 UIMAD.WIDE UR8, UR37, 0x4, UR8 ;  /* 0x00000004250818a5 */ /* 0x000fcc000f8e0208 */
[----:B------:R-:W-:Y:S02]  /*8c40*/  IMAD.U32 R6, RZ, RZ, UR8 ;  /* 0x00000008ff067e24 */ /* 0x000fe4000f8e00ff */
[----:B------:R-:W-:-:S05]  /*8c50*/  IMAD.U32 R7, RZ, RZ, UR9 ;  /* 0x00000009ff077e24 */ /* 0x000fca000f8e00ff */
[----:B------:R1:W5:Y:S01]  /*8c60*/  @P3 LDG.E R0, desc[UR50][R6.64] ;  /* 0x0000003206003981 */ /* 0x000362000c1e1900 */
[----:B0-----:R-:W-:Y:S01]  /*8c70*/  ISETP.NE.AND P0, PT, R11, 0x1, PT ;  /* 0x000000010b00780c */ /* 0x001fe20003f05270 */
[----:B------:R-:W-:Y:S01]  /*8c80*/  UMOV UR4, URZ ;  /* 0x0000003f00047c82 */ /* 0x000fe20008000000 */
[----:B------:R-:W-:Y:S01]  /*8c90*/  USHF.R.S32.HI UR11, URZ, 0x1f, UR40 ;  /* 0x0000001f3f0b7899 */ /* 0x000fe20008011428 */
[----:B------:R-:W-:-:S10]  /*8ca0*/  ISETP.GE.AND P1, PT, R190, 0x80, PT ;  /* 0x00000080be00780c */ /* 0x000fd40003f26270 */
[----:B------:R-:W0:Y:S01]  /*8cb0*/  @P0 LDC R9, c[0x0][0xbec] ;  /* 0x0002fb00ff090b82 */ /* 0x000e220000000800 */
[----:B--2---:R-:W-:-:S13]  /*8cc0*/  @P2 R2UR UR4, R3 ;  /* 0x00000000030422ca */ /* 0x004fda00000e0000 */
[----:B------:R-:W-:Y:S01]  /*8cd0*/  USHF.R.S32.HI UR10, URZ, 0x1f, UR4 ;  /* 0x0000001f3f0a7899 */ /* 0x000fe20008011404 */
[----:B01----:R-:W-:Y:S11]  /*8ce0*/  @P3 BRA `(.L_x_241) ;  /* 0x0000000000103947 */ /* 0x003ff60003800000 */
[----:B------:R-:W-:Y:S05]  /*8cf0*/  @!P2 BRA `(.L_x_241) ;  /* 0x00000000000ca947 */ /* 0x000fea0003800000 */
[----:B------:R-:W2:Y:S04]  /*8d00*/  LDG.E R3, desc[UR50][R4.64] ;  /* 0x0000003204037981 */ /* 0x000ea8000c1e1900 */
[----:B-----5:R-:W2:Y:S02]  /*8d10*/  LDG.E R0, desc[UR50][R4.64+0x4] ;  /* 0x0000043204007981 */ /* 0x020ea4000c1e1900 */
[----:B--2---:R-:W-:-:S07]  /*8d20*/  IADD3 R0, -R3, R0, RZ ;  /* 0x0000000003007210 */ /* 0x004fce0007ffe1ff */
.L_x_241:
[----:B------:R-:W-:Y:S01]  /*8d30*/  USEL UR37, UR37, URZ, !UP0 ;  /* 0x0000003f25257287 */ /* 0x000fe2000c000000 */
[----:B------:R-:W-:Y:S01]  /*8d40*/  BSSY B1, `(.L_x_242) ;  /* 0x000002d000017945 */ /* 0x000fe20003800000 */
[----:B------:R-:W-:-:S03]  /*8d50*/  USEL UR38, UR38, URZ, !UP0 ;  /* 0x0000003f26267287 */ /* 0x000fc6000c000000 */
[----:B------:R-:W-:Y:S09]  /*8d60*/  @P1 BRA `(.L_x_243) ;  /* 0x0000000000a81947 */ /* 0x000ff20003800000 */
[----:B------:R-:W0:Y:S01]  /*8d70*/  S2R R4, SR_TID.X ;  /* 0x0000000000047919 */ /* 0x000e220000002100 */
[----:B------:R-:W1:Y:S01]  /*8d80*/  LDC R6, c[0x0][0xbe8] ;  /* 0x0002fa00ff067b82 */ /* 0x000e620000000800 */
[----:B------:R-:W-:-:S04]  /*8d90*/  IMAD.U32 R3, RZ, RZ, UR39 ;  /* 0x00000027ff037e24 */ /* 0x000fc8000f8e00ff */
[----:B0-----:R-:W-:Y:S02]  /*8da0*/  IMAD R3, R3, 0x80, R4 ;  /* 0x0000008003037824 */ /* 0x001fe400078e0204 */
[----:B-1---5:R-:W-:Y:S02]  /*8db0*/  IMAD R4, R0, R6, RZ ;  /* 0x0000000600047224 */ /* 0x022fe400078e02ff */
[----:B------:R-:W-:-:S05]  /*8dc0*/  VIADD R5, R3, 0xffffff80 ;  /* 0xffffff8003057836 */ /* 0x000fca0000000000 */
[----:B------:R-:W-:-:S13]  /*8dd0*/  ISETP.GE.AND P1, PT, R5, R4, PT ;  /* 0x000000040500720c */ /* 0x000fda0003f26270 */
[----:B------:R-:W-:Y:S05]  /*8de0*/  @P1 BRA `(.L_x_243) ;  /* 0x0000000000881947 */ /* 0x000fea0003800000 */
[----:B------:R-:W-:Y:S01]  /*8df0*/  ISETP.NE.AND P1, PT, R6, 0x1, PT ;  /* 0x000000010600780c */ /* 0x000fe20003f25270 */
[----:B------:R-:W-:Y:S01]  /*8e00*/  ULDC.64 UR12, c[0x0][0xb90] ;  /* 0x0002e400000c7ab9 */ /* 0x000fe20000000a00 */
[----:B------:R-:W-:Y:S01]  /*8e10*/  UMOV UR8, UR4 ;  /* 0x0000000400087c82 */ /* 0x000fe20008000000 */
[----:B------:R-:W-:Y:S01]  /*8e20*/  UIMAD UR7, UR11, UR12, URZ ;  /* 0x0000000c0b0772a4 */ /* 0x000fe2000f8e023f */
[----:B------:R-:W-:Y:S02]  /*8e30*/  UMOV UR9, UR10 ;  /* 0x0000000a00097c82 */ /* 0x000fe40008000000 */
[----:B------:R-:W-:Y:S02]  /*8e40*/  UIMAD.WIDE.U32 UR8, UR40, UR12, UR8 ;  /* 0x0000000c280872a5 */ /* 0x000fe4000f8e0008 */
[----:B------:R-:W-:-:S03]  /*8e50*/  UIMAD UR7, UR40, UR13, UR7 ;  /* 0x0000000d280772a4 */ /* 0x000fc6000f8e0207 */
[----:B------:R-:W-:Y:S02]  /*8e60*/  ULDC.64 UR12, c[0x0][0xb98] ;  /* 0x0002e600000c7ab9 */ /* 0x000fe40000000a00 */
[----:B------:R-:W0:Y:S01]  /*8e70*/  @P1 LDC R4, c[0x0][0xbec] ;  /* 0x0002fb00ff041b82 */ /* 0x000e220000000800 */
[----:B------:R-:W-:Y:S02]  /*8e80*/  UIADD3 UR9, UR9, UR7, URZ ;  /* 0x0000000709097290 */ /* 0x000fe4000fffe03f */
[----:B------:R-:W-:Y:S02]  /*8e90*/  UIMAD UR7, UR38, UR12, URZ ;  /* 0x0000000c260772a4 */ /* 0x000fe4000f8e023f */
[----:B------:R-:W-:Y:S02]  /*8ea0*/  UIMAD.WIDE.U32 UR8, UR37, UR12, UR8 ;  /* 0x0000000c250872a5 */ /* 0x000fe4000f8e0008 */
[----:B------:R-:W-:Y:S01]  /*8eb0*/  UIMAD UR7, UR37, UR13, UR7 ;  /* 0x0000000d250772a4 */ /* 0x000fe2000f8e0207 */
[----:B------:R-:W1:Y:S02]  /*8ec0*/  @P1 LDC R8, c[0x0][0xbf0] ;  /* 0x0002fc00ff081b82 */ /* 0x000e640000000800 */
[----:B------:R-:W-:Y:S01]  /*8ed0*/  ULDC.64 UR12, c[0x0][0xb88] ;  /* 0x0002e200000c7ab9 */ /* 0x000fe20000000a00 */
[----:B0-----:R-:W-:-:S04]  /*8ee0*/  @P1 IMAD.HI.U32 R3, R5, R4, RZ ;  /* 0x0000000405031227 */ /* 0x001fc800078e00ff */
[----:B------:R-:W-:Y:S01]  /*8ef0*/  IMAD.MOV.U32 R4, RZ, RZ, R5 ;  /* 0x000000ffff047224 */ /* 0x000fe200078e0005 */
[----:B-1----:R-:W-:Y:S01]  /*8f00*/  @P1 SHF.R.U32.HI R4, RZ, R8, R3 ;  /* 0x00000008ff041219 */ /* 0x002fe20000011603 */
[----:B------:R-:W-:-:S03]  /*8f10*/  IMAD.U32 R8, RZ, RZ, UR7 ;  /* 0x00000007ff087e24 */ /* 0x000fc6000f8e00ff */
[----:B------:R-:W-:-:S05]  /*8f20*/  IADD3 R3, -R4, RZ, RZ ;  /* 0x000000ff04037210 */ /* 0x000fca0007ffe1ff */
[----:B------:R-:W-:Y:S01]  /*8f30*/  IMAD R3, R6, R3, R5 ;  /* 0x0000000306037224 */ /* 0x000fe200078e0205 */
[----:B------:R-:W-:Y:S02]  /*8f40*/  SHF.R.S32.HI R5, RZ, 0x1f, R4 ;  /* 0x0000001fff057819 */ /* 0x000fe40000011404 */
[----:B------:R-:W-:Y:S02]  /*8f50*/  IADD3 R4, P1, R4, UR8, RZ ;  /* 0x0000000804047c10 */ /* 0x000fe4000ff3e0ff */
[----:B------:R-:W-:Y:S02]  /*8f60*/  SHF.R.S32.HI R6, RZ, 0x1f, R3 ;  /* 0x0000001fff067819 */ /* 0x000fe40000011403 */
[----:B------:R-:W-:Y:S01]  /*8f70*/  IADD3.X R5, R5, UR9, R8, P1, !PT ;  /* 0x0000000905057c10 */ /* 0x000fe20008ffe408 */
[----:B------:R-:W-:Y:S02]  /*8f80*/  ULDC.64 UR8, c[0x0][0xb50] ;  /* 0x0002d40000087ab9 */ /* 0x000fe40000000a00 */
[----:B------:R-:W-:-:S02]  /*8f90*/  IMAD R6, R6, UR12, RZ ;  /* 0x0000000c06067c24 */ /* 0x000fc4000f8e02ff */
[----:B------:R-:W-:-:S04]  /*8fa0*/  IMAD.WIDE.U32 R4, R3, UR12, R4 ;  /* 0x0000000c03047c25 */ /* 0x000fc8000f8e0004 */
[----:B------:R-:W-:Y:S01]  /*8fb0*/  IMAD R7, R3, UR13, R6 ;  /* 0x0000000d03077c24 */ /* 0x000fe2000f8e0206 */
[----:B------:R-:W-:-:S03]  /*8fc0*/  LEA R6, P1, R4, UR8, 0x2 ;  /* 0x0000000804067c11 */ /* 0x000fc6000f8210ff */
[----:B------:R-:W-:-:S05]  /*8fd0*/  IMAD.IADD R3, R5, 0x1, R7 ;  /* 0x0000000105037824 */ /* 0x000fca00078e0207 */
[----:B------:R-:W-:Y:S01]  /*8fe0*/  LEA.HI.X R7, R4, UR9, R3, 0x2, P1 ;  /* 0x0000000904077c11 */ /* 0x000fe200088f1403 */
[----:B------:R-:W-:-:S05]  /*8ff0*/  IMAD.MOV.U32 R3, RZ, RZ, -0x800000 ;  /* 0xff800000ff037424 */ /* 0x000fca00078e00ff */
[----:B------:R0:W-:Y:S02]  /*9000*/  STG.E desc[UR50][R6.64], R3 ;  /* 0x0000000306007986 */ /* 0x0001e4000c101932 */
.L_x_243:
[----:B------:R-:W-:Y:S05]  /*9010*/  BSYNC B1 ;  /* 0x0000000000017941 */ /* 0x000fea0003800000 */
.L_x_242:
[----:B------:R-:W1:Y:S01]  /*9020*/  @P0 LDC R5, c[0x0][0xbf0] ;  /* 0x0002fc00ff050b82 */ /* 0x000e620000000800 */
[----:B------:R-:W-:Y:S01]  /*9030*/  ULDC.64 UR12, c[0x0][0xaa0] ;  /* 0x0002a800000c7ab9 */ /* 0x000fe20000000a00 */
[----:B------:R-:W-:Y:S01]  /*9040*/  MOV R8, UR39 ;  /* 0x0000002700087c02 */ /* 0x000fe20008000f00 */
[----:B------:R-:W-:Y:S01]  /*9050*/  UIMAD UR7, UR10, UR12, URZ ;  /* 0x0000000c0a0772a4 */ /* 0x000fe2000f8e023f */
[----:B0-----:R-:W-:Y:S01]  /*9060*/  IMAD R3, R152, 0x20, R17 ;  /* 0x0000002098037824 */ /* 0x001fe200078e0211 */
[----:B------:R-:W-:Y:S01]  /*9070*/  UIMAD.WIDE.U32 UR8, UR4, UR12, URZ ;  /* 0x0000000c040872a5 */ /* 0x000fe2000f8e003f */
[----:B------:R-:W-:Y:S01]  /*9080*/  BSSY B1, `(.L_x_244) ;  /* 0x0000039000017945 */ /* 0x000fe20003800000 */
[----:B------:R-:W-:Y:S01]  /*9090*/  UIMAD UR7, UR4, UR13, UR7 ;  /* 0x0000000d040772a4 */ /* 0x000fe2000f8e0207 */
[----:B------:R-:W-:Y:S02]  /*90a0*/  IMAD R8, R8, 0x80, R3 ;  /* 0x0000008008087824 */ /* 0x000fe400078e0203 */
[----:B------:R-:W-:Y:S01]  /*90b0*/  ULDC.64 UR12, c[0x0][0xae8] ;  /* 0x0002ba00000c7ab9 */ /* 0x000fe20000000a00 */
[----:B------:R-:W-:Y:S01]  /*90c0*/  UIADD3 UR9, UR9, UR7, URZ ;  /* 0x0000000709097290 */ /* 0x000fe2000fffe03f */
[----:B------:R-:W-:Y:S01]  /*90d0*/  @P0 IMAD.HI.U32 R4, R8, R9, RZ ;  /* 0x0000000908040227 */ /* 0x000fe200078e00ff */
[----:B------:R-:W-:-:S02]  /*90e0*/  UIMAD UR4, UR11, UR12, URZ ;  /* 0x0000000c0b0472a4 */ /* 0x000fc4000f8e023f */
[----:B------:R-:W-:Y:S01]  /*90f0*/  UIMAD.WIDE.U32 UR8, UR40, UR12, UR8 ;  /* 0x0000000c280872a5 */ /* 0x000fe2000f8e0008 */
[----:B------:R-:W-:Y:S01]  /*9100*/  IMAD.MOV.U32 R3, RZ, RZ, R8 ;  /* 0x000000ffff037224 */ /* 0x000fe200078e0008 */
[----:B------:R-:W-:Y:S01]  /*9110*/  UIMAD UR4, UR40, UR13, UR4 ;  /* 0x0000000d280472a4 */ /* 0x000fe2000f8e0204 */
[----:B------:R-:W-:-:S03]  /*9120*/  ULDC.64 UR10, c[0x0][0xaf0] ;  /* 0x0002bc00000a7ab9 */ /* 0x000fc60000000a00 */
[----:B------:R-:W-:Y:S02]  /*9130*/  UIADD3 UR9, UR9, UR4, URZ ;  /* 0x0000000409097290 */ /* 0x000fe4000fffe03f */
[----:B------:R-:W-:Y:S01]  /*9140*/  UIMAD UR4, UR38, UR10, URZ ;  /* 0x0000000a260472a4 */ /* 0x000fe2000f8e023f */
[----:B-1----:R-:W-:Y:S01]  /*9150*/  @P0 SHF.R.U32.HI R3, RZ, R5, R4 ;  /* 0x00000005ff030219 */ /* 0x002fe20000011604 */
[----:B------:R-:W-:Y:S02]  /*9160*/  UIMAD.WIDE.U32 UR8, UR37, UR10, UR8 ;  /* 0x0000000a250872a5 */ /* 0x000fe4000f8e0008 */
[----:B------:R-:W-:Y:S01]  /*9170*/  UIMAD UR4, UR37, UR11, UR4 ;  /* 0x0000000b250472a4 */ /* 0x000fe2000f8e0204 */
[--C-:B------:R-:W-:Y:S01]  /*9180*/  SHF.R.S32.HI R4, RZ, 0x1f, R3.reuse ;  /* 0x0000001fff047819 */ /* 0x100fe20000011403 */
[----:B------:R-:W-:Y:S01]  /*9190*/  IMAD.MOV R7, RZ, RZ, -R3 ;  /* 0x000000ffff077224 */ /* 0x000fe200078e0a03 */
[----:B------:R-:W-:Y:S01]  /*91a0*/  ULDC.64 UR10, c[0x0][0xae0] ;  /* 0x0002b800000a7ab9 */ /* 0x000fe20000000a00 */
[----:B------:R-:W-:-:S02]  /*91b0*/  UIADD3 UR4, UR9, UR4, URZ ;  /* 0x0000000409047290 */ /* 0x000fc4000fffe03f */
[----:B------:R-:W-:Y:S01]  /*91c0*/  MOV R5, UR9 ;  /* 0x0000000900057c02 */ /* 0x000fe20008000f00 */
[----:B------:R-:W-:Y:S02]  /*91d0*/  IMAD R6, R4, UR10, RZ ;  /* 0x0000000a04067c24 */ /* 0x000fe4000f8e02ff */
[----:B------:R-:W-:Y:S01]  /*91e0*/  IMAD.U32 R4, RZ, RZ, UR8 ;  /* 0x00000008ff047e24 */ /* 0x000fe2000f8e00ff */
[----:B------:R-:W-:Y:S01]  /*91f0*/  ULDC.64 UR8, c[0x0][0xad8] ;  /* 0x0002b60000087ab9 */ /* 0x000fe20000000a00 */
[----:B------:R-:W-:Y:S02]  /*9200*/  IMAD.U32 R5, RZ, RZ, UR4 ;  /* 0x00000004ff057e24 */ /* 0x000fe4000f8e00ff */
[----:B------:R-:W-:Y:S02]  /*9210*/  IMAD R7, R11, R7, R8 ;  /* 0x000000070b077224 */ /* 0x000fe400078e0208 */
[C---:B------:R-:W-:Y:S02]  /*9220*/  IMAD R9, R3.reuse, UR11, R6 ;  /* 0x0000000b03097c24 */ /* 0x040fe4000f8e0206 */
[----:B------:R-:W-:Y:S01]  /*9230*/  IMAD.WIDE.U32 R4, R3, UR10, R4 ;  /* 0x0000000a03047c25 */ /* 0x000fe2000f8e0004 */
[----:B------:R-:W-:-:S03]  /*9240*/  SHF.R.S32.HI R3, RZ, 0x1f, R7 ;  /* 0x0000001fff037819 */ /* 0x000fc60000011407 */
[----:B------:R-:W-:Y:S02]  /*9250*/  IMAD.U32 R8, RZ, RZ, UR39 ;  /* 0x00000027ff087e24 */ /* 0x000fe4000f8e00ff */
[----:B------:R-:W-:Y:S02]  /*9260*/  IMAD.IADD R5, R5, 0x1, R9 ;  /* 0x0000000105057824 */ /* 0x000fe400078e0209 */
[----:B------:R-:W-:Y:S02]  /*9270*/  IMAD R6, R3, UR8, RZ ;  /* 0x0000000803067c24 */ /* 0x000fe4000f8e02ff */
[----:B------:R-:W-:Y:S02]  /*9280*/  IMAD R8, R8, 0x80, R17 ;  /* 0x0000008008087824 */ /* 0x000fe400078e0211 */
[----:B-----5:R-:W-:Y:S02]  /*9290*/  IMAD R11, R0, R11, RZ ;  /* 0x0000000b000b7224 */ /* 0x020fe400078e02ff */
[C---:B------:R-:W-:Y:S01]  /*92a0*/  IMAD R3, R7.reuse, UR9, R6 ;  /* 0x0000000907037c24 */ /* 0x040fe2000f8e0206 */
[C---:B------:R-:W-:Y:S01]  /*92b0*/  IADD3 R0, R8.reuse, 0x20, RZ ;  /* 0x0000002008007810 */ /* 0x040fe20007ffe0ff */
[----:B------:R-:W-:Y:S01]  /*92c0*/  IMAD.WIDE.U32 R4, R7, UR8, R4 ;  /* 0x0000000807047c25 */ /* 0x000fe2000f8e0004 */
[-C--:B------:R-:W-:Y:S01]  /*92d0*/  ISETP.GE.AND P2, PT, R8, R11.reuse, PT ;  /* 0x0000000b0800720c */ /* 0x080fe20003f46270 */
[----:B------:R-:W-:Y:S01]  /*92e0*/  ULDC.64 UR8, c[0x0][0xa80] ;  /* 0x0002a00000087ab9 */ /* 0x000fe20000000a00 */
[----:B------:R-:W-:Y:S01]  /*92f0*/  ISETP.GE.AND P1, PT, R0, R11, PT ;  /* 0x0000000b0000720c */ /* 0x000fe20003f26270 */
[----:B------:R-:W-:Y:S01]  /*9300*/  IMAD.IADD R3, R5, 0x1, R3 ;  /* 0x0000000105037824 */ /* 0x000fe200078e0203 */
[----:B------:R-:W-:Y:S01]  /*9310*/  LEA R6, P3, R4, UR8, 0x1 ;  /* 0x0000000804067c11 */ /* 0x000fe2000f8608ff */
[----:B------:R-:W-:-:S03]  /*9320*/  VIADD R0, R8, 0x40 ;  /* 0x0000004008007836 */ /* 0x000fc60000000000 */
[----:B------:R-:W-:Y:S01]  /*9330*/  LEA.HI.X R3, R4, UR9, R3, 0x1, P3 ;  /* 0x0000000904037c11 */ /* 0x000fe200098f0c03 */
[----:B------:R0:W1:Y:S01]  /*9340*/  SHFL.IDX PT, R7, R6, RZ, 0x181f ;  /* 0x00181fff06077589 */ /* 0x00006200000e0000 */
[----:B------:R-:W-:-:S03]  /*9350*/  ISETP.GE.AND P0, PT, R0, R11, PT ;  /* 0x0000000b0000720c */ /* 0x000fc60003f06270 */
[----:B------:R0:W2:Y:S01]  /*9360*/  SHFL.IDX PT, R5, R3, RZ, 0x181f ;  /* 0x00181fff03057589 */ /* 0x0000a200000e0000 */
[----:B------:R-:W-:Y:S09]  /*9370*/  @P2 BRA `(.L_x_245) ;  /* 0x0000000000242947 */ /* 0x000ff20003800000 */
[----:B------:R-:W-:Y:S02]  /*9380*/  ULDC UR4, c[0x0][0xac8] ;  /* 0x0002b20000047ab9 */ /* 0x000fe40000000800 */
[----:B------:R-:W-:Y:S02]  /*9390*/  ISETP.GE.AND P4, PT, R22, UR4, PT ;  /* 0x0000000416007c0c */ /* 0x000fe4000bf86270 */
[----:B------:R-:W-:-:S11]  /*93a0*/  ISETP.GE.AND P5, PT, R18, UR4, PT ;  /* 0x0000000412007c0c */ /* 0x000fd6000bfa6270 */
[-C--:B-1----:R-:W-:Y:S02]  /*93b0*/  @!P4 LEA R12, P2, R22, R7.reuse, 0x1 ;  /* 0x00000007160cc211 */ /* 0x082fe400078408ff */
[----:B------:R-:W-:Y:S02]  /*93c0*/  @!P5 LEA R4, P3, R18, R7, 0x1 ;  /* 0x000000071204d211 */ /* 0x000fe400078608ff */
[-C--:B--2---:R-:W-:Y:S02]  /*93d0*/  @!P4 LEA.HI.X R13, R22, R5.reuse, R189, 0x1, P2 ;  /* 0x00000005160dc211 */ /* 0x084fe400010f0cbd */
[----:B------:R-:W-:-:S03]  /*93e0*/  @!P5 LEA.HI.X R5, R18, R5, R188, 0x1, P3 ;  /* 0x000000051205d211 */ /* 0x000fc600018f0cbc */
[----:B------:R3:W-:Y:S04]  /*93f0*/  @!P4 ST.E.128 desc[UR50][R12.64], RZ ;  /* 0x000000ff0c00c985 */ /* 0x0007e8000c101d32 */
[----:B------:R3:W-:Y:S02]  /*9400*/  @!P5 ST.E.128 desc[UR50][R4.64], RZ ;  /* 0x000000ff0400d985 */ /* 0x0007e4000c101d32 */
.L_x_245:
[----:B------:R-:W-:Y:S05]  /*9410*/  BSYNC B1 ;  /* 0x0000000000017941 */ /* 0x000fea0003800000 */
.L_x_244:
[----:B--23--:R2:W3:Y:S01]  /*9420*/  SHFL.IDX PT, R5, R3, 0x1, 0x181f ;  /* 0x00381f0003057f89 */ /* 0x00c4e200000e0000 */
        /* <DEDUP_REMOVED lines=8> */
[-C--:B---3--:R-:W-:Y:S02]  /*94b0*/  @!P3 LEA.HI.X R13, R22, R5.reuse, R189, 0x1, P1 ;  /* 0x00000005160db211 */ /* 0x088fe400008f0cbd */
[----:B------:R-:W-:-:S03]  /*94c0*/  @!P4 LEA.HI.X R5, R18, R5, R188, 0x1, P2 ;  /* 0x000000051205c211 */ /* 0x000fc600010f0cbc */
[----:B------:R4:W-:Y:S04]  /*94d0*/  @!P3 ST.E.128 desc[UR50][R12.64], RZ ;  /* 0x000000ff0c00b985 */ /* 0x0009e8000c101d32 */
[----:B------:R4:W-:Y:S02]  /*94e0*/  @!P4 ST.E.128 desc[UR50][R4.64], RZ ;  /* 0x000000ff0400c985 */ /* 0x0009e4000c101d32 */
.L_x_247:
[----:B------:R-:W-:Y:S05]  /*94f0*/  BSYNC B1 ;  /* 0x0000000000017941 */ /* 0x000fea0003800000 */
.L_x_246:
[----:B---34-:R3:W4:Y:S01]  /*9500*/  SHFL.IDX PT, R5, R3, 0x2, 0x181f ;  /* 0x00581f0003057f89 */ /* 0x01872200000e0000 */
        /* <DEDUP_REMOVED lines=10> */
[----:B------:R1:W-:Y:S04]  /*95b0*/  @!P2 ST.E.128 desc[UR50][R12.64], RZ ;  /* 0x000000ff0c00a985 */ /* 0x0003e8000c101d32 */
[----:B------:R1:W-:Y:S02]  /*95c0*/  @!P3 ST.E.128 desc[UR50][R4.64], RZ ;  /* 0x000000ff0400b985 */ /* 0x0003e4000c101d32 */
.L_x_249:
[----:B------:R-:W-:Y:S05]  /*95d0*/  BSYNC B1 ;  /* 0x0000000000017941 */ /* 0x000fea0003800000 */
.L_x_248:
[----:B------:R-:W-:Y:S01]  /*95e0*/  VIADD R0, R8, 0x60 ;  /* 0x0000006008007836 */ /* 0x000fe20000000000 */
[----:B0-23--:R-:W0:Y:S04]  /*95f0*/  SHFL.IDX PT, R3, R3, 0x3, 0x181f ;  /* 0x00781f0003037f89 */ /* 0x00de2800000e0000 */
[----:B------:R-:W-:Y:S01]  /*9600*/  ISETP.GE.AND P0, PT, R0, R11, PT ;  /* 0x0000000b0000720c */ /* 0x000fe20003f06270 */
[----:B-1--4-:R1:W2:-:S12]  /*9610*/  SHFL.IDX PT, R5, R6, 0x3, 0x181f ;  /* 0x00781f0006057f89 */ /* 0x01229800000e0000 */
[----:B-1----:R-:W-:Y:S05]  /*9620*/  @P0 BRA `(.L_x_240) ;  /* 0x0000000000240947 */ /* 0x002fea0003800000 */
[----:B------:R-:W-:Y:S02]  /*9630*/  ULDC UR4, c[0x0][0xac8] ;  /* 0x0002b20000047ab9 */ /* 0x000fe40000000800 */
[----:B------:R-:W-:Y:S02]  /*9640*/  ISETP.GE.AND P2, PT, R22, UR4, PT ;  /* 0x0000000416007c0c */ /* 0x000fe4000bf46270 */
[----:B------:R-:W-:-:S11]  /*9650*/  ISETP.GE.AND P3, PT, R18, UR4, PT ;  /* 0x0000000412007c0c */ /* 0x000fd6000bf66270 */
[-C--:B--2---:R-:W-:Y:S02]  /*9660*/  @!P2 LEA R6, P0, R22, R5.reuse, 0x1 ;  /* 0x000000051606a211 */ /* 0x084fe400078008ff */
[----:B------:R-:W-:Y:S02]  /*9670*/  @!P3 LEA R4, P1, R18, R5, 0x1 ;  /* 0x000000051204b211 */ /* 0x000fe400078208ff */
[-C--:B0-----:R-:W-:Y:S02]  /*9680*/  @!P2 LEA.HI.X R7, R22, R3.reuse, R189, 0x1, P0 ;  /* 0x000000031607a211 */ /* 0x081fe400000f0cbd */
[----:B------:R-:W-:-:S03]  /*9690*/  @!P3 LEA.HI.X R5, R18, R3, R188, 0x1, P1 ;  /* 0x000000031205b211 */ /* 0x000fc600008f0cbc */
[----:B------:R0:W-:Y:S04]  /*96a0*/  @!P2 ST.E.128 desc[UR50][R6.64], RZ ;  /* 0x000000ff0600a985 */ /* 0x0001e8000c101d32 */
[----:B------:R0:W-:Y:S02]  /*96b0*/  @!P3 ST.E.128 desc[UR50][R4.64], RZ ;  /* 0x000000ff0400b985 */ /* 0x0001e4000c101d32 */
.L_x_240:
[----:B------:R-:W-:Y:S05]  /*96c0*/  BSYNC B0 ;  /* 0x0000000000007941 */ /* 0x000fea0003800000 */
.L_x_231:
[----:B------:R-:W-:Y:S02]  /*96d0*/  ULDC UR4, c[0x0][0xc3c] ;  /* 0x00030f0000047ab9 */ /* 0x000fe40000000800 */
[----:B------:R-:W-:-:S13]  /*96e0*/  ISETP.GE.AND P0, PT, R51, UR4, PT ;  /* 0x0000000433007c0c */ /* 0x000fda000bf06270 */
[----:B------:R-:W-:Y:S05]  /*96f0*/  @!P0 BRA `(.L_x_250) ;  /* 0xffffff7400948947 */ /* 0x000fea000383ffff */
[----:B------:R-:W-:Y:S05]  /*9700*/  EXIT ;  /* 0x000000000000794d */ /* 0x000fea0003800000 */
.L_x_203:
[----:B------:R-:W-:-:S08]  /*9710*/  NOP ;  /* 0x0000000000007918 */ /* 0x000fd00000000000 */
[----:B------:R-:W0:-:S00]  /*9720*/  USETMAXREG.DEALLOC.CTAPOOL 0x28 ;  /* 0x00000028000079c8 */ /* 0x000e0000080e0500 */
[----:B0-----:R-:W-:Y:S02]  /*9730*/  LOP3.LUT R0, R0, 0x3, RZ, 0xc0, !PT ;  /* 0x0000000300007812 */ /* 0x001fe400078ec0ff */
[----:B------:R-:W-:-:S04]  /*9740*/  LOP3.LUT R27, R27, 0xffffffdf, RZ, 0xc0, !PT ;  /* 0xffffffdf1b1b7812 */ /* 0x000fc800078ec0ff */
[----:B------:R-:W0:Y:S02]  /*9750*/  SHFL.IDX PT, R0, R0, RZ, 0x1f ;  /* 0x00001fff00007589 */ /* 0x000e2400000e0000 */
[----:B0-----:R-:W-:Y:S01]  /*9760*/  ISETP.NE.AND P0, PT, R0, RZ, PT ;  /* 0x000000ff0000720c */ /* 0x001fe20003f05270 */
[----:B------:R-:W-:-:S12]  /*9770*/  IMAD.MOV.U32 R0, RZ, RZ, RZ ;  /* 0x000000ffff007224 */ /* 0x000fd800078e00ff */
[----:B------:R-:W-:Y:S01]  /*9780*/  @P0 LOP3.LUT R27, R27, 0x20, RZ, 0xfc, !PT ;  /* 0x000000201b1b0812 */ /* 0x000fe200078efcff */
[----:B------:R-:W-:Y:S06]  /*9790*/  @!P0 BRA `(.L_x_251) ;  /* 0x00000000001c8947 */ /* 0x000fec0003800000 */
[----:B------:R-:W0:Y:S08]  /*97a0*/  S2UR UR5, SR_CgaCtaId ;  /* 0x00000000000579c3 */ /* 0x000e300000008800 */
[----:B------:R-:W-:Y:S06]  /*97b0*/  BAR.SYNC.DEFER_BLOCKING 0x5, 0x180 ;  /* 0x0146000000007b1d */ /* 0x000fec0000010000 */
[----:B------:R-:W-:-:S02]  /*97c0*/  UMOV UR4, 0x400 ;  /* 0x0000040000047882 */ /* 0x000fc40000000000 */
[----:B0-----:R-:W-:-:S09]  /*97d0*/  ULEA UR4, UR5, UR4, 0x18 ;  /* 0x0000000405047291 */ /* 0x001fd2000f8ec03f */
[----:B------:R-:W0:Y:S01]  /*97e0*/  LDS.128 R16, [UR4+0x288d0] ;  /* 0x0288d004ff107984 */ /* 0x000e220008000c00 */
[----:B------:R-:W-:Y:S06]  /*97f0*/  BAR.ARV 0x4, 0x180 ;  /* 0x0106000000007b1d */ /* 0x000fec0000002000 */
[----:B------:R-:W-:Y:S05]  /*9800*/  BRA `(.L_x_252) ;  /* 0x0000000800007947 */ /* 0x000fea0003800000 */
.L_x_251:
[----:B------:R-:W0:Y:S01]  /*9810*/  S2R R2, SR_TID.X ;  /* 0x0000000000027919 */ /* 0x000e220000002100 */
[----:B------:R-:W-:Y:S01]  /*9820*/  ULDC UR4, c[0x0][0xc3c] ;  /* 0x00030f0000047ab9 */ /* 0x000fe20000000800 */
[----:B------:R-:W1:Y:S01]  /*9830*/  S2UR UR6, SR_CTAID.X ;  /* 0x00000000000679c3 */ /* 0x000e620000002500 */
[----:B------:R-:W-:Y:S01]  /*9840*/  ULDC UR5, c[0x0][0xc38] ;  /* 0x00030e0000057ab9 */ /* 0x000fe20000000800 */
[----:B0-----:R-:W-:-:S04]  /*9850*/  LOP3.LUT R5, R2, 0x1f, RZ, 0xc0, !PT ;  /* 0x0000001f02057812 */ /* 0x001fc800078ec0ff */
[----:B------:R-:W-:-:S04]  /*9860*/  ISETP.NE.AND P0, PT, R5, 0x1f, PT ;  /* 0x0000001f0500780c */ /* 0x000fc80003f05270 */
[----:B------:R-:W-:-:S13]  /*9870*/  ISETP.GE.OR P1, PT, R5, UR4, !P0 ;  /* 0x0000000405007c0c */ /* 0x000fda000c726670 */
[----:B------:R-:W0:Y:S02]  /*9880*/  @!P1 LDC.64 R2, c[0x0][0xc80] ;  /* 0x00032000ff029b82 */ /* 0x000e240000000a00 */
[----:B0-----:R-:W-:-:S05]  /*9890*/  @!P1 IMAD.WIDE.U32 R2, R5, 0x4, R2 ;  /* 0x0000000405029825 */ /* 0x001fca00078e0002 */
[----:B------:R-:W2:Y:S01]  /*98a0*/  @!P1 LDG.E R0, desc[UR50][R2.64] ;  /* 0x0000003202009981 */ /* 0x000ea2000c1e1900 */
[C---:B------:R-:W-:Y:S01]  /*98b0*/  ISETP.NE.AND P1, PT, R5.reuse, RZ, PT ;  /* 0x000000ff0500720c */ /* 0x040fe20003f25270 */
[----:B------:R-:W-:Y:S01]  /*98c0*/  UMOV UR4, URZ ;  /* 0x0000003f00047c82 */ /* 0x000fe20008000000 */
[C---:B------:R-:W-:Y:S02]  /*98d0*/  ISETP.GE.U32.AND P2, PT, R5.reuse, 0x2, PT ;  /* 0x000000020500780c */ /* 0x040fe40003f46070 */
[C---:B------:R-:W-:Y:S02]  /*98e0*/  ISETP.GE.U32.AND P3, PT, R5.reuse, 0x4, PT ;  /* 0x000000040500780c */ /* 0x040fe40003f66070 */
[C---:B------:R-:W-:Y:S02]  /*98f0*/  ISETP.GE.U32.AND P4, PT, R5.reuse, 0x8, PT ;  /* 0x000000080500780c */ /* 0x040fe40003f86070 */
[----:B------:R-:W-:Y:S02]  /*9900*/  ISETP.GE.U32.AND P5, PT, R5, 0x10, PT ;  /* 0x000000100500780c */ /* 0x000fe40003fa6070 */
[----:B------:R-:W-:Y:S01]  /*9910*/  MOV R16, RZ ;  /* 0x000000ff00107202 */ /* 0x000fe20000000f00 */
[----:B--2---:R-:W0:Y:S02]  /*9920*/  SHFL.UP PT, R4, R0, 0x1, RZ ;  /* 0x0420000000047989 */ /* 0x004e2400000e00ff */
[----:B0-----:R-:W-:-:S04]  /*9930*/  SEL R7, R4, RZ, P1 ;  /* 0x000000ff04077207 */ /* 0x001fc80000800000 */
[----:B------:R-:W-:-:S05]  /*9940*/  IADD3 R7, R0, R7, RZ ;  /* 0x0000000700077210 */ /* 0x000fca0007ffe0ff */
[----:B------:R-:W0:Y:S02]  /*9950*/  SHFL.UP PT, R4, R7, 0x2, RZ ;  /* 0x0440000007047989 */ /* 0x000e2400000e00ff */
[----:B0-----:R-:W-:-:S05]  /*9960*/  SEL R4, R4, RZ, P2 ;  /* 0x000000ff04047207 */ /* 0x001fca0001000000 */
[----:B------:R-:W-:-:S05]  /*9970*/  IMAD.IADD R4, R7, 0x1, R4 ;  /* 0x0000000107047824 */ /* 0x000fca00078e0204 */
        /* <DEDUP_REMOVED lines=9> */
[----:B------:R-:W0:Y:S02]  /*9a10*/  SHFL.IDX PT, R4, R7, 0x1f, 0x1f ;  /* 0x03e01f0007047f89 */ /* 0x000e2400000e0000 */
[----:B0-----:R-:W-:-:S04]  /*9a20*/  IMAD R4, R4, UR5, RZ ;  /* 0x0000000504047c24 */ /* 0x001fc8000f8e02ff */
[----:B------:R-:W-:Y:S01]  /*9a30*/  IMAD.MOV.U32 R3, RZ, RZ, R4 ;  /* 0x000000ffff037224 */ /* 0x000fe200078e0004 */
[----:B-1----:R-:W-:-:S13]  /*9a40*/  ISETP.GT.AND P6, PT, R4, UR6, PT ;  /* 0x0000000604007c0c */ /* 0x002fda000bfc4270 */
[----:B------:R-:W-:Y:S05]  /*9a50*/  @P6 BRA `(.L_x_253) ;  /* 0x0000000000946947 */ /* 0x000fea0003800000 */
[----:B------:R-:W-:Y:S01]  /*9a60*/  IMAD.MOV.U32 R4, RZ, RZ, R3 ;  /* 0x000000ffff047224 */ /* 0x000fe200078e0003 */
[----:B------:R-:W-:Y:S01]  /*9a70*/  UMOV UR4, URZ ;  /* 0x0000003f00047c82 */ /* 0x000fe20008000000 */
[----:B------:R-:W-:-:S05]  /*9a80*/  ULDC UR5, c[0x0][0xc38] ;  /* 0x00030e0000057ab9 */ /* 0x000fca0000000800 */
.L_x_257:
[----:B------:R-:W0:Y:S01]  /*9a90*/  LDC R2, c[0x0][0xc3c] ;  /* 0x00030f00ff027b82 */ /* 0x000e220000000800 */
[----:B------:R-:W-:-:S06]  /*9aa0*/  UIADD3 UR4, UR4, 0x1f, URZ ;  /* 0x0000001f04047890 */ /* 0x000fcc000fffe03f */
[----:B0-----:R-:W-:-:S13]  /*9ab0*/  ISETP.LE.AND P6, PT, R2, UR4, PT ;  /* 0x0000000402007c0c */ /* 0x001fda000bfc3270 */
[----:B------:R-:W-:Y:S05]  /*9ac0*/  @P6 BRA `(.L_x_254) ;  /* 0x0000000400246947 */ /* 0x000fea0003800000 */
[----:B------:R-:W-:Y:S01]  /*9ad0*/  VIADD R7, R5, UR4 ;  /* 0x0000000405077c36 */ /* 0x000fe20008000000 */
[----:B------:R-:W-:Y:S01]  /*9ae0*/  BSSY B0, `(.L_x_255) ;  /* 0x0000007000007945 */ /* 0x000fe20003800000 */
[----:B------:R-:W-:-:S03]  /*9af0*/  IMAD.MOV.U32 R0, RZ, RZ, RZ ;  /* 0x000000ffff007224 */ /* 0x000fc600078e00ff */
[----:B------:R-:W-:-:S13]  /*9b00*/  ISETP.GE.OR P6, PT, R7, R2, !P0 ;  /* 0x000000020700720c */ /* 0x000fda00047c6670 */
[----:B------:R-:W-:Y:S05]  /*9b10*/  @P6 BRA `(.L_x_256) ;  /* 0x00000000000c6947 */ /* 0x000fea0003800000 */
[----:B------:R-:W0:Y:S02]  /*9b20*/  LDC.64 R2, c[0x0][0xc80] ;  /* 0x00032000ff027b82 */ /* 0x000e240000000a00 */
[----:B0-----:R-:W-:-:S05]  /*9b30*/  IMAD.WIDE R2, R7, 0x4, R2 ;  /* 0x0000000407027825 */ /* 0x001fca00078e0202 */
[----:B------:R0:W5:Y:S02]  /*9b40*/  LDG.E R0, desc[UR50][R2.64] ;  /* 0x0000003202007981 */ /* 0x000164000c1e1900 */
.L_x_256:
[----:B------:R-:W-:Y:S05]  /*9b50*/  BSYNC B0 ;  /* 0x0000000000007941 */ /* 0x000fea0003800000 */
.L_x_255:
[----:B0----5:R-:W0:Y:S02]  /*9b60*/  SHFL.UP PT, R2, R0, 0x1, RZ ;  /* 0x0420000000027989 */ /* 0x021e2400000e00ff */
        /* <DEDUP_REMOVED lines=15> */
[----:B0-----:R-:W-:-:S05]  /*9c60*/  IMAD R3, R3, UR5, RZ ;  /* 0x0000000503037c24 */ /* 0x001fca000f8e02ff */
[----:B------:R-:W-:-:S04]  /*9c70*/  IADD3 R4, R3, R4, RZ ;  /* 0x0000000403047210 */ /* 0x000fc80007ffe0ff */
[----:B------:R-:W-:-:S13]  /*9c80*/  ISETP.GT.AND P6, PT, R4, UR6, PT ;  /* 0x0000000604007c0c */ /* 0x000fda000bfc4270 */
[----:B------:R-:W-:Y:S05]  /*9c90*/  @!P6 BRA `(.L_x_257) ;  /* 0xfffffffc007ce947 */ /* 0x000fea000383ffff */
[----:B------:R-:W-:-:S07]  /*9ca0*/  IMAD.MOV.U32 R7, RZ, RZ, R9 ;  /* 0x000000ffff077224 */ /* 0x000fce00078e0009 */
.L_x_253:
[----:B------:R-:W-:-:S04]  /*9cb0*/  IMAD.IADD R8, R4, 0x1, -R3 ;  /* 0x0000000104087824 */ /* 0x000fc800078e0a03 */
[----:B------:R-:W-:-:S05]  /*9cc0*/  IMAD R2, R7, UR5, R8 ;  /* 0x0000000507027c24 */ /* 0x000fca000f8e0208 */
[----:B------:R-:W-:-:S13]  /*9cd0*/  ISETP.GT.AND P0, PT, R2, UR6, PT ;  /* 0x0000000602007c0c */ /* 0x000fda000bf04270 */
[----:B------:R-:W-:-:S04]  /*9ce0*/  VOTE.ANY R4, PT, !P0 ;  /* 0x0000000000047806 */ /* 0x000fc800040e0100 */
[----:B------:R-:W0:Y:S01]  /*9cf0*/  POPC R19, R4 ;  /* 0x0000000400137309 */ /* 0x000e220000000000 */
[----:B------:R-:W-:Y:S01]  /*9d00*/  ISETP.NE.AND P0, PT, R4, RZ, PT ;  /* 0x000000ff0400720c */ /* 0x000fe20003f05270 */
[----:B0-----:R-:W0:Y:S02]  /*9d10*/  SHFL.IDX PT, R10, R0, R19, 0x1f ;  /* 0x00001f13000a7589 */ /* 0x001e2400000e0000 */
[----:B0-----:R-:W-:-:S04]  /*9d20*/  IABS R9, R10 ;  /* 0x0000000a00097213 */ /* 0x001fc80000000000 */
[----:B------:R-:W0:Y:S08]  /*9d30*/  I2F.RP R6, R9 ;  /* 0x0000000900067306 */ /* 0x000e300000209400 */
[----:B0-----:R-:W0:Y:S02]  /*9d40*/  MUFU.RCP R6, R6 ;  /* 0x0000000600067308 */ /* 0x001e240000001000 */
[----:B0-----:R-:W-:-:S06]  /*9d50*/  VIADD R2, R6, 0xffffffe ;  /* 0x0ffffffe06027836 */ /* 0x001fcc0000000000 */
[----:B------:R0:W1:Y:S01]  /*9d60*/  F2I.FTZ.U32.TRUNC.NTZ R3, R2 ;  /* 0x0000000200037305 */ /* 0x000062000021f000 */
[----:B------:R-:W-:Y:S05]  /*9d70*/  @!P0 BRA `(.L_x_258) ;  /* 0x0000000000088947 */ /* 0x000fea0003800000 */
[----:B------:R-:W-:-:S06]  /*9d80*/  VIADD R16, R19, 0xffffffff ;  /* 0xffffffff13107836 */ /* 0x000fcc0000000000 */
[----:B------:R2:W3:Y:S02]  /*9d90*/  SHFL.IDX PT, R16, R7, R16, 0x1f ;  /* 0x00001f1007107589 */ /* 0x0004e400000e0000 */
.L_x_258:
[----:B---3--:R-:W-:Y:S01]  /*9da0*/  IMAD R16, R16, UR5, R8 ;  /* 0x0000000510107c24 */ /* 0x008fe2000f8e0208 */
[----:B0-----:R-:W-:Y:S02]  /*9db0*/  IABS R2, R10 ;  /* 0x0000000a00027213 */ /* 0x001fe40000000000 */
[----:B-1----:R-:W-:Y:S02]  /*9dc0*/  IADD3 R0, RZ, -R3, RZ ;  /* 0x80000003ff007210 */ /* 0x002fe40007ffe0ff */
[----:B------:R-:W-:Y:S01]  /*9dd0*/  IADD3 R11, -R16, UR6, RZ ;  /* 0x00000006100b7c10 */ /* 0x000fe2000fffe1ff */
[----:B------:R-:W-:Y:S01]  /*9de0*/  IMAD.MOV R4, RZ, RZ, -R2 ;  /* 0x000000ffff047224 */ /* 0x000fe200078e0a02 */
[----:B------:R-:W-:Y:S01]  /*9df0*/  IADD3 R19, R19, UR4, RZ ;  /* 0x0000000413137c10 */ /* 0x000fe2000fffe0ff */
[----:B--2---:R-:W-:Y:S01]  /*9e00*/  IMAD R7, R0, R9, RZ ;  /* 0x0000000900077224 */ /* 0x004fe200078e02ff */
[----:B------:R-:W-:Y:S01]  /*9e10*/  IABS R0, R11 ;  /* 0x0000000b00007213 */ /* 0x000fe20000000000 */
[----:B------:R-:W-:-:S04]  /*9e20*/  IMAD.MOV.U32 R2, RZ, RZ, RZ ;  /* 0x000000ffff027224 */ /* 0x000fc800078e00ff */
[----:B------:R-:W-:-:S04]  /*9e30*/  IMAD.HI.U32 R2, R3, R7, R2 ;  /* 0x0000000703027227 */ /* 0x000fc800078e0002 */
[----:B------:R-:W-:Y:S02]  /*9e40*/  IMAD.MOV.U32 R3, RZ, RZ, R0 ;  /* 0x000000ffff037224 */ /* 0x000fe400078e0000 */
[----:B------:R-:W-:Y:S02]  /*9e50*/  IMAD.MOV.U32 R0, RZ, RZ, R4 ;  /* 0x000000ffff007224 */ /* 0x000fe400078e0004 */
[----:B------:R-:W-:-:S04]  /*9e60*/  IMAD.HI.U32 R2, R2, R3, RZ ;  /* 0x0000000302027227 */ /* 0x000fc800078e00ff */
[----:B------:R-:W-:-:S05]  /*9e70*/  IMAD R0, R2, R0, R3 ;  /* 0x0000000002007224 */ /* 0x000fca00078e0203 */
[----:B------:R-:W-:-:S13]  /*9e80*/  ISETP.GT.U32.AND P1, PT, R9, R0, PT ;  /* 0x000000000900720c */ /* 0x000fda0003f24070 */
[-C--:B------:R-:W-:Y:S01]  /*9e90*/  @!P1 IADD3 R0, R0, -R9.reuse, RZ ;  /* 0x8000000900009210 */ /* 0x080fe20007ffe0ff */
[----:B------:R-:W-:Y:S01]  /*9ea0*/  @!P1 VIADD R2, R2, 0x1 ;  /* 0x0000000102029836 */ /* 0x000fe20000000000 */
[----:B------:R-:W-:Y:S02]  /*9eb0*/  ISETP.NE.AND P1, PT, R10, RZ, PT ;  /* 0x000000ff0a00720c */ /* 0x000fe40003f25270 */
[----:B------:R-:W-:Y:S02]  /*9ec0*/  ISETP.GE.U32.AND P0, PT, R0, R9, PT ;  /* 0x000000090000720c */ /* 0x000fe40003f06070 */
[----:B------:R-:W-:-:S04]  /*9ed0*/  LOP3.LUT R0, R11, R10, RZ, 0x3c, !PT ;  /* 0x0000000a0b007212 */ /* 0x000fc800078e3cff */
[----:B------:R-:W-:-:S07]  /*9ee0*/  ISETP.GE.AND P2, PT, R0, RZ, PT ;  /* 0x000000ff0000720c */ /* 0x000fce0003f46270 */
[----:B------:R-:W-:-:S06]  /*9ef0*/  @P0 VIADD R2, R2, 0x1 ;  /* 0x0000000102020836 */ /* 0x000fcc0000000000 */
[----:B------:R-:W-:Y:S01]  /*9f00*/  @!P2 IMAD.MOV R2, RZ, RZ, -R2 ;  /* 0x000000ffff02a224 */ /* 0x000fe200078e0a02 */
[----:B------:R-:W-:-:S05]  /*9f10*/  @!P1 LOP3.LUT R2, RZ, R10, RZ, 0x33, !PT ;  /* 0x0000000aff029212 */ /* 0x000fca00078e33ff */
[--C-:B------:R-:W-:Y:S02]  /*9f20*/  IMAD.MOV R17, RZ, RZ, -R2.reuse ;  /* 0x000000ffff117224 */ /* 0x100fe400078e0a02 */
[----:B------:R-:W-:Y:S02]  /*9f30*/  IMAD.MOV.U32 R18, RZ, RZ, R2 ;  /* 0x000000ffff127224 */ /* 0x000fe400078e0002 */
[----:B------:R-:W-:Y:S01]  /*9f40*/  IMAD R17, R10, R17, R11 ;  /* 0x000000110a117224 */ /* 0x000fe200078e020b */
[----:B------:R-:W-:Y:S06]  /*9f50*/  BRA `(.L_x_259) ;  /* 0x0000000000147947 */ /* 0x000fec0003800000 */
.L_x_254:
[----:B------:R-:W-:Y:S01]  /*9f60*/  ULDC UR4, c[0x0][0xc3c] ;  /* 0x00030f0000047ab9 */ /* 0x000fe20000000800 */
[----:B------:R-:W-:Y:S01]  /*9f70*/  IMAD.MOV.U32 R17, RZ, RZ, RZ ;  /* 0x000000ffff117224 */ /* 0x000fe200078e00ff */
[----:B------:R-:W-:Y:S01]  /*9f80*/  MOV R19, UR4 ;  /* 0x0000000400137c02 */ /* 0x000fe20008000f00 */
[----:B------:R-:W-:Y:S02]  /*9f90*/  IMAD.U32 R16, RZ, RZ, UR6 ;  /* 0x00000006ff107e24 */ /* 0x000fe4000f8e00ff */
[----:B------:R-:W-:-:S07]  /*9fa0*/  IMAD.MOV.U32 R18, RZ, RZ, RZ ;  /* 0x000000ffff127224 */ /* 0x000fce00078e00ff */
.L_x_259:
[----:B------:R-:W-:-:S13]  /*9fb0*/  ISETP.NE.AND P0, PT, R5, RZ, PT ;  /* 0x000000ff0500720c */ /* 0x000fda0003f05270 */
[----:B------:R-:W0:Y:S01]  /*9fc0*/  @!P0 S2R R3, SR_CgaCtaId ;  /* 0x0000000000038919 */ /* 0x000e220000008800 */
[----:B------:R-:W-:-:S04]  /*9fd0*/  @!P0 MOV R0, 0x400 ;  /* 0x0000040000008802 */ /* 0x000fc80000000f00 */
[----:B0-----:R-:W-:-:S05]  /*9fe0*/  @!P0 LEA R0, R3, R0, 0x18 ;  /* 0x0000000003008211 */ /* 0x001fca00078ec0ff */
[----:B------:R1:W-:Y:S01]  /*9ff0*/  @!P0 STS.128 [R0+0x288d0], R16 ;  /* 0x0288d01000008388 */ /* 0x0003e20000000c00 */
[----:B------:R-:W-:Y:S06]  /*a000*/  BAR.ARV 0x5, 0x180 ;  /* 0x0146000000007b1d */ /* 0x000fec0000002000 */
.L_x_252:
[----:B------:R2:W-:Y:S01]  /*a010*/  STL [R1+0x1c], RZ ;  /* 0x00001cff01007387 */ /* 0x0005e20000100800 */
[----:B------:R-:W-:Y:S01]  /*a020*/  ULDC UR4, c[0x0][0xc3c] ;  /* 0x00030f0000047ab9 */ /* 0x000fe20000000800 */
[----:B------:R-:W-:Y:S01]  /*a030*/  IMAD.MOV.U32 R28, RZ, RZ, 0x1 ;  /* 0x00000001ff1c7424 */ /* 0x000fe200078e00ff */
[----:B0-----:R-:W-:Y:S01]  /*a040*/  ISETP.GE.AND P0, PT, R19, UR4, PT ;  /* 0x0000000413007c0c */ /* 0x001fe2000bf06270 */
[----:B------:R-:W-:-:S12]  /*a050*/  IMAD.MOV.U32 R25, RZ, RZ, RZ ;  /* 0x000000ffff197224 */ /* 0x000fd800078e00ff */
[----:B--2---:R-:W-:Y:S05]  /*a060*/  @P0 BRA `(.L_x_260) ;  /* 0x0000004400b80947 */ /* 0x004fea0003800000 */
[----:B------:R-:W0:Y:S01]  /*a070*/  S2R R3, SR_TID.X ;  /* 0x0000000000037919 */ /* 0x000e220000002100 */
[----:B------:R-:W2:Y:S01]  /*a080*/  S2UR UR5, SR_CgaCtaId ;  /* 0x00000000000579c3 */ /* 0x000ea20000008800 */
[----:B------:R-:W-:Y:S01]  /*a090*/  UMOV UR4, 0x400 ;  /* 0x0000040000047882 */ /* 0x000fe20000000000 */
[----:B------:R-:W-:Y:S01]  /*a0a0*/  BSSY B8, `(.L_x_260) ;  /* 0x000046a000087945 */ /* 0x000fe20003800000 */
[----:B------:R3:W-:Y:S01]  /*a0b0*/  STL [R1+0x1c], RZ ;  /* 0x00001cff01007387 */ /* 0x0007e20000100800 */
[----:B------:R-:W-:Y:S01]  /*a0c0*/  IMAD.MOV.U32 R28, RZ, RZ, 0x1 ;  /* 0x00000001ff1c7424 */ /* 0x000fe200078e00ff */
[----:B------:R-:W-:Y:S01]  /*a0d0*/  MOV R25, RZ ;  /* 0x000000ff00197202 */ /* 0x000fe20000000f00 */
[----:B------:R-:W-:Y:S01]  /*a0e0*/  ULOP3.LUT UR37, UR36, 0x2, URZ, 0xfc, !UPT ;  /* 0x0000000224257892 */ /* 0x000fe2000f8efc3f */
[----:B------:R-:W-:Y:S01]  /*a0f0*/  ULDC UR38, c[0x0][0xc] ;  /* 0x0000030000267ab9 */ /* 0x000fe20000000800 */
[----:B--2---:R-:W-:-:S06]  /*a100*/  ULEA UR4, UR5, UR4, 0x18 ;  /* 0x0000000405047291 */ /* 0x004fcc000f8ec03f */
[----:B------:R-:W-:Y:S02]  /*a110*/  IMAD.U32 R22, RZ, RZ, UR4 ;  /* 0x00000004ff167e24 */ /* 0x000fe4000f8e00ff */
[----:B0-----:R-:W-:-:S05]  /*a120*/  IMAD.SHL.U32 R30, R3, 0x8, RZ ;  /* 0x00000008031e7824 */ /* 0x001fca00078e00ff */
[----:B-1----:R-:W-:-:S04]  /*a130*/  LOP3.LUT R0, R30, 0x1f8, RZ, 0xc0, !PT ;  /* 0x000001f81e007812 */ /* 0x002fc800078ec0ff */
[----:B------:R-:W-:-:S04]  /*a140*/  LOP3.LUT R3, R0, 0x38, R3, 0x78, !PT ;  /* 0x0000003800037812 */ /* 0x000fc800078e7803 */
[----:B------:R-:W-:Y:S02]  /*a150*/  LOP3.LUT R34, R3, 0x200, R30, 0xf8, !PT ;  /* 0x0000020003227812 */ /* 0x000fe400078ef81e */
[----:B------:R-:W-:-:S03]  /*a160*/  LOP3.LUT R30, R30, 0x38, RZ, 0xc0, !PT ;  /* 0x000000381e1e7812 */ /* 0x000fc600078ec0ff */
[----:B------:R-:W-:Y:S01]  /*a170*/  IMAD R0, R34, 0x2, R22 ;  /* 0x0000000222007824 */ /* 0x000fe200078e0216 */
[----:B------:R-:W-:-:S04]  /*a180*/  LOP3.LUT R29, R30, 0x40, RZ, 0xfc, !PT ;  /* 0x000000401e1d7812 */ /* 0x000fc800078efcff */
[----:B------:R3:W-:Y:S03]  /*a190*/  STL [R1], R0 ;  /* 0x0000000001007387 */ /* 0x0007e60000100800 */
.L_x_323:
[----:B0-----:R-:W0:Y:S02]  /*a1a0*/  LDC.64 R2, c[0x0][0xc88] ;  /* 0x00032200ff027b82 */ /* 0x001e240000000a00 */
[----:B0-----:R-:W-:-:S05]  /*a1b0*/  IMAD.WIDE R2, R19, 0x4, R2 ;  /* 0x0000000413027825 */ /* 0x001fca00078e0202 */
[----:B---3--:R-:W3:Y:S01]  /*a1c0*/  LDG.E R31, desc[UR50][R2.64] ;  /* 0x00000032021f7981 */ /* 0x008ee2000c1e1900 */
[----:B------:R-:W-:Y:S05]  /*a1d0*/  YIELD ;  /* 0x0000000000007946 */ /* 0x000fea0003800000 */
[----:B------:R-:W-:Y:S01]  /*a1e0*/  ULDC.64 UR4, c[0x0][0xa28] ;  /* 0x00028a0000047ab9 */ /* 0x000fe20000000a00 */
[----:B------:R-:W-:Y:S01]  /*a1f0*/  IMAD.MOV.U32 R36, RZ, RZ, RZ ;  /* 0x000000ffff247224 */ /* 0x000fe200078e00ff */
[----:B------:R-:W-:Y:S01]  /*a200*/  ISETP.NE.U32.AND P0, PT, RZ, UR4, PT ;  /* 0x00000004ff007c0c */ /* 0x000fe2000bf05070 */
[----:B------:R-:W-:-:S03]  /*a210*/  ULDC.64 UR6, c[0x0][0xa18] ;  /* 0x0002860000067ab9 */ /* 0x000fc60000000a00 */
[----:B------:R-:W-:Y:S02]  /*a220*/  ISETP.NE.AND.EX P0, PT, RZ, UR5, PT, P0 ;  /* 0x00000005ff007c0c */ /* 0x000fe4000bf05300 */
[----:B---3--:R-:W-:-:S11]  /*a230*/  SHF.R.S32.HI R0, RZ, 0x1f, R31 ;  /* 0x0000001fff007819 */ /* 0x008fd6000001141f */
[C---:B------:R-:W-:Y:S01]  /*a240*/  @P0 LEA R2, P1, R31.reuse, UR4, 0x2 ;  /* 0x000000041f020c11 */ /* 0x040fe2000f8210ff */
[C---:B------:R-:W-:Y:S01]  /*a250*/  IMAD.SHL.U32 R23, R31.reuse, 0x4, RZ ;  /* 0x000000041f177824 */ /* 0x040fe200078e00ff */
[C-C-:B------:R-:W-:Y:S01]  /*a260*/  SHF.L.U64.HI R24, R31.reuse, 0x2, R0.reuse ;  /* 0x000000021f187819 */ /* 0x140fe20000010200 */
[----:B------:R0:W-:Y:S01]  /*a270*/  STL [R1+0x10], R0 ;  /* 0x0000100001007387 */ /* 0x0001e20000100800 */
[----:B------:R-:W-:Y:S01]  /*a280*/  @P0 LEA.HI.X R3, R31, UR5, R0, 0x2, P1 ;  /* 0x000000051f030c11 */ /* 0x000fe200088f1400 */
[----:B------:R-:W-:-:S04]  /*a290*/  ULDC.64 UR4, c[0x0][0xa00] ;  /* 0x0002800000047ab9 */ /* 0x000fc80000000a00 */
[----:B-1----:R1:W5:Y:S01]  /*a2a0*/  @P0 LDG.E R36, desc[UR50][R2.64] ;  /* 0x0000003202240981 */ /* 0x002362000c1e1900 */
[----:B------:R-:W-:Y:S02]  /*a2b0*/  ISETP.NE.U32.AND P0, PT, RZ, UR4, PT ;  /* 0x00000004ff007c0c */ /* 0x000fe4000bf05070 */
[----:B------:R-:W-:Y:S02]  /*a2c0*/  LOP3.LUT R27, R27, 0xffffffef, RZ, 0xc0, !PT ;  /* 0xffffffef1b1b7812 */ /* 0x000fe400078ec0ff */
[----:B------:R-:W-:Y:S02]  /*a2d0*/  ISETP.NE.AND.EX P2, PT, RZ, UR5, PT, P0 ;  /* 0x00000005ff007c0c */ /* 0x000fe4000bf45300 */
[----:B0-----:R-:W-:Y:S02]  /*a2e0*/  MOV R0, RZ ;  /* 0x000000ff00007202 */ /* 0x001fe40000000f00 */
[----:B------:R-:W-:Y:S02]  /*a2f0*/  ISETP.NE.U32.AND P0, PT, RZ, UR6, PT ;  /* 0x00000006ff007c0c */ /* 0x000fe4000bf05070 */
[----:B-1----:R-:W-:-:S02]  /*a300*/  IADD3 R2, P1, R23, UR4, RZ ;  /* 0x0000000417027c10 */ /* 0x002fc4000ff3e0ff */
[----:B------:R-:W-:Y:S02]  /*a310*/  ISETP.NE.AND.EX P0, PT, RZ, UR7, PT, P0 ;  /* 0x00000007ff007c0c */ /* 0x000fe4000bf05300 */
[----:B------:R-:W-:Y:S01]  /*a320*/  IADD3.X R3, R24, UR5, RZ, P1, !PT ;  /* 0x0000000518037c10 */ /* 0x000fe20008ffe4ff */
[----:B------:R-:W-:Y:S02]  /*a330*/  ULDC.64 UR4, c[0x0][0x418] ;  /* 0x0001060000047ab9 */ /* 0x000fe40000000a00 */
[----:B------:R-:W-:Y:S02]  /*a340*/  @P2 LOP3.LUT R27, R27, 0x10, RZ, 0xfc, !PT ;  /* 0x000000101b1b2812 */ /* 0x000fe400078efcff */
[----:B------:R-:W2:Y:S06]  /*a350*/  @P2 LDG.E R0, desc[UR50][R2.64] ;  /* 0x0000003202002981 */ /* 0x000eac000c1e1900 */
[----:B------:R-:W-:-:S04]  /*a360*/  @P0 IADD3 R4, P1, R23, UR6, RZ ;  /* 0x0000000617040c10 */ /* 0x000fc8000ff3e0ff */
[----:B------:R-:W-:Y:S01]  /*a370*/  @P0 IADD3.X R5, R24, UR7, RZ, P1, !PT ;  /* 0x0000000718050c10 */ /* 0x000fe20008ffe4ff */
[----:B--2---:R0:W-:Y:S04]  /*a380*/  STL [R1+0x4], R0 ;  /* 0x0000040001007387 */ /* 0x0041e80000100800 */
[----:B0-----:R-:W2:Y:S01]  /*a390*/  @P0 LDG.E R0, desc[UR50][R4.64] ;  /* 0x0000003204000981 */ /* 0x001ea2000c1e1900 */
[----:B------:R-:W-:-:S03]  /*a3a0*/  UISETP.NE.U32.AND UP0, UPT, UR4, URZ, UPT ;  /* 0x0000003f0400728c */ /* 0x000fc6000bf05070 */
[----:B------:R-:W-:Y:S01]  /*a3b0*/  ULDC UR4, c[0x0][0x424] ;  /* 0x0001090000047ab9 */ /* 0x000fe20000000800 */
[----:B------:R-:W-:-:S03]  /*a3c0*/  UISETP.NE.AND.EX UP0, UPT, UR5, URZ, UPT, UP0 ;  /* 0x0000003f0500728c */ /* 0x000fc6000bf05300 */
[----:B------:R-:W-:Y:S01]  /*a3d0*/  ULDC UR5, c[0x0][0x2f0] ;  /* 0x0000bc0000057ab9 */ /* 0x000fe20000000800 */
[----:B------:R-:W-:-:S04]  /*a3e0*/  USEL UR4, UR4, 0x1, UP0 ;  /* 0x0000000104047887 */ /* 0x000fc80008000000 */
[----:B------:R-:W-:-:S06]  /*a3f0*/  UIMAD UR4, UR4, UR5, URZ ;  /* 0x00000005040472a4 */ /* 0x000fcc000f8e023f */
[----:B------:R-:W-:Y:S01]  /*a400*/  IMAD.U32 R35, RZ, RZ, UR4 ;  /* 0x00000004ff237e24 */ /* 0x000fe2000f8e00ff */
[----:B--2---:R0:W-:Y:S01]  /*a410*/  @P0 STL [R1+0x14], R0 ;  /* 0x0000140001000387 */ /* 0x0041e20000100800 */
[----:B------:R-:W-:Y:S05]  /*a420*/  @P0 BRA `(.L_x_261) ;  /* 0x0000000000200947 */ /* 0x000fea0003800000 */
[----:B------:R-:W-:Y:S02]  /*a430*/  ULDC UR4, c[0x0][0x288] ;  /* 0x0000a20000047ab9 */ /* 0x000fe40000000800 */
[----:B0-----:R-:W-:-:S05]  /*a440*/  IMAD.U32 R0, RZ, RZ, UR4 ;  /* 0x00000004ff007e24 */ /* 0x001fca000f8e00ff */
[----:B------:R1:W-:Y:S01]  /*a450*/  STL [R1+0x14], R0 ;  /* 0x0000140001007387 */ /* 0x0003e20000100800 */
[----:B------:R-:W-:Y:S05]  /*a460*/  @!P2 BRA `(.L_x_261) ;  /* 0x000000000010a947 */ /* 0x000fea0003800000 */
[----:B------:R-:W2:Y:S04]  /*a470*/  LDG.E R5, desc[UR50][R2.64] ;  /* 0x0000003202057981 */ /* 0x000ea8000c1e1900 */
[----:B-1----:R-:W2:Y:S02]  /*a480*/  LDG.E R0, desc[UR50][R2.64+0x4] ;  /* 0x0000043202007981 */ /* 0x002ea4000c1e1900 */
[----:B--2---:R-:W-:-:S05]  /*a490*/  IMAD.IADD R0, R0, 0x1, -R5 ;  /* 0x0000000100007824 */ /* 0x004fca00078e0a05 */
[----:B------:R2:W-:Y:S02]  /*a4a0*/  STL [R1+0x14], R0 ;  /* 0x0000140001007387 */ /* 0x0005e40000100800 */
.L_x_261:
[----:B------:R-:W-:Y:S01]  /*a4b0*/  ULDC.64 UR4, c[0x0][0xa20] ;  /* 0x0002880000047ab9 */ /* 0x000fe20000000a00 */
[----:B------:R-:W-:Y:S01]  /*a4c0*/  IMAD.MOV.U32 R33, RZ, RZ, R31 ;  /* 0x000000ffff217224 */ /* 0x000fe200078e001f */
[----:B------:R-:W-:-:S04]  /*a4d0*/  ISETP.NE.U32.AND P0, PT, RZ, UR4, PT ;  /* 0x00000004ff007c0c */ /* 0x000fc8000bf05070 */
[----:B------:R-:W-:-:S13]  /*a4e0*/  ISETP.NE.AND.EX P0, PT, RZ, UR5, PT, P0 ;  /* 0x00000005ff007c0c */ /* 0x000fda000bf05300 */
[----:B------:R-:W-:Y:S05]  /*a4f0*/  @!P0 BRA `(.L_x_262) ;  /* 0x0000000000108947 */ /* 0x000fea0003800000 */
[----:B------:R-:W-:-:S04]  /*a500*/  IADD3 R2, P0, R23, UR4, RZ ;  /* 0x0000000417027c10 */ /* 0x000fc8000ff1e0ff */
[----:B------:R-:W-:-:S05]  /*a510*/  IADD3.X R3, R24, UR5, RZ, P0, !PT ;  /* 0x0000000518037c10 */ /* 0x000fca00087fe4ff */
[----:B------:R3:W5:Y:S01]  /*a520*/  LDG.E R35, desc[UR50][R2.64] ;  /* 0x0000003202237981 */ /* 0x000762000c1e1900 */
[----:B------:R-:W-:Y:S05]  /*a530*/  BRA `(.L_x_263) ;  /* 0x0000000000247947 */ /* 0x000fea0003800000 */
.L_x_262:
[----:B------:R-:W-:Y:S02]  /*a540*/  ULDC.64 UR4, c[0x0][0xa08] ;  /* 0x0002820000047ab9 */ /* 0x000fe40000000a00 */
[----:B------:R-:W-:-:S04]  /*a550*/  ISETP.NE.U32.AND P0, PT, RZ, UR4, PT ;  /* 0x00000004ff007c0c */ /* 0x000fc8000bf05070 */
[----:B------:R-:W-:-:S13]  /*a560*/  ISETP.NE.AND.EX P0, PT, RZ, UR5, PT, P0 ;  /* 0x00000005ff007c0c */ /* 0x000fda000bf05300 */
[----:B------:R-:W-:Y:S05]  /*a570*/  @!P0 BRA `(.L_x_263) ;  /* 0x0000000000148947 */ /* 0x000fea0003800000 */
[----:B------:R-:W3:Y:S02]  /*a580*/  LDC.64 R2, c[0x0][0xa08] ;  /* 0x00028200ff027b82 */ /* 0x000ee40000000a00 */
[----:B---3--:R-:W-:-:S05]  /*a590*/  IMAD.WIDE R2, R33, 0x4, R2 ;  /* 0x0000000421027825 */ /* 0x008fca00078e0202 */
[----:B------:R-:W3:Y:S04]  /*a5a0*/  LDG.E R35, desc[UR50][R2.64] ;  /* 0x0000003202237981 */ /* 0x000ee8000c1e1900 */
[----:B012---:R-:W3:Y:S02]  /*a5b0*/  LDG.E R0, desc[UR50][R2.64+0x4] ;  /* 0x0000043202007981 */ /* 0x007ee4000c1e1900 */
[----:B---3--:R-:W-:-:S07]  /*a5c0*/  IADD3 R35, -R35, R0, RZ ;  /* 0x0000000023237210 */ /* 0x008fce0007ffe1ff */
.L_x_263:
[----:B-----5:R-:W-:Y:S01]  /*a5d0*/  IMAD.IADD R35, R35, 0x1, -R36 ;  /* 0x0000000123237824 */ /* 0x020fe200078e0a24 */
[----:B------:R-:W-:Y:S03]  /*a5e0*/  BSSY B7, `(.L_x_264) ;  /* 0x0000377000077945 */ /* 0x000fe60003800000 */
[C---:B012---:R-:W-:Y:S01]  /*a5f0*/  VIADD R0, R35.reuse, 0x7f ;  /* 0x0000007f23007836 */ /* 0x047fe20000000000 */
[----:B------:R-:W-:-:S04]  /*a600*/  ISETP.GT.AND P0, PT, R35, RZ, PT ;  /* 0x000000ff2300720c */ /* 0x000fc80003f04270 */
[----:B---3--:R-:W-:-:S04]  /*a610*/  SHF.R.S32.HI R3, RZ, 0x1f, R0 ;  /* 0x0000001fff037819 */ /* 0x008fc80000011400 */
[----:B------:R-:W-:-:S05]  /*a620*/  LEA.HI R32, R3, R0, RZ, 0x7 ;  /* 0x0000000003207211 */ /* 0x000fca00078f38ff */
[----:B------:R0:W-:Y:S01]  /*a630*/  STL [R1+0x18], R32 ;  /* 0x0000182001007387 */ /* 0x0001e20000100800 */
[----:B------:R-:W-:Y:S05]  /*a640*/  @P0 BRA `(.L_x_265) ;  /* 0x0000000000440947 */ /* 0x000fea0003800000 */
[----:B------:R-:W1:Y:S02]  /*a650*/  S2R R2, SR_TID.X ;  /* 0x0000000000027919 */ /* 0x000e640000002100 */
[----:B-1----:R-:W-:-:S04]  /*a660*/  LOP3.LUT R2, R2, 0x7f, RZ, 0xc0, !PT ;  /* 0x0000007f02027812 */ /* 0x002fc800078ec0ff */
[----:B------:R-:W-:-:S13]  /*a670*/  ISETP.NE.AND P0, PT, R2, RZ, PT ;  /* 0x000000ff0200720c */ /* 0x000fda0003f05270 */
[----:B------:R-:W-:Y:S05]  /*a680*/  @P0 BRA `(.L_x_266) ;  /* 0x0000003400b00947 */ /* 0x000fea0003800000 */
[----:B------:R-:W1:Y:S01]  /*a690*/  S2R R7, SR_LANEID ;  /* 0x0000000000077919 */ /* 0x000e620000000000 */
[----:B------:R-:W-:Y:S01]  /*a6a0*/  VOTEU.ANY UR4, UPT, PT ;  /* 0x0000000000047886 */ /* 0x000fe200038e0100 */
[----:B------:R-:W2:Y:S01]  /*a6b0*/  LDC.64 R2, c[0x0][0xc60] ;  /* 0x00031800ff027b82 */ /* 0x000ea20000000a00 */
[----:B------:R-:W1:Y:S08]  /*a6c0*/  FLO.U32 R0, UR4 ;  /* 0x0000000400007d00 */ /* 0x000e7000080e0000 */
[----:B------:R-:W2:Y:S01]  /*a6d0*/  POPC R5, UR4 ;  /* 0x0000000400057d09 */ /* 0x000ea20008000000 */
[----:B-1----:R-:W-:-:S13]  /*a6e0*/  ISETP.EQ.U32.AND P0, PT, R0, R7, PT ;  /* 0x000000070000720c */ /* 0x002fda0003f02070 */
[----:B--2---:R-:W2:Y:S01]  /*a6f0*/  @P0 ATOMG.E.ADD.STRONG.GPU PT, R3, desc[UR50][R2.64], R5 ;  /* 0x00000005020309a8 */ /* 0x004ea200081ee1f2 */
[----:B------:R-:W1:Y:S02]  /*a700*/  S2R R4, SR_LTMASK ;  /* 0x0000000000047919 */ /* 0x000e640000003900 */
[----:B-1----:R-:W-:-:S04]  /*a710*/  LOP3.LUT R4, R4, UR4, RZ, 0xc0, !PT ;  /* 0x0000000404047c12 */ /* 0x002fc8000f8ec0ff */
[----:B------:R-:W1:Y:S01]  /*a720*/  POPC R7, R4 ;  /* 0x0000000400077309 */ /* 0x000e620000000000 */
[----:B--2---:R-:W1:Y:S02]  /*a730*/  SHFL.IDX PT, R0, R3, R0, 0x1f ;  /* 0x00001f0003007589 */ /* 0x004e6400000e0000 */
[----:B-1----:R-:W-:Y:S01]  /*a740*/  IADD3 R16, R0, UR38, R7 ;  /* 0x0000002600107c10 */ /* 0x002fe2000fffe007 */
[----:B------:R-:W-:Y:S06]  /*a750*/  BRA `(.L_x_266) ;  /* 0x00000034007c7947 */ /* 0x000fec0003800000 */
.L_x_265:
[----:B------:R-:W-:Y:S01]  /*a760*/  VIADD R0, R22, 0x18400 ;  /* 0x0001840016007836 */ /* 0x000fe20000000000 */
[----:B------:R-:W-:Y:S04]  /*a770*/  BSSY B6, `(.L_x_267) ;  /* 0x0000013000067945 */ /* 0x000fe80003800000 */
[----:B------:R-:W-:-:S13]  /*a780*/  LOP3.LUT P0, RZ, R0, 0x3ff, RZ, 0xc0, !PT ;  /* 0x000003ff00ff7812 */ /* 0x000fda000780c0ff */
        /* <DEDUP_REMOVED lines=9> */
[----:B------:R-:W-:Y:S01]  /*a820*/  MOV R8, 0x70 ;  /* 0x0000007000087802 */ /* 0x000fe20000000f00 */
[----:B------:R-:W-:Y:S02]  /*a830*/  IMAD.U32 R7, RZ, RZ, UR9 ;  /* 0x00000009ff077e24 */ /* 0x000fe4000f8e00ff */
[----:B------:R-:W-:-:S02]  /*a840*/  IMAD.U32 R10, RZ, RZ, UR4 ;  /* 0x00000004ff0a7e24 */ /* 0x000fc4000f8e00ff */
[----:B------:R-:W-:Y:S02]  /*a850*/  IMAD.U32 R11, RZ, RZ, UR5 ;  /* 0x00000005ff0b7e24 */ /* 0x000fe4000f8e00ff */
[----:B------:R-:W-:Y:S02]  /*a860*/  IMAD.MOV.U32 R12, RZ, RZ, 0x1 ;  /* 0x00000001ff0c7424 */ /* 0x000fe400078e00ff */
[----:B------:R-:W-:-:S07]  /*a870*/  IMAD.MOV.U32 R13, RZ, RZ, RZ ;  /* 0x000000ffff0d7224 */ /* 0x000fce00078e00ff */
[----:B------:R-:W-:-:S07]  /*a880*/  LEPC R20, `(.L_x_268) ;  /* 0x000000001014794e */ /* 0x000fce0000000000 */
[----:B01----:R-:W-:Y:S05]  /*a890*/  CALL.ABS.NOINC R2 ;  /* 0x0000000002007343 */ /* 0x003fea0003c00000 */
.L_x_268:
[----:B------:R-:W-:Y:S05]  /*a8a0*/  BSYNC B6 ;  /* 0x0000000000067941 */ /* 0x000fea0003800000 */
.L_x_267:
        /* <DEDUP_REMOVED lines=8> */
[----:B------:R1:W2:Y:S01]  /*a930*/  LDC.64 R2, c[0x4][R26] ;  /* 0x010000001a027b82 */ /* 0x0002a20000000a00 */
[----:B------:R-:W-:Y:S01]  /*a940*/  IMAD.U32 R4, RZ, RZ, UR6 ;  /* 0x00000006ff047e24 */ /* 0x000fe2000f8e00ff */
[----:B------:R-:W-:Y:S01]  /*a950*/  MOV R5, UR7 ;  /* 0x0000000700057c02 */ /* 0x000fe20008000f00 */
[----:B------:R-:W-:Y:S01]  /*a960*/  IMAD.U32 R6, RZ, RZ, UR8 ;  /* 0x00000008ff067e24 */ /* 0x000fe2000f8e00ff */
[----:B------:R-:W-:Y:S01]  /*a970*/  MOV R8, 0x70 ;  /* 0x0000007000087802 */ /* 0x000fe20000000f00 */
[----:B------:R-:W-:Y:S02]  /*a980*/  IMAD.U32 R7, RZ, RZ, UR9 ;  /* 0x00000009ff077e24 */ /* 0x000fe4000f8e00ff */
[----:B------:R-:W-:-:S02]  /*a990*/  IMAD.U32 R10, RZ, RZ, UR4 ;  /* 0x00000004ff0a7e24 */ /* 0x000fc4000f8e00ff */
[----:B------:R-:W-:Y:S02]  /*a9a0*/  IMAD.U32 R11, RZ, RZ, UR5 ;  /* 0x00000005ff0b7e24 */ /* 0x000fe4000f8e00ff */
[----:B------:R-:W-:Y:S02]  /*a9b0*/  IMAD.MOV.U32 R12, RZ, RZ, 0x1 ;  /* 0x00000001ff0c7424 */ /* 0x000fe400078e00ff */
[----:B-1----:R-:W-:-:S07]  /*a9c0*/  IMAD.MOV.U32 R13, RZ, RZ, RZ ;  /* 0x000000ffff0d7224 */ /* 0x002fce00078e00ff */
[----:B------:R-:W-:-:S07]  /*a9d0*/  LEPC R20, `(.L_x_271) ;  /* 0x000000001014794e */ /* 0x000fce0000000000 */
[----:B0-2---:R-:W-:Y:S05]  /*a9e0*/  CALL.ABS.NOINC R2 ;  /* 0x0000000002007343 */ /* 0x005fea0003c00000 */
.L_x_271:
[----:B------:R0:W1:Y:S01]  /*a9f0*/  LDC.64 R2, c[0x4][R26] ;  /* 0x010000001a027b82 */ /* 0x0000620000000a00 */
[----:B------:R-:W-:Y:S01]  /*aa00*/  ULDC.64 UR6, c[0x4][0x80] ;  /* 0x0100200000067ab9 */ /* 0x000fe20000000a00 */
[----:B------:R-:W-:Y:S01]  /*aa10*/  ULDC.64 UR8, c[0x4][0x88] ;  /* 0x0100220000087ab9 */ /* 0x000fe20000000a00 */
[----:B------:R-:W-:Y:S01]  /*aa20*/  ULDC.64 UR4, c[0x4][0x18] ;  /* 0x0100060000047ab9 */ /* 0x000fe20000000a00 */
        /* <DEDUP_REMOVED lines=8> */
[----:B0-----:R-:W-:-:S07]  /*aab0*/  IMAD.MOV.U32 R13, RZ, RZ, RZ ;  /* 0x000000ffff0d7224 */ /* 0x001fce00078e00ff */
[----:B------:R-:W-:-:S07]  /*aac0*/  LEPC R20, `(.L_x_270) ;  /* 0x000000001014794e */ /* 0x000fce0000000000 */
[----:B-1----:R-:W-:Y:S05]  /*aad0*/  CALL.ABS.NOINC R2 ;  /* 0x0000000002007343 */ /* 0x002fea0003c00000 */
.L_x_270:
[----:B------:R-:W-:Y:S05]  /*aae0*/  BSYNC B6 ;  /* 0x0000000000067941 */ /* 0x000fea0003800000 */
.L_x_269:
[----:B------:R-:W-:Y:S01]  /*aaf0*/  ULDC.64 UR4, c[0x0][0x9f8] ;  /* 0x00027e0000047ab9 */ /* 0x000fe20000000a00 */
[----:B------:R-:W1:Y:S01]  /*ab00*/  S2R R20, SR_TID.X ;  /* 0x0000000000147919 */ /* 0x000e620000002100 */
[----:B------:R-:W-:Y:S01]  /*ab10*/  ISETP.NE.U32.AND P0, PT, RZ, UR4, PT ;  /* 0x00000004ff007c0c */ /* 0x000fe2000bf05070 */
[----:B------:R-:W2:Y:S03]  /*ab20*/  LDC R6, c[0x0][0x430] ;  /* 0x00010c00ff067b82 */ /* 0x000ea60000000800 */
[----:B------:R-:W-:-:S13]  /*ab30*/  ISETP.NE.AND.EX P0, PT, RZ, UR5, PT, P0 ;  /* 0x00000005ff007c0c */ /* 0x000fda000bf05300 */
[----:B------:R-:W-:Y:S01]  /*ab40*/  @P0 IADD3 R2, P1, R23, UR4, RZ ;  /* 0x0000000417020c10 */ /* 0x000fe2000ff3e0ff */
[----:B------:R-:W3:Y:S01]  /*ab50*/  S2R R21, SR_TID.X ;  /* 0x0000000000157919 */ /* 0x000ee20000002100 */
[----:B------:R-:W-:Y:S01]  /*ab60*/  LEA.HI.SX32 R26, R32, 0xffffffff, 0x19 ;  /* 0xffffffff201a7811 */ /* 0x000fe200078fcaff */
[----:B------:R-:W-:Y:S01]  /*ab70*/  IMAD.U32 R10, RZ, RZ, UR37 ;  /* 0x00000025ff0a7e24 */ /* 0x000fe2000f8e00ff */
[----:B------:R-:W-:Y:S01]  /*ab80*/  @P0 IADD3.X R3, R24, UR5, RZ, P1, !PT ;  /* 0x0000000518030c10 */ /* 0x000fe20008ffe4ff */
[----:B------:R-:W-:-:S04]  /*ab90*/  ULDC UR4, c[0x0][0x2f4] ;  /* 0x0000bd0000047ab9 */ /* 0x000fc80000000800 */
[----:B------:R4:W4:Y:S01]  /*aba0*/  @P0 LDG.E R33, desc[UR50][R2.64] ;  /* 0x0000003202210981 */ /* 0x000922000c1e1900 */
[----:B--2---:R-:W-:Y:S01]  /*abb0*/  ISETP.NE.AND P2, PT, R6, 0x1, PT ;  /* 0x000000010600780c */ /* 0x004fe20003f45270 */
[----:B------:R-:W-:Y:S01]  /*abc0*/  IMAD.SHL.U32 R8, R26, 0x80, RZ ;  /* 0x000000801a087824 */ /* 0x000fe200078e00ff */
[----:B------:R-:W-:Y:S02]  /*abd0*/  LOP3.LUT R27, R27, 0xfffffff7, RZ, 0xc0, !PT ;  /* 0xfffffff71b1b7812 */ /* 0x000fe400078ec0ff */
[----:B-1----:R-:W-:-:S04]  /*abe0*/  LOP3.LUT R20, R20, 0x7f, RZ, 0xc0, !PT ;  /* 0x0000007f14147812 */ /* 0x002fc800078ec0ff */
[----:B------:R-:W-:-:S05]  /*abf0*/  SHF.R.U32.HI R20, RZ, 0x3, R20 ;  /* 0x00000003ff147819 */ /* 0x000fca0000011614 */
[----:B------:R-:W1:Y:S01]  /*ac00*/  @P2 LDC R0, c[0x0][0x434] ;  /* 0x00010d00ff002b82 */ /* 0x000e620000000800 */
[----:B------:R-:W-:-:S07]  /*ac10*/  @P2 LOP3.LUT R27, R27, 0x8, RZ, 0xfc, !PT ;  /* 0x000000081b1b2812 */ /* 0x000fce00078efcff */
[----:B------:R-:W2:Y:S01]  /*ac20*/  @P2 LDC R7, c[0x0][0x438] ;  /* 0x00010e00ff072b82 */ /* 0x000ea20000000800 */
[----:B---3--:R-:W-:-:S05]  /*ac30*/  IMAD.SHL.U32 R21, R21, 0x10, RZ ;  /* 0x0000001015157824 */ /* 0x008fca00078e00ff */
[----:B------:R-:W-:-:S04]  /*ac40*/  LOP3.LUT R21, R21, 0x70, RZ, 0xc0, !PT ;  /* 0x0000007015157812 */ /* 0x000fc800078ec0ff */
[----:B------:R-:W-:-:S04]  /*ac50*/  LOP3.LUT R4, R8, R20, R21, 0xfe, !PT ;  /* 0x0000001408047212 */ /* 0x000fc800078efe15 */
[C---:B------:R-:W-:Y:S01]  /*ac60*/  ISETP.GE.AND P0, PT, R4.reuse, R35, PT ;  /* 0x000000230400720c */ /* 0x040fe20003f06270 */
[----:B------:R-:W-:-:S04]  /*ac70*/  IMAD.IADD R9, R4, 0x1, R36 ;  /* 0x0000000104097824 */ /* 0x000fc800078e0224 */
[----:B-1----:R-:W-:Y:S01]  /*ac80*/  @P2 IMAD.HI.U32 R0, R9, R0, RZ ;  /* 0x0000000009002227 */ /* 0x002fe200078e00ff */
[----:B----4-:R-:W-:-:S04]  /*ac90*/  MOV R2, R9 ;  /* 0x0000000900027202 */ /* 0x010fc80000000f00 */
[----:B--2---:R-:W-:-:S03]  /*aca0*/  @P2 SHF.R.U32.HI R2, RZ, R7, R0 ;  /* 0x00000007ff022219 */ /* 0x004fc60000011600 */
[----:B------:R-:W1:Y:S01]  /*acb0*/  @!P0 LDC.64 R4, c[0x0][0x428] ;  /* 0x00010a00ff048b82 */ /* 0x000e620000000a00 */
[--C-:B------:R-:W-:Y:S01]  /*acc0*/  @!P0 SHF.R.S32.HI R3, RZ, 0x1f, R2.reuse ;  /* 0x0000001fff038819 */ /* 0x100fe20000011402 */
[----:B------:R-:W-:-:S04]  /*acd0*/  IMAD.MOV R0, RZ, RZ, -R2 ;  /* 0x000000ffff007224 */ /* 0x000fc800078e0a02 */
[----:B------:R-:W-:Y:S01]  /*ace0*/  IMAD R0, R6, R0, R9 ;  /* 0x0000000006007224 */ /* 0x000fe200078e0209 */
[----:B------:R-:W-:Y:S02]  /*acf0*/  ISETP.NE.AND P2, PT, R10, 0x3, PT ;  /* 0x000000030a00780c */ /* 0x000fe40003f45270 */
[----:B------:R-:W-:-:S11]  /*ad00*/  LOP3.LUT R27, R27, 0xfffffffb, RZ, 0xc0, !PT ;  /* 0xfffffffb1b1b7812 */ /* 0x000fd600078ec0ff */
[----:B------:R-:W-:-:S04]  /*ad10*/  @P2 LOP3.LUT R27, R27, 0x4, RZ, 0xfc, !PT ;  /* 0x000000041b1b2812 */ /* 0x000fc800078efcff */
[----:B------:R-:W-:Y:S01]  /*ad20*/  LOP3.LUT R27, R27, 0xfffffffd, RZ, 0xc0, !PT ;  /* 0xfffffffd1b1b7812 */ /* 0x000fe200078ec0ff */
[----:B------:R-:W-:Y:S01]  /*ad30*/  UMOV UR5, 0xffffffff ;  /* 0xffffffff00057882 */ /* 0x000fe20000000000 */
[-C--:B-1----:R-:W-:Y:S01]  /*ad40*/  @!P0 IMAD.WIDE.U32 R6, R33, R4.reuse, R2 ;  /* 0x0000000421068225 */ /* 0x082fe200078e0002 */
[----:B------:R-:W-:Y:S01]  /*ad50*/  SHF.R.S32.HI R37, RZ, 0x1f, R33 ;  /* 0x0000001fff257819 */ /* 0x000fe20000011421 */
[----:B------:R-:W1:Y:S04]  /*ad60*/  @!P0 LDC.64 R2, c[0x0][0x418] ;  /* 0x00010600ff028b82 */ /* 0x000e680000000a00 */
[----:B------:R-:W-:Y:S02]  /*ad70*/  @!P0 IMAD R9, R37, R4, RZ ;  /* 0x0000000425098224 */ /* 0x000fe400078e02ff */
[----:B------:R-:W-:-:S02]  /*ad80*/  IMAD.MOV.U32 R4, RZ, RZ, RZ ;  /* 0x000000ffff047224 */ /* 0x000fc400078e00ff */
[----:B------:R-:W-:-:S04]  /*ad90*/  @!P0 IMAD R5, R33, R5, R9 ;  /* 0x0000000521058224 */ /* 0x000fc800078e0209 */
[----:B------:R-:W-:Y:S01]  /*ada0*/  @!P0 IMAD.IADD R5, R7, 0x1, R5 ;  /* 0x0000000107058824 */ /* 0x000fe200078e0205 */
[----:B-1----:R-:W-:-:S04]  /*adb0*/  @!P0 LEA R2, P1, R6, R2, 0x2 ;  /* 0x0000000206028211 */ /* 0x002fc800078210ff */
[----:B------:R-:W-:-:S05]  /*adc0*/  @!P0 LEA.HI.X R3, R6, R3, R5, 0x2, P1 ;  /* 0x0000000306038211 */ /* 0x000fca00008f1405 */
[----:B------:R1:W5:Y:S01]  /*add0*/  @!P0 LDG.E R4, desc[UR50][R2.64] ;  /* 0x0000003202048981 */ /* 0x000362000c1e1900 */
[----:B------:R-:W-:-:S13]  /*ade0*/  ISETP.GE.AND P0, PT, R30, UR4, PT ;  /* 0x000000041e007c0c */ /* 0x000fda000bf06270 */
[----:B------:R-:W-:Y:S02]  /*adf0*/  @P0 LOP3.LUT R27, R27, 0x2, RZ, 0xfc, !PT ;  /* 0x000000021b1b0812 */ /* 0x000fe400078efcff */
[----:B------:R-:W-:Y:S02]  /*ae00*/  ISETP.GE.AND P0, PT, R29, UR4, PT ;  /* 0x000000041d007c0c */ /* 0x000fe4000bf06270 */
[----:B------:R-:W-:-:S11]  /*ae10*/  LOP3.LUT R27, R27, 0xfffffffe, RZ, 0xc0, !PT ;  /* 0xfffffffe1b1b7812 */ /* 0x000fd600078ec0ff */
[----:B------:R-:W-:Y:S01]  /*ae20*/  @P0 LOP3.LUT R27, R27, 0x1, RZ, 0xfc, !PT ;  /* 0x000000011b1b0812 */ /* 0x000fe200078efcff */
[----:B-1----:R-:W-:Y:S06]  /*ae30*/  BRA.DIV UR5, `(.L_x_272) ;  /* 0x0000003e05a07947 */ /* 0x002fec000b800000 */
.L_x_340:
[----:B0-----:R-:W-:Y:S01]  /*ae40*/  SHF.R.S32.HI R32, RZ, 0x1f, R18 ;  /* 0x0000001fff207819 */ /* 0x001fe20000011412 */
[----:B------:R-:W-:Y:S06]  /*ae50*/  @!P2 BRA `(.L_x_273) ;  /* 0x000000000004a947 */ /* 0x000fec0003800000 */
[----:B------:R-:W-:Y:S01]  /*ae60*/  BPT.TRAP 0x1 ;  /* 0x000000040000795c */ /* 0x000fe20000300000 */
.L_x_273:
[----:B------:R-:W-:Y:S01]  /*ae70*/  SHF.R.S32.HI R6, RZ, 0x1f, R0 ;  /* 0x0000001fff067819 */ /* 0x000fe20000011400 */
[----:B------:R-:W-:Y:S01]  /*ae80*/  ULDC.64 UR4, c[0x0][0x328] ;  /* 0x0000ca0000047ab9 */ /* 0x000fe20000000a00 */
[----:B------:R-:W-:Y:S01]  /*ae90*/  BSSY B0, `(.L_x_274) ;  /* 0x0000017000007945 */ /* 0x000fe20003800000 */
[----:B------:R-:W-:-:S04]  /*aea0*/  IMAD.WIDE.U32 R2, R0, UR4, RZ ;  /* 0x0000000400027c25 */ /* 0x000fc8000f8e00ff */
[----:B------:R-:W-:-:S04]  /*aeb0*/  IMAD R5, R6, UR4, RZ ;  /* 0x0000000406057c24 */ /* 0x000fc8000f8e02ff */
[----:B------:R-:W-:Y:S01]  /*aec0*/  IMAD R5, R0, UR5, R5 ;  /* 0x0000000500057c24 */ /* 0x000fe2000f8e0205 */
[----:B------:R-:W-:-:S04]  /*aed0*/  ULDC.64 UR4, c[0x0][0x338] ;  /* 0x0000ce0000047ab9 */ /* 0x000fc80000000a00 */
[----:B------:R-:W-:Y:S02]  /*aee0*/  IADD3 R3, R3, R5, RZ ;  /* 0x0000000503037210 */ /* 0x000fe40007ffe0ff */
[----:B-----5:R-:W-:Y:S01]  /*aef0*/  SHF.R.S32.HI R5, RZ, 0x1f, R4 ;  /* 0x0000001fff057819 */ /* 0x020fe20000011404 */
[----:B------:R-:W-:-:S04]  /*af00*/  IMAD.WIDE.U32 R2, R4, UR4, R2 ;  /* 0x0000000404027c25 */ /* 0x000fc8000f8e0002 */
[----:B------:R-:W-:-:S04]  /*af10*/  IMAD R7, R5, UR4, RZ ;  /* 0x0000000405077c24 */ /* 0x000fc8000f8e02ff */
[----:B------:R-:W-:Y:S01]  /*af20*/  IMAD R7, R4, UR5, R7 ;  /* 0x0000000504077c24 */ /* 0x000fe2000f8e0207 */
[----:B------:R-:W-:-:S03]  /*af30*/  ULDC.64 UR4, c[0x0][0x330] ;  /* 0x0000cc0000047ab9 */ /* 0x000fc60000000a00 */
[----:B------:R-:W-:Y:S02]  /*af40*/  IMAD.IADD R3, R3, 0x1, R7 ;  /* 0x0000000103037824 */ /* 0x000fe400078e0207 */
[----:B------:R-:W-:Y:S02]  /*af50*/  IMAD R7, R32, UR4, RZ ;  /* 0x0000000420077c24 */ /* 0x000fe4000f8e02ff */
[----:B------:R-:W-:-:S04]  /*af60*/  IMAD.WIDE.U32 R2, R18, UR4, R2 ;  /* 0x0000000412027c25 */ /* 0x000fc8000f8e0002 */
[----:B------:R-:W-:Y:S01]  /*af70*/  IMAD R7, R18, UR5, R7 ;  /* 0x0000000512077c24 */ /* 0x000fe2000f8e0207 */
[----:B------:R-:W-:Y:S02]  /*af80*/  ULDC.64 UR4, c[0x0][0x318] ;  /* 0x0000c60000047ab9 */ /* 0x000fe40000000a00 */
[----:B------:R-:W-:Y:S01]  /*af90*/  LEA R23, P0, R2, UR4, 0x1 ;  /* 0x0000000402177c11 */ /* 0x000fe2000f8008ff */
[----:B------:R-:W-:-:S05]  /*afa0*/  IMAD.IADD R7, R3, 0x1, R7 ;  /* 0x0000000103077824 */ /* 0x000fca00078e0207 */
[----:B------:R-:W-:Y:S01]  /*afb0*/  LEA.HI.X R24, R2, UR5, R7, 0x1, P0 ;  /* 0x0000000502187c11 */ /* 0x000fe200080f0c07 */
[----:B------:R-:W-:Y:S01]  /*afc0*/  IMAD R7, R25, 0x8, R22 ;  /* 0x0000000819077824 */ /* 0x000fe200078e0216 */
[----:B------:R-:W-:-:S04]  /*afd0*/  SHF.L.U32 R2, R28, 0x1f, RZ ;  /* 0x0000001f1c027819 */ /* 0x000fc800000006ff */
[----:B------:R-:W0:Y:S02]  /*afe0*/  SYNCS.PHASECHK.TRANS64.TRYWAIT P0, [R7+URZ+0x28840], R2 ;  /* 0x02884002070075a7 */ /* 0x000e24000800017f */
[----:B0-----:R-:W-:Y:S05]  /*aff0*/  @!P0 BRA `(.L_x_275) ;  /* 0x0000003c00648947 */ /* 0x001fea0003800000 */
.L_x_341:
[----:B------:R-:W-:Y:S05]  /*b000*/  BSYNC B0 ;  /* 0x0000000000007941 */ /* 0x000fea0003800000 */
.L_x_274:
[----:B------:R-:W1:Y:S01]  /*b010*/  S2R R9, SR_TID.X ;  /* 0x0000000000097919 */ /* 0x000e620000002100 */
        /* <DEDUP_REMOVED lines=12> */
[----:B------:R-:W-:Y:S01]  /*b0e0*/  IMAD R0, R32, UR4, RZ ;  /* 0x0000000420007c24 */ /* 0x000fe2000f8e02ff */
[----:B------:R-:W-:Y:S01]  /*b0f0*/  IADD3 R3, R3, R5, RZ ;  /* 0x0000000503037210 */ /* 0x000fe20007ffe0ff */
[----:B------:R-:W-:Y:S02]  /*b100*/  IMAD R5, R25, 0x4000, R34 ;  /* 0x0000400019057824 */ /* 0x000fe400078e0222 */
[C---:B------:R-:W-:Y:S02]  /*b110*/  IMAD R0, R18.reuse, UR5, R0 ;  /* 0x0000000512007c24 */ /* 0x040fe4000f8e0200 */
[----:B------:R-:W-:Y:S01]  /*b120*/  IMAD.WIDE.U32 R2, R18, UR4, R2 ;  /* 0x0000000412027c25 */ /* 0x000fe2000f8e0002 */
[----:B------:R-:W-:Y:S01]  /*b130*/  ULDC.64 UR4, c[0x0][0x2e8] ;  /* 0x0000ba0000047ab9 */ /* 0x000fe20000000a00 */
[----:B-1----:R-:W-:Y:S02]  /*b140*/  LOP3.LUT R9, R9, 0x7f, RZ, 0xc0, !PT ;  /* 0x0000007f09097812 */ /* 0x002fe400078ec0ff */
[----:B------:R-:W-:Y:S01]  /*b150*/  IMAD.IADD R0, R3, 0x1, R0 ;  /* 0x0000000103007824 */ /* 0x000fe200078e0200 */
[----:B------:R-:W-:Y:S01]  /*b160*/  LEA R4, P0, R2, UR4, 0x1 ;  /* 0x0000000402047c11 */ /* 0x000fe2000f8008ff */
[----:B------:R-:W-:Y:S01]  /*b170*/  UMOV UR4, 0xffffffff ;  /* 0xffffffff00047882 */ /* 0x000fe20000000000 */
[----:B------:R-:W-:-:S02]  /*b180*/  SHF.R.U32.HI R9, RZ, 0x3, R9 ;  /* 0x00000003ff097819 */ /* 0x000fc40000011609 */
[----:B------:R-:W-:Y:S02]  /*b190*/  LEA.HI.X R0, R2, UR5, R0, 0x1, P0 ;  /* 0x0000000502007c11 */ /* 0x000fe400080f0c00 */
[----:B------:R-:W-:-:S04]  /*b1a0*/  IADD3 R6, -R9, R35, -R8 ;  /* 0x0000002309067210 */ /* 0x000fc80007ffe908 */
[----:B------:R-:W-:Y:S01]  /*b1b0*/  ISETP.GE.AND P0, PT, R6, 0x1, PT ;  /* 0x000000010600780c */ /* 0x000fe20003f06270 */
[----:B------:R-:W-:-:S12]  /*b1c0*/  BRA.DIV UR4, `(.L_x_276) ;  /* 0x0000003e04047947 */ /* 0x000fd8000b800000 */
[----:B------:R-:W0:Y:S01]  /*b1d0*/  SHFL.IDX PT, R3, R4, RZ, 0x181f ;  /* 0x00181fff04037589 */ /* 0x000e2200000e0000 */
[----:B------:R-:W-:-:S03]  /*b1e0*/  @P0 IMAD R8, R5, 0x2, R22 ;  /* 0x0000000205080824 */ /* 0x000fc600078e0216 */
[----:B------:R-:W1:Y:S01]  /*b1f0*/  SHFL.IDX PT, R2, R0, RZ, 0x181f ;  /* 0x00181fff00027589 */ /* 0x000e6200000e0000 */
[----:B0-----:R-:W-:-:S05]  /*b200*/  @P0 LEA R3, P1, R30, R3, 0x1 ;  /* 0x000000031e030211 */ /* 0x001fca00078208ff */
[----:B-1----:R-:W-:Y:S01]  /*b210*/  @P0 IMAD.X R2, RZ, RZ, R2, P1 ;  /* 0x000000ffff020224 */ /* 0x002fe200008e0602 */
[----:B------:R-:W-:-:S04]  /*b220*/  ISETP.GE.AND P1, PT, R6, 0x11, PT ;  /* 0x000000110600780c */ /* 0x000fc80003f26270 */
[----:B------:R-:W-:-:S04]  /*b230*/  @P0 LOP3.LUT R3, R3, R2, RZ, 0x3c, !PT ;  /* 0x0000000203030212 */ /* 0x000fc800078e3cff */
[----:B------:R-:W-:-:S04]  /*b240*/  @P0 LOP3.LUT R2, R3, R2, RZ, 0x3c, !PT ;  /* 0x0000000203020212 */ /* 0x000fc800078e3cff */
[----:B------:R-:W-:-:S05]  /*b250*/  @P0 LOP3.LUT R3, R3, R2, RZ, 0x3c, !PT ;  /* 0x0000000203030212 */ /* 0x000fca00078e3cff */
[----:B------:R-:W-:Y:S01]  /*b260*/  @!PT LDS RZ, [RZ] ;  /* 0x00000000fffff984 */ /* 0x000fe20000000800 */
[----:B------:R-:W-:Y:S04]  /*b270*/  @P0 LDGSTS.E.BYPASS.LTC128B.128 [R8+0x18400], desc[UR50][R2.64], !P3 ;  /* 0x1840000002080fae */ /* 0x000fe8000d901d72 */
[----:B------:R0:W-:Y:S04]  /*b280*/  @P0 LDGSTS.E.BYPASS.LTC128B.128 [R8+0x1c400], desc[UR50][R2.64+0x80], !P2 ;  /* 0x1c40008002080fae */ /* 0x0001e8000d101d72 */
[----:B0-----:R-:W0:Y:S01]  /*b290*/  SHFL.IDX PT, R3, R4, 0x1, 0x181f ;  /* 0x00381f0004037f89 */ /* 0x001e2200000e0000 */
[----:B------:R-:W-:-:S03]  /*b2a0*/  @P1 IMAD R8, R5, 0x2, R22 ;  /* 0x0000000205081824 */ /* 0x000fc600078e0216 */
[----:B------:R-:W1:Y:S01]  /*b2b0*/  SHFL.IDX PT, R2, R0, 0x1, 0x181f ;  /* 0x00381f0000027f89 */ /* 0x000e6200000e0000 */
[----:B0-----:R-:W-:-:S04]  /*b2c0*/  @P1 LEA R3, P0, R30, R3, 0x1 ;  /* 0x000000031e031211 */ /* 0x001fc800078008ff */
[----:B-1----:R-:W-:-:S04]  /*b2d0*/  @P1 IADD3.X R2, RZ, R2, RZ, P0, !PT ;  /* 0x00000002ff021210 */ /* 0x002fc800007fe4ff */
[----:B------:R-:W-:-:S04]  /*b2e0*/  @P1 LOP3.LUT R3, R3, R2, RZ, 0x3c, !PT ;  /* 0x0000000203031212 */ /* 0x000fc800078e3cff */
[----:B------:R-:W-:-:S04]  /*b2f0*/  @P1 LOP3.LUT R2, R3, R2, RZ, 0x3c, !PT ;  /* 0x0000000203021212 */ /* 0x000fc800078e3cff */
[----:B------:R-:W-:-:S05]  /*b300*/  @P1 LOP3.LUT R3, R3, R2, RZ, 0x3c, !PT ;  /* 0x0000000203031212 */ /* 0x000fca00078e3cff */
[----:B------:R-:W-:Y:S04]  /*b310*/  @P1 LDGSTS.E.BYPASS.LTC128B.128 [R8+0x18c00], desc[UR50][R2.64], !P3 ;  /* 0x18c0000002081fae */ /* 0x000fe8000d901d72 */
[----:B------:R0:W-:Y:S01]  /*b320*/  @P1 LDGSTS.E.BYPASS.LTC128B.128 [R8+0x1cc00], desc[UR50][R2.64+0x80], !P2 ;  /* 0x1cc0008002081fae */ /* 0x0001e2000d101d72 */
[----:B------:R-:W-:-:S03]  /*b330*/  ISETP.GE.AND P1, PT, R6, 0x21, PT ;  /* 0x000000210600780c */ /* 0x000fc60003f26270 */
[----:B0-----:R-:W0:Y:S10]  /*b340*/  SHFL.IDX PT, R3, R4, 0x2, 0x181f ;  /* 0x00581f0004037f89 */ /* 0x001e3400000e0000 */
[----:B------:R-:W-:Y:S01]  /*b350*/  @P1 IMAD R8, R5, 0x2, R22 ;  /* 0x0000000205081824 */ /* 0x000fe200078e0216 */
[----:B------:R-:W1:Y:S01]  /*b360*/  SHFL.IDX PT, R2, R0, 0x2, 0x181f ;  /* 0x00581f0000027f89 */ /* 0x000e6200000e0000 */
[----:B0-----:R-:W-:-:S05]  /*b370*/  @P1 LEA R3, P0, R30, R3, 0x1 ;  /* 0x000000031e031211 */ /* 0x001fca00078008ff */
[----:B-1----:R-:W-:-:S05]  /*b380*/  @P1 IMAD.X R2, RZ, RZ, R2, P0 ;  /* 0x000000ffff021224 */ /* 0x002fca00000e0602 */
[----:B------:R-:W-:-:S04]  /*b390*/  @P1 LOP3.LUT R3, R3, R2, RZ, 0x3c, !PT ;  /* 0x0000000203031212 */ /* 0x000fc800078e3cff */
[----:B------:R-:W-:-:S04]  /*b3a0*/  @P1 LOP3.LUT R2, R3, R2, RZ, 0x3c, !PT ;  /* 0x0000000203021212 */ /* 0x000fc800078e3cff */
[----:B------:R-:W-:-:S05]  /*b3b0*/  @P1 LOP3.LUT R3, R3, R2, RZ, 0x3c, !PT ;  /* 0x0000000203031212 */ /* 0x000fca00078e3cff */
[----:B------:R-:W-:Y:S04]  /*b3c0*/  @P1 LDGSTS.E.BYPASS.LTC128B.128 [R8+0x19400], desc[UR50][R2.64], !P3 ;  /* 0x1940000002081fae */ /* 0x000fe8000d901d72 */
[----:B------:R0:W-:Y:S01]  /*b3d0*/  @P1 LDGSTS.E.BYPASS.LTC128B.128 [R8+0x1d400], desc[UR50][R2.64+0x80], !P2 ;  /* 0x1d40008002081fae */ /* 0x0001e2000d101d72 */
[----:B------:R-:W-:-:S03]  /*b3e0*/  ISETP.GE.AND P1, PT, R6, 0x31, PT ;  /* 0x000000310600780c */ /* 0x000fc60003f26270 */
[----:B0-----:R-:W0:Y:S10]  /*b3f0*/  SHFL.IDX PT, R3, R4, 0x3, 0x181f ;  /* 0x00781f0004037f89 */ /* 0x001e3400000e0000 */
[----:B------:R-:W-:Y:S01]  /*b400*/  @P1 LEA R8, R5, R22, 0x1 ;  /* 0x0000001605081211 */ /* 0x000fe200078e08ff */
        /* <DEDUP_REMOVED lines=33> */
[----:B------:R-:W1:Y:S04]  /*b620*/  SHFL.IDX PT, R2, R0, 0x6, 0x181f ;  /* 0x00d81f0000027f89 */ /* 0x000e6800000e0000 */
[----:B------:R-:W2:Y:S01]  /*b630*/  SHFL.IDX PT, R0, R0, 0x7, 0x181f ;  /* 0x00f81f0000007f89 */ /* 0x000ea200000e0000 */
[----:B0-----:R-:W-:-:S04]  /*b640*/  @P1 LEA R3, P0, R30, R3, 0x1 ;  /* 0x000000031e031211 */ /* 0x001fc800078008ff */
[----:B-1----:R-:W-:-:S04]  /*b650*/  @P1 IADD3.X R2, RZ, R2, RZ, P0, !PT ;  /* 0x00000002ff021210 */ /* 0x002fc800007fe4ff */
[----:B------:R-:W-:-:S04]  /*b660*/  @P1 LOP3.LUT R3, R3, R2, RZ, 0x3c, !PT ;  /* 0x0000000203031212 */ /* 0x000fc800078e3cff */
[----:B------:R-:W-:-:S04]  /*b670*/  @P1 LOP3.LUT R2, R3, R2, RZ, 0x3c, !PT ;  /* 0x0000000203021212 */ /* 0x000fc800078e3cff */
[----:B------:R-:W-:-:S05]  /*b680*/  @P1 LOP3.LUT R3, R3, R2, RZ, 0x3c, !PT ;  /* 0x0000000203031212 */ /* 0x000fca00078e3cff */
[----:B------:R-:W-:Y:S04]  /*b690*/  @P1 LDGSTS.E.BYPASS.LTC128B.128 [R8+0x1b400], desc[UR50][R2.64], !P3 ;  /* 0x1b40000002081fae */ /* 0x000fe8000d901d72 */
[----:B------:R0:W-:Y:S04]  /*b6a0*/  @P1 LDGSTS.E.BYPASS.LTC128B.128 [R8+0x1f400], desc[UR50][R2.64+0x80], !P2 ;  /* 0x1f40008002081fae */ /* 0x0001e8000d101d72 */
[----:B0-2---:R0:W1:Y:S02]  /*b6b0*/  SHFL.IDX PT, R2, R4, 0x7, 0x181f ;  /* 0x00f81f0004027f89 */ /* 0x00506400000e0000 */
.L_x_359:
[----:B------:R-:W-:-:S13]  /*b6c0*/  ISETP.GE.AND P0, PT, R6, 0x71, PT ;  /* 0x000000710600780c */ /* 0x000fda0003f06270 */
[----:B-1----:R-:W-:Y:S01]  /*b6d0*/  @P0 LEA R2, P1, R30, R2, 0x1 ;  /* 0x000000021e020211 */ /* 0x002fe200078208ff */
[----:B------:R-:W-:-:S04]  /*b6e0*/  @P0 IMAD R5, R5, 0x2, R22 ;  /* 0x0000000205050824 */ /* 0x000fc800078e0216 */
[----:B------:R-:W-:-:S05]  /*b6f0*/  @P0 IMAD.X R3, RZ, RZ, R0, P1 ;  /* 0x000000ffff030224 */ /* 0x000fca00008e0600 */
[----:B------:R-:W-:Y:S01]  /*b700*/  @!PT LDS RZ, [RZ] ;  /* 0x00000000fffff984 */ /* 0x000fe20000000800 */
[----:B------:R-:W-:Y:S01]  /*b710*/  @!PT LDS RZ, [RZ] ;  /* 0x00000000fffff984 */ /* 0x000fe20000000800 */
[----:B------:R-:W-:Y:S01]  /*b720*/  @!PT LDS RZ, [RZ] ;  /* 0x00000000fffff984 */ /* 0x000fe20000000800 */
[----:B------:R1:W-:Y:S04]  /*b730*/  @P0 LDGSTS.E.BYPASS.LTC128B.128 [R5+0x1bc00], desc[UR50][R2.64], !P3 ;  /* 0x1bc0000002050fae */ /* 0x0003e8000d901d72 */
[----:B------:R1:W-:Y:S01]  /*b740*/  @P0 LDGSTS.E.BYPASS.LTC128B.128 [R5+0x1fc00], desc[UR50][R2.64+0x80], !P2 ;  /* 0x1fc0008002050fae */ /* 0x0003e2000d101d72 */
[----:B------:R-:W-:Y:S01]  /*b750*/  PLOP3.LUT P0, PT, PT, PT, PT, 0x80, 0x0 ;  /* 0x000000000000781c */ /* 0x000fe20003f0f070 */
[----:B------:R-:W-:-:S12]  /*b760*/  NOP ;  /* 0x0000000000007918 */ /* 0x000fd80000000000 */
.L_x_277:
[----:B------:R-:W-:Y:S02]  /*b770*/  PLOP3.LUT P1, PT, P1, P0, PT, 0xa2, 0x0 ;  /* 0x000000000000781c */ /* 0x000fe40000f21472 */
[----:B------:R-:W-:-:S08]  /*b780*/  @P0 R2UR P1, UR4, R7 ;  /* 0x00000000070402ca */ /* 0x000fd00000020000 */
[----:B------:R-:W-:-:S05]  /*b790*/  @P0 PLOP3.LUT P0, PT, P1, PT, PT, 0x80, 0x0 ;  /* 0x000000000000081c */ /* 0x000fca0000f0f070 */
[----:B------:R-:W-:Y:S01]  /*b7a0*/  @!P1 SYNCS.ARRIVE.TRANS64.RED.A0T1 RZ, [UR4+0x28830], RZ ;  /* 0x028830ffffff99a7 */ /* 0x000fe20008200404 */
[----:B------:R-:W-:Y:S07]  /*b7b0*/  @!P1 ARRIVES.LDGSTSBAR.64.TRANSCNT [UR4+0x28830] ;  /* 0x02883000ff0099b0 */ /* 0x000fee0008000a84 */
[----:B------:R-:W-:Y:S05]  /*b7c0*/  @P0 BRA.U.ANY `(.L_x_277) ;  /* 0xfffffffd00e80947 */ /* 0x000fea000393ffff */
[----:B------:R-:W-:Y:S01]  /*b7d0*/  NOP ;  /* 0x0000000000007918 */ /* 0x000fe20000000000 */
[----:B------:R-:W-:-:S05]  /*b7e0*/  IMAD.U32 R0, RZ, RZ, UR37 ;  /* 0x00000025ff007e24 */ /* 0x000fca000f8e00ff */
[----:B------:R-:W-:-:S13]  /*b7f0*/  ISETP.NE.AND P2, PT, R0, 0x3, PT ;  /* 0x000000030000780c */ /* 0x000fda0003f45270 */
[----:B------:R-:W-:Y:S05]  /*b800*/  @!P2 BRA `(.L_x_278) ;  /* 0x000000000004a947 */ /* 0x000fea0003800000 */
[----:B------:R-:W-:Y:S01]  /*b810*/  BPT.TRAP 0x1 ;  /* 0x000000040000795c */ /* 0x000fe20000300000 */
.L_x_278:
[----:B-1----:R1:W5:Y:S01]  /*b820*/  LDL.LU R3, [R1+0x4] ;  /* 0x0000040001037983 */ /* 0x0023620000300800 */
[----:B------:R1:W-:Y:S03]  /*b830*/  SYNCS.ARRIVE.TRANS64.A1T0 RZ, [R7+URZ+0x28830], RZ ;  /* 0x028830ff07ff79a7 */ /* 0x0003e6000810003f */
[----:B0-----:R1:W5:Y:S02]  /*b840*/  LDL.LU R4, [R1+0x10] ;  /* 0x0000100001047983 */ /* 0x0013640000300800 */
[----:B------:R-:W-:Y:S05]  /*b850*/  WARPSYNC.ALL ;  /* 0x0000000000007948 */ /* 0x000fea0003800000 */
[----:B------:R-:W-:Y:S01]  /*b860*/  ULDC.64 UR4, c[0x0][0x298] ;  /* 0x0000a60000047ab9 */ /* 0x000fe20000000a00 */
[----:B------:R-:W-:Y:S01]  /*b870*/  IADD3 R2, R22, 0x10400, RZ ;  /* 0x0001040016027810 */ /* 0x000fe20007ffe0ff */
[----:B------:R-:W-:Y:S01]  /*b880*/  BSSY B6, `(.L_x_279) ;  /* 0x000001f000067945 */ /* 0x000fe20003800000 */
[----:B------:R-:W-:Y:S01]  /*b890*/  BAR.SYNC.DEFER_BLOCKING 0x8, 0x180 ;  /* 0x0206000000007b1d */ /* 0x000fe20000010000 */
[----:B------:R-:W-:Y:S02]  /*b8a0*/  LOP3.LUT P1, RZ, R27, 0x10, RZ, 0xc0, !PT ;  /* 0x000000101bff7812 */ /* 0x000fe4000782c0ff */
[----:B------:R-:W-:-:S02]  /*b8b0*/  LOP3.LUT P0, RZ, R2, 0x3ff, RZ, 0xc0, !PT ;  /* 0x000003ff02ff7812 */ /* 0x000fc4000780c0ff */
[----:B------:R-:W-:Y:S02]  /*b8c0*/  SEL R31, R31, RZ, !P1 ;  /* 0x000000ff1f1f7207 */ /* 0x000fe40004800000 */
[----:B-----5:R-:W-:Y:S02]  /*b8d0*/  SHF.R.S32.HI R0, RZ, 0x1f, R3 ;  /* 0x0000001fff007819 */ /* 0x020fe40000011403 */
[----:B------:R-:W-:-:S03]  /*b8e0*/  SEL R4, R4, RZ, !P1 ;  /* 0x000000ff04047207 */ /* 0x000fc60004800000 */
[----:B------:R-:W-:-:S04]  /*b8f0*/  IMAD R0, R0, UR4, RZ ;  /* 0x0000000400007c24 */ /* 0x000fc8000f8e02ff */
[C---:B------:R-:W-:Y:S02]  /*b900*/  IMAD R0, R3.reuse, UR5, R0 ;  /* 0x0000000503007c24 */ /* 0x040fe4000f8e0200 */
[----:B------:R-:W-:-:S04]  /*b910*/  IMAD.WIDE.U32 R2, R3, UR4, RZ ;  /* 0x0000000403027c25 */ /* 0x000fc8000f8e00ff */
[----:B------:R-:W-:Y:S01]  /*b920*/  IMAD.IADD R0, R3, 0x1, R0 ;  /* 0x0000000103007824 */ /* 0x000fe200078e0200 */
[----:B------:R0:W-:Y:S04]  /*b930*/  STL.64 [R1+0x8], R2 ;  /* 0x0000080201007387 */ /* 0x0001e80000100a00 */
[----:B------:R0:W-:Y:S04]  /*b940*/  STL [R1+0x10], R4 ;  /* 0x0000100401007387 */ /* 0x0001e80000100800 */
[----:B------:R0:W-:Y:S01]  /*b950*/  STL [R1+0x4], R0 ;  /* 0x0000040001007387 */ /* 0x0001e20000100800 */
[----:B------:R-:W-:Y:S05]  /*b960*/  @!P0 BRA `(.L_x_280) ;  /* 0x0000000000408947 */ /* 0x000fea0003800000 */
[----:B0-----:R-:W-:Y:S01]  /*b970*/  MOV R2, 0x0 ;  /* 0x0000000000027802 */ /* 0x001fe20000000f00 */
[----:B------:R-:W-:Y:S01]  /*b980*/  ULDC.64 UR4, c[0x4][0x80] ;  /* 0x0100200000047ab9 */ /* 0x000fe20000000a00 */
[----:B------:R-:W-:Y:S01]  /*b990*/  ULDC.64 UR6, c[0x4][0x88] ;  /* 0x0100220000067ab9 */ /* 0x000fe20000000a00 */
[----:B------:R-:W-:Y:S01]  /*b9a0*/  ULDC.64 UR8, c[0x4][0x20] ;  /* 0x0100080000087ab9 */ /* 0x000fe20000000a00 */
[----:B------:R-:W-:Y:S01]  /*b9b0*/  IMAD.U32 R4, RZ, RZ, UR4 ;  /* 0x00000004ff047e24 */ /* 0x000fe2000f8e00ff */
[----:B-1----:R-:W-:Y:S01]  /*b9c0*/  MOV R7, UR7 ;  /* 0x0000000700077c02 */ /* 0x002fe20008000f00 */
[----:B------:R-:W0:Y:S01]  /*b9d0*/  LDC.64 R2, c[0x4][R2] ;  /* 0x0100000002027b82 */ /* 0x000e220000000a00 */
[----:B------:R-:W-:Y:S01]  /*b9e0*/  IMAD.U32 R5, RZ, RZ, UR5 ;  /* 0x00000005ff057e24 */ /* 0x000fe2000f8e00ff */
[----:B------:R-:W-:Y:S01]  /*b9f0*/  MOV R13, RZ ;  /* 0x000000ff000d7202 */ /* 0x000fe20000000f00 */
[----:B------:R-:W-:Y:S02]  /*ba00*/  IMAD.U32 R6, RZ, RZ, UR6 ;  /* 0x00000006ff067e24 */ /* 0x000fe4000f8e00ff */
[----:B------:R-:W-:-:S02]  /*ba10*/  IMAD.U32 R10, RZ, RZ, UR8 ;  /* 0x00000008ff0a7e24 */ /* 0x000fc4000f8e00ff */
[----:B------:R-:W-:Y:S02]  /*ba20*/  IMAD.U32 R11, RZ, RZ, UR9 ;  /* 0x00000009ff0b7e24 */ /* 0x000fe4000f8e00ff */
[----:B------:R-:W-:Y:S02]  /*ba30*/  IMAD.MOV.U32 R8, RZ, RZ, 0x70 ;  /* 0x00000070ff087424 */ /* 0x000fe400078e00ff */
[----:B------:R-:W-:-:S07]  /*ba40*/  IMAD.MOV.U32 R12, RZ, RZ, 0x1 ;  /* 0x00000001ff0c7424 */ /* 0x000fce00078e00ff */
[----:B------:R-:W-:-:S07]  /*ba50*/  LEPC R20, `(.L_x_280) ;  /* 0x000000001014794e */ /* 0x000fce0000000000 */
[----:B0-----:R-:W-:Y:S05]  /*ba60*/  CALL.ABS.NOINC R2 ;  /* 0x0000000002007343 */ /* 0x001fea0003c00000 */
.L_x_280:
[----:B------:R-:W-:Y:S05]  /*ba70*/  BSYNC B6 ;  /* 0x0000000000067941 */ /* 0x000fea0003800000 */
.L_x_279:
[----:B------:R-:W2:Y:S01]  /*ba80*/  LDL.LU R21, [R1+0x4] ;  /* 0x0000040001157983 */ /* 0x000ea20000300800 */
[----:B------:R-:W3:Y:S01]  /*ba90*/  LDC R6, c[0x0][0x448] ;  /* 0x00011200ff067b82 */ /* 0x000ee20000000800 */
[----:B------:R-:W-:Y:S02]  /*baa0*/  ULDC.64 UR4, c[0x0][0x2d8] ;  /* 0x0000b60000047ab9 */ /* 0x000fe40000000a00 */
[----:B0-----:R-:W2:Y:S04]  /*bab0*/  LDL.LU.64 R2, [R1+0x8] ;  /* 0x0000080001027983 */ /* 0x001ea80000300a00 */
[----:B------:R-:W4:Y:S01]  /*bac0*/  LDL.LU R20, [R1+0x10] ;  /* 0x0000100001147983 */ /* 0x000f220000300800 */
[----:B------:R-:W-:-:S03]  /*bad0*/  IMAD R0, R32, UR4, RZ ;  /* 0x0000000420007c24 */ /* 0x000fc6000f8e02ff */
[----:B------:R0:W5:Y:S01]  /*bae0*/  LDL R10, [R1] ;  /* 0x00000000010a7983 */ /* 0x0001620000100800 */
[----:B------:R-:W-:Y:S01]  /*baf0*/  IMAD R5, R18, UR5, R0 ;  /* 0x0000000512057c24 */ /* 0x000fe2000f8e0200 */
[----:B------:R-:W0:Y:S01]  /*bb00*/  S2R R4, SR_TID.X ;  /* 0x0000000000047919 */ /* 0x000e220000002100 */
[----:B---3--:R-:W-:-:S13]  /*bb10*/  ISETP.NE.AND P0, PT, R6, 0x1, PT ;  /* 0x000000010600780c */ /* 0x008fda0003f05270 */
[----:B-1----:R-:W1:Y:S01]  /*bb20*/  @P0 LDC R7, c[0x0][0x450] ;  /* 0x00011400ff070b82 */ /* 0x002e620000000800 */
[----:B0-----:R-:W-:Y:S01]  /*bb30*/  IMAD.SHL.U32 R8, R4, 0x10, RZ ;  /* 0x0000001004087824 */ /* 0x001fe200078e00ff */
[----:B------:R-:W-:-:S04]  /*bb40*/  SHF.L.U32 R4, R17, 0x7, RZ ;  /* 0x0000000711047819 */ /* 0x000fc800000006ff */
[----:B------:R-:W-:Y:S01]  /*bb50*/  LOP3.LUT R8, R8, 0x70, RZ, 0xc0, !PT ;  /* 0x0000007008087812 */ /* 0x000fe200078ec0ff */
[----:B--2---:R-:W-:Y:S02]  /*bb60*/  IMAD.MOV.U32 R3, RZ, RZ, R21 ;  /* 0x000000ffff037224 */ /* 0x004fe400078e0015 */
[----:B------:R0:W5:Y:S01]  /*bb70*/  LDL R21, [R1+0x14] ;  /* 0x0000140001157983 */ /* 0x0001620000100800 */
[----:B------:R-:W-:Y:S01]  /*bb80*/  IMAD.WIDE.U32 R2, R18, UR4, R2 ;  /* 0x0000000412027c25 */ /* 0x000fe2000f8e0002 */
[----:B------:R-:W-:-:S03]  /*bb90*/  ULDC.64 UR4, c[0x0][0x2e0] ;  /* 0x0000b80000047ab9 */ /* 0x000fc60000000a00 */
[----:B----4-:R-:W-:Y:S02]  /*bba0*/  IMAD R0, R20, UR4, RZ ;  /* 0x0000000414007c24 */ /* 0x010fe4000f8e02ff */
[----:B------:R-:W2:Y:S01]  /*bbb0*/  S2R R20, SR_TID.X ;  /* 0x0000000000147919 */ /* 0x000ea20000002100 */
[----:B------:R-:W-:Y:S02]  /*bbc0*/  IMAD.IADD R3, R3, 0x1, R5 ;  /* 0x0000000103037824 */ /* 0x000fe400078e0205 */
[----:B------:R-:W3:Y:S01]  /*bbd0*/  @P0 LDC R5, c[0x0][0x44c] ;  /* 0x00011300ff050b82 */ /* 0x000ee20000000800 */
[C---:B------:R-:W-:Y:S02]  /*bbe0*/  IMAD R0, R31.reuse, UR5, R0 ;  /* 0x000000051f007c24 */ /* 0x040fe4000f8e0200 */
[----:B------:R-:W-:Y:S01]  /*bbf0*/  IMAD.WIDE.U32 R2, R31, UR4, R2 ;  /* 0x000000041f027c25 */ /* 0x000fe2000f8e0002 */
[----:B------:R-:W-:-:S03]  /*bc00*/  ULDC.64 UR4, c[0x0][0x2d0] ;  /* 0x0000b40000047ab9 */ /* 0x000fc60000000a00 */
[----:B------:R-:W-:Y:S01]  /*bc10*/  IMAD.IADD R3, R3, 0x1, R0 ;  /* 0x0000000103037824 */ /* 0x000fe200078e0200 */
[----:B--2---:R-:W-:-:S04]  /*bc20*/  LOP3.LUT R20, R20, 0x7f, RZ, 0xc0, !PT ;  /* 0x0000007f14147812 */ /* 0x004fc800078ec0ff */
[----:B------:R-:W-:-:S04]  /*bc30*/  SHF.R.U32.HI R20, RZ, 0x3, R20 ;  /* 0x00000003ff147819 */ /* 0x000fc80000011614 */
[----:B------:R-:W-:-:S05]  /*bc40*/  LOP3.LUT R0, R4, R20, R8, 0xfe, !PT ;  /* 0x0000001404007212 */ /* 0x000fca00078efe08 */
[----:B---3--:R-:W-:-:S04]  /*bc50*/  @P0 IMAD.HI.U32 R8, R0, R5, RZ ;  /* 0x0000000500080227 */ /* 0x008fc800078e00ff */
[----:B------:R-:W-:Y:S01]  /*bc60*/  IMAD.MOV.U32 R9, RZ, RZ, R0 ;  /* 0x000000ffff097224 */ /* 0x000fe200078e0000 */
[----:B-1----:R-:W-:-:S04]  /*bc70*/  @P0 SHF.R.U32.HI R9, RZ, R7, R8 ;  /* 0x00000007ff090219 */ /* 0x002fc80000011608 */
[--C-:B------:R-:W-:Y:S01]  /*bc80*/  SHF.R.S32.HI R8, RZ, 0x1f, R9.reuse ;  /* 0x0000001fff087819 */ /* 0x100fe20000011409 */
[----:B------:R-:W-:-:S04]  /*bc90*/  IMAD.MOV R5, RZ, RZ, -R9 ;  /* 0x000000ffff057224 */ /* 0x000fc800078e0a09 */
[----:B------:R-:W-:Y:S02]  /*bca0*/  IMAD R0, R6, R5, R0 ;  /* 0x0000000506007224 */ /* 0x000fe400078e0200 */
[----:B------:R-:W-:Y:S02]  /*bcb0*/  IMAD R8, R8, UR4, RZ ;  /* 0x0000000408087c24 */ /* 0x000fe4000f8e02ff */
[----:B------:R-:W-:Y:S01]  /*bcc0*/  IMAD.WIDE.U32 R2, R9, UR4, R2 ;  /* 0x0000000409027c25 */ /* 0x000fe2000f8e0002 */
[----:B------:R-:W-:-:S03]  /*bcd0*/  SHF.R.S32.HI R7, RZ, 0x1f, R0 ;  /* 0x0000001fff077819 */ /* 0x000fc60000011400 */
[----:B------:R-:W-:Y:S01]  /*bce0*/  IMAD R5, R9, UR5, R8 ;  /* 0x0000000509057c24 */ /* 0x000fe2000f8e0208 */
[----:B------:R-:W-:Y:S02]  /*bcf0*/  ULDC.64 UR4, c[0x0][0x2c8] ;  /* 0x0000b20000047ab9 */ /* 0x000fe40000000a00 */
[----:B------:R-:W-:Y:S02]  /*bd00*/  IMAD R7, R7, UR4, RZ ;  /* 0x0000000407077c24 */ /* 0x000fe4000f8e02ff */
[----:B------:R-:W-:Y:S02]  /*bd10*/  IMAD.IADD R3, R3, 0x1, R5 ;  /* 0x0000000103037824 */ /* 0x000fe400078e0205 */
[C---:B------:R-:W-:Y:S02]  /*bd20*/  IMAD R5, R0.reuse, UR5, R7 ;  /* 0x0000000500057c24 */ /* 0x040fe4000f8e0207 */
[----:B------:R-:W-:Y:S01]  /*bd30*/  IMAD.WIDE.U32 R2, R0, UR4, R2 ;  /* 0x0000000400027c25 */ /* 0x000fe2000f8e0002 */
[----:B------:R-:W-:-:S03]  /*bd40*/  ULDC.64 UR4, c[0x0][0x280] ;  /* 0x0000a00000047ab9 */ /* 0x000fc60000000a00 */
[----:B------:R-:W-:Y:S01]  /*bd50*/  IMAD.IADD R5, R3, 0x1, R5 ;  /* 0x0000000103057824 */ /* 0x000fe200078e0205 */
[C---:B------:R-:W-:Y:S01]  /*bd60*/  LEA R0, P0, R2.reuse, UR4, 0x1 ;  /* 0x0000000402007c11 */ /* 0x040fe2000f8008ff */
[----:B------:R-:W-:Y:S02]  /*bd70*/  ULDC UR4, c[0x0][0x2b8] ;  /* 0x0000ae0000047ab9 */ /* 0x000fe40000000800 */
[----:B------:R-:W-:Y:S02]  /*bd80*/  ISETP.GE.AND P1, PT, R29, UR4, PT ;  /* 0x000000041d007c0c */ /* 0x000fe4000bf26270 */
[----:B------:R-:W-:Y:S02]  /*bd90*/  LEA.HI.X R5, R2, UR5, R5, 0x1, P0 ;  /* 0x0000000502057c11 */ /* 0x000fe400080f0c05 */
[----:B------:R-:W-:Y:S01]  /*bda0*/  ISETP.GE.AND P0, PT, R30, UR4, PT ;  /* 0x000000041e007c0c */ /* 0x000fe2000bf06270 */
[----:B------:R-:W-:-:S03]  /*bdb0*/  UMOV UR4, 0xffffffff ;  /* 0xffffffff00047882 */ /* 0x000fc60000000000 */
[----:B0-----:R-:W-:Y:S09]  /*bdc0*/  BRA.DIV UR4, `(.L_x_281) ;  /* 0x0000003a04dc7947 */ /* 0x001ff2000b800000 */
[----:B------:R-:W0:Y:S01]  /*bdd0*/  SHFL.IDX PT, R14, R0, RZ, 0x181f ;  /* 0x00181fff000e7589 */ /* 0x000e2200000e0000 */
[----:B-----5:R-:W-:Y:S01]  /*bde0*/  IMAD R6, R21, R6, RZ ;  /* 0x0000000615067224 */ /* 0x020fe200078e02ff */
[----:B------:R-:W-:Y:S02]  /*bdf0*/  IADD3 R4, R20, R4, RZ ;  /* 0x0000000414047210 */ /* 0x000fe40007ffe0ff */
[----:B------:R-:W1:Y:S02]  /*be00*/  SHFL.IDX PT, R2, R5, RZ, 0x181f ;  /* 0x00181fff05027589 */ /* 0x000e6400000e0000 */
[C---:B------:R-:W-:Y:S01]  /*be10*/  ISETP.GE.AND P2, PT, R4.reuse, R6, PT ;  /* 0x000000060400720c */ /* 0x040fe20003f46270 */
[----:B------:R-:W-:-:S12]  /*be20*/  VIADD R7, R4, 0x10 ;  /* 0x0000001004077836 */ /* 0x000fd80000000000 */
[----:B0-----:R-:W-:-:S05]  /*be30*/  @!P2 LEA R14, P3, R30, R14, 0x1 ;  /* 0x0000000e1e0ea211 */ /* 0x001fca00078608ff */
[----:B-1----:R-:W-:Y:S02]  /*be40*/  @!P2 IMAD.X R3, RZ, RZ, R2, P3 ;  /* 0x000000ffff03a224 */ /* 0x002fe400018e0602 */
[----:B------:R-:W-:Y:S02]  /*be50*/  @!P2 IMAD.MOV.U32 R2, RZ, RZ, R14 ;  /* 0x000000ffff02a224 */ /* 0x000fe400078e000e */
[----:B------:R-:W0:Y:S04]  /*be60*/  SHFL.IDX PT, R14, R0, 0x1, 0x181f ;  /* 0x00381f00000e7f89 */ /* 0x000e2800000e0000 */
[----:B------:R-:W-:Y:S04]  /*be70*/  @!P2 LDGSTS.E.BYPASS.LTC128B.128 [R10+0x10400], desc[UR50][R2.64], !P0 ;  /* 0x10400000020aafae */ /* 0x000fe8000c101d72 */
[----:B------:R1:W-:Y:S01]  /*be80*/  @!P2 LDGSTS.E.BYPASS.LTC128B.128 [R10+0x14400], desc[UR50][R2.64+0x80], !P1 ;  /* 0x14400080020aafae */ /* 0x0003e2000c901d72 */
[----:B------:R-:W-:-:S03]  /*be90*/  ISETP.GE.AND P2, PT, R7, R6, PT ;  /* 0x000000060700720c */ /* 0x000fc60003f46270 */
[----:B-1----:R-:W1:Y:S10]  /*bea0*/  SHFL.IDX PT, R2, R5, 0x1, 0x181f ;  /* 0x00381f0005027f89 */ /* 0x002e7400000e0000 */
[----:B0-----:R-:W-:-:S05]  /*beb0*/  @!P2 LEA R14, P3, R30, R14, 0x1 ;  /* 0x0000000e1e0ea211 */ /* 0x001fca00078608ff */
[----:B-1----:R-:W-:Y:S01]  /*bec0*/  @!P2 IMAD.X R7, RZ, RZ, R2, P3 ;  /* 0x000000ffff07a224 */ /* 0x002fe200018e0602 */
[----:B------:R-:W-:Y:S02]  /*bed0*/  @!P2 MOV R2, R14 ;  /* 0x0000000e0002a202 */ /* 0x000fe40000000f00 */
[----:B------:R-:W0:Y:S01]  /*bee0*/  SHFL.IDX PT, R14, R0, 0x2, 0x181f ;  /* 0x00581f00000e7f89 */ /* 0x000e2200000e0000 */
[----:B------:R-:W-:Y:S02]  /*bef0*/  @!P2 IMAD.MOV.U32 R3, RZ, RZ, R7 ;  /* 0x000000ffff03a224 */ /* 0x000fe400078e0007 */
[----:B------:R-:W-:-:S03]  /*bf00*/  VIADD R7, R4, 0x20 ;  /* 0x0000002004077836 */ /* 0x000fc60000000000 */
[----:B------:R-:W-:Y:S04]  /*bf10*/  @!P2 LDGSTS.E.BYPASS.LTC128B.128 [R10+0x10c00], desc[UR50][R2.64], !P0 ;  /* 0x10c00000020aafae */ /* 0x000fe8000c101d72 */
[----:B------:R1:W-:Y:S01]  /*bf20*/  @!P2 LDGSTS.E.BYPASS.LTC128B.128 [R10+0x14c00], desc[UR50][R2.64+0x80], !P1 ;  /* 0x14c00080020aafae */ /* 0x0003e2000c901d72 */
[----:B------:R-:W-:-:S03]  /*bf30*/  ISETP.GE.AND P2, PT, R7, R6, PT ;  /* 0x000000060700720c */ /* 0x000fc60003f46270 */
[----:B-1----:R-:W1:Y:S10]  /*bf40*/  SHFL.IDX PT, R2, R5, 0x2, 0x181f ;  /* 0x00581f0005027f89 */ /* 0x002e7400000e0000 */
[----:B0-----:R-:W-:-:S05]  /*bf50*/  @!P2 LEA R14, P3, R30, R14, 0x1 ;  /* 0x0000000e1e0ea211 */ /* 0x001fca00078608ff */
[----:B-1----:R-:W-:Y:S02]  /*bf60*/  @!P2 IMAD.X R7, RZ, RZ, R2, P3 ;  /* 0x000000ffff07a224 */ /* 0x002fe400018e0602 */
[----:B------:R-:W-:Y:S02]  /*bf70*/  @!P2 IMAD.MOV.U32 R2, RZ, RZ, R14 ;  /* 0x000000ffff02a224 */ /* 0x000fe400078e000e */
[----:B------:R-:W0:Y:S01]  /*bf80*/  SHFL.IDX PT, R14, R0, 0x3, 0x181f ;  /* 0x00781f00000e7f89 */ /* 0x000e2200000e0000 */
[----:B------:R-:W-:Y:S01]  /*bf90*/  @!P2 MOV R3, R7 ;  /* 0x000000070003a202 */ /* 0x000fe20000000f00 */
[----:B------:R-:W-:-:S04]  /*bfa0*/  VIADD R7, R4, 0x30 ;  /* 0x0000003004077836 */ /* 0x000fc80000000000 */
[----:B------:R-:W-:Y:S04]  /*bfb0*/  @!P2 LDGSTS.E.BYPASS.LTC128B.128 [R10+0x11400], desc[UR50][R2.64], !P0 ;  /* 0x11400000020aafae */ /* 0x000fe8000c101d72 */
[----:B------:R1:W-:Y:S01]  /*bfc0*/  @!P2 LDGSTS.E.BYPASS.LTC128B.128 [R10+0x15400], desc[UR50][R2.64+0x80], !P1 ;  /* 0x15400080020aafae */ /* 0x0003e2000c901d72 */
[----:B------:R-:W-:-:S03]  /*bfd0*/  ISETP.GE.AND P2, PT, R7, R6, PT ;  /* 0x000000060700720c */ /* 0x000fc60003f46270 */
[----:B-1----:R-:W1:Y:S10]  /*bfe0*/  SHFL.IDX PT, R2, R5, 0x3, 0x181f ;  /* 0x00781f0005027f89 */ /* 0x002e7400000e0000 */
[----:B0-----:R-:W-:-:S05]  /*bff0*/  @!P2 LEA R14, P3, R30, R14, 0x1 ;  /* 0x0000000e1e0ea211 */ /* 0x001fca00078608ff */
[----:B-1----:R-:W-:Y:S02]  /*c000*/  @!P2 IMAD.X R7, RZ, RZ, R2, P3 ;  /* 0x000000ffff07a224 */ /* 0x002fe400018e0602 */
[----:B------:R-:W-:Y:S02]  /*c010*/  @!P2 IMAD.MOV.U32 R2, RZ, RZ, R14 ;  /* 0x000000ffff02a224 */ /* 0x000fe400078e000e */
[----:B------:R-:W-:Y:S01]  /*c020*/  @!P2 IMAD.MOV.U32 R3, RZ, RZ, R7 ;  /* 0x000000ffff03a224 */ /* 0x000fe200078e0007 */
[----:B------:R-:W0:Y:S01]  /*c030*/  SHFL.IDX PT, R14, R0, 0x4, 0x181f ;  /* 0x00981f00000e7f89 */ /* 0x000e2200000e0000 */
[----:B------:R-:W-:-:S03]  /*c040*/  IADD3 R7, R4, 0x40, RZ ;  /* 0x0000004004077810 */ /* 0x000fc60007ffe0ff */
        /* <DEDUP_REMOVED lines=9> */
[----:B------:R-:W-:-:S03]  /*c0e0*/  VIADD R7, R4, 0x50 ;  /* 0x0000005004077836 */ /* 0x000fc60000000000 */
[----:B------:R-:W-:Y:S04]  /*c0f0*/  @!P2 LDGSTS.E.BYPASS.LTC128B.128 [R10+0x12400], desc[UR50][R2.64], !P0 ;  /* 0x12400000020aafae */ /* 0x000fe8000c101d72 */
[----:B------:R1:W-:Y:S01]  /*c100*/  @!P2 LDGSTS.E.BYPASS.LTC128B.128 [R10+0x16400], desc[UR50][R2.64+0x80], !P1 ;  /* 0x16400080020aafae */ /* 0x0003e2000c901d72 */
[----:B------:R-:W-:-:S03]  /*c110*/  ISETP.GE.AND P2, PT, R7, R6, PT ;  /* 0x000000060700720c */ /* 0x000fc60003f46270 */
[----:B-1----:R-:W1:Y:S10]  /*c120*/  SHFL.IDX PT, R2, R5, 0x5, 0x181f ;  /* 0x00b81f0005027f89 */ /* 0x002e7400000e0000 */
[----:B0-----:R-:W-:-:S04]  /*c130*/  @!P2 LEA R14, P3, R30, R14, 0x1 ;  /* 0x0000000e1e0ea211 */ /* 0x001fc800078608ff */
[----:B-1----:R-:W-:Y:S01]  /*c140*/  @!P2 IADD3.X R7, RZ, R2, RZ, P3, !PT ;  /* 0x00000002ff07a210 */ /* 0x002fe20001ffe4ff */
[----:B------:R-:W-:Y:S02]  /*c150*/  @!P2 IMAD.MOV.U32 R2, RZ, RZ, R14 ;  /* 0x000000ffff02a224 */ /* 0x000fe400078e000e */
[----:B------:R-:W0:Y:S02]  /*c160*/  SHFL.IDX PT, R14, R0, 0x6, 0x181f ;  /* 0x00d81f00000e7f89 */ /* 0x000e2400000e0000 */
[----:B------:R-:W-:Y:S02]  /*c170*/  @!P2 IMAD.MOV.U32 R3, RZ, RZ, R7 ;  /* 0x000000ffff03a224 */ /* 0x000fe400078e0007 */
[----:B------:R-:W-:-:S03]  /*c180*/  VIADD R7, R4, 0x60 ;  /* 0x0000006004077836 */ /* 0x000fc60000000000 */
[----:B------:R-:W-:Y:S04]  /*c190*/  @!P2 LDGSTS.E.BYPASS.LTC128B.128 [R10+0x12c00], desc[UR50][R2.64], !P0 ;  /* 0x12c00000020aafae */ /* 0x000fe8000c101d72 */
[----:B------:R1:W-:Y:S01]  /*c1a0*/  @!P2 LDGSTS.E.BYPASS.LTC128B.128 [R10+0x16c00], desc[UR50][R2.64+0x80], !P1 ;  /* 0x16c00080020aafae */ /* 0x0003e2000c901d72 */
[----:B------:R-:W-:-:S03]  /*c1b0*/  ISETP.GE.AND P2, PT, R7, R6, PT ;  /* 0x000000060700720c */ /* 0x000fc60003f46270 */
[----:B-1----:R-:W1:Y:S10]  /*c1c0*/  SHFL.IDX PT, R2, R5, 0x6, 0x181f ;  /* 0x00d81f0005027f89 */ /* 0x002e7400000e0000 */
[----:B0-----:R-:W-:Y:S01]  /*c1d0*/  @!P2 LEA R14, P3, R30, R14, 0x1 ;  /* 0x0000000e1e0ea211 */ /* 0x001fe200078608ff */
[----:B------:R-:W0:Y:S04]  /*c1e0*/  SHFL.IDX PT, R5, R5, 0x7, 0x181f ;  /* 0x00f81f0005057f89 */ /* 0x000e2800000e0000 */
[----:B-1----:R-:W-:Y:S01]  /*c1f0*/  @!P2 IMAD.X R7, RZ, RZ, R2, P3 ;  /* 0x000000ffff07a224 */ /* 0x002fe200018e0602 */
[----:B------:R-:W-:-:S02]  /*c200*/  @!P2 MOV R2, R14 ;  /* 0x0000000e0002a202 */ /* 0x000fc40000000f00 */
[----:B------:R1:W2:Y:S01]  /*c210*/  SHFL.IDX PT, R14, R0, 0x7, 0x181f ;  /* 0x00f81f00000e7f89 */ /* 0x0002a200000e0000 */
[----:B------:R-:W-:-:S05]  /*c220*/  @!P2 IMAD.MOV.U32 R3, RZ, RZ, R7 ;  /* 0x000000ffff03a224 */ /* 0x000fca00078e0007 */
[----:B------:R1:W-:Y:S04]  /*c230*/  @!P2 LDGSTS.E.BYPASS.LTC128B.128 [R10+0x13400], desc[UR50][R2.64], !P0 ;  /* 0x13400000020aafae */ /* 0x0003e8000c101d72 */
[----:B0-----:R1:W-:Y:S02]  /*c240*/  @!P2 LDGSTS.E.BYPASS.LTC128B.128 [R10+0x17400], desc[UR50][R2.64+0x80], !P1 ;  /* 0x17400080020aafae */ /* 0x0013e4000c901d72 */
.L_x_376:
[----:B-1----:R-:W-:Y:S01]  /*c250*/  VIADD R3, R4, 0x70 ;  /* 0x0000007004037836 */ /* 0x002fe20000000000 */
[----:B------:R-:W-:Y:S04]  /*c260*/  BSSY B0, `(.L_x_282) ;  /* 0x000000a000007945 */ /* 0x000fe80003800000 */
[----:B------:R-:W-:-:S13]  /*c270*/  ISETP.GE.AND P2, PT, R3, R6, PT ;  /* 0x000000060300720c */ /* 0x000fda0003f46270 */
[----:B------:R-:W-:Y:S05]  /*c280*/  @P2 BRA `(.L_x_283) ;  /* 0x00000000001c2947 */ /* 0x000fea0003800000 */
[----:B--2---:R-:W-:-:S05]  /*c290*/  LEA R2, P2, R30, R14, 0x1 ;  /* 0x0000000e1e027211 */ /* 0x004fca00078408ff */
[----:B------:R-:W-:-:S05]  /*c2a0*/  IMAD.X R3, RZ, RZ, R5, P2 ;  /* 0x000000ffff037224 */ /* 0x000fca00010e0605 */
[----:B------:R-:W-:Y:S01]  /*c2b0*/  @!PT LDS RZ, [RZ] ;  /* 0x00000000fffff984 */ /* 0x000fe20000000800 */
[----:B------:R-:W-:Y:S01]  /*c2c0*/  @!PT LDS RZ, [RZ] ;  /* 0x00000000fffff984 */ /* 0x000fe20000000800 */
[----:B------:R-:W-:Y:S01]  /*c2d0*/  @!PT LDS RZ, [RZ] ;  /* 0x00000000fffff984 */ /* 0x000fe20000000800 */
[----:B------:R0:W-:Y:S04]  /*c2e0*/  LDGSTS.E.BYPASS.LTC128B.128 [R10+0x13c00], desc[UR50][R2.64], !P0 ;  /* 0x13c00000020a7fae */ /* 0x0001e8000c101d72 */
[----:B------:R0:W-:Y:S02]  /*c2f0*/  LDGSTS.E.BYPASS.LTC128B.128 [R10+0x17c00], desc[UR50][R2.64+0x80], !P1 ;  /* 0x17c00080020a7fae */ /* 0x0001e4000c901d72 */
.L_x_283:
[----:B------:R-:W-:Y:S05]  /*c300*/  BSYNC B0 ;  /* 0x0000000000007941 */ /* 0x000fea0003800000 */
.L_x_282:
[----:B------:R-:W-:Y:S01]  /*c310*/  NOP ;  /* 0x0000000000007918 */ /* 0x000fe20000000000 */
[----:B------:R-:W-:-:S13]  /*c320*/  PLOP3.LUT P0, PT, PT, PT, PT, 0x80, 0x0 ;  /* 0x000000000000781c */ /* 0x000fda0003f0f070 */
.L_x_284:
[----:B------:R-:W-:Y:S02]  /*c330*/  PLOP3.LUT P1, PT, P1, P0, PT, 0xa2, 0x0 ;  /* 0x000000000000781c */ /* 0x000fe40000f21472 */
[----:B------:R-:W-:-:S08]  /*c340*/  @P0 R2UR P1, UR4, R22 ;  /* 0x00000000160402ca */ /* 0x000fd00000020000 */
[----:B------:R-:W-:-:S05]  /*c350*/  @P0 PLOP3.LUT P0, PT, P1, PT, PT, 0x80, 0x0 ;  /* 0x000000000000081c */ /* 0x000fca0000f0f070 */
[----:B------:R-:W-:Y:S01]  /*c360*/  @!P1 SYNCS.ARRIVE.TRANS64.RED.A0T1 RZ, [UR4+0x28800], RZ ;  /* 0x028800ffffff99a7 */ /* 0x000fe20008200404 */
[----:B------:R-:W-:Y:S07]  /*c370*/  @!P1 ARRIVES.LDGSTSBAR.64.TRANSCNT [UR4+0x28800] ;  /* 0x02880000ff0099b0 */ /* 0x000fee0008000a84 */
[----:B------:R-:W-:Y:S05]  /*c380*/  @P0 BRA.U.ANY `(.L_x_284) ;  /* 0xfffffffd00e80947 */ /* 0x000fea000393ffff */
[----:B0-----:R-:W3:Y:S02]  /*c390*/  LDL.LU R2, [R1+0x1c] ;  /* 0x00001c0001027983 */ /* 0x001ee40000300800 */
[----:B---3--:R-:W-:-:S05]  /*c3a0*/  VIADD R2, R2, 0x1 ;  /* 0x0000000102027836 */ /* 0x008fca0000000000 */
[----:B------:R0:W-:Y:S01]  /*c3b0*/  STL [R1+0x1c], R2 ;  /* 0x00001c0201007387 */ /* 0x0001e20000100800 */
[----:B------:R-:W-:-:S04]  /*c3c0*/  LEA.HI R0, R2, R2, RZ, 0x1 ;  /* 0x0000000202007211 */ /* 0x000fc800078f08ff */
[----:B------:R-:W-:-:S04]  /*c3d0*/  LOP3.LUT R0, R0, 0xfffffffe, RZ, 0xc0, !PT ;  /* 0xfffffffe00007812 */ /* 0x000fc800078ec0ff */
[----:B------:R-:W-:-:S04]  /*c3e0*/  IADD3 R0, R2, -R0, RZ ;  /* 0x8000000002007210 */ /* 0x000fc80007ffe0ff */
[----:B------:R-:W-:Y:S01]  /*c3f0*/  SHF.L.U32 R3, R0, 0x1f, RZ ;  /* 0x0000001f00037819 */ /* 0x000fe200000006ff */
[----:B------:R-:W-:Y:S01]  /*c400*/  NOP ;  /* 0x0000000000007918 */ /* 0x000fe20000000000 */
[----:B------:R0:W-:Y:S01]  /*c410*/  SYNCS.ARRIVE.TRANS64.A1T0 RZ, [R22+URZ+0x28800], RZ ;  /* 0x028800ff16ff79a7 */ /* 0x0001e2000810003f */
[----:B------:R-:W-:Y:S01]  /*c420*/  BSSY B0, `(.L_x_285) ;  /* 0x0000004000007945 */ /* 0x000fe20003800000 */
[----:B------:R-:W-:Y:S01]  /*c430*/  ISETP.GE.AND P0, PT, R35, 0x81, PT ;  /* 0x000000812300780c */ /* 0x000fe20003f06270 */
[----:B------:R-:W1:Y:S02]  /*c440*/  SYNCS.PHASECHK.TRANS64.TRYWAIT P1, [R22+URZ+0x28820], R3 ;  /* 0x02882003160075a7 */ /* 0x000e64000802017f */
[----:B01----:R-:W-:Y:S10]  /*c450*/  @!P1 BRA `(.L_x_286) ;  /* 0x0000003c00b89947 */ /* 0x003ff40003800000 */
.L_x_377:
[----:B------:R-:W-:Y:S05]  /*c460*/  BSYNC B0 ;  /* 0x0000000000007941 */ /* 0x000fea0003800000 */
.L_x_285:
[----:B------:R-:W-:Y:S04]  /*c470*/  BSSY B0, `(.L_x_287) ;  /* 0x000010e000007945 */ /* 0x000fe80003800000 */
[----:B------:R-:W-:Y:S05]  /*c480*/  @!P0 BRA `(.L_x_288) ;  /* 0x0000001000308947 */ /* 0x000fea0003800000 */
[----:B------:R-:W3:Y:S01]  /*c490*/  LDL.LU R0, [R1+0x18] ;  /* 0x0000180001007983 */ /* 0x000ee20000300800 */
[----:B------:R-:W-:Y:S01]  /*c4a0*/  ULDC UR4, c[0x0][0x2f4] ;  /* 0x0000bd0000047ab9 */ /* 0x000fe20000000800 */
[----:B------:R-:W-:Y:S01]  /*c4b0*/  IMAD.MOV.U32 R17, RZ, RZ, R28 ;  /* 0x000000ffff117224 */ /* 0x000fe200078e001c */
[----:B------:R-:W-:Y:S01]  /*c4c0*/  ISETP.GE.AND P2, PT, R30, UR4, PT ;  /* 0x000000041e007c0c */ /* 0x000fe2000bf46270 */
[----:B------:R-:W-:Y:S01]  /*c4d0*/  IMAD.MOV.U32 R10, RZ, RZ, R25 ;  /* 0x000000ffff0a7224 */ /* 0x000fe200078e0019 */
[----:B------:R-:W-:Y:S01]  /*c4e0*/  ISETP.GE.AND P1, PT, R29, UR4, PT ;  /* 0x000000041d007c0c */ /* 0x000fe2000bf26270 */
[----:B------:R-:W-:Y:S01]  /*c4f0*/  IMAD.MOV.U32 R31, RZ, RZ, R26 ;  /* 0x000000ffff1f7224 */ /* 0x000fe200078e001a */
[----:B---3--:R-:W-:-:S11]  /*c500*/  LEA.HI.SX32 R6, R0, 0xfffffffe, 0x19 ;  /* 0xfffffffe00067811 */ /* 0x008fd600078fcaff */
.L_x_301:
[----:B0-----:R-:W0:Y:S01]  /*c510*/  S2R R3, SR_TID.X ;  /* 0x0000000000037919 */ /* 0x001e220000002100 */
[----:B------:R-:W1:Y:S01]  /*c520*/  LDC R4, c[0x0][0x430] ;  /* 0x00010c00ff047b82 */ /* 0x000e620000000800 */
[----:B------:R-:W-:Y:S05]  /*c530*/  YIELD ;  /* 0x0000000000007946 */ /* 0x000fea0003800000 */
[----:B------:R-:W-:Y:S01]  /*c540*/  ULDC.64 UR4, c[0x0][0x428] ;  /* 0x00010a0000047ab9 */ /* 0x000fe20000000a00 */
[----:B------:R-:W-:Y:S01]  /*c550*/  VIADD R25, R10, 0x1 ;  /* 0x000000010a197836 */ /* 0x000fe20000000000 */
[----:B-1----:R-:W-:Y:S02]  /*c560*/  ISETP.NE.AND P0, PT, R4, 0x1, PT ;  /* 0x000000010400780c */ /* 0x002fe40003f05270 */
[C---:B0-----:R-:W-:Y:S01]  /*c570*/  LOP3.LUT R0, R3.reuse, 0x7f, RZ, 0xc0, !PT ;  /* 0x0000007f03007812 */ /* 0x041fe200078ec0ff */
[----:B------:R-:W-:-:S03]  /*c580*/  IMAD.SHL.U32 R4, R3, 0x10, RZ ;  /* 0x0000001003047824 */ /* 0x000fc600078e00ff */
[----:B------:R-:W-:-:S07]  /*c590*/  SHF.R.U32.HI R5, RZ, 0x3, R0 ;  /* 0x00000003ff057819 */ /* 0x000fce0000011600 */
[----:B------:R-:W0:Y:S01]  /*c5a0*/  @P0 LDC R0, c[0x0][0x434] ;  /* 0x00010d00ff000b82 */ /* 0x000e220000000800 */
[----:B------:R-:W-:Y:S02]  /*c5b0*/  LOP3.LUT R4, R4, 0x70, RZ, 0xc0, !PT ;  /* 0x0000007004047812 */ /* 0x000fe400078ec0ff */
[----:B------:R-:W-:-:S04]  /*c5c0*/  LEA R7, R6, R5, 0x7 ;  /* 0x0000000506077211 */ /* 0x000fc800078e38ff */
[----:B------:R-:W-:Y:S01]  /*c5d0*/  IADD3 R7, R4, R7, R36 ;  /* 0x0000000704077210 */ /* 0x000fe20007ffe024 */
[----:B------:R-:W1:Y:S04]  /*c5e0*/  @P0 LDC R3, c[0x0][0x438] ;  /* 0x00010e00ff030b82 */ /* 0x000e680000000800 */
        /* <DEDUP_REMOVED lines=10> */
[----:B------:R-:W-:Y:S01]  /*c690*/  LEA R4, P0, R2, UR4, 0x2 ;  /* 0x0000000402047c11 */ /* 0x000fe2000f8010ff */
[----:B------:R-:W-:-:S03]  /*c6a0*/  ULDC UR4, c[0x0][0x430] ;  /* 0x00010c0000047ab9 */ /* 0x000fc60000000800 */
[----:B------:R-:W-:Y:S02]  /*c6b0*/  LEA.HI.X R5, R2, UR5, R3, 0x2, P0 ;  /* 0x0000000502057c11 */ /* 0x000fe400080f1403 */
[----:B------:R-:W-:Y:S01]  /*c6c0*/  MOV R9, UR37 ;  /* 0x0000002500097c02 */ /* 0x000fe20008000f00 */
[----:B------:R-:W-:Y:S01]  /*c6d0*/  IMAD.MOV R2, RZ, RZ, -R8 ;  /* 0x000000ffff027224 */ /* 0x000fe200078e0a08 */
[----:B------:R-:W-:Y:S01]  /*c6e0*/  ISETP.NE.AND P0, PT, R25, 0x2, PT ;  /* 0x000000021900780c */ /* 0x000fe20003f05270 */
[----:B------:R0:W3:Y:S01]  /*c6f0*/  LDG.E R0, desc[UR50][R4.64] ;  /* 0x0000003204007981 */ /* 0x0000e2000c1e1900 */
[----:B------:R-:W-:Y:S02]  /*c700*/  ISETP.NE.AND P3, PT, R9, 0x3, PT ;  /* 0x000000030900780c */ /* 0x000fe40003f65270 */
[----:B------:R-:W-:Y:S01]  /*c710*/  SEL R28, RZ, 0x1, P0 ;  /* 0x00000001ff1c7807 */ /* 0x000fe20000000000 */
[----:B------:R-:W-:Y:S01]  /*c720*/  IMAD.MOV.U32 R26, RZ, RZ, R6 ;  /* 0x000000ffff1a7224 */ /* 0x000fe200078e0006 */
[----:B------:R-:W-:-:S02]  /*c730*/  SEL R25, R25, RZ, P0 ;  /* 0x000000ff19197207 */ /* 0x000fc40000000000 */
[----:B------:R-:W-:Y:S01]  /*c740*/  LOP3.LUT R28, R17, R28, RZ, 0x3c, !PT ;  /* 0x0000001c111c7212 */ /* 0x000fe200078e3cff */
[----:B0-----:R-:W-:Y:S01]  /*c750*/  IMAD R4, R2, UR4, R7 ;  /* 0x0000000402047c24 */ /* 0x001fe2000f8e0207 */
[----:B---3--:R-:W-:-:S05]  /*c760*/  SHF.R.S32.HI R21, RZ, 0x1f, R0 ;  /* 0x0000001fff157819 */ /* 0x008fca0000011400 */
[----:B------:R-:W-:Y:S05]  /*c770*/  @!P3 BRA `(.L_x_289) ;  /* 0x000000000004b947 */ /* 0x000fea0003800000 */
[----:B------:R-:W-:Y:S01]  /*c780*/  BPT.TRAP 0x1 ;  /* 0x000000040000795c */ /* 0x000fe20000300000 */
.L_x_289:
[----:B------:R-:W-:Y:S01]  /*c790*/  IMAD R6, R25, 0x8, R22 ;  /* 0x0000000819067824 */ /* 0x000fe200078e0216 */
[----:B------:R-:W-:Y:S01]  /*c7a0*/  SHF.L.U32 R3, R28, 0x1f, RZ ;  /* 0x0000001f1c037819 */ /* 0x000fe200000006ff */
[----:B------:R-:W-:Y:S03]  /*c7b0*/  BSSY B1, `(.L_x_290) ;  /* 0x0000003000017945 */ /* 0x000fe60003800000 */
[----:B------:R-:W0:Y:S02]  /*c7c0*/  SYNCS.PHASECHK.TRANS64.TRYWAIT P0, [R6+URZ+0x28840], R3 ;  /* 0x02884003060075a7 */ /* 0x000e24000800017f */
[----:B0-----:R-:W-:Y:S05]  /*c7d0*/  @!P0 BRA `(.L_x_291) ;  /* 0x0000003800ec8947 */ /* 0x001fea0003800000 */
.L_x_378:
[----:B------:R-:W-:Y:S05]  /*c7e0*/  BSYNC B1 ;  /* 0x0000000000017941 */ /* 0x000fea0003800000 */
.L_x_290:
[----:B------:R-:W-:Y:S01]  /*c7f0*/  SHF.R.S32.HI R20, RZ, 0x1f, R4 ;  /* 0x0000001fff147819 */ /* 0x000fe20000011404 */
[----:B------:R-:W-:Y:S01]  /*c800*/  ULDC.64 UR4, c[0x0][0x300] ;  /* 0x0000c00000047ab9 */ /* 0x000fe20000000a00 */
[C---:B------:R-:W-:Y:S01]  /*c810*/  LOP3.LUT P4, RZ, R27.reuse, 0x2, RZ, 0xc0, !PT ;  /* 0x000000021bff7812 */ /* 0x040fe2000788c0ff */
[----:B0-----:R-:W-:Y:S01]  /*c820*/  IMAD.WIDE.U32 R2, R4, UR4, RZ ;  /* 0x0000000404027c25 */ /* 0x001fe2000f8e00ff */
[----:B------:R-:W-:-:S03]  /*c830*/  LOP3.LUT P3, RZ, R27, 0x1, RZ, 0xc0, !PT ;  /* 0x000000011bff7812 */ /* 0x000fc6000786c0ff */
[----:B------:R-:W-:Y:S02]  /*c840*/  IMAD R5, R20, UR4, RZ ;  /* 0x0000000414057c24 */ /* 0x000fe4000f8e02ff */
[----:B------:R-:W-:Y:S02]  /*c850*/  IMAD R8, R25, 0x4000, R34 ;  /* 0x0000400019087824 */ /* 0x000fe400078e0222 */
[----:B------:R-:W-:Y:S01]  /*c860*/  IMAD R5, R4, UR5, R5 ;  /* 0x0000000504057c24 */ /* 0x000fe2000f8e0205 */
[----:B------:R-:W-:-:S03]  /*c870*/  ULDC.64 UR4, c[0x0][0x310] ;  /* 0x0000c40000047ab9 */ /* 0x000fc60000000a00 */
[----:B------:R-:W-:Y:S02]  /*c880*/  IMAD.IADD R3, R3, 0x1, R5 ;  /* 0x0000000103037824 */ /* 0x000fe400078e0205 */
[----:B------:R-:W-:Y:S02]  /*c890*/  IMAD R5, R21, UR4, RZ ;  /* 0x0000000415057c24 */ /* 0x000fe4000f8e02ff */
[----:B------:R-:W-:-:S04]  /*c8a0*/  IMAD.WIDE.U32 R2, R0, UR4, R2 ;  /* 0x0000000400027c25 */ /* 0x000fc8000f8e0002 */
[----:B------:R-:W-:Y:S01]  /*c8b0*/  IMAD R5, R0, UR5, R5 ;  /* 0x0000000500057c24 */ /* 0x000fe2000f8e0205 */
[----:B------:R-:W-:-:S04]  /*c8c0*/  ULDC.64 UR4, c[0x0][0x308] ;  /* 0x0000c20000047ab9 */ /* 0x000fc80000000a00 */
[----:B------:R-:W-:Y:S01]  /*c8d0*/  IADD3 R3, R3, R5, RZ ;  /* 0x0000000503037210 */ /* 0x000fe20007ffe0ff */
[----:B------:R-:W-:-:S04]  /*c8e0*/  IMAD R5, R32, UR4, RZ ;  /* 0x0000000420057c24 */ /* 0x000fc8000f8e02ff */
[C---:B------:R-:W-:Y:S02]  /*c8f0*/  IMAD R5, R18.reuse, UR5, R5 ;  /* 0x0000000512057c24 */ /* 0x040fe4000f8e0205 */
[----:B------:R-:W-:Y:S01]  /*c900*/  IMAD.WIDE.U32 R2, R18, UR4, R2 ;  /* 0x0000000412027c25 */ /* 0x000fe2000f8e0002 */
[----:B------:R-:W-:-:S03]  /*c910*/  ULDC.64 UR4, c[0x0][0x2e8] ;  /* 0x0000ba0000047ab9 */ /* 0x000fc60000000a00 */
[----:B------:R-:W-:Y:S01]  /*c920*/  IMAD.IADD R5, R5, 0x1, R3 ;  /* 0x0000000105057824 */ /* 0x000fe200078e0203 */
[----:B------:R-:W-:Y:S01]  /*c930*/  LEA R7, P0, R2, UR4, 0x1 ;  /* 0x0000000402077c11 */ /* 0x000fe2000f8008ff */
[----:B------:R-:W-:-:S03]  /*c940*/  UMOV UR4, 0xffffffff ;  /* 0xffffffff00047882 */ /* 0x000fc60000000000 */
[----:B------:R-:W-:Y:S01]  /*c950*/  LEA.HI.X R9, R2, UR5, R5, 0x1, P0 ;  /* 0x0000000502097c11 */ /* 0x000fe200080f0c05 */
[----:B------:R-:W-:Y:S08]  /*c960*/  BRA.DIV UR4, `(.L_x_292) ;  /* 0x0000003a049c7947 */ /* 0x000ff0000b800000 */
[----:B------:R-:W0:Y:S01]  /*c970*/  SHFL.IDX PT, R2, R7, RZ, 0x181f ;  /* 0x00181fff07027589 */ /* 0x000e2200000e0000 */
[----:B------:R-:W-:Y:S01]  /*c980*/  IMAD.SHL.U32 R5, R30, 0x2, RZ ;  /* 0x000000021e057824 */ /* 0x000fe200078e00ff */
[----:B------:R-:W-:Y:S02]  /*c990*/  LEA R8, R8, R22, 0x1 ;  /* 0x0000001608087211 */ /* 0x000fe400078e08ff */
[----:B------:R-:W1:Y:S02]  /*c9a0*/  SHFL.IDX PT, R3, R9, RZ, 0x181f ;  /* 0x00181fff09037589 */ /* 0x000e6400000e0000 */
[----:B0-----:R-:W-:-:S05]  /*c9b0*/  IADD3 R2, P0, R2, R5, RZ ;  /* 0x0000000502027210 */ /* 0x001fca0007f1e0ff */
[----:B-1----:R-:W-:-:S05]  /*c9c0*/  IMAD.X R3, RZ, RZ, R3, P0 ;  /* 0x000000ffff037224 */ /* 0x002fca00000e0603 */
[----:B------:R-:W-:Y:S01]  /*c9d0*/  @!PT LDS RZ, [RZ] ;  /* 0x00000000fffff984 */ /* 0x000fe20000000800 */
[----:B------:R-:W-:Y:S04]  /*c9e0*/  LDGSTS.E.BYPASS.LTC128B.128 [R8+0x18400], desc[UR50][R2.64], !P4 ;  /* 0x1840000002087fae */ /* 0x000fe8000e101d72 */
[----:B------:R0:W-:Y:S04]  /*c9f0*/  LDGSTS.E.BYPASS.LTC128B.128 [R8+0x1c400], desc[UR50][R2.64+0x80], !P3 ;  /* 0x1c40008002087fae */ /* 0x0001e8000d901d72 */
[----:B0-----:R-:W0:Y:S04]  /*ca00*/  SHFL.IDX PT, R2, R7, 0x1, 0x181f ;  /* 0x00381f0007027f89 */ /* 0x001e2800000e0000 */
[----:B------:R-:W1:Y:S01]  /*ca10*/  SHFL.IDX PT, R3, R9, 0x1, 0x181f ;  /* 0x00381f0009037f89 */ /* 0x000e6200000e0000 */
[----:B0-----:R-:W-:-:S05]  /*ca20*/  IADD3 R2, P0, R2, R5, RZ ;  /* 0x0000000502027210 */ /* 0x001fca0007f1e0ff */
[----:B-1----:R-:W-:-:S05]  /*ca30*/  IMAD.X R3, RZ, RZ, R3, P0 ;  /* 0x000000ffff037224 */ /* 0x002fca00000e0603 */
        /* <DEDUP_REMOVED lines=22> */
[----:B0-----:R-:W-:-:S04]  /*cba0*/  IADD3 R2, P0, R2, R5, RZ ;  /* 0x0000000502027210 */ /* 0x001fc80007f1e0ff */
[----:B-1----:R-:W-:-:S05]  /*cbb0*/  IADD3.X R3, RZ, R3, RZ, P0, !PT ;  /* 0x00000003ff037210 */ /* 0x002fca00007fe4ff */
[----:B------:R-:W-:Y:S04]  /*cbc0*/  LDGSTS.E.BYPASS.LTC128B.128 [R8+0x1ac00], desc[UR50][R2.64], !P4 ;  /* 0x1ac0000002087fae */ /* 0x000fe8000e101d72 */
[----:B------:R0:W-:Y:S04]  /*cbd0*/  LDGSTS.E.BYPASS.LTC128B.128 [R8+0x1ec00], desc[UR50][R2.64+0x80], !P3 ;  /* 0x1ec0008002087fae */ /* 0x0001e8000d901d72 */
[----:B0-----:R-:W0:Y:S04]  /*cbe0*/  SHFL.IDX PT, R2, R7, 0x6, 0x181f ;  /* 0x00d81f0007027f89 */ /* 0x001e2800000e0000 */
[----:B------:R-:W1:Y:S04]  /*cbf0*/  SHFL.IDX PT, R3, R9, 0x6, 0x181f ;  /* 0x00d81f0009037f89 */ /* 0x000e6800000e0000 */
[----:B------:R-:W3:Y:S01]  /*cc00*/  SHFL.IDX PT, R9, R9, 0x7, 0x181f ;  /* 0x00f81f0009097f89 */ /* 0x000ee200000e0000 */
[----:B0-----:R-:W-:-:S05]  /*cc10*/  IADD3 R2, P0, R2, R5, RZ ;  /* 0x0000000502027210 */ /* 0x001fca0007f1e0ff */
[----:B-1----:R-:W-:-:S05]  /*cc20*/  IMAD.X R3, RZ, RZ, R3, P0 ;  /* 0x000000ffff037224 */ /* 0x002fca00000e0603 */
[----:B------:R-:W-:Y:S04]  /*cc30*/  LDGSTS.E.BYPASS.LTC128B.128 [R8+0x1b400], desc[UR50][R2.64], !P4 ;  /* 0x1b40000002087fae */ /* 0x000fe8000e101d72 */
[----:B------:R0:W-:Y:S04]  /*cc40*/  LDGSTS.E.BYPASS.LTC128B.128 [R8+0x1f400], desc[UR50][R2.64+0x80], !P3 ;  /* 0x1f40008002087fae */ /* 0x0001e8000d901d72 */
[----:B0--3--:R0:W1:Y:S02]  /*cc50*/  SHFL.IDX PT, R2, R7, 0x7, 0x181f ;  /* 0x00f81f0007027f89 */ /* 0x00906400000e0000 */
.L_x_396:
[----:B-1----:R-:W-:-:S05]  /*cc60*/  IADD3 R2, P0, R2, R5, RZ ;  /* 0x0000000502027210 */ /* 0x002fca0007f1e0ff */
[----:B------:R-:W-:Y:S01]  /*cc70*/  IMAD.X R3, RZ, RZ, R9, P0 ;  /* 0x000000ffff037224 */ /* 0x000fe200000e0609 */
[----:B------:R-:W-:-:S04]  /*cc80*/  PLOP3.LUT P0, PT, PT, PT, PT, 0x80, 0x0 ;  /* 0x000000000000781c */ /* 0x000fc80003f0f070 */
[----:B------:R-:W-:Y:S01]  /*cc90*/  @!PT LDS RZ, [RZ] ;  /* 0x00000000fffff984 */ /* 0x000fe20000000800 */
[----:B------:R-:W-:Y:S01]  /*cca0*/  @!PT LDS RZ, [RZ] ;  /* 0x00000000fffff984 */ /* 0x000fe20000000800 */
[----:B------:R-:W-:Y:S01]  /*ccb0*/  @!PT LDS RZ, [RZ] ;  /* 0x00000000fffff984 */ /* 0x000fe20000000800 */
[----:B------:R1:W-:Y:S04]  /*ccc0*/  LDGSTS.E.BYPASS.LTC128B.128 [R8+0x1bc00], desc[UR50][R2.64], !P4 ;  /* 0x1bc0000002087fae */ /* 0x0003e8000e101d72 */
[----:B------:R1:W-:Y:S01]  /*ccd0*/  LDGSTS.E.BYPASS.LTC128B.128 [R8+0x1fc00], desc[UR50][R2.64+0x80], !P3 ;  /* 0x1fc0008002087fae */ /* 0x0003e2000d901d72 */
[----:B------:R-:W-:-:S04]  /*cce0*/  NOP ;  /* 0x0000000000007918 */ /* 0x000fc80000000000 */
.L_x_293:
[----:B------:R-:W-:Y:S02]  /*ccf0*/  PLOP3.LUT P3, PT, P3, P0, PT, 0xa2, 0x0 ;  /* 0x000000000000781c */ /* 0x000fe40001f61472 */
[----:B------:R-:W-:-:S08]  /*cd00*/  @P0 R2UR P3, UR4, R6 ;  /* 0x00000000060402ca */ /* 0x000fd00000060000 */
[----:B------:R-:W-:-:S05]  /*cd10*/  @P0 PLOP3.LUT P0, PT, P3, PT, PT, 0x80, 0x0 ;  /* 0x000000000000081c */ /* 0x000fca0001f0f070 */
[----:B------:R-:W-:Y:S01]  /*cd20*/  @!P3 SYNCS.ARRIVE.TRANS64.RED.A0T1 RZ, [UR4+0x28830], RZ ;  /* 0x028830ffffffb9a7 */ /* 0x000fe20008200404 */
[----:B------:R-:W-:Y:S07]  /*cd30*/  @!P3 ARRIVES.LDGSTSBAR.64.TRANSCNT [UR4+0x28830] ;  /* 0x02883000ff00b9b0 */ /* 0x000fee0008000a84 */
[----:B------:R-:W-:Y:S05]  /*cd40*/  @P0 BRA.U.ANY `(.L_x_293) ;  /* 0xfffffffd00e80947 */ /* 0x000fea000393ffff */
[----:B------:R-:W-:Y:S01]  /*cd50*/  NOP ;  /* 0x0000000000007918 */ /* 0x000fe20000000000 */
[----:B-1----:R-:W-:-:S05]  /*cd60*/  IMAD.U32 R2, RZ, RZ, UR37 ;  /* 0x00000025ff027e24 */ /* 0x002fca000f8e00ff */
[----:B------:R-:W-:-:S13]  /*cd70*/  ISETP.NE.AND P4, PT, R2, 0x3, PT ;  /* 0x000000030200780c */ /* 0x000fda0003f85270 */
[----:B------:R-:W-:Y:S05]  /*cd80*/  @!P4 BRA `(.L_x_294) ;  /* 0x000000000004c947 */ /* 0x000fea0003800000 */
[----:B------:R-:W-:Y:S01]  /*cd90*/  BPT.TRAP 0x1 ;  /* 0x000000040000795c */ /* 0x000fe20000300000 */
.L_x_294:
[----:B------:R1:W-:Y:S01]  /*cda0*/  SYNCS.ARRIVE.TRANS64.A1T0 RZ, [R6+URZ+0x28830], RZ ;  /* 0x028830ff06ff79a7 */ /* 0x0003e2000810003f */
[----:B------:R-:W-:Y:S05]  /*cdb0*/  @!P4 BRA `(.L_x_295) ;  /* 0x000000000004c947 */ /* 0x000fea0003800000 */
[----:B------:R-:W-:Y:S01]  /*cdc0*/  BPT.TRAP 0x1 ;  /* 0x000000040000795c */ /* 0x000fe20000300000 */
.L_x_295:
[----:B------:R-:W-:Y:S01]  /*cdd0*/  SHF.L.U32 R3, R17, 0x1f, RZ ;  /* 0x0000001f11037819 */ /* 0x000fe200000006ff */
[----:B-1----:R-:W-:Y:S01]  /*cde0*/  IMAD R6, R10, 0x8, R22 ;  /* 0x000000080a067824 */ /* 0x002fe200078e0216 */
[----:B------:R-:W-:Y:S01]  /*cdf0*/  BSSY B1, `(.L_x_296) ;  /* 0x0000004000017945 */ /* 0x000fe20003800000 */
[----:B------:R-:W-:Y:S02]  /*ce00*/  IMAD R8, R31, -0x80, R35 ;  /* 0xffffff801f087824 */ /* 0x000fe400078e0223 */
[----:B------:R-:W1:Y:S02]  /*ce10*/  SYNCS.PHASECHK.TRANS64.TRYWAIT P0, [R6+URZ+0x28860], R3 ;  /* 0x02886003060075a7 */ /* 0x000e64000800017f */
[----:B-1----:R-:W-:Y:S05]  /*ce20*/  @!P0 BRA `(.L_x_297) ;  /* 0x0000003c00b88947 */ /* 0x002fea0003800000 */
.L_x_397:
[----:B------:R-:W-:Y:S05]  /*ce30*/  BSYNC B1 ;  /* 0x0000000000017941 */ /* 0x000fea0003800000 */
.L_x_296:
[----:B------:R-:W3:Y:S01]  /*ce40*/  S2R R2, SR_TID.X ;  /* 0x0000000000027919 */ /* 0x000ee20000002100 */
[----:B------:R-:W-:Y:S01]  /*ce50*/  UMOV UR4, 0xffffffff ;  /* 0xffffffff00047882 */ /* 0x000fe20000000000 */
[----:B0-----:R-:W-:Y:S02]  /*ce60*/  LEA R7, R10, R34, 0xe ;  /* 0x000000220a077211 */ /* 0x001fe400078e70ff */
[----:B---3--:R-:W-:-:S04]  /*ce70*/  LOP3.LUT R2, R2, 0x7f, RZ, 0xc0, !PT ;  /* 0x0000007f02027812 */ /* 0x008fc800078ec0ff */
[----:B------:R-:W-:-:S05]  /*ce80*/  SHF.R.U32.HI R2, RZ, 0x3, R2 ;  /* 0x00000003ff027819 */ /* 0x000fca0000011602 */
[----:B------:R-:W-:Y:S01]  /*ce90*/  IMAD.IADD R8, R8, 0x1, -R2 ;  /* 0x0000000108087824 */ /* 0x000fe200078e0a02 */
[----:B------:R-:W-:Y:S06]  /*cea0*/  BRA.DIV UR4, `(.L_x_298) ;  /* 0x0000003e04ac7947 */ /* 0x000fec000b800000 */
[----:B--2---:R-:W0:Y:S01]  /*ceb0*/  SHFL.IDX PT, R14, R23, RZ, 0x181f ;  /* 0x00181fff170e7589 */ /* 0x004e2200000e0000 */
[----:B------:R-:W-:-:S03]  /*cec0*/  IMAD R7, R7, 0x2, R22 ;  /* 0x0000000207077824 */ /* 0x000fc600078e0216 */
[----:B-1----:R-:W1:Y:S01]  /*ced0*/  SHFL.IDX PT, R3, R24, RZ, 0x181f ;  /* 0x00181fff18037589 */ /* 0x002e6200000e0000 */
[----:B0-----:R-:W-:-:S03]  /*cee0*/  IADD3 R2, P0, R14, R5, RZ ;  /* 0x000000050e027210 */ /* 0x001fc60007f1e0ff */
[----:B------:R-:W0:Y:S02]  /*cef0*/  SHFL.IDX PT, R14, R23, 0x1, 0x181f ;  /* 0x00381f00170e7f89 */ /* 0x000e2400000e0000 */
[----:B-1----:R-:W-:Y:S01]  /*cf00*/  IMAD.X R3, RZ, RZ, R3, P0 ;  /* 0x000000ffff037224 */ /* 0x002fe200000e0603 */
[----:B------:R-:W-:-:S13]  /*cf10*/  ISETP.LT.OR P0, PT, R8, 0x1, P2 ;  /* 0x000000010800780c */ /* 0x000fda0001701670 */
[----:B------:R-:W-:Y:S01]  /*cf20*/  LDGSTS.E.BYPASS.LTC128B.128 [R7+0x400], desc[UR50][R2.64], !P0 ;  /* 0x0040000002077fae */ /* 0x000fe2000c101d72 */
[----:B------:R-:W-:-:S13]  /*cf30*/  ISETP.LT.OR P0, PT, R8, 0x1, P1 ;  /* 0x000000010800780c */ /* 0x000fda0000f01670 */
[----:B------:R1:W-:Y:S04]  /*cf40*/  LDGSTS.E.BYPASS.LTC128B.128 [R7+0x4400], desc[UR50][R2.64+0x80], !P0 ;  /* 0x0440008002077fae */ /* 0x0003e8000c101d72 */
[----:B-1----:R-:W1:Y:S01]  /*cf50*/  SHFL.IDX PT, R3, R24, 0x1, 0x181f ;  /* 0x00381f0018037f89 */ /* 0x002e6200000e0000 */
        /* <DEDUP_REMOVED lines=9> */
[----:B------:R-:W0:Y:S01]  /*cff0*/  SHFL.IDX PT, R14, R23, 0x3, 0x181f ;  /* 0x00781f00170e7f89 */ /* 0x000e2200000e0000 */
[----:B-1----:R-:W-:Y:S02]  /*d000*/  IADD3.X R3, RZ, R3, RZ, P0, !PT ;  /* 0x00000003ff037210 */ /* 0x002fe400007fe4ff */
        /* <DEDUP_REMOVED lines=30> */
[----:B------:R-:W2:Y:S04]  /*d1f0*/  SHFL.IDX PT, R24, R24, 0x7, 0x181f ;  /* 0x00f81f0018187f89 */ /* 0x000ea800000e0000 */
[----:B------:R3:W4:Y:S01]  /*d200*/  SHFL.IDX PT, R14, R23, 0x7, 0x181f ;  /* 0x00f81f00170e7f89 */ /* 0x00072200000e0000 */
[----:B-1----:R-:W-:Y:S01]  /*d210*/  IMAD.X R3, RZ, RZ, R3, P0 ;  /* 0x000000ffff037224 */ /* 0x002fe200000e0603 */
[----:B------:R-:W-:-:S13]  /*d220*/  ISETP.LT.OR P0, PT, R8, 0x61, P2 ;  /* 0x000000610800780c */ /* 0x000fda0001701670 */
[----:B------:R3:W-:Y:S01]  /*d230*/  LDGSTS.E.BYPASS.LTC128B.128 [R7+0x3400], desc[UR50][R2.64], !P0 ;  /* 0x0340000002077fae */ /* 0x0007e2000c101d72 */
[----:B------:R-:W-:-:S13]  /*d240*/  ISETP.LT.OR P0, PT, R8, 0x61, P1 ;  /* 0x000000610800780c */ /* 0x000fda0000f01670 */
[----:B--2-4-:R3:W-:Y:S02]  /*d250*/  LDGSTS.E.BYPASS.LTC128B.128 [R7+0x7400], desc[UR50][R2.64+0x80], !P0 ;  /* 0x0740008002077fae */ /* 0x0147e4000c101d72 */
.L_x_415:
[----:B0--3--:R-:W-:Y:S01]  /*d260*/  IADD3 R2, P0, R14, R5, RZ ;  /* 0x000000050e027210 */ /* 0x009fe20007f1e0ff */
        /* <DEDUP_REMOVED lines=17> */
[----:B------:R-:W-:Y:S01]  /*d380*/  ULDC.64 UR4, c[0x0][0x330] ;  /* 0x0000cc0000047ab9 */ /* 0x000fe20000000a00 */
[----:B------:R-:W-:Y:S01]  /*d390*/  NOP ;  /* 0x0000000000007918 */ /* 0x000fe20000000000 */
[----:B------:R-:W-:Y:S02]  /*d3a0*/  IMAD R5, R32, UR4, RZ ;  /* 0x0000000420057c24 */ /* 0x000fe4000f8e02ff */
[----:B------:R-:W-:Y:S02]  /*d3b0*/  IMAD.IADD R3, R3, 0x1, R21 ;  /* 0x0000000103037824 */ /* 0x000fe400078e0215 */
[C---:B------:R-:W-:Y:S02]  /*d3c0*/  IMAD R5, R18.reuse, UR5, R5 ;  /* 0x0000000512057c24 */ /* 0x040fe4000f8e0205 */
[----:B------:R-:W-:Y:S01]  /*d3d0*/  IMAD.WIDE.U32 R2, R18, UR4, R2 ;  /* 0x0000000412027c25 */ /* 0x000fe2000f8e0002 */
[----:B------:R-:W-:-:S03]  /*d3e0*/  ULDC.64 UR4, c[0x0][0x318] ;  /* 0x0000c60000047ab9 */ /* 0x000fc60000000a00 */
[----:B------:R-:W-:Y:S01]  /*d3f0*/  IMAD.IADD R3, R5, 0x1, R3 ;  /* 0x0000000105037824 */ /* 0x000fe200078e0203 */
[----:B------:R-:W-:-:S04]  /*d400*/  LEA R23, P0, R2, UR4, 0x1 ;  /* 0x0000000402177c11 */ /* 0x000fc8000f8008ff */
[----:B------:R-:W-:Y:S02]  /*d410*/  LEA.HI.X R24, R2, UR5, R3, 0x1, P0 ;  /* 0x0000000502187c11 */ /* 0x000fe400080f0c03 */
[----:B------:R-:W-:-:S13]  /*d420*/  PLOP3.LUT P0, PT, PT, PT, PT, 0x80, 0x0 ;  /* 0x000000000000781c */ /* 0x000fda0003f0f070 */
.L_x_299:
        /* <DEDUP_REMOVED lines=11> */
.L_x_300:
[C---:B------:R-:W-:Y:S01]  /*d4e0*/  ISETP.GT.AND P0, PT, R26.reuse, RZ, PT ;  /* 0x000000ff1a00720c */ /* 0x040fe20003f04270 */
[----:B------:R0:W-:Y:S01]  /*d4f0*/  SYNCS.ARRIVE.TRANS64.A1T0 RZ, [R6+URZ+0x28850], RZ ;  /* 0x028850ff06ff79a7 */ /* 0x0001e2000810003f */
[----:B------:R-:W-:Y:S02]  /*d500*/  IMAD.MOV.U32 R17, RZ, RZ, R28 ;  /* 0x000000ffff117224 */ /* 0x000fe400078e001c */
[----:B------:R-:W-:Y:S02]  /*d510*/  IMAD.MOV.U32 R10, RZ, RZ, R25 ;  /* 0x000000ffff0a7224 */ /* 0x000fe400078e0019 */
[----:B------:R-:W-:Y:S01]  /*d520*/  IMAD.MOV.U32 R31, RZ, RZ, R26 ;  /* 0x000000ffff1f7224 */ /* 0x000fe200078e001a */
[----:B0-----:R-:W-:-:S06]  /*d530*/  IADD3 R6, R26, -0x1, RZ ;  /* 0xffffffff1a067810 */ /* 0x001fcc0007ffe0ff */
[----:B------:R-:W-:Y:S05]  /*d540*/  @P0 BRA `(.L_x_301) ;  /* 0xffffffec00f00947 */ /* 0x000fea000383ffff */
.L_x_288:
[----:B------:R-:W-:Y:S05]  /*d550*/  BSYNC B0 ;  /* 0x0000000000007941 */ /* 0x000fea0003800000 */
.L_x_287:
[----:B------:R-:W1:Y:S01]  /*d560*/  S2R R0, SR_TID.X ;  /* 0x0000000000007919 */ /* 0x000e620000002100 */
[----:B------:R-:W-:Y:S01]  /*d570*/  BSSY B0, `(.L_x_302) ;  /* 0x0000010000007945 */ /* 0x000fe20003800000 */
[----:B-1----:R-:W-:-:S04]  /*d580*/  LOP3.LUT R0, R0, 0x7f, RZ, 0xc0, !PT ;  /* 0x0000007f00007812 */ /* 0x002fc800078ec0ff */
[----:B------:R-:W-:-:S13]  /*d590*/  ISETP.NE.AND P0, PT, R0, RZ, PT ;  /* 0x000000ff0000720c */ /* 0x000fda0003f05270 */
[----:B------:R-:W-:Y:S05]  /*d5a0*/  @P0 BRA `(.L_x_303) ;  /* 0x0000000000300947 */ /* 0x000fea0003800000 */
[----:B------:R-:W1:Y:S01]  /*d5b0*/  S2R R5, SR_LANEID ;  /* 0x0000000000057919 */ /* 0x000e620000000000 */
[----:B------:R-:W-:Y:S01]  /*d5c0*/  VOTEU.ANY UR4, UPT, PT ;  /* 0x0000000000047886 */ /* 0x000fe200038e0100 */
[----:B0-----:R-:W0:Y:S01]  /*d5d0*/  LDC.64 R2, c[0x0][0xc60] ;  /* 0x00031800ff027b82 */ /* 0x001e220000000a00 */
[----:B------:R-:W1:Y:S02]  /*d5e0*/  FLO.U32 R0, UR4 ;  /* 0x0000000400007d00 */ /* 0x000e6400080e0000 */
[----:B-1----:R-:W-:-:S06]  /*d5f0*/  ISETP.EQ.U32.AND P0, PT, R0, R5, PT ;  /* 0x000000050000720c */ /* 0x002fcc0003f02070 */
[----:B------:R-:W0:Y:S07]  /*d600*/  POPC R5, UR4 ;  /* 0x0000000400057d09 */ /* 0x000e2e0008000000 */
[----:B0-----:R-:W3:Y:S01]  /*d610*/  @P0 ATOMG.E.ADD.STRONG.GPU PT, R3, desc[UR50][R2.64], R5 ;  /* 0x00000005020309a8 */ /* 0x001ee200081ee1f2 */
[----:B------:R-:W0:Y:S02]  /*d620*/  S2R R4, SR_LTMASK ;  /* 0x0000000000047919 */ /* 0x000e240000003900 */
[----:B0-----:R-:W-:-:S04]  /*d630*/  LOP3.LUT R4, R4, UR4, RZ, 0xc0, !PT ;  /* 0x0000000404047c12 */ /* 0x001fc8000f8ec0ff */
[----:B------:R-:W0:Y:S01]  /*d640*/  POPC R7, R4 ;  /* 0x0000000400077309 */ /* 0x000e220000000000 */
[----:B---3--:R-:W0:Y:S02]  /*d650*/  SHFL.IDX PT, R0, R3, R0, 0x1f ;  /* 0x00001f0003007589 */ /* 0x008e2400000e0000 */
[----:B0-----:R-:W-:-:S07]  /*d660*/  IADD3 R16, R0, UR38, R7 ;  /* 0x0000002600107c10 */ /* 0x001fce000fffe007 */
.L_x_303:
[----:B------:R-:W-:Y:S05]  /*d670*/  BSYNC B0 ;  /* 0x0000000000007941 */ /* 0x000fea0003800000 */
.L_x_302:
[----:B------:R-:W-:-:S05]  /*d680*/  IMAD.U32 R0, RZ, RZ, UR37 ;  /* 0x00000025ff007e24 */ /* 0x000fca000f8e00ff */
[----:B------:R-:W-:-:S13]  /*d690*/  ISETP.NE.AND P0, PT, R0, 0x3, PT ;  /* 0x000000030000780c */ /* 0x000fda0003f05270 */
[----:B------:R-:W-:Y:S05]  /*d6a0*/  @!P0 BRA `(.L_x_304) ;  /* 0x0000000000048947 */ /* 0x000fea0003800000 */
[----:B------:R-:W-:Y:S01]  /*d6b0*/  BPT.TRAP 0x1 ;  /* 0x000000040000795c */ /* 0x000fe20000300000 */
.L_x_304:
[----:B------:R-:W-:Y:S01]  /*d6c0*/  LEA R0, R25, R22, 0x3 ;  /* 0x0000001619007211 */ /* 0x000fe200078e18ff */
[----:B------:R-:W-:Y:S01]  /*d6d0*/  BSSY B0, `(.L_x_305) ;  /* 0x0000005000007945 */ /* 0x000fe20003800000 */
[----:B0-----:R-:W-:Y:S01]  /*d6e0*/  SHF.L.U32 R3, R28, 0x1f, RZ ;  /* 0x0000001f1c037819 */ /* 0x001fe200000006ff */
[----:B------:R-:W-:-:S03]  /*d6f0*/  IMAD R6, R26, -0x80, R35 ;  /* 0xffffff801a067824 */ /* 0x000fc600078e0223 */
[----:B------:R-:W0:Y:S02]  /*d700*/  SYNCS.PHASECHK.TRANS64.TRYWAIT P0, [R0+URZ+0x28860], R3 ;  /* 0x02886003000075a7 */ /* 0x000e24000800017f */
[----:B0-----:R-:W-:Y:S05]  /*d710*/  @!P0 BRA `(.L_x_306) ;  /* 0x0000003c00fc8947 */ /* 0x001fea0003800000 */
.L_x_416:
[----:B------:R-:W-:Y:S05]  /*d720*/  BSYNC B0 ;  /* 0x0000000000007941 */ /* 0x000fea0003800000 */
.L_x_305:
[----:B------:R-:W1:Y:S01]  /*d730*/  S2R R2, SR_TID.X ;  /* 0x0000000000027919 */ /* 0x000e620000002100 */
[----:B------:R-:W-:Y:S01]  /*d740*/  UMOV UR4, 0xffffffff ;  /* 0xffffffff00047882 */ /* 0x000fe20000000000 */
[----:B------:R-:W-:Y:S01]  /*d750*/  IMAD R9, R25, 0x4000, R34 ;  /* 0x0000400019097824 */ /* 0x000fe200078e0222 */
[----:B-1----:R-:W-:-:S04]  /*d760*/  LOP3.LUT R2, R2, 0x7f, RZ, 0xc0, !PT ;  /* 0x0000007f02027812 */ /* 0x002fc800078ec0ff */
[----:B------:R-:W-:-:S05]  /*d770*/  SHF.R.U32.HI R2, RZ, 0x3, R2 ;  /* 0x00000003ff027819 */ /* 0x000fca0000011602 */
[----:B------:R-:W-:Y:S01]  /*d780*/  IMAD.IADD R6, R6, 0x1, -R2 ;  /* 0x0000000106067824 */ /* 0x000fe200078e0a02 */
[----:B------:R-:W-:Y:S06]  /*d790*/  BRA.DIV UR4, `(.L_x_307) ;  /* 0x0000003e04f07947 */ /* 0x000fec000b800000 */
[----:B--2---:R-:W1:Y:S01]  /*d7a0*/  SHFL.IDX PT, R14, R23, RZ, 0x181f ;  /* 0x00181fff170e7589 */ /* 0x004e6200000e0000 */
[----:B------:R-:W-:Y:S01]  /*d7b0*/  ULDC UR4, c[0x0][0x2f4] ;  /* 0x0000bd0000047ab9 */ /* 0x000fe20000000800 */
[C---:B------:R-:W-:Y:S01]  /*d7c0*/  IMAD.SHL.U32 R5, R30.reuse, 0x2, RZ ;  /* 0x000000021e057824 */ /* 0x040fe200078e00ff */
[----:B------:R-:W-:Y:S01]  /*d7d0*/  ISETP.GE.AND P1, PT, R30, UR4, PT ;  /* 0x000000041e007c0c */ /* 0x000fe2000bf26270 */
[----:B0-----:R-:W0:Y:S01]  /*d7e0*/  SHFL.IDX PT, R3, R24, RZ, 0x181f ;  /* 0x00181fff18037589 */ /* 0x001e2200000e0000 */
[----:B------:R-:W-:Y:S01]  /*d7f0*/  ISETP.GE.AND P0, PT, R29, UR4, PT ;  /* 0x000000041d007c0c */ /* 0x000fe2000bf06270 */
[----:B------:R-:W-:Y:S01]  /*d800*/  IMAD R4, R9, 0x2, R22 ;  /* 0x0000000209047824 */ /* 0x000fe200078e0216 */
[C---:B------:R-:W-:Y:S01]  /*d810*/  ISETP.LT.OR P2, PT, R6.reuse, 0x1, P1 ;  /* 0x000000010600780c */ /* 0x040fe20000f41670 */
[----:B------:R-:W2:Y:S01]  /*d820*/  SHFL.IDX PT, R10, R23, 0x1, 0x181f ;  /* 0x00381f00170a7f89 */ /* 0x000ea200000e0000 */
[----:B------:R-:W-:-:S03]  /*d830*/  ISETP.LT.OR P3, PT, R6, 0x1, P0 ;  /* 0x000000010600780c */ /* 0x000fc60000761670 */
[----:B------:R-:W3:Y:S04]  /*d840*/  SHFL.IDX PT, R7, R24, 0x1, 0x181f ;  /* 0x00381f0018077f89 */ /* 0x000ee800000e0000 */
[----:B------:R-:W-:Y:S01]  /*d850*/  SHFL.IDX PT, R8, R24, 0x2, 0x181f ;  /* 0x00581f0018087f89 */ /* 0x000fe200000e0000 */
[----:B-1----:R-:W-:-:S03]  /*d860*/  IADD3 R2, P4, R14, R5, RZ ;  /* 0x000000050e027210 */ /* 0x002fc60007f9e0ff */
[----:B------:R-:W1:Y:S01]  /*d870*/  SHFL.IDX PT, R14, R23, 0x2, 0x181f ;  /* 0x00581f00170e7f89 */ /* 0x000e6200000e0000 */
[----:B0-----:R-:W-:-:S05]  /*d880*/  IADD3.X R3, RZ, R3, RZ, P4, !PT ;  /* 0x00000003ff037210 */ /* 0x001fca00027fe4ff */
[----:B------:R-:W-:Y:S01]  /*d890*/  LDGSTS.E.BYPASS.LTC128B.128 [R4+0x400], desc[UR50][R2.64], !P2 ;  /* 0x0040000002047fae */ /* 0x000fe2000d101d72 */
[----:B------:R-:W-:-:S03]  /*d8a0*/  ISETP.LT.OR P2, PT, R6, 0x11, P1 ;  /* 0x000000110600780c */ /* 0x000fc60000f41670 */
[----:B------:R2:W-:Y:S01]  /*d8b0*/  LDGSTS.E.BYPASS.LTC128B.128 [R4+0x4400], desc[UR50][R2.64+0x80], !P3 ;  /* 0x0440008002047fae */ /* 0x0005e2000d901d72 */
[----:B------:R-:W-:Y:S02]  /*d8c0*/  ISETP.LT.OR P3, PT, R6, 0x11, P0 ;  /* 0x000000110600780c */ /* 0x000fe40000761670 */
[----:B--2---:R-:W-:Y:S02]  /*d8d0*/  IADD3 R2, P4, R10, R5, RZ ;  /* 0x000000050a027210 */ /* 0x004fe40007f9e0ff */
[----:B------:R-:W-:Y:S03]  /*d8e0*/  SHFL.IDX PT, R10, R23, 0x4, 0x181f ;  /* 0x00981f00170a7f89 */ /* 0x000fe600000e0000 */
[----:B---3--:R-:W-:Y:S02]  /*d8f0*/  IMAD.X R3, RZ, RZ, R7, P4 ;  /* 0x000000ffff037224 */ /* 0x008fe400020e0607 */
[----:B------:R-:W-:Y:S04]  /*d900*/  SHFL.IDX PT, R7, R24, 0x3, 0x181f ;  /* 0x00781f0018077f89 */ /* 0x000fe800000e0000 */
[----:B------:R-:W-:Y:S01]  /*d910*/  LDGSTS.E.BYPASS.LTC128B.128 [R4+0xc00], desc[UR50][R2.64], !P2 ;  /* 0x00c0000002047fae */ /* 0x000fe2000d101d72 */
[----:B------:R-:W-:-:S03]  /*d920*/  ISETP.LT.OR P2, PT, R6, 0x21, P1 ;  /* 0x000000210600780c */ /* 0x000fc60000f41670 */
[----:B------:R1:W-:Y:S01]  /*d930*/  LDGSTS.E.BYPASS.LTC128B.128 [R4+0x4c00], desc[UR50][R2.64+0x80], !P3 ;  /* 0x04c0008002047fae */ /* 0x0003e2000d901d72 */
[----:B------:R-:W-:Y:S02]  /*d940*/  ISETP.LT.OR P3, PT, R6, 0x21, P0 ;  /* 0x000000210600780c */ /* 0x000fe40000761670 */
[----:B-1----:R-:W-:Y:S02]  /*d950*/  IADD3 R2, P4, R14, R5, RZ ;  /* 0x000000050e027210 */ /* 0x002fe40007f9e0ff */
[----:B------:R-:W0:Y:S03]  /*d960*/  SHFL.IDX PT, R14, R23, 0x3, 0x181f ;  /* 0x00781f00170e7f89 */ /* 0x000e2600000e0000 */
[----:B------:R-:W-:Y:S02]  /*d970*/  IMAD.X R3, RZ, RZ, R8, P4 ;  /* 0x000000ffff037224 */ /* 0x000fe400020e0608 */
[----:B------:R-:W1:Y:S04]  /*d980*/  SHFL.IDX PT, R8, R24, 0x4, 0x181f ;  /* 0x00981f0018087f89 */ /* 0x000e6800000e0000 */
[----:B------:R-:W-:Y:S01]  /*d990*/  LDGSTS.E.BYPASS.LTC128B.128 [R4+0x1400], desc[UR50][R2.64], !P2 ;  /* 0x0140000002047fae */ /* 0x000fe2000d101d72 */
[----:B------:R-:W-:-:S03]  /*d9a0*/  ISETP.LT.OR P2, PT, R6, 0x31, P1 ;  /* 0x000000310600780c */ /* 0x000fc60000f41670 */
[----:B------:R0:W-:Y:S01]  /*d9b0*/  LDGSTS.E.BYPASS.LTC128B.128 [R4+0x5400], desc[UR50][R2.64+0x80], !P3 ;  /* 0x0540008002047fae */ /* 0x0001e2000d901d72 */
[----:B------:R-:W-:Y:S02]  /*d9c0*/  ISETP.LT.OR P3, PT, R6, 0x31, P0 ;  /* 0x000000310600780c */ /* 0x000fe40000761670 */
[----:B0-----:R-:W-:Y:S02]  /*d9d0*/  IADD3 R2, P4, R14, R5, RZ ;  /* 0x000000050e027210 */ /* 0x001fe40007f9e0ff */
[----:B------:R-:W0:Y:S03]  /*d9e0*/  SHFL.IDX PT, R14, R23, 0x5, 0x181f ;  /* 0x00b81f00170e7f89 */ /* 0x000e2600000e0000 */
[----:B------:R-:W-:Y:S02]  /*d9f0*/  IMAD.X R3, RZ, RZ, R7, P4 ;  /* 0x000000ffff037224 */ /* 0x000fe400020e0607 */
[----:B------:R-:W2:Y:S04]  /*da00*/  SHFL.IDX PT, R7, R24, 0x5, 0x181f ;  /* 0x00b81f0018077f89 */ /* 0x000ea800000e0000 */
[----:B------:R-:W-:Y:S01]  /*da10*/  LDGSTS.E.BYPASS.LTC128B.128 [R4+0x1c00], desc[UR50][R2.64], !P2 ;  /* 0x01c0000002047fae */ /* 0x000fe2000d101d72 */
[----:B------:R-:W-:-:S03]  /*da20*/  ISETP.LT.OR P2, PT, R6, 0x41, P1 ;  /* 0x000000410600780c */ /* 0x000fc60000f41670 */
[----:B------:R3:W-:Y:S01]  /*da30*/  LDGSTS.E.BYPASS.LTC128B.128 [R4+0x5c00], desc[UR50][R2.64+0x80], !P3 ;  /* 0x05c0008002047fae */ /* 0x0007e2000d901d72 */
[----:B------:R-:W-:Y:S02]  /*da40*/  ISETP.LT.OR P3, PT, R6, 0x41, P0 ;  /* 0x000000410600780c */ /* 0x000fe40000761670 */
[----:B---3--:R-:W-:Y:S02]  /*da50*/  IADD3 R2, P4, R10, R5, RZ ;  /* 0x000000050a027210 */ /* 0x008fe40007f9e0ff */
[----:B------:R-:W3:Y:S03]  /*da60*/  SHFL.IDX PT, R10, R23, 0x6, 0x181f ;  /* 0x00d81f00170a7f89 */ /* 0x000ee600000e0000 */
[----:B-1----:R-:W-:Y:S02]  /*da70*/  IMAD.X R3, RZ, RZ, R8, P4 ;  /* 0x000000ffff037224 */ /* 0x002fe400020e0608 */
[----:B------:R-:W1:Y:S04]  /*da80*/  SHFL.IDX PT, R8, R24, 0x6, 0x181f ;  /* 0x00d81f0018087f89 */ /* 0x000e6800000e0000 */
[----:B------:R-:W-:Y:S01]  /*da90*/  LDGSTS.E.BYPASS.LTC128B.128 [R4+0x2400], desc[UR50][R2.64], !P2 ;  /* 0x0240000002047fae */ /* 0x000fe2000d101d72 */
[----:B------:R-:W-:-:S03]  /*daa0*/  ISETP.LT.OR P2, PT, R6, 0x51, P1 ;  /* 0x000000510600780c */ /* 0x000fc60000f41670 */
[----:B------:R0:W-:Y:S01]  /*dab0*/  LDGSTS.E.BYPASS.LTC128B.128 [R4+0x6400], desc[UR50][R2.64+0x80], !P3 ;  /* 0x0640008002047fae */ /* 0x0001e2000d901d72 */
[----:B------:R-:W-:-:S03]  /*dac0*/  ISETP.LT.OR P3, PT, R6, 0x51, P0 ;  /* 0x000000510600780c */ /* 0x000fc60000761670 */
[----:B------:R-:W4:Y:S01]  /*dad0*/  SHFL.IDX PT, R24, R24, 0x7, 0x181f ;  /* 0x00f81f0018187f89 */ /* 0x000f2200000e0000 */
[----:B0-----:R-:W-:-:S03]  /*dae0*/  IADD3 R2, P4, R14, R5, RZ ;  /* 0x000000050e027210 */ /* 0x001fc60007f9e0ff */
[----:B------:R0:W0:Y:S01]  /*daf0*/  SHFL.IDX PT, R14, R23, 0x7, 0x181f ;  /* 0x00f81f00170e7f89 */ /* 0x00002200000e0000 */
[----:B--2---:R-:W-:-:S05]  /*db00*/  IADD3.X R3, RZ, R7, RZ, P4, !PT ;  /* 0x00000007ff037210 */ /* 0x004fca00027fe4ff */
[----:B------:R-:W-:Y:S01]  /*db10*/  LDGSTS.E.BYPASS.LTC128B.128 [R4+0x2c00], desc[UR50][R2.64], !P2 ;  /* 0x02c0000002047fae */ /* 0x000fe2000d101d72 */
[----:B------:R-:W-:-:S03]  /*db20*/  ISETP.LT.OR P2, PT, R6, 0x61, P1 ;  /* 0x000000610600780c */ /* 0x000fc60000f41670 */
[----:B------:R3:W-:Y:S01]  /*db30*/  LDGSTS.E.BYPASS.LTC128B.128 [R4+0x6c00], desc[UR50][R2.64+0x80], !P3 ;  /* 0x06c0008002047fae */ /* 0x0007e2000d901d72 */
[----:B------:R-:W-:Y:S02]  /*db40*/  ISETP.LT.OR P3, PT, R6, 0x61, P0 ;  /* 0x000000610600780c */ /* 0x000fe40000761670 */
[----:B---3--:R-:W-:-:S05]  /*db50*/  IADD3 R2, P4, R10, R5, RZ ;  /* 0x000000050a027210 */ /* 0x008fca0007f9e0ff */
[----:B-1----:R-:W-:-:S05]  /*db60*/  IMAD.X R3, RZ, RZ, R8, P4 ;  /* 0x000000ffff037224 */ /* 0x002fca00020e0608 */
[----:B------:R1:W-:Y:S04]  /*db70*/  LDGSTS.E.BYPASS.LTC128B.128 [R4+0x3400], desc[UR50][R2.64], !P2 ;  /* 0x0340000002047fae */ /* 0x0003e8000d101d72 */
[----:B0---4-:R1:W-:Y:S02]  /*db80*/  LDGSTS.E.BYPASS.LTC128B.128 [R4+0x7400], desc[UR50][R2.64+0x80], !P3 ;  /* 0x0740008002047fae */ /* 0x0113e4000d901d72 */
.L_x_434:
[C---:B------:R-:W-:Y:S02]  /*db90*/  ISETP.LT.OR P1, PT, R6.reuse, 0x71, P1 ;  /* 0x000000710600780c */ /* 0x040fe40000f21670 */
[----:B------:R-:W-:Y:S02]  /*dba0*/  ISETP.LT.OR P0, PT, R6, 0x71, P0 ;  /* 0x000000710600780c */ /* 0x000fe40000701670 */
[----:B-1----:R-:W-:-:S05]  /*dbb0*/  IADD3 R2, P2, R14, R5, RZ ;  /* 0x000000050e027210 */ /* 0x002fca0007f5e0ff */
[----:B------:R-:W-:-:S05]  /*dbc0*/  IMAD.X R3, RZ, RZ, R24, P2 ;  /* 0x000000ffff037224 */ /* 0x000fca00010e0618 */
[----:B------:R-:W-:Y:S01]  /*dbd0*/  @!PT LDS RZ, [RZ] ;  /* 0x00000000fffff984 */ /* 0x000fe20000000800 */
[----:B------:R-:W-:Y:S01]  /*dbe0*/  @!PT LDS RZ, [RZ] ;  /* 0x00000000fffff984 */ /* 0x000fe20000000800 */
[----:B------:R-:W-:Y:S01]  /*dbf0*/  @!PT LDS RZ, [RZ] ;  /* 0x00000000fffff984 */ /* 0x000fe20000000800 */
[----:B------:R0:W-:Y:S04]  /*dc00*/  LDGSTS.E.BYPASS.LTC128B.128 [R4+0x3c00], desc[UR50][R2.64], !P1 ;  /* 0x03c0000002047fae */ /* 0x0001e8000c901d72 */
[----:B------:R0:W-:Y:S01]  /*dc10*/  LDGSTS.E.BYPASS.LTC128B.128 [R4+0x7c00], desc[UR50][R2.64+0x80], !P0 ;  /* 0x07c0008002047fae */ /* 0x0001e2000c101d72 */
[----:B------:R-:W-:Y:S01]  /*dc20*/  PLOP3.LUT P0, PT, PT, PT, PT, 0x80, 0x0 ;  /* 0x000000000000781c */ /* 0x000fe20003f0f070 */
[----:B------:R-:W-:-:S12]  /*dc30*/  NOP ;  /* 0x0000000000007918 */ /* 0x000fd80000000000 */
.L_x_308:
        /* <DEDUP_REMOVED lines=11> */
.L_x_309:
[----:B------:R1:W-:Y:S01]  /*dcf0*/  SYNCS.ARRIVE.TRANS64.A1T0 RZ, [R0+URZ+0x28850], RZ ;  /* 0x028850ff00ff79a7 */ /* 0x0003e2000810003f */
[----:B------:R-:W-:-:S05]  /*dd00*/  VIADD R25, R25, 0x1 ;  /* 0x0000000119197836 */ /* 0x000fca0000000000 */
[----:B------:R-:W-:-:S04]  /*dd10*/  ISETP.NE.AND P0, PT, R25, 0x2, PT ;  /* 0x000000021900780c */ /* 0x000fc80003f05270 */
[----:B------:R-:W-:Y:S02]  /*dd20*/  SEL R3, RZ, 0x1, P0 ;  /* 0x00000001ff037807 */ /* 0x000fe40000000000 */
[----:B------:R-:W-:Y:S02]  /*dd30*/  SEL R25, R25, RZ, P0 ;  /* 0x000000ff19197207 */ /* 0x000fe40000000000 */
[----:B-1----:R-:W-:-:S07]  /*dd40*/  LOP3.LUT R28, R28, R3, RZ, 0x3c, !PT ;  /* 0x000000031c1c7212 */ /* 0x002fce00078e3cff */
.L_x_266:
[----:B------:R-:W-:Y:S05]  /*dd50*/  BSYNC B7 ;  /* 0x0000000000077941 */ /* 0x000fea0003800000 */
.L_x_264:
[----:B------:R-:W-:-:S13]  /*dd60*/  LOP3.LUT P0, RZ, R27, 0x20, RZ, 0xc0, !PT ;  /* 0x000000201bff7812 */ /* 0x000fda000780c0ff */
[----:B------:R-:W-:Y:S05]  /*dd70*/  @!P0 BRA `(.L_x_310) ;  /* 0x0000000000248947 */ /* 0x000fea0003800000 */
[----:B------:R-:W-:Y:S05]  /*dd80*/  WARPSYNC.ALL ;  /* 0x0000000000007948 */ /* 0x000fea0003800000 */
[----:B------:R-:W1:Y:S08]  /*dd90*/  S2UR UR5, SR_CgaCtaId ;  /* 0x00000000000579c3 */ /* 0x000e700000008800 */
[----:B------:R-:W-:Y:S06]  /*dda0*/  BAR.SYNC.DEFER_BLOCKING 0x5, 0x180 ;  /* 0x0146000000007b1d */ /* 0x000fec0000010000 */
[----:B------:R-:W-:-:S02]  /*ddb0*/  UMOV UR4, 0x400 ;  /* 0x0000040000047882 */ /* 0x000fc40000000000 */
[----:B-1----:R-:W-:-:S06]  /*ddc0*/  ULEA UR4, UR5, UR4, 0x18 ;  /* 0x0000000405047291 */ /* 0x002fcc000f8ec03f */
[----:B------:R-:W-:-:S05]  /*ddd0*/  MOV R22, UR4 ;  /* 0x0000000400167c02 */ /* 0x000fca0008000f00 */
[----:B------:R1:W2:Y:S01]  /*dde0*/  LDS.128 R16, [R22+0x288d0] ;  /* 0x0288d00016107984 */ /* 0x0002a20000000c00 */
[----:B------:R-:W-:Y:S06]  /*ddf0*/  BAR.ARV 0x4, 0x180 ;  /* 0x0106000000007b1d */ /* 0x000fec0000002000 */
[----:B------:R-:W-:Y:S05]  /*de00*/  BRA `(.L_x_311) ;  /* 0x0000000800407947 */ /* 0x000fea0003800000 */
.L_x_310:
[----:B------:R-:W1:Y:S01]  /*de10*/  S2R R0, SR_TID.X ;  /* 0x0000000000007919 */ /* 0x000e620000002100 */
[----:B------:R-:W-:Y:S01]  /*de20*/  UMOV UR4, 0xffffffff ;  /* 0xffffffff00047882 */ /* 0x000fe20000000000 */
[----:B-1----:R-:W-:-:S04]  /*de30*/  LOP3.LUT R8, R0, 0x1f, RZ, 0xc0, !PT ;  /* 0x0000001f00087812 */ /* 0x002fc800078ec0ff */
[----:B------:R-:W-:Y:S01]  /*de40*/  ISETP.NE.AND P0, PT, R8, 0x1f, PT ;  /* 0x0000001f0800780c */ /* 0x000fe20003f05270 */
[----:B------:R-:W-:-:S12]  /*de50*/  BRA.DIV UR4, `(.L_x_312) ;  /* 0x0000004204bc7947 */ /* 0x000fd8000b800000 */
[----:B------:R-:W-:Y:S01]  /*de60*/  IMAD.IADD R5, R19, 0x1, R8 ;  /* 0x0000000113057824 */ /* 0x000fe200078e0208 */
[----:B------:R-:W-:-:S04]  /*de70*/  ULDC UR4, c[0x0][0xc3c] ;  /* 0x00030f0000047ab9 */ /* 0x000fc80000000800 */
[----:B------:R-:W-:-:S13]  /*de80*/  ISETP.GE.OR P1, PT, R5, UR4, !P0 ;  /* 0x0000000405007c0c */ /* 0x000fda000c726670 */
[----:B------:R-:W1:Y:S02]  /*de90*/  @!P1 LDC.64 R2, c[0x0][0xc80] ;  /* 0x00032000ff029b82 */ /* 0x000e640000000a00 */
[----:B-1----:R-:W-:-:S06]  /*dea0*/  @!P1 IMAD.WIDE R2, R5, 0x4, R2 ;  /* 0x0000000405029825 */ /* 0x002fcc00078e0202 */
[----:B------:R-:W2:Y:S01]  /*deb0*/  @!P1 LDG.E R2, desc[UR50][R2.64] ;  /* 0x0000003202029981 */ /* 0x000ea2000c1e1900 */
[----:B------:R-:W-:Y:S01]  /*dec0*/  IMAD.MOV.U32 R4, RZ, RZ, RZ ;  /* 0x000000ffff047224 */ /* 0x000fe200078e00ff */
[C---:B------:R-:W-:Y:S02]  /*ded0*/  ISETP.GE.U32.AND P2, PT, R8.reuse, 0x2, PT ;  /* 0x000000020800780c */ /* 0x040fe40003f46070 */
[C---:B------:R-:W-:Y:S01]  /*dee0*/  ISETP.GE.U32.AND P3, PT, R8.reuse, 0x4, PT ;  /* 0x000000040800780c */ /* 0x040fe20003f66070 */
[----:B------:R-:W-:Y:S01]  /*def0*/  SHFL.IDX PT, R0, R16, 0x1, 0x1f ;  /* 0x00201f0010007f89 */ /* 0x000fe200000e0000 */
[C---:B------:R-:W-:Y:S02]  /*df00*/  ISETP.GE.U32.AND P4, PT, R8.reuse, 0x8, PT ;  /* 0x000000080800780c */ /* 0x040fe40003f86070 */
[C---:B------:R-:W-:Y:S01]  /*df10*/  ISETP.GE.U32.AND P5, PT, R8.reuse, 0x10, PT ;  /* 0x000000100800780c */ /* 0x040fe20003fa6070 */
[----:B--2---:R-:W-:Y:S01]  /*df20*/  @!P1 IMAD.MOV.U32 R4, RZ, RZ, R2 ;  /* 0x000000ffff049224 */ /* 0x004fe200078e0002 */
[----:B------:R-:W-:-:S04]  /*df30*/  ISETP.NE.AND P1, PT, R8, RZ, PT ;  /* 0x000000ff0800720c */ /* 0x000fc80003f25270 */
[----:B------:R-:W1:Y:S02]  /*df40*/  SHFL.UP PT, R14, R4, 0x1, RZ ;  /* 0x04200000040e7989 */ /* 0x000e6400000e00ff */
[----:B-1----:R-:W-:-:S05]  /*df50*/  SEL R5, R14, RZ, P1 ;  /* 0x000000ff0e057207 */ /* 0x002fca0000800000 */
[----:B------:R-:W-:Y:S02]  /*df60*/  IMAD.IADD R6, R4, 0x1, R5 ;  /* 0x0000000104067824 */ /* 0x000fe400078e0205 */
[----:B------:R-:W-:Y:S04]  /*df70*/  SHFL.IDX PT, R5, R16, RZ, 0x1f ;  /* 0x00001fff10057589 */ /* 0x000fe800000e0000 */
[----:B------:R-:W1:Y:S02]  /*df80*/  SHFL.UP PT, R14, R6, 0x2, RZ ;  /* 0x04400000060e7989 */ /* 0x000e6400000e00ff */
[----:B-1----:R-:W-:-:S04]  /*df90*/  SEL R7, R14, RZ, P2 ;  /* 0x000000ff0e077207 */ /* 0x002fc80001000000 */
[----:B------:R-:W-:-:S05]  /*dfa0*/  IADD3 R7, R6, R7, RZ ;  /* 0x0000000706077210 */ /* 0x000fca0007ffe0ff */
[----:B------:R-:W1:Y:S02]  /*dfb0*/  SHFL.UP PT, R14, R7, 0x4, RZ ;  /* 0x04800000070e7989 */ /* 0x000e6400000e00ff */
[----:B-1----:R-:W-:-:S05]  /*dfc0*/  SEL R2, R14, RZ, P3 ;  /* 0x000000ff0e027207 */ /* 0x002fca0001800000 */
[----:B------:R-:W-:-:S05]  /*dfd0*/  IMAD.IADD R2, R7, 0x1, R2 ;  /* 0x0000000107027824 */ /* 0x000fca00078e0202 */
[----:B------:R-:W1:Y:S02]  /*dfe0*/  SHFL.UP PT, R14, R2, 0x8, RZ ;  /* 0x05000000020e7989 */ /* 0x000e6400000e00ff */
[----:B-1----:R-:W-:-:S05]  /*dff0*/  SEL R3, R14, RZ, P4 ;  /* 0x000000ff0e037207 */ /* 0x002fca0002000000 */
[----:B------:R-:W-:-:S05]  /*e000*/  IMAD.IADD R3, R2, 0x1, R3 ;  /* 0x0000000102037824 */ /* 0x000fca00078e0203 */
[----:B------:R-:W1:Y:S02]  /*e010*/  SHFL.UP PT, R14, R3, 0x10, RZ ;  /* 0x06000000030e7989 */ /* 0x000e6400000e00ff */
[----:B-1----:R-:W-:-:S05]  /*e020*/  SEL R6, R14, RZ, P5 ;  /* 0x000000ff0e067207 */ /* 0x002fca0002800000 */
[----:B------:R-:W-:-:S05]  /*e030*/  IMAD.IADD R6, R3, 0x1, R6 ;  /* 0x0000000103067824 */ /* 0x000fca00078e0206 */
[----:B------:R1:W2:Y:S02]  /*e040*/  SHFL.IDX PT, R14, R6, 0x1f, 0x1f ;  /* 0x03e01f00060e7f89 */ /* 0x0002a400000e0000 */
.L_x_444:
[----:B------:R-:W-:Y:S02]  /*e050*/  ULDC UR4, c[0x0][0xc38] ;  /* 0x00030e0000047ab9 */ /* 0x000fe40000000800 */
[----:B------:R-:W-:-:S04]  /*e060*/  IMAD.U32 R7, RZ, RZ, UR4 ;  /* 0x00000004ff077e24 */ /* 0x000fc8000f8e00ff */
[----:B--2---:R-:W-:-:S05]  /*e070*/  IMAD R3, R14, R7, RZ ;  /* 0x000000070e037224 */ /* 0x004fca00078e02ff */
[----:B------:R-:W-:-:S04]  /*e080*/  IADD3 R8, R0, R3, RZ ;  /* 0x0000000300087210 */ /* 0x000fc80007ffe0ff */
[----:B------:R-:W-:-:S13]  /*e090*/  ISETP.GT.AND P6, PT, R8, R5, PT ;  /* 0x000000050800720c */ /* 0x000fda0003fc4270 */
[----:B------:R-:W-:Y:S05]  /*e0a0*/  @P6 BRA `(.L_x_313) ;  /* 0x00000000009c6947 */ /* 0x000fea0003800000 */
.L_x_318:
[----:B------:R-:W2:Y:S01]  /*e0b0*/  LDC R0, c[0x0][0xc3c] ;  /* 0x00030f00ff007b82 */ /* 0x000ea20000000800 */
[----:B------:R-:W-:-:S05]  /*e0c0*/  VIADD R19, R19, 0x1f ;  /* 0x0000001f13137836 */ /* 0x000fca0000000000 */
[----:B--2---:R-:W-:-:S13]  /*e0d0*/  ISETP.GE.AND P6, PT, R19, R0, PT ;  /* 0x000000001300720c */ /* 0x004fda0003fc6270 */
[----:B------:R-:W-:Y:S05]  /*e0e0*/  @P6 BRA `(.L_x_314) ;  /* 0x0000000400446947 */ /* 0x000fea0003800000 */
[----:B------:R-:W2:Y:S01]  /*e0f0*/  S2R R2, SR_TID.X ;  /* 0x0000000000027919 */ /* 0x000ea20000002100 */
[----:B------:R-:W-:Y:S01]  /*e100*/  BSSY B0, `(.L_x_315) ;  /* 0x0000009000007945 */ /* 0x000fe20003800000 */
[----:B------:R-:W-:Y:S01]  /*e110*/  IMAD.MOV.U32 R4, RZ, RZ, RZ ;  /* 0x000000ffff047224 */ /* 0x000fe200078e00ff */
[----:B--2---:R-:W-:-:S05]  /*e120*/  LOP3.LUT R2, R2, 0x1f, RZ, 0xc0, !PT ;  /* 0x0000001f02027812 */ /* 0x004fca00078ec0ff */
[----:B------:R-:W-:-:S05]  /*e130*/  IMAD.IADD R7, R19, 0x1, R2 ;  /* 0x0000000113077824 */ /* 0x000fca00078e0202 */
[----:B------:R-:W-:-:S13]  /*e140*/  ISETP.GE.OR P6, PT, R7, R0, !P0 ;  /* 0x000000000700720c */ /* 0x000fda00047c6670 */
[----:B------:R-:W-:Y:S05]  /*e150*/  @P6 BRA `(.L_x_316) ;  /* 0x00000000000c6947 */ /* 0x000fea0003800000 */
[----:B------:R-:W2:Y:S02]  /*e160*/  LDC.64 R2, c[0x0][0xc80] ;  /* 0x00032000ff027b82 */ /* 0x000ea40000000a00 */
[----:B--2---:R-:W-:-:S05]  /*e170*/  IMAD.WIDE R2, R7, 0x4, R2 ;  /* 0x0000000407027825 */ /* 0x004fca00078e0202 */
[----:B------:R2:W5:Y:S02]  /*e180*/  LDG.E R4, desc[UR50][R2.64] ;  /* 0x0000003202047981 */ /* 0x000564000c1e1900 */
.L_x_316:
[----:B------:R-:W-:Y:S05]  /*e190*/  BSYNC B0 ;  /* 0x0000000000007941 */ /* 0x000fea0003800000 */
.L_x_315:
[----:B------:R-:W-:-:S03]  /*e1a0*/  UMOV UR4, 0xffffffff ;  /* 0xffffffff00047882 */ /* 0x000fc60000000000 */
[----:B------:R-:W-:Y:S05]  /*e1b0*/  BRA.DIV UR4, `(.L_x_317) ;  /* 0x0000004604087947 */ /* 0x000fea000b800000 */
[----:B-----5:R-:W3:Y:S02]  /*e1c0*/  SHFL.UP PT, R14, R4, 0x1, RZ ;  /* 0x04200000040e7989 */ /* 0x020ee400000e00ff */
[----:B---3--:R-:W-:-:S05]  /*e1d0*/  SEL R13, R14, RZ, P1 ;  /* 0x000000ff0e0d7207 */ /* 0x008fca0000800000 */
[----:B------:R-:W-:-:S05]  /*e1e0*/  IMAD.IADD R13, R4, 0x1, R13 ;  /* 0x00000001040d7824 */ /* 0x000fca00078e020d */
[----:B------:R-:W3:Y:S02]  /*e1f0*/  SHFL.UP PT, R14, R13, 0x2, RZ ;  /* 0x044000000d0e7989 */ /* 0x000ee400000e00ff */
[----:B---3--:R-:W-:-:S04]  /*e200*/  SEL R0, R14, RZ, P2 ;  /* 0x000000ff0e007207 */ /* 0x008fc80001000000 */
[----:B------:R-:W-:-:S05]  /*e210*/  IADD3 R0, R13, R0, RZ ;  /* 0x000000000d007210 */ /* 0x000fca0007ffe0ff */
[----:B------:R-:W2:Y:S02]  /*e220*/  SHFL.UP PT, R14, R0, 0x4, RZ ;  /* 0x04800000000e7989 */ /* 0x000ea400000e00ff */
[----:B--2---:R-:W-:-:S05]  /*e230*/  SEL R3, R14, RZ, P3 ;  /* 0x000000ff0e037207 */ /* 0x004fca0001800000 */
[----:B------:R-:W-:-:S05]  /*e240*/  IMAD.IADD R2, R0, 0x1, R3 ;  /* 0x0000000100027824 */ /* 0x000fca00078e0203 */
[----:B------:R-:W2:Y:S02]  /*e250*/  SHFL.UP PT, R14, R2, 0x8, RZ ;  /* 0x05000000020e7989 */ /* 0x000ea400000e00ff */
[----:B--2---:R-:W-:-:S05]  /*e260*/  SEL R3, R14, RZ, P4 ;  /* 0x000000ff0e037207 */ /* 0x004fca0002000000 */
[----:B------:R-:W-:-:S05]  /*e270*/  IMAD.IADD R3, R2, 0x1, R3 ;  /* 0x0000000102037824 */ /* 0x000fca00078e0203 */
[----:B------:R-:W1:Y:S02]  /*e280*/  SHFL.UP PT, R14, R3, 0x10, RZ ;  /* 0x06000000030e7989 */ /* 0x000e6400000e00ff */
[----:B-1----:R-:W-:-:S05]  /*e290*/  SEL R6, R14, RZ, P5 ;  /* 0x000000ff0e067207 */ /* 0x002fca0002800000 */
[----:B------:R-:W-:-:S05]  /*e2a0*/  IMAD.IADD R6, R3, 0x1, R6 ;  /* 0x0000000103067824 */ /* 0x000fca00078e0206 */
[----:B------:R1:W2:Y:S02]  /*e2b0*/  SHFL.IDX PT, R14, R6, 0x1f, 0x1f ;  /* 0x03e01f00060e7f89 */ /* 0x0002a400000e0000 */
.L_x_452:
[----:B------:R-:W-:Y:S02]  /*e2c0*/  ULDC UR4, c[0x0][0xc38] ;  /* 0x00030e0000047ab9 */ /* 0x000fe40000000800 */
[----:B------:R-:W-:-:S04]  /*e2d0*/  IMAD.U32 R7, RZ, RZ, UR4 ;  /* 0x00000004ff077e24 */ /* 0x000fc8000f8e00ff */
[----:B--2---:R-:W-:-:S05]  /*e2e0*/  IMAD R3, R14, R7, RZ ;  /* 0x000000070e037224 */ /* 0x004fca00078e02ff */
[----:B------:R-:W-:-:S04]  /*e2f0*/  IADD3 R8, R3, R8, RZ ;  /* 0x0000000803087210 */ /* 0x000fc80007ffe0ff */
[----:B------:R-:W-:-:S13]  /*e300*/  ISETP.GT.AND P6, PT, R8, R5, PT ;  /* 0x000000050800720c */ /* 0x000fda0003fc4270 */
[----:B------:R-:W-:Y:S05]  /*e310*/  @!P6 BRA `(.L_x_318) ;  /* 0xfffffffc0064e947 */ /* 0x000fea000383ffff */
.L_x_313:
[----:B------:R-:W-:Y:S01]  /*e320*/  IMAD.IADD R8, R8, 0x1, -R3 ;  /* 0x0000000108087824 */ /* 0x000fe200078e0a03 */
[----:B------:R-:W-:-:S03]  /*e330*/  UMOV UR4, 0xffffffff ;  /* 0xffffffff00047882 */ /* 0x000fc60000000000 */
[----:B------:R-:W-:-:S05]  /*e340*/  IMAD R0, R6, R7, R8 ;  /* 0x0000000706007224 */ /* 0x000fca00078e0208 */
[----:B------:R-:W-:Y:S01]  /*e350*/  ISETP.GT.AND P6, PT, R0, R5, PT ;  /* 0x000000050000720c */ /* 0x000fe20003fc4270 */
[----:B------:R-:W-:-:S12]  /*e360*/  BRA.DIV UR4, `(.L_x_319) ;  /* 0x0000004604587947 */ /* 0x000fd8000b800000 */
[----:B------:R-:W-:-:S04]  /*e370*/  VOTE.ANY R2, PT, !P6 ;  /* 0x0000000000027806 */ /* 0x000fc800070e0100 */
[----:B------:R-:W2:Y:S02]  /*e380*/  POPC R0, R2 ;  /* 0x0000000200007309 */ /* 0x000ea40000000000 */
[----:B--2---:R2:W3:Y:S02]  /*e390*/  SHFL.IDX PT, R4, R4, R0, 0x1f ;  /* 0x00001f0004047589 */ /* 0x0044e400000e0000 */
.L_x_456:
[----:B------:R-:W-:Y:S01]  /*e3a0*/  ISETP.NE.AND P0, PT, R2, RZ, PT ;  /* 0x000000ff0200720c */ /* 0x000fe20003f05270 */
[----:B------:R-:W-:-:S12]  /*e3b0*/  IMAD.MOV.U32 R14, RZ, RZ, RZ ;  /* 0x000000ffff0e7224 */ /* 0x000fd800078e00ff */
[----:B------:R-:W-:Y:S05]  /*e3c0*/  @!P0 BRA `(.L_x_320) ;  /* 0x0000000000108947 */ /* 0x000fea0003800000 */
[----:B------:R-:W-:Y:S01]  /*e3d0*/  UMOV UR4, 0xffffffff ;  /* 0xffffffff00047882 */ /* 0x000fe20000000000 */
[----:B------:R-:W-:Y:S02]  /*e3e0*/  VIADD R12, R0, 0xffffffff ;  /* 0xffffffff000c7836 */ /* 0x000fe40000000000 */
[----:B------:R-:W-:Y:S05]  /*e3f0*/  BRA.DIV UR4, `(.L_x_321) ;  /* 0x00000046047c7947 */ /* 0x000fea000b800000 */
[----:B------:R4:W0:Y:S02]  /*e400*/  SHFL.IDX PT, R14, R6, R12, 0x1f ;  /* 0x00001f0c060e7589 */ /* 0x00082400000e0000 */
.L_x_320:
[----:B-1-34-:R-:W-:Y:S01]  /*e410*/  IABS R6, R4 ;  /* 0x0000000400067213 */ /* 0x01afe20000000000 */
[----:B0-----:R-:W-:Y:S02]  /*e420*/  IMAD R16, R14, R7, R8 ;  /* 0x000000070e107224 */ /* 0x001fe400078e0208 */
[----:B------:R-:W-:Y:S01]  /*e430*/  IMAD.IADD R19, R0, 0x1, R19 ;  /* 0x0000000100137824 */ /* 0x000fe200078e0213 */
[----:B------:R-:W0:Y:S08]  /*e440*/  I2F.RP R9, R6 ;  /* 0x0000000600097306 */ /* 0x000e300000209400 */
[----:B0-----:R-:W0:Y:S02]  /*e450*/  MUFU.RCP R9, R9 ;  /* 0x0000000900097308 */ /* 0x001e240000001000 */
[----:B0-----:R-:W-:-:S06]  /*e460*/  VIADD R2, R9, 0xffffffe ;  /* 0x0ffffffe09027836 */ /* 0x001fcc0000000000 */
[----:B------:R0:W1:Y:S02]  /*e470*/  F2I.FTZ.U32.TRUNC.NTZ R3, R2 ;  /* 0x0000000200037305 */ /* 0x000064000021f000 */
[----:B0-----:R-:W-:Y:S01]  /*e480*/  IMAD.MOV.U32 R2, RZ, RZ, RZ ;  /* 0x000000ffff027224 */ /* 0x001fe200078e00ff */
[----:B-1----:R-:W-:-:S05]  /*e490*/  IADD3 R7, RZ, -R3, RZ ;  /* 0x80000003ff077210 */ /* 0x002fca0007ffe0ff */
[----:B------:R-:W-:-:S04]  /*e4a0*/  IMAD R7, R7, R6, RZ ;  /* 0x0000000607077224 */ /* 0x000fc800078e02ff */
[----:B------:R-:W-:-:S04]  /*e4b0*/  IMAD.HI.U32 R3, R3, R7, R2 ;  /* 0x0000000703037227 */ /* 0x000fc800078e0002 */
[----:B------:R-:W-:Y:S01]  /*e4c0*/  IMAD.IADD R7, R5, 0x1, -R16 ;  /* 0x0000000105077824 */ /* 0x000fe200078e0a10 */
[----:B------:R-:W-:-:S04]  /*e4d0*/  IABS R5, R4 ;  /* 0x0000000400057213 */ /* 0x000fc80000000000 */
[----:B------:R-:W-:Y:S01]  /*e4e0*/  IABS R2, R7 ;  /* 0x0000000700027213 */ /* 0x000fe20000000000 */
[----:B------:R-:W-:-:S04]  /*e4f0*/  IMAD.MOV R5, RZ, RZ, -R5 ;  /* 0x000000ffff057224 */ /* 0x000fc800078e0a05 */
[----:B------:R-:W-:-:S04]  /*e500*/  IMAD.HI.U32 R3, R3, R2, RZ ;  /* 0x0000000203037227 */ /* 0x000fc800078e00ff */
[----:B------:R-:W-:Y:S01]  /*e510*/  IMAD R5, R3, R5, R2 ;  /* 0x0000000503057224 */ /* 0x000fe200078e0202 */
[----:B------:R-:W-:-:S04]  /*e520*/  LOP3.LUT R2, R7, R4, RZ, 0x3c, !PT ;  /* 0x0000000407027212 */ /* 0x000fc800078e3cff */
[----:B------:R-:W-:Y:S02]  /*e530*/  ISETP.GT.U32.AND P1, PT, R6, R5, PT ;  /* 0x000000050600720c */ /* 0x000fe40003f24070 */
[----:B------:R-:W-:-:S11]  /*e540*/  ISETP.GE.AND P2, PT, R2, RZ, PT ;  /* 0x000000ff0200720c */ /* 0x000fd60003f46270 */
[----:B------:R-:W-:Y:S01]  /*e550*/  @!P1 IMAD.IADD R5, R5, 0x1, -R6 ;  /* 0x0000000105059824 */ /* 0x000fe200078e0a06 */
[----:B------:R-:W-:Y:S02]  /*e560*/  @!P1 IADD3 R3, R3, 0x1, RZ ;  /* 0x0000000103039810 */ /* 0x000fe40007ffe0ff */
[----:B------:R-:W-:Y:S02]  /*e570*/  ISETP.NE.AND P1, PT, R4, RZ, PT ;  /* 0x000000ff0400720c */ /* 0x000fe40003f25270 */
[----:B------:R-:W-:-:S13]  /*e580*/  ISETP.GE.U32.AND P0, PT, R5, R6, PT ;  /* 0x000000060500720c */ /* 0x000fda0003f06070 */
[----:B------:R-:W-:-:S04]  /*e590*/  @P0 VIADD R3, R3, 0x1 ;  /* 0x0000000103030836 */ /* 0x000fc80000000000 */
[----:B------:R-:W-:Y:S01]  /*e5a0*/  @!P2 IMAD.MOV R3, RZ, RZ, -R3 ;  /* 0x000000ffff03a224 */ /* 0x000fe200078e0a03 */
[----:B------:R-:W-:-:S04]  /*e5b0*/  @!P1 LOP3.LUT R3, RZ, R4, RZ, 0x33, !PT ;  /* 0x00000004ff039212 */ /* 0x000fc800078e33ff */
[----:B------:R-:W-:Y:S01]  /*e5c0*/  MOV R18, R3 ;  /* 0x0000000300127202 */ /* 0x000fe20000000f00 */
[----:B------:R-:W-:-:S04]  /*e5d0*/  IMAD.MOV R17, RZ, RZ, -R3 ;  /* 0x000000ffff117224 */ /* 0x000fc800078e0a03 */
[----:B------:R-:W-:Y:S01]  /*e5e0*/  IMAD R17, R4, R17, R7 ;  /* 0x0000001104117224 */ /* 0x000fe200078e0207 */
[----:B------:R-:W-:Y:S06]  /*e5f0*/  BRA `(.L_x_322) ;  /* 0x00000000001c7947 */ /* 0x000fec0003800000 */
.L_x_314:
[----:B------:R-:W-:Y:S01]  /*e600*/  UMOV UR4, URZ ;  /* 0x0000003f00047c82 */ /* 0x000fe20008000000 */
[----:B------:R-:W-:Y:S01]  /*e610*/  UMOV UR5, URZ ;  /* 0x0000003f00057c82 */ /* 0x000fe20008000000 */
[----:B------:R-:W-:Y:S01]  /*e620*/  ULDC UR6, c[0x0][0xc3c] ;  /* 0x00030f0000067ab9 */ /* 0x000fe20000000800 */
[----:B------:R-:W-:Y:S02]  /*e630*/  IMAD.MOV.U32 R16, RZ, RZ, R5 ;  /* 0x000000ffff107224 */ /* 0x000fe400078e0005 */
[----:B------:R-:W-:Y:S02]  /*e640*/  IMAD.U32 R17, RZ, RZ, UR4 ;  /* 0x00000004ff117e24 */ /* 0x000fe4000f8e00ff */
[----:B------:R-:W-:Y:S02]  /*e650*/  IMAD.U32 R18, RZ, RZ, UR5 ;  /* 0x00000005ff127e24 */ /* 0x000fe4000f8e00ff */
[----:B------:R-:W-:-:S07]  /*e660*/  IMAD.U32 R19, RZ, RZ, UR6 ;  /* 0x00000006ff137e24 */ /* 0x000fce000f8e00ff */
.L_x_322:
[----:B--2---:R-:W2:Y:S01]  /*e670*/  S2R R0, SR_TID.X ;  /* 0x0000000000007919 */ /* 0x004ea20000002100 */
[----:B------:R-:W-:Y:S05]  /*e680*/  WARPSYNC.ALL ;  /* 0x0000000000007948 */ /* 0x000fea0003800000 */
[----:B------:R-:W-:Y:S01]  /*e690*/  BAR.SYNC.DEFER_BLOCKING 0x4, 0x180 ;  /* 0x0106000000007b1d */ /* 0x000fe20000010000 */
[----:B--2---:R-:W-:-:S04]  /*e6a0*/  LOP3.LUT R0, R0, 0x1f, RZ, 0xc0, !PT ;  /* 0x0000001f00007812 */ /* 0x004fc800078ec0ff */
[----:B------:R-:W-:-:S13]  /*e6b0*/  ISETP.NE.AND P0, PT, R0, RZ, PT ;  /* 0x000000ff0000720c */ /* 0x000fda0003f05270 */
[----:B------:R-:W2:Y:S01]  /*e6c0*/  @!P0 S2R R3, SR_CgaCtaId ;  /* 0x0000000000038919 */ /* 0x000ea20000008800 */
[----:B------:R-:W-:-:S04]  /*e6d0*/  @!P0 MOV R0, 0x400 ;  /* 0x0000040000008802 */ /* 0x000fc80000000f00 */
[----:B--2---:R-:W-:-:S05]  /*e6e0*/  @!P0 LEA R22, R3, R0, 0x18 ;  /* 0x0000000003168211 */ /* 0x004fca00078ec0ff */
[----:B------:R3:W-:Y:S01]  /*e6f0*/  @!P0 STS.128 [R22+0x288d0], R16 ;  /* 0x0288d01016008388 */ /* 0x0007e20000000c00 */
[----:B------:R-:W-:Y:S06]  /*e700*/  BAR.ARV 0x5, 0x180 ;  /* 0x0146000000007b1d */ /* 0x000fec0000002000 */
.L_x_311:
[----:B------:R-:W-:Y:S02]  /*e710*/  ULDC UR4, c[0x0][0xc3c] ;  /* 0x00030f0000047ab9 */ /* 0x000fe40000000800 */
[----:B--2---:R-:W-:-:S13]  /*e720*/  ISETP.GE.AND P0, PT, R19, UR4, PT ;  /* 0x0000000413007c0c */ /* 0x004fda000bf06270 */
[----:B------:R-:W-:Y:S05]  /*e730*/  @!P0 BRA `(.L_x_323) ;  /* 0xffffffb800988947 */ /* 0x000fea000383ffff */
[----:B------:R-:W-:Y:S05]  /*e740*/  BSYNC B8 ;  /* 0x0000000000087941 */ /* 0x000fea0003800000 */
.L_x_260:
[----:B-1----:R-:W2:Y:S01]  /*e750*/  LDL.LU R0, [R1+0x1c] ;  /* 0x00001c0001007983 */ /* 0x002ea20000300800 */
[----:B------:R-:W-:Y:S01]  /*e760*/  BSSY B0, `(.L_x_324) ;  /* 0x000000b000007945 */ /* 0x000fe20003800000 */
[----:B------:R-:W1:Y:S01]  /*e770*/  S2R R5, SR_CgaCtaId ;  /* 0x0000000000057919 */ /* 0x000e620000008800 */
[----:B--2---:R-:W-:-:S04]  /*e780*/  IADD3 R0, R0, 0x1, RZ ;  /* 0x0000000100007810 */ /* 0x004fc80007ffe0ff */
[----:B------:R-:W-:-:S04]  /*e790*/  LEA.HI R2, R0, R0, RZ, 0x1 ;  /* 0x0000000000027211 */ /* 0x000fc800078f08ff */
[----:B------:R-:W-:Y:S02]  /*e7a0*/  LOP3.LUT R3, R2, 0xfffffffe, RZ, 0xc0, !PT ;  /* 0xfffffffe02037812 */ /* 0x000fe400078ec0ff */
[----:B------:R-:W-:-:S03]  /*e7b0*/  MOV R2, 0x400 ;  /* 0x0000040000027802 */ /* 0x000fc60000000f00 */
[----:B------:R-:W-:Y:S01]  /*e7c0*/  IMAD.IADD R0, R0, 0x1, -R3 ;  /* 0x0000000100007824 */ /* 0x000fe200078e0a03 */
[----:B-1----:R-:W-:-:S04]  /*e7d0*/  LEA R4, R5, R2, 0x18 ;  /* 0x0000000205047211 */ /* 0x002fc800078ec0ff */
[----:B------:R-:W-:-:S04]  /*e7e0*/  SHF.L.U32 R0, R0, 0x1f, RZ ;  /* 0x0000001f00007819 */ /* 0x000fc800000006ff */
[----:B------:R-:W1:Y:S02]  /*e7f0*/  SYNCS.PHASECHK.TRANS64.TRYWAIT P0, [R4+URZ+0x28820], R0 ;  /* 0x02882000040075a7 */ /* 0x000e64000800017f */
[----:B-1----:R-:W-:Y:S05]  /*e800*/  @!P0 BRA `(.L_x_325) ;  /* 0x00000040009c8947 */ /* 0x002fea0003800000 */
.L_x_459:
[----:B------:R-:W-:Y:S05]  /*e810*/  BSYNC B0 ;  /* 0x0000000000007941 */ /* 0x000fea0003800000 */
.L_x_324:
[----:B------:R-:W-:-:S03]  /*e820*/  UMOV UR4, 0xffffffff ;  /* 0xffffffff00047882 */ /* 0x000fc60000000000 */
[----:B------:R-:W-:Y:S05]  /*e830*/  BRA.DIV UR4, `(.L_x_326) ;  /* 0x0000004204a47947 */ /* 0x000fea000b800000 */
[----:B-1----:R-:W1:Y:S02]  /*e840*/  S2R R0, SR_TID.X ;  /* 0x0000000000007919 */ /* 0x002e640000002100 */
[----:B-1----:R-:W-:-:S04]  /*e850*/  SHF.R.U32.HI R0, RZ, 0x5, R0 ;  /* 0x00000005ff007819 */ /* 0x002fc80000011600 */
[----:B------:R-:W-:-:S05]  /*e860*/  LOP3.LUT R0, R0, 0x3, RZ, 0xc0, !PT ;  /* 0x0000000300007812 */ /* 0x000fca00078ec0ff */
[----:B------:R1:W2:Y:S02]  /*e870*/  SHFL.IDX PT, R14, R0, RZ, 0x1f ;  /* 0x00001fff000e7589 */ /* 0x0002a400000e0000 */
.L_x_462:
[----:B--2---:R-:W-:Y:S01]  /*e880*/  ISETP.NE.AND P0, PT, R14, RZ, PT ;  /* 0x000000ff0e00720c */ /* 0x004fe20003f05270 */
[----:B------:R-:W-:-:S12]  /*e890*/  BSSY B0, `(.L_x_327) ;  /* 0x0000024000007945 */ /* 0x000fd80003800000 */
[----:B------:R-:W-:Y:S05]  /*e8a0*/  @P0 BRA `(.L_x_328) ;  /* 0x0000000000880947 */ /* 0x000fea0003800000 */
[----:B------:R-:W-:-:S03]  /*e8b0*/  UMOV UR4, 0xffffffff ;  /* 0xffffffff00047882 */ /* 0x000fc60000000000 */
[----:B------:R-:W-:Y:S05]  /*e8c0*/  BRA.DIV UR4, `(.L_x_329) ;  /* 0x0000004204b47947 */ /* 0x000fea000b800000 */
[----:B------:R-:W-:-:S13]  /*e8d0*/  ELECT P6, URZ, PT ;  /* 0x00000000003f782f */ /* 0x000fda00038c0000 */
.L_x_465:
[----:B------:R-:W-:Y:S05]  /*e8e0*/  @!P6 BRA `(.L_x_328) ;  /* 0x000000000078e947 */ /* 0x000fea0003800000 */
[----:B------:R-:W-:-:S06]  /*e8f0*/  ULOP3.LUT UR4, UR36, 0x2, URZ, 0xfc, !UPT ;  /* 0x0000000224047892 */ /* 0x000fcc000f8efc3f */
[----:B-1----:R-:W-:-:S05]  /*e900*/  IMAD.U32 R0, RZ, RZ, UR4 ;  /* 0x00000004ff007e24 */ /* 0x002fca000f8e00ff */
[----:B------:R-:W-:-:S13]  /*e910*/  ISETP.NE.AND P0, PT, R0, 0x3, PT ;  /* 0x000000030000780c */ /* 0x000fda0003f05270 */
[----:B------:R-:W-:Y:S05]  /*e920*/  @!P0 BRA `(.L_x_330) ;  /* 0x0000000000048947 */ /* 0x000fea0003800000 */
[----:B------:R-:W-:Y:S01]  /*e930*/  BPT.TRAP 0x1 ;  /* 0x000000040000795c */ /* 0x000fe20000300000 */
.L_x_330:
[C---:B------:R-:W-:Y:S01]  /*e940*/  IMAD R5, R25.reuse, 0x8, R4 ;  /* 0x0000000819057824 */ /* 0x040fe200078e0204 */
[----:B------:R-:W-:Y:S01]  /*e950*/  SHF.L.U32 R0, R28, 0x1f, RZ ;  /* 0x0000001f1c007819 */ /* 0x000fe200000006ff */
[----:B------:R-:W-:-:S03]  /*e960*/  VIADD R25, R25, 0x1 ;  /* 0x0000000119197836 */ /* 0x000fc60000000000 */
[----:B------:R-:W1:Y:S02]  /*e970*/  SYNCS.PHASECHK.TRANS64.TRYWAIT P1, [R5+URZ+0x28840], R0 ;  /* 0x02884000050075a7 */ /* 0x000e64000802017f */
[----:B------:R-:W-:-:S04]  /*e980*/  ISETP.NE.AND P2, PT, R25, 0x2, PT ;  /* 0x000000021900780c */ /* 0x000fc80003f45270 */
[----:B------:R-:W-:Y:S01]  /*e990*/  SEL R3, RZ, 0x1, P2 ;  /* 0x00000001ff037807 */ /* 0x000fe20001000000 */
[----:B-1----:R-:W-:Y:S08]  /*e9a0*/  @!P1 BRA `(.L_x_331) ;  /* 0x00000040009c9947 */ /* 0x002ff00003800000 */
.L_x_466:
[----:B------:R-:W-:Y:S02]  /*e9b0*/  SEL R25, R25, RZ, P2 ;  /* 0x000000ff19197207 */ /* 0x000fe40001000000 */
[----:B------:R-:W-:Y:S01]  /*e9c0*/  LOP3.LUT R2, R28, R3, RZ, 0x3c, !PT ;  /* 0x000000031c027212 */ /* 0x000fe200078e3cff */
[----:B------:R-:W-:Y:S06]  /*e9d0*/  @!P0 BRA `(.L_x_332) ;  /* 0x0000000000048947 */ /* 0x000fec0003800000 */
[----:B------:R-:W-:Y:S01]  /*e9e0*/  BPT.TRAP 0x1 ;  /* 0x000000040000795c */ /* 0x000fe20000300000 */
.L_x_332:
[----:B------:R-:W-:Y:S02]  /*e9f0*/  LEA R25, R25, R4, 0x3 ;  /* 0x0000000419197211 */ /* 0x000fe400078e18ff */
[----:B------:R-:W-:-:S04]  /*ea00*/  SHF.L.U32 R2, R2, 0x1f, RZ ;  /* 0x0000001f02027819 */ /* 0x000fc800000006ff */
[----:B------:R-:W2:Y:S02]  /*ea10*/  SYNCS.PHASECHK.TRANS64.TRYWAIT P1, [R25+URZ+0x28840], R2 ;  /* 0x02884002190075a7 */ /* 0x000ea4000802017f */
[----:B--2---:R-:W-:Y:S05]  /*ea20*/  @!P1 BRA `(.L_x_333) ;  /* 0x0000004000909947 */ /* 0x004fea0003800000 */
.L_x_467:
[----:B------:R-:W-:Y:S05]  /*ea30*/  @!P0 BRA `(.L_x_334) ;  /* 0x0000000000048947 */ /* 0x000fea0003800000 */
[----:B------:R-:W-:Y:S01]  /*ea40*/  BPT.TRAP 0x1 ;  /* 0x000000040000795c */ /* 0x000fe20000300000 */
.L_x_334:
[----:B------:R-:W4:Y:S02]  /*ea50*/  SYNCS.PHASECHK.TRANS64.TRYWAIT P1, [R5+URZ+0x28860], R0 ;  /* 0x02886000050075a7 */ /* 0x000f24000802017f */
[----:B----4-:R-:W-:Y:S05]  /*ea60*/  @!P1 BRA `(.L_x_335) ;  /* 0x0000004000949947 */ /* 0x010fea0003800000 */
.L_x_468:
[----:B------:R-:W-:Y:S05]  /*ea70*/  @!P0 BRA `(.L_x_336) ;  /* 0x0000000000048947 */ /* 0x000fea0003800000 */
[----:B------:R-:W-:Y:S01]  /*ea80*/  BPT.TRAP 0x1 ;  /* 0x000000040000795c */ /* 0x000fe20000300000 */
.L_x_336:
[----:B------:R0:W0:Y:S02]  /*ea90*/  SYNCS.PHASECHK.TRANS64.TRYWAIT P0, [R25+URZ+0x28860], R2 ;  /* 0x02886002190075a7 */ /* 0x000024000800017f */
[----:B0-----:R-:W-:Y:S05]  /*eaa0*/  @!P0 NANOSLEEP.SYNCS 0x989680 ;  /* 0x009896800000895d */ /* 0x001fea0003900000 */
[----:B------:R-:W0:Y:S02]  /*eab0*/  @!P0 SYNCS.PHASECHK.TRANS64 P0, [R25+URZ+0x28860], R2 ;  /* 0x02886002190085a7 */ /* 0x000e24000800007f */
[----:B0-----:R-:W-:Y:S05]  /*eac0*/  @!P0 BRA `(.L_x_336) ;  /* 0xfffffffc00f08947 */ /* 0x001fea000383ffff */
.L_x_328:
[----:B------:R-:W-:Y:S05]  /*ead0*/  BSYNC B0 ;  /* 0x0000000000007941 */ /* 0x000fea0003800000 */
.L_x_327:
[----:B------:R-:W-:Y:S05]  /*eae0*/  EXIT ;  /* 0x000000000000794d */ /* 0x000fea0003800000 */
.L_x_208:
[----:B0-----:R-:W-:-:S04]  /*eaf0*/  IMAD.U32 R3, RZ, RZ, UR49 ;  /* 0x00000031ff037e24 */ /* 0x001fc8000f8e00ff */
[----:B------:R0:W1:Y:S03]  /*eb00*/  SYNCS.PHASECHK.TRANS64.TRYWAIT P1, [R3+URZ+0x28800], R0 ;  /* 0x02880000030075a7 */ /* 0x000066000802017f */
[----:B-1----:R-:W-:Y:S05]  /*eb10*/  @!P1 NANOSLEEP.SYNCS 0x989680 ;  /* 0x009896800000995d */ /* 0x002fea0003900000 */
[----:B------:R-:W1:Y:S02]  /*eb20*/  @!P1 SYNCS.PHASECHK.TRANS64 P1, [R3+URZ+0x28800], R0 ;  /* 0x02880000030095a7 */ /* 0x000e64000802007f */
[----:B-1----:R-:W-:Y:S05]  /*eb30*/  @!P1 BRA `(.L_x_208) ;  /* 0xfffffffc00ec9947 */ /* 0x002fea000383ffff */
[----:B------:R-:W-:Y:S05]  /*eb40*/  BRA `(.L_x_337) ;  /* 0xffffff2800a07947 */ /* 0x000fea000383ffff */
.L_x_212:
[----:B-1----:R1:W2:Y:S02]  /*eb50*/  SYNCS.PHASECHK.TRANS64.TRYWAIT P1, [R0+URZ+0x28830], R3 ;  /* 0x02883003000075a7 */ /* 0x0022a4000802017f */
[----:B--2---:R-:W-:Y:S05]  /*eb60*/  @!P1 NANOSLEEP.SYNCS 0x989680 ;  /* 0x009896800000995d */ /* 0x004fea0003900000 */
[----:B------:R-:W2:Y:S02]  /*eb70*/  @!P1 SYNCS.PHASECHK.TRANS64 P1, [R0+URZ+0x28830], R3 ;  /* 0x02883003000095a7 */ /* 0x000ea4000802007f */
[----:B--2---:R-:W-:Y:S05]  /*eb80*/  @!P1 BRA `(.L_x_212) ;  /* 0xfffffffc00f09947 */ /* 0x004fea000383ffff */
[----:B------:R-:W-:Y:S05]  /*eb90*/  BRA `(.L_x_211) ;  /* 0xffffff2800c07947 */ /* 0x000fea000383ffff */
.L_x_218:
[----:B-1----:R-:W-:-:S04]  /*eba0*/  IMAD.U32 R7, RZ, RZ, UR6 ;  /* 0x00000006ff077e24 */ /* 0x002fc8000f8e00ff */
[----:B------:R1:W2:Y:S03]  /*ebb0*/  SYNCS.PHASECHK.TRANS64.TRYWAIT P1, [R7+URZ+0x28830], R6 ;  /* 0x02883006070075a7 */ /* 0x0002a6000802017f */
[----:B--2---:R-:W-:Y:S05]  /*ebc0*/  @!P1 NANOSLEEP.SYNCS 0x989680 ;  /* 0x009896800000995d */ /* 0x004fea0003900000 */
[----:B------:R-:W2:Y:S02]  /*ebd0*/  @!P1 SYNCS.PHASECHK.TRANS64 P1, [R7+URZ+0x28830], R6 ;  /* 0x02883006070095a7 */ /* 0x000ea4000802007f */
[----:B--2---:R-:W-:Y:S05]  /*ebe0*/  @!P1 BRA `(.L_x_218) ;  /* 0xfffffffc00ec9947 */ /* 0x004fea000383ffff */
[----:B------:R-:W-:Y:S05]  /*ebf0*/  BRA `(.L_x_215) ;  /* 0xffffff5400f47947 */ /* 0x000fea000383ffff */
.L_x_222:
[----:B-1----:R-:W-:-:S04]  /*ec00*/  IMAD.U32 R7, RZ, RZ, UR6 ;  /* 0x00000006ff077e24 */ /* 0x002fc8000f8e00ff */
[----:B------:R1:W2:Y:S03]  /*ec10*/  SYNCS.PHASECHK.TRANS64.TRYWAIT P1, [R7+URZ+0x28850], R6 ;  /* 0x02885006070075a7 */ /* 0x0002a6000802017f */
[----:B--2---:R-:W-:Y:S05]  /*ec20*/  @!P1 NANOSLEEP.SYNCS 0x989680 ;  /* 0x009896800000995d */ /* 0x004fea0003900000 */
[----:B------:R-:W2:Y:S02]  /*ec30*/  @!P1 SYNCS.PHASECHK.TRANS64 P1, [R7+URZ+0x28850], R6 ;  /* 0x02885006070095a7 */ /* 0x000ea4000802007f */
[----:B--2---:R-:W-:Y:S05]  /*ec40*/  @!P1 BRA `(.L_x_222) ;  /* 0xfffffffc00ec9947 */ /* 0x004fea000383ffff */
[----:B------:R-:W-:Y:S05]  /*ec50*/  BRA `(.L_x_219) ;  /* 0xffffff5800cc7947 */ /* 0x000fea000383ffff */
.L_x_229:
[----:B-1----:R-:W-:-:S04]  /*ec60*/  IMAD.U32 R5, RZ, RZ, UR5 ;  /* 0x00000005ff057e24 */ /* 0x002fc8000f8e00ff */
[----:B------:R1:W2:Y:S03]  /*ec70*/  SYNCS.PHASECHK.TRANS64.TRYWAIT P1, [R5+URZ+0x28850], R4 ;  /* 0x02885004050075a7 */ /* 0x0002a6000802017f */
[----:B--2---:R-:W-:Y:S05]  /*ec80*/  @!P1 NANOSLEEP.SYNCS 0x989680 ;  /* 0x009896800000995d */ /* 0x004fea0003900000 */
[----:B------:R-:W2:Y:S02]  /*ec90*/  @!P1 SYNCS.PHASECHK.TRANS64 P1, [R5+URZ+0x28850], R4 ;  /* 0x02885004050095a7 */ /* 0x000ea4000802007f */
[----:B--2---:R-:W-:Y:S05]  /*eca0*/  @!P1 BRA `(.L_x_229) ;  /* 0xfffffffc00ec9947 */ /* 0x004fea000383ffff */
[----:B------:R-:W-:Y:S05]  /*ecb0*/  BRA `(.L_x_228) ;  /* 0xffffff7c00cc7947 */ /* 0x000fea000383ffff */
.L_x_272:
[----:B------:R-:W1:Y:S01]  /*ecc0*/  S2R R20, SR_TID.X ;  /* 0x0000000000147919 */ /* 0x000e620000002100 */
[----:B------:R-:W-:Y:S01]  /*ecd0*/  BSSY B0, `(.L_x_338) ;  /* 0x000000a000007945 */ /* 0x000fe20003800000 */
[----:B------:R-:W-:Y:S02]  /*ece0*/  IMAD.MOV.U32 R12, RZ, RZ, RZ ;  /* 0x000000ffff0c7224 */ /* 0x000fe400078e00ff */
[----:B------:R-:W-:Y:S02]  /*ecf0*/  IMAD.MOV.U32 R11, RZ, RZ, 0x1f ;  /* 0x0000001fff0b7424 */ /* 0x000fe400078e00ff */
[----:B------:R-:W-:Y:S01]  /*ed00*/  IMAD.MOV.U32 R15, RZ, RZ, -0x1 ;  /* 0xffffffffff0f7424 */ /* 0x000fe200078e00ff */
[----:B-1----:R-:W-:-:S04]  /*ed10*/  SHF.R.U32.HI R10, RZ, 0x5, R20 ;  /* 0x00000005ff0a7819 */ /* 0x002fc80000011614 */
[----:B------:R-:W-:-:S04]  /*ed20*/  LOP3.LUT R10, R10, 0x3, RZ, 0xc0, !PT ;  /* 0x000000030a0a7812 */ /* 0x000fc800078ec0ff */
[----:B------:R-:W-:-:S07]  /*ed30*/  MOV R13, R10 ;  /* 0x0000000a000d7202 */ /* 0x000fce0000000f00 */
[----:B0----5:R-:W-:Y:S05]  /*ed40*/  WARPSYNC.COLLECTIVE R15, `(.L_x_339) ;  /* 0x000000000f087348 */ /* 0x021fea0003c00000 */
[----:B------:R1:W2:Y:S02]  /*ed50*/  SHFL.IDX P6, R14, R13, R12, R11 ;  /* 0x0000000c0d0e7389 */ /* 0x0002a400000c000b */
[----:B012--5:R-:W-:Y:S01]  /*ed60*/  ENDCOLLECTIVE ;  /* 0x000000000000791b */ /* 0x027fe20003800000 */
.L_x_339:
[----:B------:R-:W-:Y:S05]  /*ed70*/  BSYNC B0 ;  /* 0x0000000000007941 */ /* 0x000fea0003800000 */
.L_x_338:
[----:B------:R-:W-:Y:S05]  /*ed80*/  BRA `(.L_x_340) ;  /* 0xffffffc0002c7947 */ /* 0x000fea000383ffff */
.L_x_275:
[----:B0-----:R0:W1:Y:S02]  /*ed90*/  SYNCS.PHASECHK.TRANS64.TRYWAIT P0, [R7+URZ+0x28840], R2 ;  /* 0x02884002070075a7 */ /* 0x001064000800017f */
[----:B-1----:R-:W-:Y:S05]  /*eda0*/  @!P0 NANOSLEEP.SYNCS 0x989680 ;  /* 0x009896800000895d */ /* 0x002fea0003900000 */
[----:B------:R-:W1:Y:S02]  /*edb0*/  @!P0 SYNCS.PHASECHK.TRANS64 P0, [R7+URZ+0x28840], R2 ;  /* 0x02884002070085a7 */ /* 0x000e64000800007f */
[----:B-1----:R-:W-:Y:S05]  /*edc0*/  @!P0 BRA `(.L_x_275) ;  /* 0xfffffffc00f08947 */ /* 0x002fea000383ffff */
[----:B------:R-:W-:Y:S05]  /*edd0*/  BRA `(.L_x_341) ;  /* 0xffffffc000887947 */ /* 0x000fea000383ffff */
.L_x_276:
        /* <DEDUP_REMOVED lines=8> */
.L_x_343:
[----:B------:R-:W-:Y:S05]  /*ee60*/  BSYNC B0 ;  /* 0x0000000000007941 */ /* 0x000fea0003800000 */
.L_x_342:
[----:B------:R-:W-:Y:S01]  /*ee70*/  IMAD.MOV.U32 R13, RZ, RZ, R4 ;  /* 0x000000ffff0d7224 */ /* 0x000fe200078e0004 */
[----:B------:R-:W-:Y:S01]  /*ee80*/  MOV R12, RZ ;  /* 0x000000ff000c7202 */ /* 0x000fe20000000f00 */
[----:B------:R-:W-:Y:S01]  /*ee90*/  IMAD.MOV.U32 R11, RZ, RZ, 0x181f ;  /* 0x0000181fff0b7424 */ /* 0x000fe200078e00ff */
[----:B------:R-:W-:Y:S01]  /*eea0*/  @P0 LEA R8, R5, R22, 0x1 ;  /* 0x0000001605080211 */ /* 0x000fe200078e08ff */
[----:B------:R-:W-:Y:S02]  /*eeb0*/  IMAD.MOV.U32 R15, RZ, RZ, -0x1 ;  /* 0xffffffffff0f7424 */ /* 0x000fe400078e00ff */
[----:B------:R-:W-:-:S07]  /*eec0*/  IMAD.MOV.U32 R2, RZ, RZ, R14 ;  /* 0x000000ffff027224 */ /* 0x000fce00078e000e */
[----:B------:R-:W-:Y:S05]  /*eed0*/  WARPSYNC.COLLECTIVE R15, `(.L_x_344) ;  /* 0x000000000f087348 */ /* 0x000fea0003c00000 */
[----:B------:R0:W1:Y:S02]  /*eee0*/  SHFL.IDX P6, R14, R13, R12, R11 ;  /* 0x0000000c0d0e7389 */ /* 0x00006400000c000b */
[----:B01----:R-:W-:Y:S01]  /*eef0*/  ENDCOLLECTIVE ;  /* 0x000000000000791b */ /* 0x003fe20003800000 */
.L_x_344:
[----:B------:R-:W-:Y:S02]  /*ef00*/  IMAD.MOV.U32 R13, RZ, RZ, R0 ;  /* 0x000000ffff0d7224 */ /* 0x000fe400078e0000 */
[----:B------:R-:W-:Y:S02]  /*ef10*/  IMAD.MOV.U32 R12, RZ, RZ, 0x1 ;  /* 0x00000001ff0c7424 */ /* 0x000fe400078e00ff */
[----:B------:R-:W-:-:S07]  /*ef20*/  IMAD.MOV.U32 R3, RZ, RZ, R14 ;  /* 0x000000ffff037224 */ /* 0x000fce00078e000e */
[----:B------:R-:W-:Y:S05]  /*ef30*/  WARPSYNC.COLLECTIVE R15, `(.L_x_345) ;  /* 0x000000000f087348 */ /* 0x000fea0003c00000 */
[----:B------:R0:W1:Y:S02]  /*ef40*/  SHFL.IDX P6, R14, R13, R12, R11 ;  /* 0x0000000c0d0e7389 */ /* 0x00006400000c000b */
[----:B01----:R-:W-:Y:S01]  /*ef50*/  ENDCOLLECTIVE ;  /* 0x000000000000791b */ /* 0x003fe20003800000 */
.L_x_345:
[----:B------:R-:W-:-:S05]  /*ef60*/  @P0 LEA R3, P1, R30, R3, 0x1 ;  /* 0x000000031e030211 */ /* 0x000fca00078208ff */
[----:B------:R-:W-:Y:S01]  /*ef70*/  @P0 IMAD.X R2, RZ, RZ, R2, P1 ;  /* 0x000000ffff020224 */ /* 0x000fe200008e0602 */
[----:B------:R-:W-:-:S04]  /*ef80*/  ISETP.GE.AND P1, PT, R6, 0x11, PT ;  /* 0x000000110600780c */ /* 0x000fc80003f26270 */
[----:B------:R-:W-:Y:S01]  /*ef90*/  @P0 LOP3.LUT R3, R3, R2, RZ, 0x3c, !PT ;  /* 0x0000000203030212 */ /* 0x000fe200078e3cff */
[----:B------:R-:W-:-:S03]  /*efa0*/  IMAD.MOV.U32 R13, RZ, RZ, R4 ;  /* 0x000000ffff0d7224 */ /* 0x000fc600078e0004 */
[----:B------:R-:W-:-:S04]  /*efb0*/  @P0 LOP3.LUT R2, R3, R2, RZ, 0x3c, !PT ;  /* 0x0000000203020212 */ /* 0x000fc800078e3cff */
[----:B------:R-:W-:-:S05]  /*efc0*/  @P0 LOP3.LUT R3, R3, R2, RZ, 0x3c, !PT ;  /* 0x0000000203030212 */ /* 0x000fca00078e3cff */
[----:B------:R-:W-:Y:S01]  /*efd0*/  @!PT LDS RZ, [RZ] ;  /* 0x00000000fffff984 */ /* 0x000fe20000000800 */
[----:B------:R-:W-:Y:S01]  /*efe0*/  @!PT LDS RZ, [RZ] ;  /* 0x00000000fffff984 */ /* 0x000fe20000000800 */
[----:B------:R-:W-:Y:S01]  /*eff0*/  @!PT LDS RZ, [RZ] ;  /* 0x00000000fffff984 */ /* 0x000fe20000000800 */
[----:B------:R-:W-:Y:S04]  /*f000*/  @P0 LDGSTS.E.BYPASS.LTC128B.128 [R8+0x18400], desc[UR50][R2.64], !P3 ;  /* 0x1840000002080fae */ /* 0x000fe8000d901d72 */
[----:B------:R0:W-:Y:S02]  /*f010*/  @P0 LDGSTS.E.BYPASS.LTC128B.128 [R8+0x1c400], desc[UR50][R2.64+0x80], !P2 ;  /* 0x1c40008002080fae */ /* 0x0001e4000d101d72 */
[----:B0-----:R-:W-:-:S07]  /*f020*/  IMAD.MOV.U32 R2, RZ, RZ, R14 ;  /* 0x000000ffff027224 */ /* 0x001fce00078e000e */
[----:B------:R-:W-:Y:S05]  /*f030*/  WARPSYNC.COLLECTIVE R15, `(.L_x_346) ;  /* 0x000000000f087348 */ /* 0x000fea0003c00000 */
[----:B------:R0:W1:Y:S02]  /*f040*/  SHFL.IDX P6, R14, R13, R12, R11 ;  /* 0x0000000c0d0e7389 */ /* 0x00006400000c000b */
[----:B01----:R-:W-:Y:S01]  /*f050*/  ENDCOLLECTIVE ;  /* 0x000000000000791b */ /* 0x003fe20003800000 */
.L_x_346:
[----:B------:R-:W-:Y:S02]  /*f060*/  @P1 IMAD R8, R5, 0x2, R22 ;  /* 0x0000000205081824 */ /* 0x000fe400078e0216 */
[----:B------:R-:W-:Y:S02]  /*f070*/  IMAD.MOV.U32 R13, RZ, RZ, R0 ;  /* 0x000000ffff0d7224 */ /* 0x000fe400078e0000 */
[----:B------:R-:W-:Y:S01]  /*f080*/  IMAD.MOV.U32 R12, RZ, RZ, 0x2 ;  /* 0x00000002ff0c7424 */ /* 0x000fe200078e00ff */
[----:B------:R-:W-:-:S07]  /*f090*/  MOV R3, R14 ;  /* 0x0000000e00037202 */ /* 0x000fce0000000f00 */
[----:B------:R-:W-:Y:S05]  /*f0a0*/  WARPSYNC.COLLECTIVE R15, `(.L_x_347) ;  /* 0x000000000f087348 */ /* 0x000fea0003c00000 */
[----:B------:R0:W1:Y:S02]  /*f0b0*/  SHFL.IDX P6, R14, R13, R12, R11 ;  /* 0x0000000c0d0e7389 */ /* 0x00006400000c000b */
[----:B01----:R-:W-:Y:S01]  /*f0c0*/  ENDCOLLECTIVE ;  /* 0x000000000000791b */ /* 0x003fe20003800000 */
.L_x_347:
[----:B------:R-:W-:-:S05]  /*f0d0*/  @P1 LEA R3, P0, R30, R3, 0x1 ;  /* 0x000000031e031211 */ /* 0x000fca00078008ff */
[----:B------:R-:W-:-:S05]  /*f0e0*/  @P1 IMAD.X R2, RZ, RZ, R2, P0 ;  /* 0x000000ffff021224 */ /* 0x000fca00000e0602 */
        /* <DEDUP_REMOVED lines=8> */
[----:B------:R0:W-:Y:S01]  /*f170*/  @P1 LDGSTS.E.BYPASS.LTC128B.128 [R8+0x1cc00], desc[UR50][R2.64+0x80], !P2 ;  /* 0x1cc0008002081fae */ /* 0x0001e2000d101d72 */
[----:B------:R-:W-:Y:S02]  /*f180*/  ISETP.GE.AND P1, PT, R6, 0x21, PT ;  /* 0x000000210600780c */ /* 0x000fe40003f26270 */
[----:B0-----:R-:W-:-:S11]  /*f190*/  MOV R2, R14 ;  /* 0x0000000e00027202 */ /* 0x001fd60000000f00 */
[----:B------:R-:W-:Y:S05]  /*f1a0*/  WARPSYNC.COLLECTIVE R15, `(.L_x_348) ;  /* 0x000000000f087348 */ /* 0x000fea0003c00000 */
[----:B------:R0:W1:Y:S02]  /*f1b0*/  SHFL.IDX P6, R14, R13, R12, R11 ;  /* 0x0000000c0d0e7389 */ /* 0x00006400000c000b */
[----:B01----:R-:W-:Y:S01]  /*f1c0*/  ENDCOLLECTIVE ;  /* 0x000000000000791b */ /* 0x003fe20003800000 */
.L_x_348:
[----:B------:R-:W-:Y:S01]  /*f1d0*/  @P1 IMAD R8, R5, 0x2, R22 ;  /* 0x0000000205081824 */ /* 0x000fe200078e0216 */
[----:B------:R-:W-:Y:S01]  /*f1e0*/  MOV R13, R0 ;  /* 0x00000000000d7202 */ /* 0x000fe20000000f00 */
[----:B------:R-:W-:Y:S02]  /*f1f0*/  IMAD.MOV.U32 R12, RZ, RZ, 0x3 ;  /* 0x00000003ff0c7424 */ /* 0x000fe400078e00ff */
[----:B------:R-:W-:-:S07]  /*f200*/  IMAD.MOV.U32 R3, RZ, RZ, R14 ;  /* 0x000000ffff037224 */ /* 0x000fce00078e000e */
[----:B------:R-:W-:Y:S05]  /*f210*/  WARPSYNC.COLLECTIVE R15, `(.L_x_349) ;  /* 0x000000000f087348 */ /* 0x000fea0003c00000 */
[----:B------:R0:W1:Y:S02]  /*f220*/  SHFL.IDX P6, R14, R13, R12, R11 ;  /* 0x0000000c0d0e7389 */ /* 0x00006400000c000b */
[----:B01----:R-:W-:Y:S01]  /*f230*/  ENDCOLLECTIVE ;  /* 0x000000000000791b */ /* 0x003fe20003800000 */
.L_x_349:
        /* <DEDUP_REMOVED lines=11> */
[----:B------:R-:W-:Y:S01]  /*f2f0*/  ISETP.GE.AND P1, PT, R6, 0x31, PT ;  /* 0x000000310600780c */ /* 0x000fe20003f26270 */
[----:B0-----:R-:W-:-:S12]  /*f300*/  IMAD.MOV.U32 R2, RZ, RZ, R14 ;  /* 0x000000ffff027224 */ /* 0x001fd800078e000e */
[----:B------:R-:W-:Y:S05]  /*f310*/  WARPSYNC.COLLECTIVE R15, `(.L_x_350) ;  /* 0x000000000f087348 */ /* 0x000fea0003c00000 */
[----:B------:R0:W1:Y:S02]  /*f320*/  SHFL.IDX P6, R14, R13, R12, R11 ;  /* 0x0000000c0d0e7389 */ /* 0x00006400000c000b */
[----:B01----:R-:W-:Y:S01]  /*f330*/  ENDCOLLECTIVE ;  /* 0x000000000000791b */ /* 0x003fe20003800000 */
.L_x_350:
[----:B------:R-:W-:Y:S02]  /*f340*/  @P1 IMAD R8, R5, 0x2, R22 ;  /* 0x0000000205081824 */ /* 0x000fe400078e0216 */
[----:B------:R-:W-:Y:S02]  /*f350*/  IMAD.MOV.U32 R13, RZ, RZ, R0 ;  /* 0x000000ffff0d7224 */ /* 0x000fe400078e0000 */
[----:B------:R-:W-:Y:S02]  /*f360*/  IMAD.MOV.U32 R12, RZ, RZ, 0x4 ;  /* 0x00000004ff0c7424 */ /* 0x000fe400078e00ff */
[----:B------:R-:W-:-:S07]  /*f370*/  IMAD.MOV.U32 R3, RZ, RZ, R14 ;  /* 0x000000ffff037224 */ /* 0x000fce00078e000e */
[----:B------:R-:W-:Y:S05]  /*f380*/  WARPSYNC.COLLECTIVE R15, `(.L_x_351) ;  /* 0x000000000f087348 */ /* 0x000fea0003c00000 */
[----:B------:R0:W1:Y:S02]  /*f390*/  SHFL.IDX P6, R14, R13, R12, R11 ;  /* 0x0000000c0d0e7389 */ /* 0x00006400000c000b */
[----:B01----:R-:W-:Y:S01]  /*f3a0*/  ENDCOLLECTIVE ;  /* 0x000000000000791b */ /* 0x003fe20003800000 */
.L_x_351:
[----:B------:R-:W-:-:S04]  /*f3b0*/  @P1 LEA R3, P0, R30, R3, 0x1 ;  /* 0x000000031e031211 */ /* 0x000fc800078008ff */
[----:B------:R-:W-:-:S04]  /*f3c0*/  @P1 IADD3.X R2, RZ, R2, RZ, P0, !PT ;  /* 0x00000002ff021210 */ /* 0x000fc800007fe4ff */
[----:B------:R-:W-:Y:S02]  /*f3d0*/  @P1 LOP3.LUT R3, R3, R2, RZ, 0x3c, !PT ;  /* 0x0000000203031212 */ /* 0x000fe400078e3cff */
[----:B------:R-:W-:Y:S02]  /*f3e0*/  MOV R13, R4 ;  /* 0x00000004000d7202 */ /* 0x000fe40000000f00 */
        /* <DEDUP_REMOVED lines=12> */
.L_x_352:
[----:B------:R-:W-:Y:S02]  /*f4b0*/  @P1 IMAD R8, R5, 0x2, R22 ;  /* 0x0000000205081824 */ /* 0x000fe400078e0216 */
[----:B------:R-:W-:Y:S01]  /*f4c0*/  IMAD.MOV.U32 R13, RZ, RZ, R0 ;  /* 0x000000ffff0d7224 */ /* 0x000fe200078e0000 */
[----:B------:R-:W-:Y:S01]  /*f4d0*/  MOV R12, 0x5 ;  /* 0x00000005000c7802 */ /* 0x000fe20000000f00 */
[----:B------:R-:W-:-:S07]  /*f4e0*/  IMAD.MOV.U32 R3, RZ, RZ, R14 ;  /* 0x000000ffff037224 */ /* 0x000fce00078e000e */
[----:B------:R-:W-:Y:S05]  /*f4f0*/  WARPSYNC.COLLECTIVE R15, `(.L_x_353) ;  /* 0x000000000f087348 */ /* 0x000fea0003c00000 */
[----:B------:R0:W1:Y:S02]  /*f500*/  SHFL.IDX P6, R14, R13, R12, R11 ;  /* 0x0000000c0d0e7389 */ /* 0x00006400000c000b */
[----:B01----:R-:W-:Y:S01]  /*f510*/  ENDCOLLECTIVE ;  /* 0x000000000000791b */ /* 0x003fe20003800000 */
.L_x_353:
        /* <DEDUP_REMOVED lines=16> */
.L_x_354:
[----:B------:R-:W-:Y:S01]  /*f620*/  @P1 LEA R8, R5, R22, 0x1 ;  /* 0x0000001605081211 */ /* 0x000fe200078e08ff */
[----:B------:R-:W-:Y:S02]  /*f630*/  IMAD.MOV.U32 R13, RZ, RZ, R0 ;  /* 0x000000ffff0d7224 */ /* 0x000fe400078e0000 */
[----:B------:R-:W-:Y:S02]  /*f640*/  IMAD.MOV.U32 R12, RZ, RZ, 0x6 ;  /* 0x00000006ff0c7424 */ /* 0x000fe400078e00ff */
[----:B------:R-:W-:-:S07]  /*f650*/  IMAD.MOV.U32 R3, RZ, RZ, R14 ;  /* 0x000000ffff037224 */ /* 0x000fce00078e000e */
[----:B------:R-:W-:Y:S05]  /*f660*/  WARPSYNC.COLLECTIVE R15, `(.L_x_355) ;  /* 0x000000000f087348 */ /* 0x000fea0003c00000 */
[----:B------:R0:W1:Y:S02]  /*f670*/  SHFL.IDX P6, R14, R13, R12, R11 ;  /* 0x0000000c0d0e7389 */ /* 0x00006400000c000b */
[----:B01----:R-:W-:Y:S01]  /*f680*/  ENDCOLLECTIVE ;  /* 0x000000000000791b */ /* 0x003fe20003800000 */
.L_x_355:
        /* <DEDUP_REMOVED lines=16> */
.L_x_356:
[----:B------:R-:W-:Y:S02]  /*f790*/  @P1 IMAD R8, R5, 0x2, R22 ;  /* 0x0000000205081824 */ /* 0x000fe400078e0216 */
[----:B------:R-:W-:Y:S02]  /*f7a0*/  IMAD.MOV.U32 R13, RZ, RZ, R0 ;  /* 0x000000ffff0d7224 */ /* 0x000fe400078e0000 */
[----:B------:R-:W-:Y:S01]  /*f7b0*/  IMAD.MOV.U32 R12, RZ, RZ, 0x7 ;  /* 0x00000007ff0c7424 */ /* 0x000fe200078e00ff */
[----:B------:R-:W-:-:S07]  /*f7c0*/  MOV R3, R14 ;  /* 0x0000000e00037202 */ /* 0x000fce0000000f00 */
[----:B------:R-:W-:Y:S05]  /*f7d0*/  WARPSYNC.COLLECTIVE R15, `(.L_x_357) ;  /* 0x000000000f087348 */ /* 0x000fea0003c00000 */
[----:B------:R0:W1:Y:S02]  /*f7e0*/  SHFL.IDX P6, R14, R13, R12, R11 ;  /* 0x0000000c0d0e7389 */ /* 0x00006400000c000b */
[----:B01----:R-:W-:Y:S01]  /*f7f0*/  ENDCOLLECTIVE ;  /* 0x000000000000791b */ /* 0x003fe20003800000 */
.L_x_357:
[----:B------:R-:W-:-:S05]  /*f800*/  @P1 LEA R3, P0, R30, R3, 0x1 ;  /* 0x000000031e031211 */ /* 0x000fca00078008ff */
[----:B------:R-:W-:-:S05]  /*f810*/  @P1 IMAD.X R2, RZ, RZ, R2, P0 ;  /* 0x000000ffff021224 */ /* 0x000fca00000e0602 */
[----:B------:R-:W-:Y:S01]  /*f820*/  @P1 LOP3.LUT R3, R3, R2, RZ, 0x3c, !PT ;  /* 0x0000000203031212 */ /* 0x000fe200078e3cff */
[----:B------:R-:W-:-:S03]  /*f830*/  IMAD.MOV.U32 R13, RZ, RZ, R4 ;  /* 0x000000ffff0d7224 */ /* 0x000fc600078e0004 */
[----:B------:R-:W-:-:S04]  /*f840*/  @P1 LOP3.LUT R2, R3, R2, RZ, 0x3c, !PT ;  /* 0x0000000203021212 */ /* 0x000fc800078e3cff */
[----:B------:R-:W-:Y:S02]  /*f850*/  @P1 LOP3.LUT R3, R3, R2, RZ, 0x3c, !PT ;  /* 0x0000000203031212 */ /* 0x000fe400078e3cff */
[----:B------:R-:W-:-:S03]  /*f860*/  MOV R0, R14 ;  /* 0x0000000e00007202 */ /* 0x000fc60000000f00 */
[----:B------:R-:W-:Y:S01]  /*f870*/  @!PT LDS RZ, [RZ] ;  /* 0x00000000fffff984 */ /* 0x000fe20000000800 */
[----:B------:R-:W-:Y:S01]  /*f880*/  @!PT LDS RZ, [RZ] ;  /* 0x00000000fffff984 */ /* 0x000fe20000000800 */
[----:B------:R-:W-:Y:S01]  /*f890*/  @!PT LDS RZ, [RZ] ;  /* 0x00000000fffff984 */ /* 0x000fe20000000800 */
[----:B------:R0:W-:Y:S04]  /*f8a0*/  @P1 LDGSTS.E.BYPASS.LTC128B.128 [R8+0x1b400], desc[UR50][R2.64], !P3 ;  /* 0x1b40000002081fae */ /* 0x0001e8000d901d72 */
[----:B0-----:R-:W-:Y:S05]  /*f8b0*/  WARPSYNC.COLLECTIVE R15, `(.L_x_358) ;  /* 0x000000000f087348 */ /* 0x001fea0003c00000 */
[----:B------:R1:W2:Y:S02]  /*f8c0*/  SHFL.IDX P6, R14, R13, R12, R11 ;  /* 0x0000000c0d0e7389 */ /* 0x0002a400000c000b */
[----:B012---:R-:W-:Y:S01]  /*f8d0*/  ENDCOLLECTIVE ;  /* 0x000000000000791b */ /* 0x007fe20003800000 */
.L_x_358:
[----:B------:R-:W-:Y:S01]  /*f8e0*/  @!PT LDS RZ, [RZ] ;  /* 0x00000000fffff984 */ /* 0x000fe20000000800 */
[----:B------:R-:W-:Y:S01]  /*f8f0*/  @!PT LDS RZ, [RZ] ;  /* 0x00000000fffff984 */ /* 0x000fe20000000800 */
[----:B------:R-:W-:Y:S01]  /*f900*/  @!PT LDS RZ, [RZ] ;  /* 0x00000000fffff984 */ /* 0x000fe20000000800 */
[----:B------:R0:W-:Y:S02]  /*f910*/  @P1 LDGSTS.E.BYPASS.LTC128B.128 [R8+0x1f400], desc[UR50][R2.64+0x80], !P2 ;  /* 0x1f40008002081fae */ /* 0x0001e4000d101d72 */
[----:B0-----:R-:W-:Y:S01]  /*f920*/  IMAD.MOV.U32 R2, RZ, RZ, R14 ;  /* 0x000000ffff027224 */ /* 0x001fe200078e000e */
[----:B------:R-:W-:Y:S06]  /*f930*/  BRA `(.L_x_359) ;  /* 0xffffffbc00607947 */ /* 0x000fec000383ffff */
.L_x_281:
[----:B------:R-:W-:Y:S01]  /*f940*/  IMAD.MOV.U32 R13, RZ, RZ, R5 ;  /* 0x000000ffff0d7224 */ /* 0x000fe200078e0005 */
[----:B------:R-:W-:Y:S01]  /*f950*/  MOV R11, 0x181f ;  /* 0x0000181f000b7802 */ /* 0x000fe20000000f00 */
[----:B------:R-:W-:Y:S02]  /*f960*/  IMAD.MOV.U32 R12, RZ, RZ, RZ ;  /* 0x000000ffff0c7224 */ /* 0x000fe400078e00ff */
[----:B------:R-:W-:Y:S02]  /*f970*/  IMAD.MOV.U32 R15, RZ, RZ, -0x1 ;  /* 0xffffffffff0f7424 */ /* 0x000fe400078e00ff */
[----:B-----5:R-:W-:Y:S02]  /*f980*/  IMAD R6, R21, R6, RZ ;  /* 0x0000000615067224 */ /* 0x020fe400078e02ff */
[----:B------:R-:W-:-:S07]  /*f990*/  IMAD.IADD R4, R20, 0x1, R4 ;  /* 0x0000000114047824 */ /* 0x000fce00078e0204 */
[----:B------:R-:W-:Y:S05]  /*f9a0*/  WARPSYNC.COLLECTIVE R15, `(.L_x_360) ;  /* 0x000000000f087348 */ /* 0x000fea0003c00000 */
[----:B------:R0:W1:Y:S02]  /*f9b0*/  SHFL.IDX P6, R14, R13, R12, R11 ;  /* 0x0000000c0d0e7389 */ /* 0x00006400000c000b */
[----:B01----:R-:W-:Y:S01]  /*f9c0*/  ENDCOLLECTIVE ;  /* 0x000000000000791b */ /* 0x003fe20003800000 */
.L_x_360:
[C---:B------:R-:W-:Y:S01]  /*f9d0*/  VIADD R7, R4.reuse, 0x10 ;  /* 0x0000001004077836 */ /* 0x040fe20000000000 */
[----:B------:R-:W-:Y:S01]  /*f9e0*/  ISETP.GE.AND P2, PT, R4, R6, PT ;  /* 0x000000060400720c */ /* 0x000fe20003f46270 */
[----:B------:R-:W-:Y:S02]  /*f9f0*/  IMAD.MOV.U32 R13, RZ, RZ, R0 ;  /* 0x000000ffff0d7224 */ /* 0x000fe400078e0000 */
[----:B------:R-:W-:-:S10]  /*fa00*/  IMAD.MOV.U32 R2, RZ, RZ, R14 ;  /* 0x000000ffff027224 */ /* 0x000fd400078e000e */
[----:B------:R-:W-:Y:S05]  /*fa10*/  WARPSYNC.COLLECTIVE R15, `(.L_x_361) ;  /* 0x000000000f087348 */ /* 0x000fea0003c00000 */
[----:B------:R0:W1:Y:S02]  /*fa20*/  SHFL.IDX P6, R14, R13, R12, R11 ;  /* 0x0000000c0d0e7389 */ /* 0x00006400000c000b */
[----:B01----:R-:W-:Y:S01]  /*fa30*/  ENDCOLLECTIVE ;  /* 0x000000000000791b */ /* 0x003fe20003800000 */
.L_x_361:
[----:B------:R-:W-:Y:S02]  /*fa40*/  IMAD.MOV.U32 R13, RZ, RZ, R5 ;  /* 0x000000ffff0d7224 */ /* 0x000fe400078e0005 */
[----:B------:R-:W-:Y:S01]  /*fa50*/  IMAD.MOV.U32 R12, RZ, RZ, 0x1 ;  /* 0x00000001ff0c7424 */ /* 0x000fe200078e00ff */
[----:B------:R-:W-:-:S04]  /*fa60*/  @!P2 LEA R14, P3, R30, R14, 0x1 ;  /* 0x0000000e1e0ea211 */ /* 0x000fc800078608ff */
[----:B------:R-:W-:Y:S01]  /*fa70*/  @!P2 IADD3.X R3, RZ, R2, RZ, P3, !PT ;  /* 0x00000002ff03a210 */ /* 0x000fe20001ffe4ff */
[----:B------:R-:W-:-:S08]  /*fa80*/  @!P2 IMAD.MOV.U32 R2, RZ, RZ, R14 ;  /* 0x000000ffff02a224 */ /* 0x000fd000078e000e */
[----:B------:R-:W-:Y:S05]  /*fa90*/  WARPSYNC.COLLECTIVE R15, `(.L_x_362) ;  /* 0x000000000f087348 */ /* 0x000fea0003c00000 */
[----:B------:R0:W1:Y:S02]  /*faa0*/  SHFL.IDX P6, R14, R13, R12, R11 ;  /* 0x0000000c0d0e7389 */ /* 0x00006400000c000b */
[----:B01----:R-:W-:Y:S01]  /*fab0*/  ENDCOLLECTIVE ;  /* 0x000000000000791b */ /* 0x003fe20003800000 */
.L_x_362:
[----:B------:R-:W-:Y:S01]  /*fac0*/  @!PT LDS RZ, [RZ] ;  /* 0x00000000fffff984 */ /* 0x000fe20000000800 */
[----:B------:R-:W-:Y:S01]  /*fad0*/  @!PT LDS RZ, [RZ] ;  /* 0x00000000fffff984 */ /* 0x000fe20000000800 */
[----:B------:R-:W-:Y:S01]  /*fae0*/  @!PT LDS RZ, [RZ] ;  /* 0x00000000fffff984 */ /* 0x000fe20000000800 */
[----:B------:R-:W-:Y:S04]  /*faf0*/  @!P2 LDGSTS.E.BYPASS.LTC128B.128 [R10+0x10400], desc[UR50][R2.64], !P0 ;  /* 0x10400000020aafae */ /* 0x000fe8000c101d72 */
[----:B------:R0:W-:Y:S01]  /*fb00*/  @!P2 LDGSTS.E.BYPASS.LTC128B.128 [R10+0x14400], desc[UR50][R2.64+0x80], !P1 ;  /* 0x14400080020aafae */ /* 0x0001e2000c901d72 */
[----:B------:R-:W-:Y:S01]  /*fb10*/  ISETP.GE.AND P2, PT, R7, R6, PT ;  /* 0x000000060700720c */ /* 0x000fe20003f46270 */
[----:B------:R-:W-:Y:S01]  /*fb20*/  IMAD.MOV.U32 R13, RZ, RZ, R0 ;  /* 0x000000ffff0d7224 */ /* 0x000fe200078e0000 */
[----:B0-----:R-:W-:-:S11]  /*fb30*/  MOV R2, R14 ;  /* 0x0000000e00027202 */ /* 0x001fd60000000f00 */
[----:B------:R-:W-:Y:S05]  /*fb40*/  WARPSYNC.COLLECTIVE R15, `(.L_x_363) ;  /* 0x000000000f087348 */ /* 0x000fea0003c00000 */
[----:B------:R0:W1:Y:S02]  /*fb50*/  SHFL.IDX P6, R14, R13, R12, R11 ;  /* 0x0000000c0d0e7389 */ /* 0x00006400000c000b */
[----:B01----:R-:W-:Y:S01]  /*fb60*/  ENDCOLLECTIVE ;  /* 0x000000000000791b */ /* 0x003fe20003800000 */
.L_x_363:
[----:B------:R-:W-:Y:S02]  /*fb70*/  IMAD.MOV.U32 R13, RZ, RZ, R5 ;  /* 0x000000ffff0d7224 */ /* 0x000fe400078e0005 */
[----:B------:R-:W-:Y:S01]  /*fb80*/  IMAD.MOV.U32 R12, RZ, RZ, 0x2 ;  /* 0x00000002ff0c7424 */ /* 0x000fe200078e00ff */
[----:B------:R-:W-:-:S05]  /*fb90*/  @!P2 LEA R14, P3, R30, R14, 0x1 ;  /* 0x0000000e1e0ea211 */ /* 0x000fca00078608ff */
[----:B------:R-:W-:Y:S02]  /*fba0*/  @!P2 IMAD.X R7, RZ, RZ, R2, P3 ;  /* 0x000000ffff07a224 */ /* 0x000fe400018e0602 */
[----:B------:R-:W-:-:S07]  /*fbb0*/  @!P2 IMAD.MOV.U32 R2, RZ, RZ, R14 ;  /* 0x000000ffff02a224 */ /* 0x000fce00078e000e */
[----:B------:R-:W-:Y:S05]  /*fbc0*/  WARPSYNC.COLLECTIVE R15, `(.L_x_364) ;  /* 0x000000000f087348 */ /* 0x000fea0003c00000 */
[----:B------:R0:W1:Y:S02]  /*fbd0*/  SHFL.IDX P6, R14, R13, R12, R11 ;  /* 0x0000000c0d0e7389 */ /* 0x00006400000c000b */
[----:B01----:R-:W-:Y:S01]  /*fbe0*/  ENDCOLLECTIVE ;  /* 0x000000000000791b */ /* 0x003fe20003800000 */
.L_x_364:
[----:B------:R-:W-:Y:S01]  /*fbf0*/  @!P2 IMAD.MOV.U32 R3, RZ, RZ, R7 ;  /* 0x000000ffff03a224 */ /* 0x000fe200078e0007 */
[----:B------:R-:W-:-:S04]  /*fc00*/  IADD3 R7, R4, 0x20, RZ ;  /* 0x0000002004077810 */ /* 0x000fc80007ffe0ff */
[----:B------:R-:W-:Y:S01]  /*fc10*/  @!PT LDS RZ, [RZ] ;  /* 0x00000000fffff984 */ /* 0x000fe20000000800 */
[----:B------:R-:W-:Y:S01]  /*fc20*/  @!PT LDS RZ, [RZ] ;  /* 0x00000000fffff984 */ /* 0x000fe20000000800 */
[----:B------:R-:W-:Y:S01]  /*fc30*/  @!PT LDS RZ, [RZ] ;  /* 0x00000000fffff984 */ /* 0x000fe20000000800 */
[----:B------:R-:W-:Y:S04]  /*fc40*/  @!P2 LDGSTS.E.BYPASS.LTC128B.128 [R10+0x10c00], desc[UR50][R2.64], !P0 ;  /* 0x10c00000020aafae */ /* 0x000fe8000c101d72 */
[----:B------:R0:W-:Y:S01]  /*fc50*/  @!P2 LDGSTS.E.BYPASS.LTC128B.128 [R10+0x14c00], desc[UR50][R2.64+0x80], !P1 ;  /* 0x14c00080020aafae */ /* 0x0001e2000c901d72 */
[----:B------:R-:W-:Y:S01]  /*fc60*/  ISETP.GE.AND P2, PT, R7, R6, PT ;  /* 0x000000060700720c */ /* 0x000fe20003f46270 */
[----:B------:R-:W-:Y:S02]  /*fc70*/  IMAD.MOV.U32 R13, RZ, RZ, R0 ;  /* 0x000000ffff0d7224 */ /* 0x000fe400078e0000 */
[----:B0-----:R-:W-:-:S10]  /*fc80*/  IMAD.MOV.U32 R2, RZ, RZ, R14 ;  /* 0x000000ffff027224 */ /* 0x001fd400078e000e */
[----:B------:R-:W-:Y:S05]  /*fc90*/  WARPSYNC.COLLECTIVE R15, `(.L_x_365) ;  /* 0x000000000f087348 */ /* 0x000fea0003c00000 */
[----:B------:R0:W1:Y:S02]  /*fca0*/  SHFL.IDX P6, R14, R13, R12, R11 ;  /* 0x0000000c0d0e7389 */ /* 0x00006400000c000b */
[----:B01----:R-:W-:Y:S01]  /*fcb0*/  ENDCOLLECTIVE ;  /* 0x000000000000791b */ /* 0x003fe20003800000 */
.L_x_365:
[----:B------:R-:W-:Y:S01]  /*fcc0*/  IMAD.MOV.U32 R13, RZ, RZ, R5 ;  /* 0x000000ffff0d7224 */ /* 0x000fe200078e0005 */
[----:B------:R-:W-:Y:S02]  /*fcd0*/  MOV R12, 0x3 ;  /* 0x00000003000c7802 */ /* 0x000fe40000000f00 */
[----:B------:R-:W-:-:S04]  /*fce0*/  @!P2 LEA R14, P3, R30, R14, 0x1 ;  /* 0x0000000e1e0ea211 */ /* 0x000fc800078608ff */
[----:B------:R-:W-:Y:S01]  /*fcf0*/  @!P2 IADD3.X R7, RZ, R2, RZ, P3, !PT ;  /* 0x00000002ff07a210 */ /* 0x000fe20001ffe4ff */
[----:B------:R-:W-:-:S08]  /*fd00*/  @!P2 IMAD.MOV.U32 R2, RZ, RZ, R14 ;  /* 0x000000ffff02a224 */ /* 0x000fd000078e000e */
[----:B------:R-:W-:Y:S05]  /*fd10*/  WARPSYNC.COLLECTIVE R15, `(.L_x_366) ;  /* 0x000000000f087348 */ /* 0x000fea0003c00000 */
[----:B------:R0:W1:Y:S02]  /*fd20*/  SHFL.IDX P6, R14, R13, R12, R11 ;  /* 0x0000000c0d0e7389 */ /* 0x00006400000c000b */
[----:B01----:R-:W-:Y:S01]  /*fd30*/  ENDCOLLECTIVE ;  /* 0x000000000000791b */ /* 0x003fe20003800000 */
.L_x_366:
[----:B------:R-:W-:Y:S02]  /*fd40*/  @!P2 IMAD.MOV.U32 R3, RZ, RZ, R7 ;  /* 0x000000ffff03a224 */ /* 0x000fe400078e0007 */
[----:B------:R-:W-:-:S03]  /*fd50*/  VIADD R7, R4, 0x30 ;  /* 0x0000003004077836 */ /* 0x000fc60000000000 */
        /* <DEDUP_REMOVED lines=11> */
.L_x_367:
        /* <DEDUP_REMOVED lines=8> */
.L_x_368:
[----:B------:R-:W-:Y:S01]  /*fe90*/  @!P2 MOV R3, R7 ;  /* 0x000000070003a202 */ /* 0x000fe20000000f00 */
[----:B------:R-:W-:-:S04]  /*fea0*/  VIADD R7, R4, 0x40 ;  /* 0x0000004004077836 */ /* 0x000fc80000000000 */
[----:B------:R-:W-:Y:S01]  /*feb0*/  @!PT LDS RZ, [RZ] ;  /* 0x00000000fffff984 */ /* 0x000fe20000000800 */
[----:B------:R-:W-:Y:S01]  /*fec0*/  @!PT LDS RZ, [RZ] ;  /* 0x00000000fffff984 */ /* 0x000fe20000000800 */
[----:B------:R-:W-:Y:S01]  /*fed0*/  @!PT LDS RZ, [RZ] ;  /* 0x00000000fffff984 */ /* 0x000fe20000000800 */
[----:B------:R-:W-:Y:S04]  /*fee0*/  @!P2 LDGSTS.E.BYPASS.LTC128B.128 [R10+0x11c00], desc[UR50][R2.64], !P0 ;  /* 0x11c00000020aafae */ /* 0x000fe8000c101d72 */
[----:B------:R0:W-:Y:S01]  /*fef0*/  @!P2 LDGSTS.E.BYPASS.LTC128B.128 [R10+0x15c00], desc[UR50][R2.64+0x80], !P1 ;  /* 0x15c00080020aafae */ /* 0x0001e2000c901d72 */
[----:B------:R-:W-:Y:S02]  /*ff00*/  ISETP.GE.AND P2, PT, R7, R6, PT ;  /* 0x000000060700720c */ /* 0x000fe40003f46270 */
[----:B------:R-:W-:Y:S01]  /*ff10*/  MOV R13, R0 ;  /* 0x00000000000d7202 */ /* 0x000fe20000000f00 */
[----:B0-----:R-:W-:-:S10]  /*ff20*/  IMAD.MOV.U32 R2, RZ, RZ, R14 ;  /* 0x000000ffff027224 */ /* 0x001fd400078e000e */
[----:B------:R-:W-:Y:S05]  /*ff30*/  WARPSYNC.COLLECTIVE R15, `(.L_x_369) ;  /* 0x000000000f087348 */ /* 0x000fea0003c00000 */
[----:B------:R0:W1:Y:S02]  /*ff40*/  SHFL.IDX P6, R14, R13, R12, R11 ;  /* 0x0000000c0d0e7389 */ /* 0x00006400000c000b */
[----:B01----:R-:W-:Y:S01]  /*ff50*/  ENDCOLLECTIVE ;  /* 0x000000000000791b */ /* 0x003fe20003800000 */
.L_x_369:
[----:B------:R-:W-:Y:S01]  /*ff60*/  MOV R13, R5 ;  /* 0x00000005000d7202 */ /* 0x000fe20000000f00 */
[----:B------:R-:W-:Y:S01]  /*ff70*/  IMAD.MOV.U32 R12, RZ, RZ, 0x5 ;  /* 0x00000005ff0c7424 */ /* 0x000fe200078e00ff */
[----:B------:R-:W-:-:S05]  /*ff80*/  @!P2 LEA R14, P3, R30, R14, 0x1 ;  /* 0x0000000e1e0ea211 */ /* 0x000fca00078608ff */
[----:B------:R-:W-:Y:S02]  /*ff90*/  @!P2 IMAD.X R7, RZ, RZ, R2, P3 ;  /* 0x000000ffff07a224 */ /* 0x000fe400018e0602 */
[----:B------:R-:W-:-:S07]  /*ffa0*/  @!P2 IMAD.MOV.U32 R2, RZ, RZ, R14 ;  /* 0x000000ffff02a224 */ /* 0x000fce00078e000e */
[----:B------:R-:W-:Y:S05]  /*ffb0*/  WARPSYNC.COLLECTIVE R15, `(.L_x_370) ;  /* 0x000000000f087348 */ /* 0x000fea0003c00000 */
[----:B------:R0:W1:Y:S02]  /*ffc0*/  SHFL.IDX P6, R14, R13, R12, R11 ;  /* 0x0000000c0d0e7389 */ /* 0x00006400000c000b */
[----:B01----:R-:W-:Y:S01]  /*ffd0*/  ENDCOLLECTIVE ;  /* 0x000000000000791b */ /* 0x003fe20003800000 */
.L_x_370:
        /* <DEDUP_REMOVED lines=13> */
.L_x_371:
[----:B------:R-:W-:Y:S02]  /*100b0*/  IMAD.MOV.U32 R13, RZ, RZ, R5 ;  /* 0x000000ffff0d7224 */ /* 0x000fe400078e0005 */
[----:B------:R-:W-:Y:S01]  /*100c0*/  IMAD.MOV.U32 R12, RZ, RZ, 0x6 ;  /* 0x00000006ff0c7424 */ /* 0x000fe200078e00ff */
[----:B------:R-:W-:-:S05]  /*100d0*/  @!P2 LEA R14, P3, R30, R14, 0x1 ;  /* 0x0000000e1e0ea211 */ /* 0x000fca00078608ff */
[----:B------:R-:W-:Y:S01]  /*100e0*/  @!P2 IMAD.X R7, RZ, RZ, R2, P3 ;  /* 0x000000ffff07a224 */ /* 0x000fe200018e0602 */
[----:B------:R-:W-:-:S07]  /*100f0*/  @!P2 MOV R2, R14 ;  /* 0x0000000e0002a202 */ /* 0x000fce0000000f00 */
[----:B------:R-:W-:Y:S05]  /*10100*/  WARPSYNC.COLLECTIVE R15, `(.L_x_372) ;  /* 0x000000000f087348 */ /* 0x000fea0003c00000 */
[----:B------:R0:W1:Y:S02]  /*10110*/  SHFL.IDX P6, R14, R13, R12, R11 ;  /* 0x0000000c0d0e7389 */ /* 0x00006400000c000b */
[----:B01----:R-:W-:Y:S01]  /*10120*/  ENDCOLLECTIVE ;  /* 0x000000000000791b */ /* 0x003fe20003800000 */
.L_x_372:
        /* <DEDUP_REMOVED lines=13> */
.L_x_373:
        /* <DEDUP_REMOVED lines=8> */
.L_x_374:
        /* <DEDUP_REMOVED lines=11> */
.L_x_375:
[----:B------:R-:W-:Y:S05]  /*10330*/  BRA `(.L_x_376) ;  /* 0xffffffbc00c47947 */ /* 0x000fea000383ffff */
.L_x_286:
[----:B0-----:R0:W1:Y:S02]  /*10340*/  SYNCS.PHASECHK.TRANS64.TRYWAIT P1, [R22+URZ+0x28820], R3 ;  /* 0x02882003160075a7 */ /* 0x001064000802017f */
[----:B-1----:R-:W-:Y:S05]  /*10350*/  @!P1 NANOSLEEP.SYNCS 0x989680 ;  /* 0x009896800000995d */ /* 0x002fea0003900000 */
[----:B------:R-:W1:Y:S02]  /*10360*/  @!P1 SYNCS.PHASECHK.TRANS64 P1, [R22+URZ+0x28820], R3 ;  /* 0x02882003160095a7 */ /* 0x000e64000802007f */
[----:B-1----:R-:W-:Y:S05]  /*10370*/  @!P1 BRA `(.L_x_286) ;  /* 0xfffffffc00f09947 */ /* 0x002fea000383ffff */
[----:B------:R-:W-:Y:S05]  /*10380*/  BRA `(.L_x_377) ;  /* 0xffffffc000347947 */ /* 0x000fea000383ffff */
.L_x_291:
[----:B0-----:R0:W1:Y:S02]  /*10390*/  SYNCS.PHASECHK.TRANS64.TRYWAIT P0, [R6+URZ+0x28840], R3 ;  /* 0x02884003060075a7 */ /* 0x001064000800017f */
[----:B-1----:R-:W-:Y:S05]  /*103a0*/  @!P0 NANOSLEEP.SYNCS 0x989680 ;  /* 0x009896800000895d */ /* 0x002fea0003900000 */
[----:B------:R-:W1:Y:S02]  /*103b0*/  @!P0 SYNCS.PHASECHK.TRANS64 P0, [R6+URZ+0x28840], R3 ;  /* 0x02884003060085a7 */ /* 0x000e64000800007f */
[----:B-1----:R-:W-:Y:S05]  /*103c0*/  @!P0 BRA `(.L_x_291) ;  /* 0xfffffffc00f08947 */ /* 0x002fea000383ffff */
[----:B------:R-:W-:Y:S05]  /*103d0*/  BRA `(.L_x_378) ;  /* 0xffffffc400007947 */ /* 0x000fea000383ffff */
.L_x_292:
[----:B------:R-:W-:Y:S01]  /*103e0*/  BSSY B1, `(.L_x_379) ;  /* 0x0000008000017945 */ /* 0x000fe20003800000 */
[----:B------:R-:W-:Y:S01]  /*103f0*/  IMAD.MOV.U32 R13, RZ, RZ, R9 ;  /* 0x000000ffff0d7224 */ /* 0x000fe200078e0009 */
[----:B------:R-:W-:Y:S01]  /*10400*/  MOV R12, RZ ;  /* 0x000000ff000c7202 */ /* 0x000fe20000000f00 */
[----:B------:R-:W-:Y:S02]  /*10410*/  IMAD.MOV.U32 R11, RZ, RZ, 0x181f ;  /* 0x0000181fff0b7424 */ /* 0x000fe400078e00ff */
[----:B------:R-:W-:-:S07]  /*10420*/  IMAD.MOV.U32 R15, RZ, RZ, -0x1 ;  /* 0xffffffffff0f7424 */ /* 0x000fce00078e00ff */
[----:B--2---:R-:W-:Y:S05]  /*10430*/  WARPSYNC.COLLECTIVE R15, `(.L_x_380) ;  /* 0x000000000f087348 */ /* 0x004fea0003c00000 */
[----:B--2---:R0:W1:Y:S02]  /*10440*/  SHFL.IDX P6, R14, R13, R12, R11 ;  /* 0x0000000c0d0e7389 */ /* 0x00406400000c000b */
[----:B01----:R-:W-:Y:S01]  /*10450*/  ENDCOLLECTIVE ;  /* 0x000000000000791b */ /* 0x003fe20003800000 */
.L_x_380:
[----:B------:R-:W-:Y:S05]  /*10460*/  BSYNC B1 ;  /* 0x0000000000017941 */ /* 0x000fea0003800000 */
.L_x_379:
[----:B------:R-:W-:Y:S01]  /*10470*/  IMAD.MOV.U32 R13, RZ, RZ, R7 ;  /* 0x000000ffff0d7224 */ /* 0x000fe200078e0007 */
[----:B------:R-:W-:Y:S01]  /*10480*/  MOV R12, RZ ;  /* 0x000000ff000c7202 */ /* 0x000fe20000000f00 */
[----:B------:R-:W-:Y:S02]  /*10490*/  IMAD.MOV.U32 R11, RZ, RZ, 0x181f ;  /* 0x0000181fff0b7424 */ /* 0x000fe400078e00ff */
[----:B------:R-:W-:Y:S02]  /*104a0*/  IMAD.MOV.U32 R15, RZ, RZ, -0x1 ;  /* 0xffffffffff0f7424 */ /* 0x000fe400078e00ff */
[----:B------:R-:W-:Y:S02]  /*104b0*/  IMAD.MOV.U32 R3, RZ, RZ, R14 ;  /* 0x000000ffff037224 */ /* 0x000fe400078e000e */
[----:B------:R-:W-:-:S07]  /*104c0*/  IMAD.SHL.U32 R5, R30, 0x2, RZ ;  /* 0x000000021e057824 */ /* 0x000fce00078e00ff */
[----:B------:R-:W-:Y:S05]  /*104d0*/  WARPSYNC.COLLECTIVE R15, `(.L_x_381) ;  /* 0x000000000f087348 */ /* 0x000fea0003c00000 */
[----:B------:R0:W1:Y:S02]  /*104e0*/  SHFL.IDX P6, R14, R13, R12, R11 ;  /* 0x0000000c0d0e7389 */ /* 0x00006400000c000b */
[----:B01----:R-:W-:Y:S01]  /*104f0*/  ENDCOLLECTIVE ;  /* 0x000000000000791b */ /* 0x003fe20003800000 */
.L_x_381:
[----:B------:R-:W-:Y:S02]  /*10500*/  IMAD R8, R8, 0x2, R22 ;  /* 0x0000000208087824 */ /* 0x000fe400078e0216 */
[----:B------:R-:W-:Y:S02]  /*10510*/  IMAD.MOV.U32 R13, RZ, RZ, R9 ;  /* 0x000000ffff0d7224 */ /* 0x000fe400078e0009 */
[----:B------:R-:W-:Y:S02]  /*10520*/  IMAD.MOV.U32 R12, RZ, RZ, 0x1 ;  /* 0x00000001ff0c7424 */ /* 0x000fe400078e00ff */
[----:B------:R-:W-:-:S07]  /*10530*/  IMAD.MOV.U32 R2, RZ, RZ, R14 ;  /* 0x000000ffff027224 */ /* 0x000fce00078e000e */
[----:B------:R-:W-:Y:S05]  /*10540*/  WARPSYNC.COLLECTIVE R15, `(.L_x_382) ;  /* 0x000000000f087348 */ /* 0x000fea0003c00000 */
[----:B------:R0:W1:Y:S02]  /*10550*/  SHFL.IDX P6, R14, R13, R12, R11 ;  /* 0x0000000c0d0e7389 */ /* 0x00006400000c000b */
[----:B01----:R-:W-:Y:S01]  /*10560*/  ENDCOLLECTIVE ;  /* 0x000000000000791b */ /* 0x003fe20003800000 */
.L_x_382:
[----:B------:R-:W-:-:S04]  /*10570*/  IADD3 R2, P0, R2, R5, RZ ;  /* 0x0000000502027210 */ /* 0x000fc80007f1e0ff */
[----:B------:R-:W-:-:S05]  /*10580*/  IADD3.X R3, RZ, R3, RZ, P0, !PT ;  /* 0x00000003ff037210 */ /* 0x000fca00007fe4ff */
[----:B------:R-:W-:Y:S01]  /*10590*/  @!PT LDS RZ, [RZ] ;  /* 0x00000000fffff984 */ /* 0x000fe20000000800 */
[----:B------:R-:W-:Y:S01]  /*105a0*/  @!PT LDS RZ, [RZ] ;  /* 0x00000000fffff984 */ /* 0x000fe20000000800 */
[----:B------:R-:W-:Y:S01]  /*105b0*/  @!PT LDS RZ, [RZ] ;  /* 0x00000000fffff984 */ /* 0x000fe20000000800 */
[----:B------:R-:W-:Y:S01]  /*105c0*/  LDGSTS.E.BYPASS.LTC128B.128 [R8+0x18400], desc[UR50][R2.64], !P4 ;  /* 0x1840000002087fae */ /* 0x000fe2000e101d72 */
[----:B------:R-:W-:-:S03]  /*105d0*/  MOV R13, R7 ;  /* 0x00000007000d7202 */ /* 0x000fc60000000f00 */
[----:B------:R0:W-:Y:S02]  /*105e0*/  LDGSTS.E.BYPASS.LTC128B.128 [R8+0x1c400], desc[UR50][R2.64+0x80], !P3 ;  /* 0x1c40008002087fae */ /* 0x0001e4000d901d72 */
[----:B0-----:R-:W-:-:S07]  /*105f0*/  IMAD.MOV.U32 R3, RZ, RZ, R14 ;  /* 0x000000ffff037224 */ /* 0x001fce00078e000e */
[----:B------:R-:W-:Y:S05]  /*10600*/  WARPSYNC.COLLECTIVE R15, `(.L_x_383) ;  /* 0x000000000f087348 */ /* 0x000fea0003c00000 */
[----:B------:R0:W1:Y:S02]  /*10610*/  SHFL.IDX P6, R14, R13, R12, R11 ;  /* 0x0000000c0d0e7389 */ /* 0x00006400000c000b */
[----:B01----:R-:W-:Y:S01]  /*10620*/  ENDCOLLECTIVE ;  /* 0x000000000000791b */ /* 0x003fe20003800000 */
.L_x_383:
[----:B------:R-:W-:Y:S02]  /*10630*/  IMAD.MOV.U32 R13, RZ, RZ, R9 ;  /* 0x000000ffff0d7224 */ /* 0x000fe400078e0009 */
[----:B------:R-:W-:Y:S02]  /*10640*/  IMAD.MOV.U32 R12, RZ, RZ, 0x2 ;  /* 0x00000002ff0c7424 */ /* 0x000fe400078e00ff */
[----:B------:R-:W-:-:S07]  /*10650*/  IMAD.MOV.U32 R2, RZ, RZ, R14 ;  /* 0x000000ffff027224 */ /* 0x000fce00078e000e */
[----:B------:R-:W-:Y:S05]  /*10660*/  WARPSYNC.COLLECTIVE R15, `(.L_x_384) ;  /* 0x000000000f087348 */ /* 0x000fea0003c00000 */
[----:B------:R0:W1:Y:S02]  /*10670*/  SHFL.IDX P6, R14, R13, R12, R11 ;  /* 0x0000000c0d0e7389 */ /* 0x00006400000c000b */
[----:B01----:R-:W-:Y:S01]  /*10680*/  ENDCOLLECTIVE ;  /* 0x000000000000791b */ /* 0x003fe20003800000 */
.L_x_384:
[----:B------:R-:W-:-:S05]  /*10690*/  IADD3 R2, P0, R2, R5, RZ ;  /* 0x0000000502027210 */ /* 0x000fca0007f1e0ff */
[----:B------:R-:W-:-:S05]  /*106a0*/  IMAD.X R3, RZ, RZ, R3, P0 ;  /* 0x000000ffff037224 */ /* 0x000fca00000e0603 */
[----:B------:R-:W-:Y:S01]  /*106b0*/  @!PT LDS RZ, [RZ] ;  /* 0x00000000fffff984 */ /* 0x000fe20000000800 */
[----:B------:R-:W-:Y:S01]  /*106c0*/  @!PT LDS RZ, [RZ] ;  /* 0x00000000fffff984 */ /* 0x000fe20000000800 */
[----:B------:R-:W-:Y:S01]  /*106d0*/  @!PT LDS RZ, [RZ] ;  /* 0x00000000fffff984 */ /* 0x000fe20000000800 */
[----:B------:R-:W-:Y:S01]  /*106e0*/  LDGSTS.E.BYPASS.LTC128B.128 [R8+0x18c00], desc[UR50][R2.64], !P4 ;  /* 0x18c0000002087fae */ /* 0x000fe2000e101d72 */
[----:B------:R-:W-:-:S03]  /*106f0*/  IMAD.MOV.U32 R13, RZ, RZ, R7 ;  /* 0x000000ffff0d7224 */ /* 0x000fc600078e0007 */
[----:B------:R0:W-:Y:S02]  /*10700*/  LDGSTS.E.BYPASS.LTC128B.128 [R8+0x1cc00], desc[UR50][R2.64+0x80], !P3 ;  /* 0x1cc0008002087fae */ /* 0x0001e4000d901d72 */
[----:B0-----:R-:W-:-:S07]  /*10710*/  MOV R3, R14 ;  /* 0x0000000e00037202 */ /* 0x001fce0000000f00 */
[----:B------:R-:W-:Y:S05]  /*10720*/  WARPSYNC.COLLECTIVE R15, `(.L_x_385) ;  /* 0x000000000f087348 */ /* 0x000fea0003c00000 */
[----:B------:R0:W1:Y:S02]  /*10730*/  SHFL.IDX P6, R14, R13, R12, R11 ;  /* 0x0000000c0d0e7389 */ /* 0x00006400000c000b */
[----:B01----:R-:W-:Y:S01]  /*10740*/  ENDCOLLECTIVE ;  /* 0x000000000000791b */ /* 0x003fe20003800000 */
.L_x_385:
[----:B------:R-:W-:Y:S01]  /*10750*/  IMAD.MOV.U32 R13, RZ, RZ, R9 ;  /* 0x000000ffff0d7224 */ /* 0x000fe200078e0009 */
[----:B------:R-:W-:Y:S01]  /*10760*/  MOV R12, 0x3 ;  /* 0x00000003000c7802 */ /* 0x000fe20000000f00 */
[----:B------:R-:W-:-:S07]  /*10770*/  IMAD.MOV.U32 R2, RZ, RZ, R14 ;  /* 0x000000ffff027224 */ /* 0x000fce00078e000e */
[----:B------:R-:W-:Y:S05]  /*10780*/  WARPSYNC.COLLECTIVE R15, `(.L_x_386) ;  /* 0x000000000f087348 */ /* 0x000fea0003c00000 */
[----:B------:R0:W1:Y:S02]  /*10790*/  SHFL.IDX P6, R14, R13, R12, R11 ;  /* 0x0000000c0d0e7389 */ /* 0x00006400000c000b */
[----:B01----:R-:W-:Y:S01]  /*107a0*/  ENDCOLLECTIVE ;  /* 0x000000000000791b */ /* 0x003fe20003800000 */
.L_x_386:
        /* <DEDUP_REMOVED lines=8> */
[----:B0-----:R-:W-:-:S07]  /*10830*/  IMAD.MOV.U32 R3, RZ, RZ, R14 ;  /* 0x000000ffff037224 */ /* 0x001fce00078e000e */
[----:B------:R-:W-:Y:S05]  /*10840*/  WARPSYNC.COLLECTIVE R15, `(.L_x_387) ;  /* 0x000000000f087348 */ /* 0x000fea0003c00000 */
[----:B------:R0:W1:Y:S02]  /*10850*/  SHFL.IDX P6, R14, R13, R12, R11 ;  /* 0x0000000c0d0e7389 */ /* 0x00006400000c000b */
[----:B01----:R-:W-:Y:S01]  /*10860*/  ENDCOLLECTIVE ;  /* 0x000000000000791b */ /* 0x003fe20003800000 */
.L_x_387:
[----:B------:R-:W-:Y:S01]  /*10870*/  MOV R13, R9 ;  /* 0x00000009000d7202 */ /* 0x000fe20000000f00 */
[----:B------:R-:W-:Y:S02]  /*10880*/  IMAD.MOV.U32 R12, RZ, RZ, 0x4 ;  /* 0x00000004ff0c7424 */ /* 0x000fe400078e00ff */
[----:B------:R-:W-:-:S07]  /*10890*/  IMAD.MOV.U32 R2, RZ, RZ, R14 ;  /* 0x000000ffff027224 */ /* 0x000fce00078e000e */
[----:B------:R-:W-:Y:S05]  /*108a0*/  WARPSYNC.COLLECTIVE R15, `(.L_x_388) ;  /* 0x000000000f087348 */ /* 0x000fea0003c00000 */
[----:B------:R0:W1:Y:S02]  /*108b0*/  SHFL.IDX P6, R14, R13, R12, R11 ;  /* 0x0000000c0d0e7389 */ /* 0x00006400000c000b */
[----:B01----:R-:W-:Y:S01]  /*108c0*/  ENDCOLLECTIVE ;  /* 0x000000000000791b */ /* 0x003fe20003800000 */
.L_x_388:
        /* <DEDUP_REMOVED lines=12> */
.L_x_389:
[----:B------:R-:W-:Y:S02]  /*10990*/  IMAD.MOV.U32 R13, RZ, RZ, R9 ;  /* 0x000000ffff0d7224 */ /* 0x000fe400078e0009 */
[----:B------:R-:W-:Y:S02]  /*109a0*/  IMAD.MOV.U32 R12, RZ, RZ, 0x5 ;  /* 0x00000005ff0c7424 */ /* 0x000fe400078e00ff */
[----:B------:R-:W-:-:S07]  /*109b0*/  IMAD.MOV.U32 R2, RZ, RZ, R14 ;  /* 0x000000ffff027224 */ /* 0x000fce00078e000e */
[----:B------:R-:W-:Y:S05]  /*109c0*/  WARPSYNC.COLLECTIVE R15, `(.L_x_390) ;  /* 0x000000000f087348 */ /* 0x000fea0003c00000 */
[----:B------:R0:W1:Y:S02]  /*109d0*/  SHFL.IDX P6, R14, R13, R12, R11 ;  /* 0x0000000c0d0e7389 */ /* 0x00006400000c000b */
[----:B01----:R-:W-:Y:S01]  /*109e0*/  ENDCOLLECTIVE ;  /* 0x000000000000791b */ /* 0x003fe20003800000 */
.L_x_390:
[----:B------:R-:W-:-:S04]  /*109f0*/  IADD3 R2, P0, R2, R5, RZ ;  /* 0x0000000502027210 */ /* 0x000fc80007f1e0ff */
[----:B------:R-:W-:-:S05]  /*10a00*/  IADD3.X R3, RZ, R3, RZ, P0, !PT ;  /* 0x00000003ff037210 */ /* 0x000fca00007fe4ff */
        /* <DEDUP_REMOVED lines=10> */
.L_x_391:
[----:B------:R-:W-:Y:S02]  /*10ab0*/  IMAD.MOV.U32 R13, RZ, RZ, R9 ;  /* 0x000000ffff0d7224 */ /* 0x000fe400078e0009 */
[----:B------:R-:W-:Y:S01]  /*10ac0*/  IMAD.MOV.U32 R12, RZ, RZ, 0x6 ;  /* 0x00000006ff0c7424 */ /* 0x000fe200078e00ff */
[----:B------:R-:W-:-:S07]  /*10ad0*/  MOV R2, R14 ;  /* 0x0000000e00027202 */ /* 0x000fce0000000f00 */
[----:B------:R-:W-:Y:S05]  /*10ae0*/  WARPSYNC.COLLECTIVE R15, `(.L_x_392) ;  /* 0x000000000f087348 */ /* 0x000fea0003c00000 */
[----:B------:R0:W1:Y:S02]  /*10af0*/  SHFL.IDX P6, R14, R13, R12, R11 ;  /* 0x0000000c0d0e7389 */ /* 0x00006400000c000b */
[----:B01----:R-:W-:Y:S01]  /*10b00*/  ENDCOLLECTIVE ;  /* 0x000000000000791b */ /* 0x003fe20003800000 */
.L_x_392:
[----:B------:R-:W-:-:S05]  /*10b10*/  IADD3 R2, P0, R2, R5, RZ ;  /* 0x0000000502027210 */ /* 0x000fca0007f1e0ff */
[----:B------:R-:W-:-:S05]  /*10b20*/  IMAD.X R3, RZ, RZ, R3, P0 ;  /* 0x000000ffff037224 */ /* 0x000fca00000e0603 */
        /* <DEDUP_REMOVED lines=10> */
.L_x_393:
[----:B------:R-:W-:Y:S02]  /*10bd0*/  IMAD.MOV.U32 R13, RZ, RZ, R9 ;  /* 0x000000ffff0d7224 */ /* 0x000fe400078e0009 */
[----:B------:R-:W-:Y:S02]  /*10be0*/  IMAD.MOV.U32 R12, RZ, RZ, 0x7 ;  /* 0x00000007ff0c7424 */ /* 0x000fe400078e00ff */
[----:B------:R-:W-:-:S07]  /*10bf0*/  IMAD.MOV.U32 R2, RZ, RZ, R14 ;  /* 0x000000ffff027224 */ /* 0x000fce00078e000e */
[----:B------:R-:W-:Y:S05]  /*10c00*/  WARPSYNC.COLLECTIVE R15, `(.L_x_394) ;  /* 0x000000000f087348 */ /* 0x000fea0003c00000 */
[----:B------:R0:W1:Y:S02]  /*10c10*/  SHFL.IDX P6, R14, R13, R12, R11 ;  /* 0x0000000c0d0e7389 */ /* 0x00006400000c000b */
[----:B01----:R-:W-:Y:S01]  /*10c20*/  ENDCOLLECTIVE ;  /* 0x000000000000791b */ /* 0x003fe20003800000 */
.L_x_394:
[----:B------:R-:W-:-:S05]  /*10c30*/  IADD3 R2, P0, R2, R5, RZ ;  /* 0x0000000502027210 */ /* 0x000fca0007f1e0ff */
[----:B------:R-:W-:-:S05]  /*10c40*/  IMAD.X R3, RZ, RZ, R3, P0 ;  /* 0x000000ffff037224 */ /* 0x000fca00000e0603 */
[----:B------:R-:W-:Y:S01]  /*10c50*/  @!PT LDS RZ, [RZ] ;  /* 0x00000000fffff984 */ /* 0x000fe20000000800 */
[----:B------:R-:W-:Y:S01]  /*10c60*/  @!PT LDS RZ, [RZ] ;  /* 0x00000000fffff984 */ /* 0x000fe20000000800 */
[----:B------:R-:W-:Y:S01]  /*10c70*/  @!PT LDS RZ, [RZ] ;  /* 0x00000000fffff984 */ /* 0x000fe20000000800 */
[----:B------:R0:W-:Y:S01]  /*10c80*/  LDGSTS.E.BYPASS.LTC128B.128 [R8+0x1b400], desc[UR50][R2.64], !P4 ;  /* 0x1b40000002087fae */ /* 0x0001e2000e101d72 */
[----:B------:R-:W-:-:S03]  /*10c90*/  IMAD.MOV.U32 R13, RZ, RZ, R7 ;  /* 0x000000ffff0d7224 */ /* 0x000fc600078e0007 */
[----:B------:R0:W-:Y:S01]  /*10ca0*/  LDGSTS.E.BYPASS.LTC128B.128 [R8+0x1f400], desc[UR50][R2.64+0x80], !P3 ;  /* 0x1f40008002087fae */ /* 0x0001e2000d901d72 */
[----:B------:R-:W-:-:S07]  /*10cb0*/  MOV R9, R14 ;  /* 0x0000000e00097202 */ /* 0x000fce0000000f00 */
[----:B0-----:R-:W-:Y:S05]  /*10cc0*/  WARPSYNC.COLLECTIVE R15, `(.L_x_395) ;  /* 0x000000000f087348 */ /* 0x001fea0003c00000 */
[----:B------:R1:W2:Y:S02]  /*10cd0*/  SHFL.IDX P6, R14, R13, R12, R11 ;  /* 0x0000000c0d0e7389 */ /* 0x0002a400000c000b */
[----:B012---:R-:W-:Y:S01]  /*10ce0*/  ENDCOLLECTIVE ;  /* 0x000000000000791b */ /* 0x007fe20003800000 */
.L_x_395:
[----:B------:R-:W-:Y:S01]  /*10cf0*/  IMAD.MOV.U32 R2, RZ, RZ, R14 ;  /* 0x000000ffff027224 */ /* 0x000fe200078e000e */
[----:B------:R-:W-:Y:S06]  /*10d00*/  BRA `(.L_x_396) ;  /* 0xffffffbc00d47947 */ /* 0x000fec000383ffff */
.L_x_297:
[----:B-1----:R1:W3:Y:S02]  /*10d10*/  SYNCS.PHASECHK.TRANS64.TRYWAIT P0, [R6+URZ+0x28860], R3 ;  /* 0x02886003060075a7 */ /* 0x0022e4000800017f */
[----:B---3--:R-:W-:Y:S05]  /*10d20*/  @!P0 NANOSLEEP.SYNCS 0x989680 ;  /* 0x009896800000895d */ /* 0x008fea0003900000 */
[----:B------:R-:W3:Y:S02]  /*10d30*/  @!P0 SYNCS.PHASECHK.TRANS64 P0, [R6+URZ+0x28860], R3 ;  /* 0x02886003060085a7 */ /* 0x000ee4000800007f */
[----:B---3--:R-:W-:Y:S05]  /*10d40*/  @!P0 BRA `(.L_x_297) ;  /* 0xfffffffc00f08947 */ /* 0x008fea000383ffff */
[----:B------:R-:W-:Y:S05]  /*10d50*/  BRA `(.L_x_397) ;  /* 0xffffffc000347947 */ /* 0x000fea000383ffff */
.L_x_298:
[----:B------:R-:W-:Y:S01]  /*10d60*/  BSSY B1, `(.L_x_398) ;  /* 0x0000008000017945 */ /* 0x000fe20003800000 */
[----:B------:R-:W-:Y:S01]  /*10d70*/  IMAD.MOV.U32 R13, RZ, RZ, R24 ;  /* 0x000000ffff0d7224 */ /* 0x000fe200078e0018 */
[----:B------:R-:W-:Y:S01]  /*10d80*/  MOV R11, 0x181f ;  /* 0x0000181f000b7802 */ /* 0x000fe20000000f00 */
[----:B------:R-:W-:Y:S02]  /*10d90*/  IMAD.MOV.U32 R12, RZ, RZ, RZ ;  /* 0x000000ffff0c7224 */ /* 0x000fe400078e00ff */
[----:B------:R-:W-:-:S07]  /*10da0*/  IMAD.MOV.U32 R15, RZ, RZ, -0x1 ;  /* 0xffffffffff0f7424 */ /* 0x000fce00078e00ff */
[----:B-12---:R-:W-:Y:S05]  /*10db0*/  WARPSYNC.COLLECTIVE R15, `(.L_x_399) ;  /* 0x000000000f087348 */ /* 0x006fea0003c00000 */
[----:B--2---:R0:W2:Y:S02]  /*10dc0*/  SHFL.IDX P6, R14, R13, R12, R11 ;  /* 0x0000000c0d0e7389 */ /* 0x0040a400000c000b */
[----:B012---:R-:W-:Y:S01]  /*10dd0*/  ENDCOLLECTIVE ;  /* 0x000000000000791b */ /* 0x007fe20003800000 */
.L_x_399:
[----:B------:R-:W-:Y:S05]  /*10de0*/  BSYNC B1 ;  /* 0x0000000000017941 */ /* 0x000fea0003800000 */
.L_x_398:
[----:B------:R-:W-:Y:S01]  /*10df0*/  IMAD.MOV.U32 R13, RZ, RZ, R23 ;  /* 0x000000ffff0d7224 */ /* 0x000fe200078e0017 */
[----:B------:R-:W-:Y:S01]  /*10e00*/  MOV R11, 0x181f ;  /* 0x0000181f000b7802 */ /* 0x000fe20000000f00 */
[----:B------:R-:W-:Y:S02]  /*10e10*/  IMAD.MOV.U32 R12, RZ, RZ, RZ ;  /* 0x000000ffff0c7224 */ /* 0x000fe400078e00ff */
[----:B------:R-:W-:Y:S02]  /*10e20*/  IMAD.MOV.U32 R15, RZ, RZ, -0x1 ;  /* 0xffffffffff0f7424 */ /* 0x000fe400078e00ff */
[----:B------:R-:W-:Y:S02]  /*10e30*/  IMAD.MOV.U32 R3, RZ, RZ, R14 ;  /* 0x000000ffff037224 */ /* 0x000fe400078e000e */
[----:B------:R-:W-:-:S07]  /*10e40*/  IMAD R7, R7, 0x2, R22 ;  /* 0x0000000207077824 */ /* 0x000fce00078e0216 */
[----:B------:R-:W-:Y:S05]  /*10e50*/  WARPSYNC.COLLECTIVE R15, `(.L_x_400) ;  /* 0x000000000f087348 */ /* 0x000fea0003c00000 */
[----:B------:R0:W1:Y:S02]  /*10e60*/  SHFL.IDX P6, R14, R13, R12, R11 ;  /* 0x0000000c0d0e7389 */ /* 0x00006400000c000b */
[----:B01----:R-:W-:Y:S01]  /*10e70*/  ENDCOLLECTIVE ;  /* 0x000000000000791b */ /* 0x003fe20003800000 */
.L_x_400:
[----:B------:R-:W-:Y:S01]  /*10e80*/  IMAD.MOV.U32 R13, RZ, RZ, R24 ;  /* 0x000000ffff0d7224 */ /* 0x000fe200078e0018 */
[----:B------:R-:W-:Y:S02]  /*10e90*/  MOV R12, 0x1 ;  /* 0x00000001000c7802 */ /* 0x000fe40000000f00 */
[----:B------:R-:W-:-:S13]  /*10ea0*/  IADD3 R2, P0, R14, R5, RZ ;  /* 0x000000050e027210 */ /* 0x000fda0007f1e0ff */
[----:B------:R-:W-:Y:S05]  /*10eb0*/  WARPSYNC.COLLECTIVE R15, `(.L_x_401) ;  /* 0x000000000f087348 */ /* 0x000fea0003c00000 */
[----:B------:R0:W1:Y:S02]  /*10ec0*/  SHFL.IDX P6, R14, R13, R12, R11 ;  /* 0x0000000c0d0e7389 */ /* 0x00006400000c000b */
[----:B01----:R-:W-:Y:S01]  /*10ed0*/  ENDCOLLECTIVE ;  /* 0x000000000000791b */ /* 0x003fe20003800000 */
.L_x_401:
        /* <DEDUP_REMOVED lines=13> */
.L_x_402:
[----:B------:R-:W-:Y:S01]  /*10fb0*/  IMAD.MOV.U32 R13, RZ, RZ, R24 ;  /* 0x000000ffff0d7224 */ /* 0x000fe200078e0018 */
[----:B------:R-:W-:Y:S02]  /*10fc0*/  MOV R12, 0x2 ;  /* 0x00000002000c7802 */ /* 0x000fe40000000f00 */
[----:B------:R-:W-:-:S13]  /*10fd0*/  IADD3 R2, P0, R14, R5, RZ ;  /* 0x000000050e027210 */ /* 0x000fda0007f1e0ff */
[----:B------:R-:W-:Y:S05]  /*10fe0*/  WARPSYNC.COLLECTIVE R15, `(.L_x_403) ;  /* 0x000000000f087348 */ /* 0x000fea0003c00000 */
[----:B------:R0:W1:Y:S02]  /*10ff0*/  SHFL.IDX P6, R14, R13, R12, R11 ;  /* 0x0000000c0d0e7389 */ /* 0x00006400000c000b */
[----:B01----:R-:W-:Y:S01]  /*11000*/  ENDCOLLECTIVE ;  /* 0x000000000000791b */ /* 0x003fe20003800000 */
.L_x_403:
        /* <DEDUP_REMOVED lines=13> */
.L_x_404:
[----:B------:R-:W-:Y:S01]  /*110e0*/  IMAD.MOV.U32 R13, RZ, RZ, R24 ;  /* 0x000000ffff0d7224 */ /* 0x000fe200078e0018 */
[----:B------:R-:W-:Y:S02]  /*110f0*/  MOV R12, 0x3 ;  /* 0x00000003000c7802 */ /* 0x000fe40000000f00 */
[----:B------:R-:W-:-:S13]  /*11100*/  IADD3 R2, P0, R14, R5, RZ ;  /* 0x000000050e027210 */ /* 0x000fda0007f1e0ff */
[----:B------:R-:W-:Y:S05]  /*11110*/  WARPSYNC.COLLECTIVE R15, `(.L_x_405) ;  /* 0x000000000f087348 */ /* 0x000fea0003c00000 */
[----:B------:R0:W1:Y:S02]  /*11120*/  SHFL.IDX P6, R14, R13, R12, R11 ;  /* 0x0000000c0d0e7389 */ /* 0x00006400000c000b */
[----:B01----:R-:W-:Y:S01]  /*11130*/  ENDCOLLECTIVE ;  /* 0x000000000000791b */ /* 0x003fe20003800000 */
.L_x_405:
        /* <DEDUP_REMOVED lines=13> */
.L_x_406:
[----:B------:R-:W-:Y:S01]  /*11210*/  IMAD.MOV.U32 R13, RZ, RZ, R24 ;  /* 0x000000ffff0d7224 */ /* 0x000fe200078e0018 */
[----:B------:R-:W-:Y:S02]  /*11220*/  MOV R12, 0x4 ;  /* 0x00000004000c7802 */ /* 0x000fe40000000f00 */
[----:B------:R-:W-:-:S13]  /*11230*/  IADD3 R2, P0, R14, R5, RZ ;  /* 0x000000050e027210 */ /* 0x000fda0007f1e0ff */
[----:B------:R-:W-:Y:S05]  /*11240*/  WARPSYNC.COLLECTIVE R15, `(.L_x_407) ;  /* 0x000000000f087348 */ /* 0x000fea0003c00000 */
[----:B------:R0:W1:Y:S02]  /*11250*/  SHFL.IDX P6, R14, R13, R12, R11 ;  /* 0x0000000c0d0e7389 */ /* 0x00006400000c000b */
[----:B01----:R-:W-:Y:S01]  /*11260*/  ENDCOLLECTIVE ;  /* 0x000000000000791b */ /* 0x003fe20003800000 */
.L_x_407:
        /* <DEDUP_REMOVED lines=13> */
.L_x_408:
[----:B------:R-:W-:Y:S01]  /*11340*/  IMAD.MOV.U32 R13, RZ, RZ, R24 ;  /* 0x000000ffff0d7224 */ /* 0x000fe200078e0018 */
[----:B------:R-:W-:Y:S02]  /*11350*/  MOV R12, 0x5 ;  /* 0x00000005000c7802 */ /* 0x000fe40000000f00 */
[----:B------:R-:W-:-:S13]  /*11360*/  IADD3 R2, P0, R14, R5, RZ ;  /* 0x000000050e027210 */ /* 0x000fda0007f1e0ff */
[----:B------:R-:W-:Y:S05]  /*11370*/  WARPSYNC.COLLECTIVE R15, `(.L_x_409) ;  /* 0x000000000f087348 */ /* 0x000fea0003c00000 */
[----:B------:R0:W1:Y:S02]  /*11380*/  SHFL.IDX P6, R14, R13, R12, R11 ;  /* 0x0000000c0d0e7389 */ /* 0x00006400000c000b */
[----:B01----:R-:W-:Y:S01]  /*11390*/  ENDCOLLECTIVE ;  /* 0x000000000000791b */ /* 0x003fe20003800000 */
.L_x_409:
        /* <DEDUP_REMOVED lines=13> */
.L_x_410:
[----:B------:R-:W-:Y:S01]  /*11470*/  IMAD.MOV.U32 R13, RZ, RZ, R24 ;  /* 0x000000ffff0d7224 */ /* 0x000fe200078e0018 */
[----:B------:R-:W-:Y:S02]  /*11480*/  MOV R12, 0x6 ;  /* 0x00000006000c7802 */ /* 0x000fe40000000f00 */
[----:B------:R-:W-:-:S13]  /*11490*/  IADD3 R2, P0, R14, R5, RZ ;  /* 0x000000050e027210 */ /* 0x000fda0007f1e0ff */
[----:B------:R-:W-:Y:S05]  /*114a0*/  WARPSYNC.COLLECTIVE R15, `(.L_x_411) ;  /* 0x000000000f087348 */ /* 0x000fea0003c00000 */
[----:B------:R0:W1:Y:S02]  /*114b0*/  SHFL.IDX P6, R14, R13, R12, R11 ;  /* 0x0000000c0d0e7389 */ /* 0x00006400000c000b */
[----:B01----:R-:W-:Y:S01]  /*114c0*/  ENDCOLLECTIVE ;  /* 0x000000000000791b */ /* 0x003fe20003800000 */
.L_x_411:
        /* <DEDUP_REMOVED lines=13> */
.L_x_412:
[----:B------:R-:W-:Y:S01]  /*115a0*/  IMAD.MOV.U32 R13, RZ, RZ, R24 ;  /* 0x000000ffff0d7224 */ /* 0x000fe200078e0018 */
[----:B------:R-:W-:Y:S02]  /*115b0*/  MOV R12, 0x7 ;  /* 0x00000007000c7802 */ /* 0x000fe40000000f00 */
[----:B------:R-:W-:-:S13]  /*115c0*/  IADD3 R2, P0, R14, R5, RZ ;  /* 0x000000050e027210 */ /* 0x000fda0007f1e0ff */
[----:B------:R-:W-:Y:S05]  /*115d0*/  WARPSYNC.COLLECTIVE R15, `(.L_x_413) ;  /* 0x000000000f087348 */ /* 0x000fea0003c00000 */
[----:B------:R0:W1:Y:S02]  /*115e0*/  SHFL.IDX P6, R14, R13, R12, R11 ;  /* 0x0000000c0d0e7389 */ /* 0x00006400000c000b */
[----:B01----:R-:W-:Y:S01]  /*115f0*/  ENDCOLLECTIVE ;  /* 0x000000000000791b */ /* 0x003fe20003800000 */
.L_x_413:
        /* <DEDUP_REMOVED lines=12> */
.L_x_414:
[----:B------:R-:W-:Y:S01]  /*116c0*/  @!PT LDS RZ, [RZ] ;  /* 0x00000000fffff984 */ /* 0x000fe20000000800 */
[----:B------:R-:W-:Y:S01]  /*116d0*/  @!PT LDS RZ, [RZ] ;  /* 0x00000000fffff984 */ /* 0x000fe20000000800 */
[----:B------:R-:W-:Y:S01]  /*116e0*/  @!PT LDS RZ, [RZ] ;  /* 0x00000000fffff984 */ /* 0x000fe20000000800 */
[----:B------:R0:W-:Y:S01]  /*116f0*/  LDGSTS.E.BYPASS.LTC128B.128 [R7+0x7400], desc[UR50][R2.64+0x80], !P0 ;  /* 0x0740008002077fae */ /* 0x0001e2000c101d72 */
[----:B------:R-:W-:Y:S05]  /*11700*/  BRA `(.L_x_415) ;  /* 0xffffffb800d47947 */ /* 0x000fea000383ffff */
.L_x_306:
[----:B0-----:R0:W1:Y:S02]  /*11710*/  SYNCS.PHASECHK.TRANS64.TRYWAIT P0, [R0+URZ+0x28860], R3 ;  /* 0x02886003000075a7 */ /* 0x001064000800017f */
[----:B-1----:R-:W-:Y:S05]  /*11720*/  @!P0 NANOSLEEP.SYNCS 0x989680 ;  /* 0x009896800000895d */ /* 0x002fea0003900000 */
[----:B------:R-:W1:Y:S02]  /*11730*/  @!P0 SYNCS.PHASECHK.TRANS64 P0, [R0+URZ+0x28860], R3 ;  /* 0x02886003000085a7 */ /* 0x000e64000800007f */
[----:B-1----:R-:W-:Y:S05]  /*11740*/  @!P0 BRA `(.L_x_306) ;  /* 0xfffffffc00f08947 */ /* 0x002fea000383ffff */
[----:B------:R-:W-:Y:S05]  /*11750*/  BRA `(.L_x_416) ;  /* 0xffffffbc00f07947 */ /* 0x000fea000383ffff */
.L_x_307:
[----:B------:R-:W-:Y:S01]  /*11760*/  BSSY B0, `(.L_x_417) ;  /* 0x0000008000007945 */ /* 0x000fe20003800000 */
[----:B------:R-:W-:Y:S01]  /*11770*/  IMAD.MOV.U32 R13, RZ, RZ, R24 ;  /* 0x000000ffff0d7224 */ /* 0x000fe200078e0018 */
[----:B------:R-:W-:Y:S01]  /*11780*/  MOV R11, 0x181f ;  /* 0x0000181f000b7802 */ /* 0x000fe20000000f00 */
[----:B------:R-:W-:Y:S02]  /*11790*/  IMAD.MOV.U32 R12, RZ, RZ, RZ ;  /* 0x000000ffff0c7224 */ /* 0x000fe400078e00ff */
[----:B------:R-:W-:-:S07]  /*117a0*/  IMAD.MOV.U32 R15, RZ, RZ, -0x1 ;  /* 0xffffffffff0f7424 */ /* 0x000fce00078e00ff */
[----:B0-2---:R-:W-:Y:S05]  /*117b0*/  WARPSYNC.COLLECTIVE R15, `(.L_x_418) ;  /* 0x000000000f087348 */ /* 0x005fea0003c00000 */
[----:B--2---:R1:W2:Y:S02]  /*117c0*/  SHFL.IDX P6, R14, R13, R12, R11 ;  /* 0x0000000c0d0e7389 */ /* 0x0042a400000c000b */
[----:B012---:R-:W-:Y:S01]  /*117d0*/  ENDCOLLECTIVE ;  /* 0x000000000000791b */ /* 0x007fe20003800000 */
.L_x_418:
[----:B------:R-:W-:Y:S05]  /*117e0*/  BSYNC B0 ;  /* 0x0000000000007941 */ /* 0x000fea0003800000 */
.L_x_417:
[----:B------:R-:W-:Y:S01]  /*117f0*/  IMAD.MOV.U32 R13, RZ, RZ, R23 ;  /* 0x000000ffff0d7224 */ /* 0x000fe200078e0017 */
[----:B------:R-:W-:Y:S01]  /*11800*/  MOV R11, 0x181f ;  /* 0x0000181f000b7802 */ /* 0x000fe20000000f00 */
[----:B------:R-:W-:Y:S02]  /*11810*/  IMAD.MOV.U32 R12, RZ, RZ, RZ ;  /* 0x000000ffff0c7224 */ /* 0x000fe400078e00ff */
[----:B------:R-:W-:Y:S02]  /*11820*/  IMAD.MOV.U32 R15, RZ, RZ, -0x1 ;  /* 0xffffffffff0f7424 */ /* 0x000fe400078e00ff */
[----:B------:R-:W-:Y:S02]  /*11830*/  IMAD.MOV.U32 R3, RZ, RZ, R14 ;  /* 0x000000ffff037224 */ /* 0x000fe400078e000e */
[----:B------:R-:W-:-:S07]  /*11840*/  IMAD.SHL.U32 R5, R30, 0x2, RZ ;  /* 0x000000021e057824 */ /* 0x000fce00078e00ff */
[----:B------:R-:W-:Y:S05]  /*11850*/  WARPSYNC.COLLECTIVE R15, `(.L_x_419) ;  /* 0x000000000f087348 */ /* 0x000fea0003c00000 */
[----:B------:R0:W1:Y:S02]  /*11860*/  SHFL.IDX P6, R14, R13, R12, R11 ;  /* 0x0000000c0d0e7389 */ /* 0x00006400000c000b */
[----:B01----:R-:W-:Y:S01]  /*11870*/  ENDCOLLECTIVE ;  /* 0x000000000000791b */ /* 0x003fe20003800000 */
.L_x_419:
[----:B------:R-:W-:Y:S01]  /*11880*/  ULDC UR4, c[0x0][0x2f4] ;  /* 0x0000bd0000047ab9 */ /* 0x000fe20000000800 */
[----:B------:R-:W-:Y:S01]  /*11890*/  IMAD R4, R9, 0x2, R22 ;  /* 0x0000000209047824 */ /* 0x000fe200078e0216 */
[----:B------:R-:W-:Y:S02]  /*118a0*/  ISETP.GE.AND P1, PT, R30, UR4, PT ;  /* 0x000000041e007c0c */ /* 0x000fe4000bf26270 */
[----:B------:R-:W-:Y:S02]  /*118b0*/  ISETP.GE.AND P0, PT, R29, UR4, PT ;  /* 0x000000041d007c0c */ /* 0x000fe4000bf06270 */
[C---:B------:R-:W-:Y:S02]  /*118c0*/  ISETP.LT.OR P3, PT, R6.reuse, 0x1, P1 ;  /* 0x000000010600780c */ /* 0x040fe40000f61670 */
[----:B------:R-:W-:Y:S02]  /*118d0*/  ISETP.LT.OR P4, PT, R6, 0x1, P0 ;  /* 0x000000010600780c */ /* 0x000fe40000781670 */
[----:B------:R-:W-:Y:S01]  /*118e0*/  MOV R13, R24 ;  /* 0x00000018000d7202 */ /* 0x000fe20000000f00 */
[----:B------:R-:W-:Y:S01]  /*118f0*/  IMAD.MOV.U32 R12, RZ, RZ, 0x1 ;  /* 0x00000001ff0c7424 */ /* 0x000fe200078e00ff */
[----:B------:R-:W-:-:S13]  /*11900*/  IADD3 R2, P2, R14, R5, RZ ;  /* 0x000000050e027210 */ /* 0x000fda0007f5e0ff */
[----:B------:R-:W-:Y:S05]  /*11910*/  WARPSYNC.COLLECTIVE R15, `(.L_x_420) ;  /* 0x000000000f087348 */ /* 0x000fea0003c00000 */
[----:B------:R0:W1:Y:S02]  /*11920*/  SHFL.IDX P6, R14, R13, R12, R11 ;  /* 0x0000000c0d0e7389 */ /* 0x00006400000c000b */
[----:B01----:R-:W-:Y:S01]  /*11930*/  ENDCOLLECTIVE ;  /* 0x000000000000791b */ /* 0x003fe20003800000 */
.L_x_420:
[----:B------:R-:W-:-:S05]  /*11940*/  IMAD.X R3, RZ, RZ, R3, P2 ;  /* 0x000000ffff037224 */ /* 0x000fca00010e0603 */
[----:B------:R-:W-:Y:S01]  /*11950*/  @!PT LDS RZ, [RZ] ;  /* 0x00000000fffff984 */ /* 0x000fe20000000800 */
[----:B------:R-:W-:Y:S01]  /*11960*/  @!PT LDS RZ, [RZ] ;  /* 0x00000000fffff984 */ /* 0x000fe20000000800 */
[----:B------:R-:W-:Y:S01]  /*11970*/  @!PT LDS RZ, [RZ] ;  /* 0x00000000fffff984 */ /* 0x000fe20000000800 */
[----:B------:R0:W-:Y:S01]  /*11980*/  LDGSTS.E.BYPASS.LTC128B.128 [R4+0x400], desc[UR50][R2.64], !P3 ;  /* 0x0040000002047fae */ /* 0x0001e2000d901d72 */
[----:B------:R-:W-:-:S03]  /*11990*/  ISETP.LT.OR P3, PT, R6, 0x11, P1 ;  /* 0x000000110600780c */ /* 0x000fc60000f61670 */
[----:B------:R0:W-:Y:S01]  /*119a0*/  LDGSTS.E.BYPASS.LTC128B.128 [R4+0x4400], desc[UR50][R2.64+0x80], !P4 ;  /* 0x0440008002047fae */ /* 0x0001e2000e101d72 */
[----:B------:R-:W-:Y:S01]  /*119b0*/  ISETP.LT.OR P4, PT, R6, 0x11, P0 ;  /* 0x000000110600780c */ /* 0x000fe20000781670 */
[----:B------:R-:W-:Y:S02]  /*119c0*/  IMAD.MOV.U32 R13, RZ, RZ, R23 ;  /* 0x000000ffff0d7224 */ /* 0x000fe400078e0017 */
[----:B------:R-:W-:-:S10]  /*119d0*/  IMAD.MOV.U32 R7, RZ, RZ, R14 ;  /* 0x000000ffff077224 */ /* 0x000fd400078e000e */
[----:B0-----:R-:W-:Y:S05]  /*119e0*/  WARPSYNC.COLLECTIVE R15, `(.L_x_421) ;  /* 0x000000000f087348 */ /* 0x001fea0003c00000 */
[----:B------:R1:W2:Y:S02]  /*119f0*/  SHFL.IDX P6, R14, R13, R12, R11 ;  /* 0x0000000c0d0e7389 */ /* 0x0002a400000c000b */
[----:B012---:R-:W-:Y:S01]  /*11a00*/  ENDCOLLECTIVE ;  /* 0x000000000000791b */ /* 0x007fe20003800000 */
.L_x_421:
[----:B------:R-:W-:Y:S02]  /*11a10*/  IMAD.MOV.U32 R13, RZ, RZ, R24 ;  /* 0x000000ffff0d7224 */ /* 0x000fe400078e0018 */
[----:B------:R-:W-:Y:S02]  /*11a20*/  IMAD.MOV.U32 R12, RZ, RZ, 0x2 ;  /* 0x00000002ff0c7424 */ /* 0x000fe400078e00ff */
[----:B------:R-:W-:-:S07]  /*11a30*/  IMAD.MOV.U32 R10, RZ, RZ, R14 ;  /* 0x000000ffff0a7224 */ /* 0x000fce00078e000e */
[----:B------:R-:W-:Y:S05]  /*11a40*/  WARPSYNC.COLLECTIVE R15, `(.L_x_422) ;  /* 0x000000000f087348 */ /* 0x000fea0003c00000 */
[----:B------:R0:W1:Y:S02]  /*11a50*/  SHFL.IDX P6, R14, R13, R12, R11 ;  /* 0x0000000c0d0e7389 */ /* 0x00006400000c000b */
[----:B01----:R-:W-:Y:S01]  /*11a60*/  ENDCOLLECTIVE ;  /* 0x000000000000791b */ /* 0x003fe20003800000 */
.L_x_422:
[----:B------:R-:W-:-:S04]  /*11a70*/  IADD3 R2, P2, R10, R5, RZ ;  /* 0x000000050a027210 */ /* 0x000fc80007f5e0ff */
[----:B------:R-:W-:-:S05]  /*11a80*/  IADD3.X R3, RZ, R7, RZ, P2, !PT ;  /* 0x00000007ff037210 */ /* 0x000fca00017fe4ff */
[----:B------:R-:W-:Y:S01]  /*11a90*/  @!PT LDS RZ, [RZ] ;  /* 0x00000000fffff984 */ /* 0x000fe20000000800 */
[----:B------:R-:W-:Y:S01]  /*11aa0*/  @!PT LDS RZ, [RZ] ;  /* 0x00000000fffff984 */ /* 0x000fe20000000800 */
[----:B------:R-:W-:Y:S01]  /*11ab0*/  @!PT LDS RZ, [RZ] ;  /* 0x00000000fffff984 */ /* 0x000fe20000000800 */
[----:B------:R0:W-:Y:S01]  /*11ac0*/  LDGSTS.E.BYPASS.LTC128B.128 [R4+0xc00], desc[UR50][R2.64], !P3 ;  /* 0x00c0000002047fae */ /* 0x0001e2000d901d72 */
[C---:B------:R-:W-:Y:S01]  /*11ad0*/  ISETP.LT.OR P3, PT, R6.reuse, 0x21, P1 ;  /* 0x000000210600780c */ /* 0x040fe20000f61670 */
[----:B------:R-:W-:Y:S02]  /*11ae0*/  IMAD.MOV.U32 R13, RZ, RZ, R23 ;  /* 0x000000ffff0d7224 */ /* 0x000fe400078e0017 */
[----:B------:R0:W-:Y:S01]  /*11af0*/  LDGSTS.E.BYPASS.LTC128B.128 [R4+0x4c00], desc[UR50][R2.64+0x80], !P4 ;  /* 0x04c0008002047fae */ /* 0x0001e2000e101d72 */
[----:B------:R-:W-:Y:S01]  /*11b00*/  ISETP.LT.OR P4, PT, R6, 0x21, P0 ;  /* 0x000000210600780c */ /* 0x000fe20000781670 */
[----:B------:R-:W-:-:S12]  /*11b10*/  IMAD.MOV.U32 R8, RZ, RZ, R14 ;  /* 0x000000ffff087224 */ /* 0x000fd800078e000e */
[----:B0-----:R-:W-:Y:S05]  /*11b20*/  WARPSYNC.COLLECTIVE R15, `(.L_x_423) ;  /* 0x000000000f087348 */ /* 0x001fea0003c00000 */
[----:B------:R1:W2:Y:S02]  /*11b30*/  SHFL.IDX P6, R14, R13, R12, R11 ;  /* 0x0000000c0d0e7389 */ /* 0x0002a400000c000b */
[----:B012---:R-:W-:Y:S01]  /*11b40*/  ENDCOLLECTIVE ;  /* 0x000000000000791b */ /* 0x007fe20003800000 */
.L_x_423:
[----:B------:R-:W-:Y:S02]  /*11b50*/  IMAD.MOV.U32 R13, RZ, RZ, R24 ;  /* 0x000000ffff0d7224 */ /* 0x000fe400078e0018 */
[----:B------:R-:W-:Y:S01]  /*11b60*/  IMAD.MOV.U32 R12, RZ, RZ, 0x3 ;  /* 0x00000003ff0c7424 */ /* 0x000fe200078e00ff */
[----:B------:R-:W-:-:S13]  /*11b70*/  IADD3 R2, P2, R14, R5, RZ ;  /* 0x000000050e027210 */ /* 0x000fda0007f5e0ff */
[----:B------:R-:W-:Y:S05]  /*11b80*/  WARPSYNC.COLLECTIVE R15, `(.L_x_424) ;  /* 0x000000000f087348 */ /* 0x000fea0003c00000 */
[----:B------:R0:W1:Y:S02]  /*11b90*/  SHFL.IDX P6, R14, R13, R12, R11 ;  /* 0x0000000c0d0e7389 */ /* 0x00006400000c000b */
[----:B01----:R-:W-:Y:S01]  /*11ba0*/  ENDCOLLECTIVE ;  /* 0x000000000000791b */ /* 0x003fe20003800000 */
.L_x_424:
[----:B------:R-:W-:-:S05]  /*11bb0*/  IADD3.X R3, RZ, R8, RZ, P2, !PT ;  /* 0x00000008ff037210 */ /* 0x000fca00017fe4ff */
        /* <DEDUP_REMOVED lines=12> */
.L_x_425:
[----:B------:R-:W-:Y:S02]  /*11c80*/  IMAD.MOV.U32 R13, RZ, RZ, R24 ;  /* 0x000000ffff0d7224 */ /* 0x000fe400078e0018 */
[----:B------:R-:W-:Y:S01]  /*11c90*/  IMAD.MOV.U32 R12, RZ, RZ, 0x4 ;  /* 0x00000004ff0c7424 */ /* 0x000fe200078e00ff */
[----:B------:R-:W-:-:S13]  /*11ca0*/  IADD3 R2, P2, R14, R5, RZ ;  /* 0x000000050e027210 */ /* 0x000fda0007f5e0ff */
[----:B------:R-:W-:Y:S05]  /*11cb0*/  WARPSYNC.COLLECTIVE R15, `(.L_x_426) ;  /* 0x000000000f087348 */ /* 0x000fea0003c00000 */
[----:B------:R0:W1:Y:S02]  /*11cc0*/  SHFL.IDX P6, R14, R13, R12, R11 ;  /* 0x0000000c0d0e7389 */ /* 0x00006400000c000b */
[----:B01----:R-:W-:Y:S01]  /*11cd0*/  ENDCOLLECTIVE ;  /* 0x000000000000791b */ /* 0x003fe20003800000 */
.L_x_426:
        /* <DEDUP_REMOVED lines=13> */
.L_x_427:
[----:B------:R-:W-:Y:S02]  /*11db0*/  IMAD.MOV.U32 R13, RZ, RZ, R24 ;  /* 0x000000ffff0d7224 */ /* 0x000fe400078e0018 */
[----:B------:R-:W-:Y:S01]  /*11dc0*/  IMAD.MOV.U32 R12, RZ, RZ, 0x5 ;  /* 0x00000005ff0c7424 */ /* 0x000fe200078e00ff */
[----:B------:R-:W-:-:S07]  /*11dd0*/  MOV R10, R14 ;  /* 0x0000000e000a7202 */ /* 0x000fce0000000f00 */
[----:B------:R-:W-:Y:S05]  /*11de0*/  WARPSYNC.COLLECTIVE R15, `(.L_x_428) ;  /* 0x000000000f087348 */ /* 0x000fea0003c00000 */
[----:B------:R0:W1:Y:S02]  /*11df0*/  SHFL.IDX P6, R14, R13, R12, R11 ;  /* 0x0000000c0d0e7389 */ /* 0x00006400000c000b */
[----:B01----:R-:W-:Y:S01]  /*11e00*/  ENDCOLLECTIVE ;  /* 0x000000000000791b */ /* 0x003fe20003800000 */
.L_x_428:
[----:B------:R-:W-:-:S05]  /*11e10*/  IADD3 R2, P2, R10, R5, RZ ;  /* 0x000000050a027210 */ /* 0x000fca0007f5e0ff */
[----:B------:R-:W-:-:S05]  /*11e20*/  IMAD.X R3, RZ, RZ, R8, P2 ;  /* 0x000000ffff037224 */ /* 0x000fca00010e0608 */
[----:B------:R-:W-:Y:S01]  /*11e30*/  @!PT LDS RZ, [RZ] ;  /* 0x00000000fffff984 */ /* 0x000fe20000000800 */
[----:B------:R-:W-:Y:S01]  /*11e40*/  @!PT LDS RZ, [RZ] ;  /* 0x00000000fffff984 */ /* 0x000fe20000000800 */
[----:B------:R-:W-:Y:S01]  /*11e50*/  @!PT LDS RZ, [RZ] ;  /* 0x00000000fffff984 */ /* 0x000fe20000000800 */
[----:B------:R0:W-:Y:S01]  /*11e60*/  LDGSTS.E.BYPASS.LTC128B.128 [R4+0x2400], desc[UR50][R2.64], !P3 ;  /* 0x0240000002047fae */ /* 0x0001e2000d901d72 */
[C---:B------:R-:W-:Y:S02]  /*11e70*/  ISETP.LT.OR P3, PT, R6.reuse, 0x51, P1 ;  /* 0x000000510600780c */ /* 0x040fe40000f61670 */
[----:B------:R-:W-:Y:S01]  /*11e80*/  MOV R13, R23 ;  /* 0x00000017000d7202 */ /* 0x000fe20000000f00 */
[----:B------:R0:W-:Y:S01]  /*11e90*/  LDGSTS.E.BYPASS.LTC128B.128 [R4+0x6400], desc[UR50][R2.64+0x80], !P4 ;  /* 0x0640008002047fae */ /* 0x0001e2000e101d72 */
[----:B------:R-:W-:Y:S01]  /*11ea0*/  ISETP.LT.OR P4, PT, R6, 0x51, P0 ;  /* 0x000000510600780c */ /* 0x000fe20000781670 */
[----:B------:R-:W-:-:S12]  /*11eb0*/  IMAD.MOV.U32 R7, RZ, RZ, R14 ;  /* 0x000000ffff077224 */ /* 0x000fd800078e000e */
[----:B0-----:R-:W-:Y:S05]  /*11ec0*/  WARPSYNC.COLLECTIVE R15, `(.L_x_429) ;  /* 0x000000000f087348 */ /* 0x001fea0003c00000 */
[----:B------:R1:W2:Y:S02]  /*11ed0*/  SHFL.IDX P6, R14, R13, R12, R11 ;  /* 0x0000000c0d0e7389 */ /* 0x0002a400000c000b */
[----:B012---:R-:W-:Y:S01]  /*11ee0*/  ENDCOLLECTIVE ;  /* 0x000000000000791b */ /* 0x007fe20003800000 */
.L_x_429:
[----:B------:R-:W-:Y:S02]  /*11ef0*/  IMAD.MOV.U32 R13, RZ, RZ, R24 ;  /* 0x000000ffff0d7224 */ /* 0x000fe400078e0018 */
[----:B------:R-:W-:Y:S01]  /*11f00*/  IMAD.MOV.U32 R12, RZ, RZ, 0x6 ;  /* 0x00000006ff0c7424 */ /* 0x000fe200078e00ff */
[----:B------:R-:W-:-:S13]  /*11f10*/  IADD3 R2, P2, R14, R5, RZ ;  /* 0x000000050e027210 */ /* 0x000fda0007f5e0ff */
[----:B------:R-:W-:Y:S05]  /*11f20*/  WARPSYNC.COLLECTIVE R15, `(.L_x_430) ;  /* 0x000000000f087348 */ /* 0x000fea0003c00000 */
[----:B------:R0:W1:Y:S02]  /*11f30*/  SHFL.IDX P6, R14, R13, R12, R11 ;  /* 0x0000000c0d0e7389 */ /* 0x00006400000c000b */
[----:B01----:R-:W-:Y:S01]  /*11f40*/  ENDCOLLECTIVE ;  /* 0x000000000000791b */ /* 0x003fe20003800000 */
.L_x_430:
[----:B------:R-:W-:-:S05]  /*11f50*/  IMAD.X R3, RZ, RZ, R7, P2 ;  /* 0x000000ffff037224 */ /* 0x000fca00010e0607 */
[----:B------:R-:W-:Y:S01]  /*11f60*/  @!PT LDS RZ, [RZ] ;  /* 0x00000000fffff984 */ /* 0x000fe20000000800 */
[----:B------:R-:W-:Y:S01]  /*11f70*/  @!PT LDS RZ, [RZ] ;  /* 0x00000000fffff984 */ /* 0x000fe20000000800 */
[----:B------:R-:W-:Y:S01]  /*11f80*/  @!PT LDS RZ, [RZ] ;  /* 0x00000000fffff984 */ /* 0x000fe20000000800 */
[----:B------:R0:W-:Y:S01]  /*11f90*/  LDGSTS.E.BYPASS.LTC128B.128 [R4+0x2c00], desc[UR50][R2.64], !P3 ;  /* 0x02c0000002047fae */ /* 0x0001e2000d901d72 */
[----:B------:R-:W-:-:S03]  /*11fa0*/  ISETP.LT.OR P3, PT, R6, 0x61, P1 ;  /* 0x000000610600780c */ /* 0x000fc60000f61670 */
[----:B------:R0:W-:Y:S01]  /*11fb0*/  LDGSTS.E.BYPASS.LTC128B.128 [R4+0x6c00], desc[UR50][R2.64+0x80], !P4 ;  /* 0x06c0008002047fae */ /* 0x0001e2000e101d72 */
[----:B------:R-:W-:Y:S02]  /*11fc0*/  ISETP.LT.OR P4, PT, R6, 0x61, P0 ;  /* 0x000000610600780c */ /* 0x000fe40000781670 */
[----:B------:R-:W-:Y:S01]  /*11fd0*/  MOV R13, R23 ;  /* 0x00000017000d7202 */ /* 0x000fe20000000f00 */
[----:B------:R-:W-:-:S10]  /*11fe0*/  IMAD.MOV.U32 R8, RZ, RZ, R14 ;  /* 0x000000ffff087224 */ /* 0x000fd400078e000e */
[----:B0-----:R-:W-:Y:S05]  /*11ff0*/  WARPSYNC.COLLECTIVE R15, `(.L_x_431) ;  /* 0x000000000f087348 */ /* 0x001fea0003c00000 */
[----:B------:R1:W2:Y:S02]  /*12000*/  SHFL.IDX P6, R14, R13, R12, R11 ;  /* 0x0000000c0d0e7389 */ /* 0x0002a400000c000b */
[----:B012---:R-:W-:Y:S01]  /*12010*/  ENDCOLLECTIVE ;  /* 0x000000000000791b */ /* 0x007fe20003800000 */
.L_x_431:
[----:B------:R-:W-:Y:S02]  /*12020*/  IMAD.MOV.U32 R13, RZ, RZ, R24 ;  /* 0x000000ffff0d7224 */ /* 0x000fe400078e0018 */
[----:B------:R-:W-:Y:S02]  /*12030*/  IMAD.MOV.U32 R12, RZ, RZ, 0x7 ;  /* 0x00000007ff0c7424 */ /* 0x000fe400078e00ff */
[----:B------:R-:W-:-:S07]  /*12040*/  IMAD.MOV.U32 R10, RZ, RZ, R14 ;  /* 0x000000ffff0a7224 */ /* 0x000fce00078e000e */
[----:B------:R-:W-:Y:S05]  /*12050*/  WARPSYNC.COLLECTIVE R15, `(.L_x_432) ;  /* 0x000000000f087348 */ /* 0x000fea0003c00000 */
[----:B------:R0:W1:Y:S02]  /*12060*/  SHFL.IDX P6, R14, R13, R12, R11 ;  /* 0x0000000c0d0e7389 */ /* 0x00006400000c000b */
[----:B01----:R-:W-:Y:S01]  /*12070*/  ENDCOLLECTIVE ;  /* 0x000000000000791b */ /* 0x003fe20003800000 */
.L_x_432:
        /* <DEDUP_REMOVED lines=12> */
.L_x_433:
[----:B------:R-:W-:Y:S05]  /*12140*/  BRA `(.L_x_434) ;  /* 0xffffffb800907947 */ /* 0x000fea000383ffff */
.L_x_312:
[----:B------:R-:W-:Y:S01]  /*12150*/  BSSY B0, `(.L_x_435) ;  /* 0x0000008000007945 */ /* 0x000fe20003800000 */
[----:B------:R-:W-:Y:S01]  /*12160*/  IMAD.MOV.U32 R13, RZ, RZ, R16 ;  /* 0x000000ffff0d7224 */ /* 0x000fe200078e0010 */
[----:B------:R-:W-:Y:S01]  /*12170*/  MOV R15, 0xffffffff ;  /* 0xffffffff000f7802 */ /* 0x000fe20000000f00 */
[----:B------:R-:W-:Y:S02]  /*12180*/  IMAD.MOV.U32 R12, RZ, RZ, RZ ;  /* 0x000000ffff0c7224 */ /* 0x000fe400078e00ff */
[----:B------:R-:W-:-:S07]  /*12190*/  IMAD.MOV.U32 R11, RZ, RZ, 0x1f ;  /* 0x0000001fff0b7424 */ /* 0x000fce00078e00ff */
[----:B0-----:R-:W-:Y:S05]  /*121a0*/  WARPSYNC.COLLECTIVE R15, `(.L_x_436) ;  /* 0x000000000f087348 */ /* 0x001fea0003c00000 */
[----:B------:R1:W2:Y:S02]  /*121b0*/  SHFL.IDX P6, R14, R13, R12, R11 ;  /* 0x0000000c0d0e7389 */ /* 0x0002a400000c000b */
[----:B012---:R-:W-:Y:S01]  /*121c0*/  ENDCOLLECTIVE ;  /* 0x000000000000791b */ /* 0x007fe20003800000 */
.L_x_436:
[----:B------:R-:W-:Y:S05]  /*121d0*/  BSYNC B0 ;  /* 0x0000000000007941 */ /* 0x000fea0003800000 */
.L_x_435:
[----:B------:R-:W-:Y:S01]  /*121e0*/  IMAD.MOV.U32 R13, RZ, RZ, R16 ;  /* 0x000000ffff0d7224 */ /* 0x000fe200078e0010 */
[----:B------:R-:W-:Y:S01]  /*121f0*/  MOV R15, 0xffffffff ;  /* 0xffffffff000f7802 */ /* 0x000fe20000000f00 */
[----:B------:R-:W-:Y:S02]  /*12200*/  IMAD.MOV.U32 R12, RZ, RZ, 0x1 ;  /* 0x00000001ff0c7424 */ /* 0x000fe400078e00ff */
[----:B------:R-:W-:Y:S02]  /*12210*/  IMAD.MOV.U32 R11, RZ, RZ, 0x1f ;  /* 0x0000001fff0b7424 */ /* 0x000fe400078e00ff */
[----:B------:R-:W-:Y:S02]  /*12220*/  IMAD.IADD R7, R19, 0x1, R8 ;  /* 0x0000000113077824 */ /* 0x000fe400078e0208 */
[----:B------:R-:W-:-:S07]  /*12230*/  IMAD.MOV.U32 R5, RZ, RZ, R14 ;  /* 0x000000ffff057224 */ /* 0x000fce00078e000e */
[----:B------:R-:W-:Y:S05]  /*12240*/  WARPSYNC.COLLECTIVE R15, `(.L_x_437) ;  /* 0x000000000f087348 */ /* 0x000fea0003c00000 */
[----:B------:R0:W1:Y:S02]  /*12250*/  SHFL.IDX P6, R14, R13, R12, R11 ;  /* 0x0000000c0d0e7389 */ /* 0x00006400000c000b */
[----:B01----:R-:W-:Y:S01]  /*12260*/  ENDCOLLECTIVE ;  /* 0x000000000000791b */ /* 0x003fe20003800000 */
.L_x_437:
[----:B------:R-:W-:Y:S02]  /*12270*/  ULDC UR4, c[0x0][0xc3c] ;  /* 0x00030f0000047ab9 */ /* 0x000fe40000000800 */
[----:B------:R-:W-:-:S13]  /*12280*/  ISETP.GE.OR P1, PT, R7, UR4, !P0 ;  /* 0x0000000407007c0c */ /* 0x000fda000c726670 */
[----:B------:R-:W0:Y:S01]  /*12290*/  @!P1 LDC.64 R2, c[0x0][0xc80] ;  /* 0x00032000ff029b82 */ /* 0x000e220000000a00 */
[----:B------:R-:W-:Y:S02]  /*122a0*/  IMAD.MOV.U32 R4, RZ, RZ, RZ ;  /* 0x000000ffff047224 */ /* 0x000fe400078e00ff */
[----:B------:R-:W-:Y:S02]  /*122b0*/  IMAD.MOV.U32 R11, RZ, RZ, RZ ;  /* 0x000000ffff0b7224 */ /* 0x000fe400078e00ff */
[----:B------:R-:W-:Y:S02]  /*122c0*/  IMAD.MOV.U32 R0, RZ, RZ, R14 ;  /* 0x000000ffff007224 */ /* 0x000fe400078e000e */
[----:B0-----:R-:W-:-:S06]  /*122d0*/  @!P1 IMAD.WIDE R2, R7, 0x4, R2 ;  /* 0x0000000407029825 */ /* 0x001fcc00078e0202 */
[----:B------:R-:W2:Y:S01]  /*122e0*/  @!P1 LDG.E R2, desc[UR50][R2.64] ;  /* 0x0000003202029981 */ /* 0x000ea2000c1e1900 */
[C---:B------:R-:W-:Y:S02]  /*122f0*/  ISETP.GE.U32.AND P2, PT, R8.reuse, 0x2, PT ;  /* 0x000000020800780c */ /* 0x040fe40003f46070 */
[C---:B------:R-:W-:Y:S02]  /*12300*/  ISETP.GE.U32.AND P3, PT, R8.reuse, 0x4, PT ;  /* 0x000000040800780c */ /* 0x040fe40003f66070 */
[C---:B------:R-:W-:Y:S02]  /*12310*/  ISETP.GE.U32.AND P4, PT, R8.reuse, 0x8, PT ;  /* 0x000000080800780c */ /* 0x040fe40003f86070 */
[C---:B------:R-:W-:Y:S02]  /*12320*/  ISETP.GE.U32.AND P5, PT, R8.reuse, 0x10, PT ;  /* 0x000000100800780c */ /* 0x040fe40003fa6070 */
[----:B--2---:R-:W-:Y:S02]  /*12330*/  @!P1 MOV R4, R2 ;  /* 0x0000000200049202 */ /* 0x004fe40000000f00 */
[----:B------:R-:W-:-:S03]  /*12340*/  ISETP.NE.AND P1, PT, R8, RZ, PT ;  /* 0x000000ff0800720c */ /* 0x000fc60003f25270 */
[----:B------:R-:W-:-:S10]  /*12350*/  IMAD.MOV.U32 R13, RZ, RZ, R4 ;  /* 0x000000ffff0d7224 */ /* 0x000fd400078e0004 */
[----:B------:R-:W-:Y:S05]  /*12360*/  WARPSYNC.COLLECTIVE R15, `(.L_x_438) ;  /* 0x000000000f087348 */ /* 0x000fea0003c00000 */
[----:B------:R0:W1:Y:S02]  /*12370*/  SHFL.UP P6, R14, R13, R12, R11 ;  /* 0x0400000c0d0e7389 */ /* 0x00006400000c000b */
[----:B01----:R-:W-:Y:S01]  /*12380*/  ENDCOLLECTIVE ;  /* 0x000000000000791b */ /* 0x003fe20003800000 */
.L_x_438:
[----:B------:R-:W-:Y:S01]  /*12390*/  IMAD.MOV.U32 R12, RZ, RZ, 0x2 ;  /* 0x00000002ff0c7424 */ /* 0x000fe200078e00ff */
[----:B------:R-:W-:-:S05]  /*123a0*/  SEL R7, R14, RZ, P1 ;  /* 0x000000ff0e077207 */ /* 0x000fca0000800000 */
[----:B------:R-:W-:-:S05]  /*123b0*/  IMAD.IADD R6, R4, 0x1, R7 ;  /* 0x0000000104067824 */ /* 0x000fca00078e0207 */
[----:B------:R-:W-:-:S07]  /*123c0*/  MOV R13, R6 ;  /* 0x00000006000d7202 */ /* 0x000fce0000000f00 */
[----:B------:R-:W-:Y:S05]  /*123d0*/  WARPSYNC.COLLECTIVE R15, `(.L_x_439) ;  /* 0x000000000f087348 */ /* 0x000fea0003c00000 */
[----:B------:R0:W1:Y:S02]  /*123e0*/  SHFL.UP P6, R14, R13, R12, R11 ;  /* 0x0400000c0d0e7389 */ /* 0x00006400000c000b */
[----:B01----:R-:W-:Y:S01]  /*123f0*/  ENDCOLLECTIVE ;  /* 0x000000000000791b */ /* 0x003fe20003800000 */
.L_x_439:
[----:B------:R-:W-:Y:S02]  /*12400*/  MOV R12, 0x4 ;  /* 0x00000004000c7802 */ /* 0x000fe40000000f00 */
[----:B------:R-:W-:-:S05]  /*12410*/  SEL R7, R14, RZ, P2 ;  /* 0x000000ff0e077207 */ /* 0x000fca0001000000 */
[----:B------:R-:W-:-:S04]  /*12420*/  IMAD.IADD R7, R6, 0x1, R7 ;  /* 0x0000000106077824 */ /* 0x000fc800078e0207 */
[----:B------:R-:W-:-:S07]  /*12430*/  IMAD.MOV.U32 R13, RZ, RZ, R7 ;  /* 0x000000ffff0d7224 */ /* 0x000fce00078e0007 */
[----:B------:R-:W-:Y:S05]  /*12440*/  WARPSYNC.COLLECTIVE R15, `(.L_x_440) ;  /* 0x000000000f087348 */ /* 0x000fea0003c00000 */
[----:B------:R0:W1:Y:S02]  /*12450*/  SHFL.UP P6, R14, R13, R12, R11 ;  /* 0x0400000c0d0e7389 */ /* 0x00006400000c000b */
[----:B01----:R-:W-:Y:S01]  /*12460*/  ENDCOLLECTIVE ;  /* 0x000000000000791b */ /* 0x003fe20003800000 */
.L_x_440:
[----:B------:R-:W-:Y:S01]  /*12470*/  IMAD.MOV.U32 R12, RZ, RZ, 0x8 ;  /* 0x00000008ff0c7424 */ /* 0x000fe200078e00ff */
[----:B------:R-:W-:-:S05]  /*12480*/  SEL R2, R14, RZ, P3 ;  /* 0x000000ff0e027207 */ /* 0x000fca0001800000 */
[----:B------:R-:W-:-:S04]  /*12490*/  IMAD.IADD R2, R7, 0x1, R2 ;  /* 0x0000000107027824 */ /* 0x000fc800078e0202 */
[----:B------:R-:W-:-:S07]  /*124a0*/  IMAD.MOV.U32 R13, RZ, RZ, R2 ;  /* 0x000000ffff0d7224 */ /* 0x000fce00078e0002 */
[----:B------:R-:W-:Y:S05]  /*124b0*/  WARPSYNC.COLLECTIVE R15, `(.L_x_441) ;  /* 0x000000000f087348 */ /* 0x000fea0003c00000 */
[----:B------:R0:W1:Y:S02]  /*124c0*/  SHFL.UP P6, R14, R13, R12, R11 ;  /* 0x0400000c0d0e7389 */ /* 0x00006400000c000b */
[----:B01----:R-:W-:Y:S01]  /*124d0*/  ENDCOLLECTIVE ;  /* 0x000000000000791b */ /* 0x003fe20003800000 */
.L_x_441:
[----:B------:R-:W-:Y:S01]  /*124e0*/  IMAD.MOV.U32 R12, RZ, RZ, 0x10 ;  /* 0x00000010ff0c7424 */ /* 0x000fe200078e00ff */
[----:B------:R-:W-:-:S04]  /*124f0*/  SEL R3, R14, RZ, P4 ;  /* 0x000000ff0e037207 */ /* 0x000fc80002000000 */
[----:B------:R-:W-:-:S05]  /*12500*/  IADD3 R3, R2, R3, RZ ;  /* 0x0000000302037210 */ /* 0x000fca0007ffe0ff */
[----:B------:R-:W-:-:S07]  /*12510*/  IMAD.MOV.U32 R13, RZ, RZ, R3 ;  /* 0x000000ffff0d7224 */ /* 0x000fce00078e0003 */
[----:B------:R-:W-:Y:S05]  /*12520*/  WARPSYNC.COLLECTIVE R15, `(.L_x_442) ;  /* 0x000000000f087348 */ /* 0x000fea0003c00000 */
[----:B------:R0:W1:Y:S02]  /*12530*/  SHFL.UP P6, R14, R13, R12, R11 ;  /* 0x0400000c0d0e7389 */ /* 0x00006400000c000b */
[----:B01----:R-:W-:Y:S01]  /*12540*/  ENDCOLLECTIVE ;  /* 0x000000000000791b */ /* 0x003fe20003800000 */
.L_x_442:
[----:B------:R-:W-:Y:S02]  /*12550*/  IMAD.MOV.U32 R12, RZ, RZ, 0x1f ;  /* 0x0000001fff0c7424 */ /* 0x000fe400078e00ff */
[----:B------:R-:W-:Y:S01]  /*12560*/  IMAD.MOV.U32 R11, RZ, RZ, 0x1f ;  /* 0x0000001fff0b7424 */ /* 0x000fe200078e00ff */
[----:B------:R-:W-:-:S05]  /*12570*/  SEL R6, R14, RZ, P5 ;  /* 0x000000ff0e067207 */ /* 0x000fca0002800000 */
[----:B------:R-:W-:-:S05]  /*12580*/  IMAD.IADD R6, R3, 0x1, R6 ;  /* 0x0000000103067824 */ /* 0x000fca00078e0206 */
[----:B------:R-:W-:-:S07]  /*12590*/  MOV R13, R6 ;  /* 0x00000006000d7202 */ /* 0x000fce0000000f00 */
[----:B------:R-:W-:Y:S05]  /*125a0*/  WARPSYNC.COLLECTIVE R15, `(.L_x_443) ;  /* 0x000000000f087348 */ /* 0x000fea0003c00000 */
[----:B------:R0:W1:Y:S02]  /*125b0*/  SHFL.IDX P6, R14, R13, R12, R11 ;  /* 0x0000000c0d0e7389 */ /* 0x00006400000c000b */
[----:B01----:R-:W-:Y:S01]  /*125c0*/  ENDCOLLECTIVE ;  /* 0x000000000000791b */ /* 0x003fe20003800000 */
.L_x_443:
[----:B------:R-:W-:Y:S05]  /*125d0*/  BRA `(.L_x_444) ;  /* 0xffffffb8009c7947 */ /* 0x000fea000383ffff */
.L_x_317:
[----:B------:R-:W-:Y:S01]  /*125e0*/  BSSY B0, `(.L_x_445) ;  /* 0x0000008000007945 */ /* 0x000fe20003800000 */
[----:B-----5:R-:W-:Y:S01]  /*125f0*/  IMAD.MOV.U32 R13, RZ, RZ, R4 ;  /* 0x000000ffff0d7224 */ /* 0x020fe200078e0004 */
[----:B------:R-:W-:Y:S01]  /*12600*/  MOV R12, 0x1 ;  /* 0x00000001000c7802 */ /* 0x000fe20000000f00 */
[----:B------:R-:W-:Y:S02]  /*12610*/  IMAD.MOV.U32 R11, RZ, RZ, RZ ;  /* 0x000000ffff0b7224 */ /* 0x000fe400078e00ff */
[----:B------:R-:W-:-:S07]  /*12620*/  IMAD.MOV.U32 R15, RZ, RZ, -0x1 ;  /* 0xffffffffff0f7424 */ /* 0x000fce00078e00ff */
[----:B012---:R-:W-:Y:S05]  /*12630*/  WARPSYNC.COLLECTIVE R15, `(.L_x_446) ;  /* 0x000000000f087348 */ /* 0x007fea0003c00000 */
[----:B------:R3:W4:Y:S02]  /*12640*/  SHFL.UP P6, R14, R13, R12, R11 ;  /* 0x0400000c0d0e7389 */ /* 0x00072400000c000b */
[----:B01234-:R-:W-:Y:S01]  /*12650*/  ENDCOLLECTIVE ;  /* 0x000000000000791b */ /* 0x01ffe20003800000 */
.L_x_446:
[----:B------:R-:W-:Y:S05]  /*12660*/  BSYNC B0 ;  /* 0x0000000000007941 */ /* 0x000fea0003800000 */
.L_x_445:
[----:B------:R-:W-:Y:S01]  /*12670*/  SEL R13, R14, RZ, P1 ;  /* 0x000000ff0e0d7207 */ /* 0x000fe20000800000 */
[----:B------:R-:W-:Y:S01]  /*12680*/  IMAD.MOV.U32 R11, RZ, RZ, RZ ;  /* 0x000000ffff0b7224 */ /* 0x000fe200078e00ff */
[----:B------:R-:W-:Y:S01]  /*12690*/  MOV R12, 0x2 ;  /* 0x00000002000c7802 */ /* 0x000fe20000000f00 */
[----:B------:R-:W-:Y:S02]  /*126a0*/  IMAD.MOV.U32 R15, RZ, RZ, -0x1 ;  /* 0xffffffffff0f7424 */ /* 0x000fe400078e00ff */
[----:B------:R-:W-:-:S07]  /*126b0*/  IMAD.IADD R13, R4, 0x1, R13 ;  /* 0x00000001040d7824 */ /* 0x000fce00078e020d */
[----:B------:R-:W-:Y:S05]  /*126c0*/  WARPSYNC.COLLECTIVE R15, `(.L_x_447) ;  /* 0x000000000f087348 */ /* 0x000fea0003c00000 */
[----:B------:R0:W1:Y:S02]  /*126d0*/  SHFL.UP P6, R14, R13, R12, R11 ;  /* 0x0400000c0d0e7389 */ /* 0x00006400000c000b */
[----:B01----:R-:W-:Y:S01]  /*126e0*/  ENDCOLLECTIVE ;  /* 0x000000000000791b */ /* 0x003fe20003800000 */
.L_x_447:
[----:B------:R-:W-:Y:S01]  /*126f0*/  IMAD.MOV.U32 R12, RZ, RZ, 0x4 ;  /* 0x00000004ff0c7424 */ /* 0x000fe200078e00ff */
[----:B------:R-:W-:-:S05]  /*12700*/  SEL R0, R14, RZ, P2 ;  /* 0x000000ff0e007207 */ /* 0x000fca0001000000 */
[----:B------:R-:W-:-:S05]  /*12710*/  IMAD.IADD R0, R13, 0x1, R0 ;  /* 0x000000010d007824 */ /* 0x000fca00078e0200 */
[----:B------:R-:W-:-:S07]  /*12720*/  MOV R13, R0 ;  /* 0x00000000000d7202 */ /* 0x000fce0000000f00 */
[----:B------:R-:W-:Y:S05]  /*12730*/  WARPSYNC.COLLECTIVE R15, `(.L_x_448) ;  /* 0x000000000f087348 */ /* 0x000fea0003c00000 */
[----:B------:R0:W1:Y:S02]  /*12740*/  SHFL.UP P6, R14, R13, R12, R11 ;  /* 0x0400000c0d0e7389 */ /* 0x00006400000c000b */
[----:B01----:R-:W-:Y:S01]  /*12750*/  ENDCOLLECTIVE ;  /* 0x000000000000791b */ /* 0x003fe20003800000 */
.L_x_448:
[----:B------:R-:W-:Y:S02]  /*12760*/  MOV R12, 0x8 ;  /* 0x00000008000c7802 */ /* 0x000fe40000000f00 */
[----:B------:R-:W-:-:S05]  /*12770*/  SEL R3, R14, RZ, P3 ;  /* 0x000000ff0e037207 */ /* 0x000fca0001800000 */
[----:B------:R-:W-:-:S04]  /*12780*/  IMAD.IADD R2, R0, 0x1, R3 ;  /* 0x0000000100027824 */ /* 0x000fc800078e0203 */
[----:B------:R-:W-:-:S07]  /*12790*/  IMAD.MOV.U32 R13, RZ, RZ, R2 ;  /* 0x000000ffff0d7224 */ /* 0x000fce00078e0002 */
[----:B------:R-:W-:Y:S05]  /*127a0*/  WARPSYNC.COLLECTIVE R15, `(.L_x_449) ;  /* 0x000000000f087348 */ /* 0x000fea0003c00000 */
[----:B------:R0:W1:Y:S02]  /*127b0*/  SHFL.UP P6, R14, R13, R12, R11 ;  /* 0x0400000c0d0e7389 */ /* 0x00006400000c000b */
[----:B01----:R-:W-:Y:S01]  /*127c0*/  ENDCOLLECTIVE ;  /* 0x000000000000791b */ /* 0x003fe20003800000 */
.L_x_449:
[----:B------:R-:W-:Y:S01]  /*127d0*/  IMAD.MOV.U32 R12, RZ, RZ, 0x10 ;  /* 0x00000010ff0c7424 */ /* 0x000fe200078e00ff */
[----:B------:R-:W-:-:S05]  /*127e0*/  SEL R3, R14, RZ, P4 ;  /* 0x000000ff0e037207 */ /* 0x000fca0002000000 */
[----:B------:R-:W-:-:S04]  /*127f0*/  IMAD.IADD R3, R2, 0x1, R3 ;  /* 0x0000000102037824 */ /* 0x000fc800078e0203 */
[----:B------:R-:W-:-:S07]  /*12800*/  IMAD.MOV.U32 R13, RZ, RZ, R3 ;  /* 0x000000ffff0d7224 */ /* 0x000fce00078e0003 */
[----:B------:R-:W-:Y:S05]  /*12810*/  WARPSYNC.COLLECTIVE R15, `(.L_x_450) ;  /* 0x000000000f087348 */ /* 0x000fea0003c00000 */
[----:B------:R0:W1:Y:S02]  /*12820*/  SHFL.UP P6, R14, R13, R12, R11 ;  /* 0x0400000c0d0e7389 */ /* 0x00006400000c000b */
[----:B01----:R-:W-:Y:S01]  /*12830*/  ENDCOLLECTIVE ;  /* 0x000000000000791b */ /* 0x003fe20003800000 */
.L_x_450:
[----:B------:R-:W-:Y:S02]  /*12840*/  IMAD.MOV.U32 R12, RZ, RZ, 0x1f ;  /* 0x0000001fff0c7424 */ /* 0x000fe400078e00ff */
[----:B------:R-:W-:Y:S01]  /*12850*/  IMAD.MOV.U32 R11, RZ, RZ, 0x1f ;  /* 0x0000001fff0b7424 */ /* 0x000fe200078e00ff */
[----:B------:R-:W-:-:S04]  /*12860*/  SEL R6, R14, RZ, P5 ;  /* 0x000000ff0e067207 */ /* 0x000fc80002800000 */
[----:B------:R-:W-:-:S05]  /*12870*/  IADD3 R6, R3, R6, RZ ;  /* 0x0000000603067210 */ /* 0x000fca0007ffe0ff */
[----:B------:R-:W-:-:S07]  /*12880*/  IMAD.MOV.U32 R13, RZ, RZ, R6 ;  /* 0x000000ffff0d7224 */ /* 0x000fce00078e0006 */
[----:B------:R-:W-:Y:S05]  /*12890*/  WARPSYNC.COLLECTIVE R15, `(.L_x_451) ;  /* 0x000000000f087348 */ /* 0x000fea0003c00000 */
[----:B------:R0:W1:Y:S02]  /*128a0*/  SHFL.IDX P6, R14, R13, R12, R11 ;  /* 0x0000000c0d0e7389 */ /* 0x00006400000c000b */
[----:B01----:R-:W-:Y:S01]  /*128b0*/  ENDCOLLECTIVE ;  /* 0x000000000000791b */ /* 0x003fe20003800000 */
.L_x_451:
[----:B------:R-:W-:Y:S05]  /*128c0*/  BRA `(.L_x_452) ;  /* 0xffffffb8007c7947 */ /* 0x000fea000383ffff */
.L_x_319:
[----:B------:R-:W-:Y:S01]  /*128d0*/  BSSY B0, `(.L_x_453) ;  /* 0x0000006000007945 */ /* 0x000fe20003800000 */
[----:B------:R-:W-:Y:S02]  /*128e0*/  PLOP3.LUT P6, PT, P6, PT, PT, 0x8, 0x0 ;  /* 0x000000000000781c */ /* 0x000fe400037ce170 */
[----:B------:R-:W-:-:S11]  /*128f0*/  MOV R15, 0xffffffff ;  /* 0xffffffff000f7802 */ /* 0x000fd60000000f00 */
[----:B01----:R-:W-:Y:S05]  /*12900*/  WARPSYNC.COLLECTIVE R15, `(.L_x_454) ;  /* 0x000000000f087348 */ /* 0x003fea0003c00000 */
[----:B------:R-:W-:Y:S01]  /*12910*/  VOTE.ANY R14, PT, P6 ;  /* 0x00000000000e7806 */ /* 0x000fe200030e0100 */
[----:B01----:R-:W-:Y:S06]  /*12920*/  ENDCOLLECTIVE ;  /* 0x000000000000791b */ /* 0x003fec0003800000 */
.L_x_454:
[----:B------:R-:W-:Y:S05]  /*12930*/  BSYNC B0 ;  /* 0x0000000000007941 */ /* 0x000fea0003800000 */
.L_x_453:
[----:B------:R-:W-:Y:S01]  /*12940*/  IMAD.MOV.U32 R2, RZ, RZ, R14 ;  /* 0x000000ffff027224 */ /* 0x000fe200078e000e */
[----:B------:R-:W-:Y:S01]  /*12950*/  MOV R11, 0x1f ;  /* 0x0000001f000b7802 */ /* 0x000fe20000000f00 */
[----:B------:R-:W-:Y:S02]  /*12960*/  IMAD.MOV.U32 R13, RZ, RZ, R4 ;  /* 0x000000ffff0d7224 */ /* 0x000fe400078e0004 */
[----:B------:R-:W0:Y:S01]  /*12970*/  POPC R0, R2 ;  /* 0x0000000200007309 */ /* 0x000e220000000000 */
[----:B------:R-:W-:Y:S02]  /*12980*/  IMAD.MOV.U32 R15, RZ, RZ, -0x1 ;  /* 0xffffffffff0f7424 */ /* 0x000fe400078e00ff */
[----:B0-----:R-:W-:-:S07]  /*12990*/  IMAD.MOV.U32 R12, RZ, RZ, R0 ;  /* 0x000000ffff0c7224 */ /* 0x001fce00078e0000 */
[----:B------:R-:W-:Y:S05]  /*129a0*/  WARPSYNC.COLLECTIVE R15, `(.L_x_455) ;  /* 0x000000000f087348 */ /* 0x000fea0003c00000 */
[----:B------:R0:W1:Y:S02]  /*129b0*/  SHFL.IDX P6, R14, R13, R12, R11 ;  /* 0x0000000c0d0e7389 */ /* 0x00006400000c000b */
[----:B01----:R-:W-:Y:S01]  /*129c0*/  ENDCOLLECTIVE ;  /* 0x000000000000791b */ /* 0x003fe20003800000 */
.L_x_455:
[----:B------:R-:W-:Y:S01]  /*129d0*/  IMAD.MOV.U32 R4, RZ, RZ, R14 ;  /* 0x000000ffff047224 */ /* 0x000fe200078e000e */
[----:B------:R-:W-:Y:S06]  /*129e0*/  BRA `(.L_x_456) ;  /* 0xffffffb8006c7947 */ /* 0x000fec000383ffff */
.L_x_321:
[----:B------:R-:W-:Y:S01]  /*129f0*/  BSSY B0, `(.L_x_457) ;  /* 0x0000007000007945 */ /* 0x000fe20003800000 */
[----:B------:R-:W-:Y:S01]  /*12a00*/  IMAD.MOV.U32 R13, RZ, RZ, R6 ;  /* 0x000000ffff0d7224 */ /* 0x000fe200078e0006 */
[----:B------:R-:W-:Y:S01]  /*12a10*/  MOV R11, 0x1f ;  /* 0x0000001f000b7802 */ /* 0x000fe20000000f00 */
[----:B------:R-:W-:-:S07]  /*12a20*/  IMAD.MOV.U32 R15, RZ, RZ, -0x1 ;  /* 0xffffffffff0f7424 */ /* 0x000fce00078e00ff */
[----:B0123--:R-:W-:Y:S05]  /*12a30*/  WARPSYNC.COLLECTIVE R15, `(.L_x_458) ;  /* 0x000000000f087348 */ /* 0x00ffea0003c00000 */
[----:B------:R4:W0:Y:S02]  /*12a40*/  SHFL.IDX P6, R14, R13, R12, R11 ;  /* 0x0000000c0d0e7389 */ /* 0x00082400000c000b */
[----:B01234-:R-:W-:Y:S01]  /*12a50*/  ENDCOLLECTIVE ;  /* 0x000000000000791b */ /* 0x01ffe20003800000 */
.L_x_458:
[----:B------:R-:W-:Y:S05]  /*12a60*/  BSYNC B0 ;  /* 0x0000000000007941 */ /* 0x000fea0003800000 */
.L_x_457:
[----:B------:R-:W-:Y:S05]  /*12a70*/  BRA `(.L_x_320) ;  /* 0xffffffb800647947 */ /* 0x000fea000383ffff */
.L_x_325:
[----:B-1----:R1:W2:Y:S02]  /*12a80*/  SYNCS.PHASECHK.TRANS64.TRYWAIT P0, [R4+URZ+0x28820], R0 ;  /* 0x02882000040075a7 */ /* 0x0022a4000800017f */
[----:B--2---:R-:W-:Y:S05]  /*12a90*/  @!P0 NANOSLEEP.SYNCS 0x989680 ;  /* 0x009896800000895d */ /* 0x004fea0003900000 */
[----:B------:R-:W2:Y:S02]  /*12aa0*/  @!P0 SYNCS.PHASECHK.TRANS64 P0, [R4+URZ+0x28820], R0 ;  /* 0x02882000040085a7 */ /* 0x000ea4000800007f */
[----:B--2---:R-:W-:Y:S05]  /*12ab0*/  @!P0 BRA `(.L_x_325) ;  /* 0xfffffffc00f08947 */ /* 0x004fea000383ffff */
[----:B------:R-:W-:Y:S05]  /*12ac0*/  BRA `(.L_x_459) ;  /* 0xffffffbc00507947 */ /* 0x000fea000383ffff */
.L_x_326:
[----:B------:R-:W2:Y:S01]  /*12ad0*/  S2R R2, SR_TID.X ;  /* 0x0000000000027919 */ /* 0x000ea20000002100 */
[----:B------:R-:W-:Y:S01]  /*12ae0*/  BSSY B0, `(.L_x_460) ;  /* 0x000000a000007945 */ /* 0x000fe20003800000 */
[----:B------:R-:W-:Y:S01]  /*12af0*/  IMAD.MOV.U32 R12, RZ, RZ, RZ ;  /* 0x000000ffff0c7224 */ /* 0x000fe200078e00ff */
[----:B------:R-:W-:Y:S01]  /*12b00*/  MOV R11, 0x1f ;  /* 0x0000001f000b7802 */ /* 0x000fe20000000f00 */
[----:B------:R-:W-:Y:S01]  /*12b10*/  IMAD.MOV.U32 R15, RZ, RZ, -0x1 ;  /* 0xffffffffff0f7424 */ /* 0x000fe200078e00ff */
[----:B--2---:R-:W-:-:S04]  /*12b20*/  SHF.R.U32.HI R2, RZ, 0x5, R2 ;  /* 0x00000005ff027819 */ /* 0x004fc80000011602 */
[----:B------:R-:W-:-:S05]  /*12b30*/  LOP3.LUT R2, R2, 0x3, RZ, 0xc0, !PT ;  /* 0x0000000302027812 */ /* 0x000fca00078ec0ff */
[----:B------:R-:W-:-:S07]  /*12b40*/  IMAD.MOV.U32 R13, RZ, RZ, R2 ;  /* 0x000000ffff0d7224 */ /* 0x000fce00078e0002 */
[----:B01-3--:R-:W-:Y:S05]  /*12b50*/  WARPSYNC.COLLECTIVE R15, `(.L_x_461) ;  /* 0x000000000f087348 */ /* 0x00bfea0003c00000 */
[----:B------:R2:W4:Y:S02]  /*12b60*/  SHFL.IDX P6, R14, R13, R12, R11 ;  /* 0x0000000c0d0e7389 */ /* 0x00052400000c000b */
[----:B01234-:R-:W-:Y:S01]  /*12b70*/  ENDCOLLECTIVE ;  /* 0x000000000000791b */ /* 0x01ffe20003800000 */
.L_x_461:
[----:B------:R-:W-:Y:S05]  /*12b80*/  BSYNC B0 ;  /* 0x0000000000007941 */ /* 0x000fea0003800000 */
.L_x_460:
[----:B------:R-:W-:Y:S05]  /*12b90*/  BRA `(.L_x_462) ;  /* 0xffffffbc00387947 */ /* 0x000fea000383ffff */
.L_x_329:
[----:B------:R-:W-:Y:S01]  /*12ba0*/  BSSY B1, `(.L_x_463) ;  /* 0x0000006000017945 */ /* 0x000fe20003800000 */
[----:B------:R-:W-:-:S07]  /*12bb0*/  IMAD.MOV.U32 R15, RZ, RZ, -0x1 ;  /* 0xffffffffff0f7424 */ /* 0x000fce00078e00ff */
[----:B01-3--:R-:W-:Y:S05]  /*12bc0*/  WARPSYNC.COLLECTIVE R15, `(.L_x_464) ;  /* 0x000000000f0c7348 */ /* 0x00bfea0003c00000 */
[----:B------:R-:W-:Y:S02]  /*12bd0*/  ELECT P6, UR62, PT ;  /* 0x00000000003e782f */ /* 0x000fe400038c0000 */
[----:B------:R-:W-:Y:S01]  /*12be0*/  MOV R14, UR62 ;  /* 0x0000003e000e7c02 */ /* 0x000fe20008000f00 */
[----:B01-3--:R-:W-:Y:S10]  /*12bf0*/  ENDCOLLECTIVE ;  /* 0x000000000000791b */ /* 0x00bff40003800000 */
.L_x_464:
[----:B------:R-:W-:Y:S05]  /*12c00*/  BSYNC B1 ;  /* 0x0000000000017941 */ /* 0x000fea0003800000 */
.L_x_463:
[----:B------:R-:W-:Y:S05]  /*12c10*/  BRA `(.L_x_465) ;  /* 0xffffffbc00307947 */ /* 0x000fea000383ffff */
.L_x_331:
[----:B-1----:R1:W2:Y:S02]  /*12c20*/  SYNCS.PHASECHK.TRANS64.TRYWAIT P1, [R5+URZ+0x28840], R0 ;  /* 0x02884000050075a7 */ /* 0x0022a4000802017f */
[----:B--2---:R-:W-:Y:S05]  /*12c30*/  @!P1 NANOSLEEP.SYNCS 0x989680 ;  /* 0x009896800000995d */ /* 0x004fea0003900000 */
[----:B------:R-:W2:Y:S02]  /*12c40*/  @!P1 SYNCS.PHASECHK.TRANS64 P1, [R5+URZ+0x28840], R0 ;  /* 0x02884000050095a7 */ /* 0x000ea4000802007f */
[----:B--2---:R-:W-:Y:S05]  /*12c50*/  @!P1 BRA `(.L_x_331) ;  /* 0xfffffffc00f09947 */ /* 0x004fea000383ffff */
[----:B------:R-:W-:Y:S05]  /*12c60*/  BRA `(.L_x_466) ;  /* 0xffffffbc00507947 */ /* 0x000fea000383ffff */
.L_x_333:
[----:B--2---:R2:W4:Y:S02]  /*12c70*/  SYNCS.PHASECHK.TRANS64.TRYWAIT P1, [R25+URZ+0x28840], R2 ;  /* 0x02884002190075a7 */ /* 0x004524000802017f */
[----:B----4-:R-:W-:Y:S05]  /*12c80*/  @!P1 NANOSLEEP.SYNCS 0x989680 ;  /* 0x009896800000995d */ /* 0x010fea0003900000 */
[----:B------:R-:W4:Y:S02]  /*12c90*/  @!P1 SYNCS.PHASECHK.TRANS64 P1, [R25+URZ+0x28840], R2 ;  /* 0x02884002190095a7 */ /* 0x000f24000802007f */
[----:B----4-:R-:W-:Y:S05]  /*12ca0*/  @!P1 BRA `(.L_x_333) ;  /* 0xfffffffc00f09947 */ /* 0x010fea000383ffff */
[----:B------:R-:W-:Y:S05]  /*12cb0*/  BRA `(.L_x_467) ;  /* 0xffffffbc005c7947 */ /* 0x000fea000383ffff */
.L_x_335:
[----:B----4-:R4:W0:Y:S02]  /*12cc0*/  SYNCS.PHASECHK.TRANS64.TRYWAIT P1, [R5+URZ+0x28860], R0 ;  /* 0x02886000050075a7 */ /* 0x010824000802017f */
[----:B0-----:R-:W-:Y:S05]  /*12cd0*/  @!P1 NANOSLEEP.SYNCS 0x989680 ;  /* 0x009896800000995d */ /* 0x001fea0003900000 */
[----:B------:R-:W0:Y:S02]  /*12ce0*/  @!P1 SYNCS.PHASECHK.TRANS64 P1, [R5+URZ+0x28860], R0 ;  /* 0x02886000050095a7 */ /* 0x000e24000802007f */
[----:B0-----:R-:W-:Y:S05]  /*12cf0*/  @!P1 BRA `(.L_x_335) ;  /* 0xfffffffc00f09947 */ /* 0x001fea000383ffff */
[----:B------:R-:W-:Y:S05]  /*12d00*/  BRA `(.L_x_468) ;  /* 0xffffffbc00587947 */ /* 0x000fea000383ffff */
.L_x_469:
        /* <DEDUP_REMOVED lines=15> */
.L_x_3479:


//--------------------- .text._ZN7cutlass13device_kernelIN5flash11enable_sm90INS1_16FlashAttnFwdSm90INS1_25CollectiveMainloopFwdSm90ILi2EN4cute5tupleIJNS5_1CILi1EEES8_S8_EEENS6_IJNS7_ILi128EEESA_SA_EEELi128ENS_6half_tEfNS_4arch4Sm90ELb0ELb0ELb1ELb1ELb1ELb1ELb0ELb1ELb1ELb1ELb0ELb0EEENS1_21CollectiveEpilogueFwdISB_S9_SC_SE_Li256ELb1ELb1ELb0ELb0EEENS1_36VarlenDynamicPersistentTileSchedulerILi128ELi128ELi256ELi128ELb0ELb1ELb1ELb0ELb1ELb1EEEEEEEEEvNT_6ParamsE --------------------------
	.section	.text._ZN7cutlass13device_kernelIN5flash11enable_sm90INS1_16FlashAttnFwdSm90INS1_25CollectiveMainloopFwdSm90ILi2EN4cute5tupleIJNS5_1CILi1EEES8_S8_EEENS6_IJNS7_ILi128EEESA_SA_EEELi128ENS_6half_tEfNS_4arch4Sm90ELb0ELb0ELb1ELb1ELb1ELb1ELb0ELb1ELb1ELb1ELb0ELb0EEENS1_21CollectiveEpilogueFwdISB_S9_SC_SE_Li256ELb1ELb1ELb0ELb0EEENS1_36VarlenDynamicPersistentTileSchedulerILi128ELi128ELi256ELi128ELb0ELb1ELb1ELb0ELb1ELb1EEEEEEEEEvNT_6ParamsE,"ax",@progbits
	.align	128
.text._ZN7cutlass13device_kernelIN5flash11enable_sm90INS1_16FlashAttnFwdSm90INS1_25CollectiveMainloopFwdSm90ILi2EN4cute5tupleIJNS5_1CILi1EEES8_S8_EEENS6_IJNS7_ILi128EEESA_SA_EEELi128ENS_6half_tEfNS_4arch4Sm90ELb0ELb0ELb1ELb1ELb1ELb1ELb0ELb1ELb1ELb1ELb0ELb0EEENS1_21CollectiveEpilogueFwdISB_S9_SC_SE_Li256ELb1ELb1ELb0ELb0EEENS1_36VarlenDynamicPersistentTileSchedulerILi128ELi128ELi256ELi128ELb0ELb1ELb1ELb0ELb1ELb1EEEEEEEEEvNT_6ParamsE:
        .type           _ZN7cutlass13device_kernelIN5flash11enable_sm90INS1_16FlashAttnFwdSm90INS1_25CollectiveMainloopFwdSm90ILi2EN4cute5tupleIJNS5_1CILi1EEES8_S8_EEENS6_IJNS7_ILi128EEESA_SA_EEELi128ENS_6half_tEfNS_4arch4Sm90ELb0ELb0ELb1ELb1ELb1ELb1ELb0ELb1ELb1ELb1ELb0ELb0EEENS1_21CollectiveEpilogueFwdISB_S9_SC_SE_Li256ELb1ELb1ELb0ELb0EEENS1_36VarlenDynamicPersistentTileSchedulerILi128ELi128ELi256ELi128ELb0ELb1ELb1ELb0ELb1ELb1EEEEEEEEEvNT_6ParamsE,@function
        .size           _ZN7cutlass13device_kernelIN5flash11enable_sm90INS1_16FlashAttnFwdSm90INS1_25CollectiveMainloopFwdSm90ILi2EN4cute5tupleIJNS5_1CILi1EEES8_S8_EEENS6_IJNS7_ILi128EEESA_SA_EEELi128ENS_6half_tEfNS_4arch4Sm90ELb0ELb0ELb1ELb1ELb1ELb1ELb0ELb1ELb1ELb1ELb0ELb0EEENS1_21CollectiveEpilogueFwdISB_S9_SC_SE_Li256ELb1ELb1ELb0ELb0EEENS1_36VarlenDynamicPersistentTileSchedulerILi128ELi128ELi256ELi128ELb0ELb1ELb1ELb0ELb1ELb1EEEEEEEEEvNT_6ParamsE,(.L_x_3480 - _ZN7cutlass13device_kernelIN5flash11enable_sm90INS1_16FlashAttnFwdSm90INS1_25CollectiveMainloopFwdSm90ILi2EN4cute5tupleIJNS5_1CILi1EEES8_S8_EEENS6_IJNS7_ILi128EEESA_SA_EEELi128ENS_6half_tEfNS_4arch4Sm90ELb0ELb0ELb1ELb1ELb1ELb1ELb0ELb1ELb1ELb1ELb0ELb0EEENS1_21CollectiveEpilogueFwdISB_S9_SC_SE_Li256ELb1ELb1ELb0ELb0EEENS1_36VarlenDynamicPersistentTileSchedulerILi128ELi128ELi256ELi128ELb0ELb1ELb1ELb0ELb1ELb1EEEEEEEEEvNT_6ParamsE)
        .other          _ZN7cutlass13device_kernelIN5flash11enable_sm90INS1_16FlashAttnFwdSm90INS1_25CollectiveMainloopFwdSm90ILi2EN4cute5tupleIJNS5_1CILi1EEES8_S8_EEENS6_IJNS7_ILi128EEESA_SA_EEELi128ENS_6half_tEfNS_4arch4Sm90ELb0ELb0ELb1ELb1ELb1ELb1ELb0ELb1ELb1ELb1ELb0ELb0EEENS1_21CollectiveEpilogueFwdISB_S9_SC_SE_Li256ELb1ELb1ELb0ELb0EEENS1_36VarlenDynamicPersistentTileSchedulerILi128ELi128ELi256ELi128ELb0ELb1ELb1ELb0ELb1ELb1EEEEEEEEEvNT_6ParamsE,@"STO_CUDA_ENTRY STV_DEFAULT"
_ZN7cutlass13device_kernelIN5flash11enable_sm90INS1_16FlashAttnFwdSm90INS1_25CollectiveMainloopFwdSm90ILi2EN4cute5tupleIJNS5_1CILi1EEES8_S8_EEENS6_IJNS7_ILi128EEESA_SA_EEELi128ENS_6half_tEfNS_4arch4Sm90ELb0ELb0ELb1ELb1ELb1ELb1ELb0ELb1ELb1ELb1ELb0ELb0EEENS1_21CollectiveEpilogueFwdISB_S9_SC_SE_Li256ELb1ELb1ELb0ELb0EEENS1_36VarlenDynamicPersistentTileSchedulerILi128ELi128ELi256ELi128ELb0ELb1ELb1ELb0ELb1ELb1EEEEEEEEEvNT_6ParamsE:
[----:B------:R-:W0:Y:S02]  /*0000*/  LDC R1, c[0x0][0x28] ;  /* 0x00000a00ff017b82 */ /* 0x000e240000000800 */
[----:B0-----:R-:W-:Y:S01]  /*0010*/  VIADD R1, R1, 0xffffffd0 ;  /* 0xffffffd001017836 */ /* 0x001fe20000000000 */
[----:B------:R-:W0:Y:S01]  /*0020*/  S2R R0, SR_TID.X ;  /* 0x0000000000007919 */ /* 0x000e220000002100 */
[----:B------:R-:W-:Y:S01]  /*0030*/  ELECT P0, URZ, PT ;  /* 0x00000000003f782f */ /* 0x000fe20003800000 */
[----:B------:R-:W-:Y:S01]  /*0040*/  BSSY B0, `(.L_x_470) ;  /* 0x000000d000007945 */ /* 0x000fe20003800000 */
[----:B0-----:R-:W-:-:S05]  /*0050*/  SHF.R.U32.HI R2, RZ, 0x5, R0 ;  /* 0x00000005ff027819 */ /* 0x001fca0000011600 */
[----:B------:R-:W0:Y:S02]  /*0060*/  SHFL.IDX PT, R3, R2, RZ, 0x1f ;  /* 0x00001fff02037589 */ /* 0x000e2400000e0000 */
[----:B0-----:R-:W-:-:S13]  /*0070*/  ISETP.EQ.AND P0, PT, R3, RZ, P0 ;  /* 0x000000ff0300720c */ /* 0x001fda0000702270 */
[----:B------:R-:W-:Y:S05]  /*0080*/  @!P0 BRA `(.L_x_471) ;  /* 0x0000000000208947 */ /* 0x000fea0003800000 */
[----:B------:R-:W-:Y:S02]  /*0090*/  ULDC.64 UR4, c[0x0][0x198] ;  /* 0x0000660000047ab9 */ /* 0x000fe40000000a00 */
[----:B------:R-:W-:Y:S02]  /*00a0*/  UIADD3 UR6, UP0, UR4, 0x570, URZ ;  /* 0x0000057004067890 */ /* 0x000fe4000ff1e03f */
[----:B------:R-:W-:Y:S02]  /*00b0*/  UIADD3 UR4, UP1, UR4, 0x670, URZ ;  /* 0x0000067004047890 */ /* 0x000fe4000ff3e03f */
[----:B------:R-:W-:Y:S02]  /*00c0*/  UIADD3.X UR7, URZ, UR5, URZ, UP0, !UPT ;  /* 0x000000053f077290 */ /* 0x000fe400087fe43f */
[----:B------:R-:W-:-:S07]  /*00d0*/  UIADD3.X UR5, URZ, UR5, URZ, UP1, !UPT ;  /* 0x000000053f057290 */ /* 0x000fce0008ffe43f */
[----:B------:R0:W-:Y:S02]  /*00e0*/  UTMACCTL.PF [UR6] ;  /* 0x00000000060079b9 */ /* 0x0001e40008040000 */
[----:B------:R0:W-:Y:S02]  /*00f0*/  UTMACCTL.PF [UR4] ;  /* 0x00000000040079b9 */ /* 0x0001e40008040000 */
[----:B0-----:R-:W-:Y:S01]  /*0100*/  NOP ;  /* 0x0000000000007918 */ /* 0x001fe20000000000 */
.L_x_471:
[----:B------:R-:W-:Y:S05]  /*0110*/  BSYNC B0 ;  /* 0x0000000000007941 */ /* 0x000fea0003800000 */
.L_x_470:
[----:B------:R-:W-:Y:S01]  /*0120*/  VOTEU.ANY UP0, P0 ;  /* 0x00000000003f7886 */ /* 0x000fe20000000100 */
[----:B------:R-:W0:Y:S01]  /*0130*/  SHFL.IDX PT, R3, R2, RZ, 0x1f ;  /* 0x00001fff02037589 */ /* 0x000e2200000e0000 */
[----:B------:R-:W-:Y:S01]  /*0140*/  UMOV UR4, 0x80 ;  /* 0x0000008000047882 */ /* 0x000fe20000000000 */
[----:B------:R-:W-:Y:S01]  /*0150*/  UMOV UR7, 0x100 ;  /* 0x0000010000077882 */ /* 0x000fe20000000000 */
[----:B------:R-:W-:Y:S01]  /*0160*/  SHF.R.U32.HI R4, RZ, 0x7, R0 ;  /* 0x00000007ff047819 */ /* 0x000fe20000011600 */
[----:B------:R-:W1:Y:S01]  /*0170*/  @UP0 S2UR UR8, SR_CgaCtaId ;  /* 0x00000000000809c3 */ /* 0x000e620000008800 */
[----:B------:R-:W-:Y:S01]  /*0180*/  @UP0 UMOV UR6, 0x400 ;  /* 0x0000040000060882 */ /* 0x000fe20000000000 */
[----:B------:R-:W-:-:S04]  /*0190*/  @UP0 UIADD3 UR4, -UR4, 0x100000, URZ ;  /* 0x0010000004040890 */ /* 0x000fc8000fffe13f */
[----:B------:R-:W-:Y:S02]  /*01a0*/  @UP0 USHF.L.U32 UR5, UR4, 0xb, URZ ;  /* 0x0000000b04050899 */ /* 0x000fe4000800063f */
[----:B------:R-:W-:Y:S01]  /*01b0*/  @UP0 USHF.L.U32 UR4, UR4, 0x1, URZ ;  /* 0x0000000104040899 */ /* 0x000fe2000800063f */
[----:B------:R-:W-:Y:S01]  /*01c0*/  VOTEU.ANY UP1, P0 ;  /* 0x00000000003f7886 */ /* 0x000fe20000020100 */
[----:B0-----:R-:W-:Y:S02]  /*01d0*/  ISETP.NE.AND P1, PT, R3, RZ, PT ;  /* 0x000000ff0300720c */ /* 0x001fe40003f25270 */
[----:B------:R0:W2:Y:S01]  /*01e0*/  SHFL.IDX PT, R3, R4, RZ, 0x1f ;  /* 0x00001fff04037589 */ /* 0x0000a200000e0000 */
[----:B-1----:R-:W-:Y:S02]  /*01f0*/  @UP0 ULEA UR8, UR8, UR6, 0x18 ;  /* 0x0000000608080291 */ /* 0x002fe4000f8ec03f */
[----:B------:R-:W-:-:S04]  /*0200*/  @UP0 UIADD3 UR6, -UR7, 0x100000, URZ ;  /* 0x0010000007060890 */ /* 0x000fc8000fffe13f */
[----:B------:R-:W-:Y:S02]  /*0210*/  @UP0 USHF.L.U32 UR7, UR6, 0xb, URZ ;  /* 0x0000000b06070899 */ /* 0x000fe4000800063f */
[----:B------:R-:W-:Y:S01]  /*0220*/  @UP0 USHF.L.U32 UR6, UR6, 0x1, URZ ;  /* 0x0000000106060899 */ /* 0x000fe2000800063f */
[----:B------:R-:W-:Y:S01]  /*0230*/  VOTEU.ANY UP0, P0 ;  /* 0x00000000003f7886 */ /* 0x000fe20000000100 */
[----:B------:R-:W1:Y:S04]  /*0240*/  FENCE.VIEW.ASYNC.S ;  /* 0x00000000000073c6 */ /* 0x000e680000000000 */
[----:B-1----:R0:W1:Y:S06]  /*0250*/  @UP0 SYNCS.EXCH.64 URZ, [UR8+0x28800], UR4 ;  /* 0x02880004083f05b2 */ /* 0x00206c0008000100 */
[----:B------:R0:W3:Y:S02]  /*0260*/  @UP1 SYNCS.EXCH.64 URZ, [UR8+0x28820], UR6 ;  /* 0x02882006083f15b2 */ /* 0x0000e40008000100 */
[----:B0-----:R-:W-:Y:S05]  /*0270*/  @P1 BRA `(.L_x_472) ;  /* 0x0000000000481947 */ /* 0x001fea0003800000 */
        /* <DEDUP_REMOVED lines=13> */
[----:B0-----:R0:W4:Y:S08]  /*0350*/  SYNCS.EXCH.64 URZ, [UR8+0x28830], UR4 ;  /* 0x02883004083f75b2 */ /* 0x0011300008000100 */
[----:B------:R0:W0:Y:S01]  /*0360*/  SYNCS.EXCH.64 URZ, [UR8+0x28840], UR6 ;  /* 0x02884006083f75b2 */ /* 0x0000220008000100 */
[----:B------:R0:W0:Y:S01]  /*0370*/  SYNCS.EXCH.64 URZ, [UR8+0x28838], UR4 ;  /* 0x02883804083f75b2 */ /* 0x0000220008000100 */
[----:B------:R0:W0:Y:S01]  /*0380*/  SYNCS.EXCH.64 URZ, [UR8+0x28848], UR6 ;  /* 0x02884806083f75b2 */ /* 0x0000220008000100 */
[----:B------:R-:W-:Y:S01]  /*0390*/  NOP ;  /* 0x0000000000007918 */ /* 0x000fe20000000000 */
.L_x_472:
        /* <DEDUP_REMOVED lines=22> */
.L_x_473:
        /* <DEDUP_REMOVED lines=18> */
.L_x_474:
        /* <DEDUP_REMOVED lines=22> */
.L_x_475:
        /* <DEDUP_REMOVED lines=22> */
.L_x_476:
[----:B--2---:R-:W-:Y:S01]  /*08e0*/  ISETP.NE.AND P0, PT, R3, RZ, PT ;  /* 0x000000ff0300720c */ /* 0x004fe20003f05270 */
[----:B------:R-:W-:Y:S01]  /*08f0*/  IMAD.MOV.U32 R3, RZ, RZ, 0x1 ;  /* 0x00000001ff037424 */ /* 0x000fe200078e00ff */
[----:B------:R-:W-:Y:S01]  /*0900*/  NOP ;  /* 0x0000000000007918 */ /* 0x000fe20000000000 */
[----:B------:R-:W-:Y:S01]  /*0910*/  ULDC.64 UR38, c[0x0][0x208] ;  /* 0x0000820000267ab9 */ /* 0x000fe20000000a00 */
[----:B------:R-:W-:Y:S02]  /*0920*/  BSSY B9, `(.L_x_477) ;  /* 0x00019d7000097945 */ /* 0x000fe40003800000 */
[----:B------:R-:W-:-:S05]  /*0930*/  SEL R3, R3, 0x2, !P0 ;  /* 0x0000000203037807 */ /* 0x000fca0004000000 */
[----:B------:R2:W-:Y:S01]  /*0940*/  STL [R1+0xc], R3 ;  /* 0x00000c0301007387 */ /* 0x0005e20000100800 */
[----:B01-34-:R-:W-:Y:S06]  /*0950*/  BAR.SYNC.DEFER_BLOCKING 0x0 ;  /* 0x0000000000007b1d */ /* 0x01bfec0000010000 */
[----:B------:R-:W-:Y:S05]  /*0960*/  @!P0 BRA `(.L_x_478) ;  /* 0x0000013400b48947 */ /* 0x000fea0003800000 */
.L_x_479:
[----:B------:R-:W-:-:S08]  /*0970*/  NOP ;  /* 0x0000000000007918 */ /* 0x000fd00000000000 */
[----:B------:R-:W0:Y:S02]  /*0980*/  USETMAXREG.TRY_ALLOC.CTAPOOL UP0, 0xe8 ;  /* 0x000000e8000079c8 */ /* 0x000e240008000600 */
[----:B0-----:R-:W-:-:S13]  /*0990*/  PLOP3.LUT P0, PT, PT, PT, UP0, 0x80, 0x0 ;  /* 0x000000000000781c */ /* 0x001fda0003f0f008 */
[----:B------:R-:W-:Y:S05]  /*09a0*/  @!P0 BRA `(.L_x_479) ;  /* 0xfffffffc00f08947 */ /* 0x000fea000383ffff */
[----:B------:R-:W-:Y:S01]  /*09b0*/  SHF.R.U32.HI R2, RZ, 0x7, R0 ;  /* 0x00000007ff027819 */ /* 0x000fe20000011600 */
[----:B------:R-:W0:Y:S01]  /*09c0*/  S2R R222, SR_CgaCtaId ;  /* 0x0000000000de7919 */ /* 0x000e220000008800 */
[----:B--2---:R-:W-:Y:S01]  /*09d0*/  MOV R3, 0x400 ;  /* 0x0000040000037802 */ /* 0x004fe20000000f00 */
[----:B------:R-:W-:Y:S01]  /*09e0*/  ULDC UR4, c[0x0][0xc3c] ;  /* 0x00030f0000047ab9 */ /* 0x000fe20000000800 */
[----:B------:R-:W-:Y:S06]  /*09f0*/  BAR.ARV 0x8, 0x180 ;  /* 0x0206000000007b1d */ /* 0x000fec0000002000 */
[----:B------:R-:W-:-:S13]  /*0a00*/  ISETP.NE.AND P0, PT, R2, 0x1, PT ;  /* 0x000000010200780c */ /* 0x000fda0003f05270 */
[----:B------:R-:W-:Y:S08]  /*0a10*/  @!P0 BAR.ARV 0x9, 0x100 ;  /* 0x0244000000008b1d */ /* 0x000ff00000002000 */
[----:B------:R-:W-:Y:S01]  /*0a20*/  BAR.SYNC.DEFER_BLOCKING 0x5, 0x180 ;  /* 0x0146000000007b1d */ /* 0x000fe20000010000 */
[----:B0-----:R-:W-:-:S05]  /*0a30*/  LEA R156, R222, R3, 0x18 ;  /* 0x00000003de9c7211 */ /* 0x001fca00078ec0ff */
[----:B------:R-:W0:Y:S02]  /*0a40*/  LDS.128 R40, [R156+0x288d0] ;  /* 0x0288d0009c287984 */ /* 0x000e240000000c00 */
[----:B------:R-:W-:Y:S06]  /*0a50*/  BAR.ARV 0x4, 0x180 ;  /* 0x0106000000007b1d */ /* 0x000fec0000002000 */
[----:B0-----:R-:W-:-:S13]  /*0a60*/  ISETP.GE.AND P0, PT, R43, UR4, PT ;  /* 0x000000042b007c0c */ /* 0x001fda000bf06270 */
[----:B------:R-:W-:Y:S05]  /*0a70*/  @P0 BRA `(.L_x_480) ;  /* 0x0000019c00040947 */ /* 0x000fea0003800000 */
[----:B------:R-:W2:Y:S01]  /*0a80*/  LDL.LU R14, [R1+0xc] ;  /* 0x00000c00010e7983 */ /* 0x000ea20000300800 */
[----:B------:R-:W-:Y:S01]  /*0a90*/  IADD3 R13, R0, -0x80, RZ ;  /* 0xffffff80000d7810 */ /* 0x000fe20007ffe0ff */
[----:B------:R-:W-:Y:S01]  /*0aa0*/  IMAD.MOV.U32 R12, RZ, RZ, -0x2 ;  /* 0xfffffffeff0c7424 */ /* 0x000fe200078e00ff */
[----:B------:R-:W-:Y:S01]  /*0ab0*/  IADD3 R211, R156, 0x10400, RZ ;  /* 0x000104009cd37810 */ /* 0x000fe20007ffe0ff */
[----:B------:R-:W-:Y:S01]  /*0ac0*/  IMAD.MOV.U32 R207, RZ, RZ, RZ ;  /* 0x000000ffffcf7224 */ /* 0x000fe200078e00ff */
[----:B------:R-:W-:Y:S02]  /*0ad0*/  SHF.R.S32.HI R0, RZ, 0x1f, R13 ;  /* 0x0000001fff007819 */ /* 0x000fe4000001140d */
[----:B------:R-:W-:Y:S01]  /*0ae0*/  CS2R R154, SRZ ;  /* 0x00000000009a7805 */ /* 0x000fe2000001ff00 */
[----:B------:R-:W-:Y:S01]  /*0af0*/  IMAD.MOV.U32 R158, RZ, RZ, RZ ;  /* 0x000000ffff9e7224 */ /* 0x000fe200078e00ff */
[CC--:B------:R-:W-:Y:S01]  /*0b00*/  LEA.HI R2, R0.reuse, R13.reuse, RZ, 0x7 ;  /* 0x0000000d00027211 */ /* 0x0c0fe200078f38ff */
[----:B------:R-:W-:Y:S01]  /*0b10*/  IMAD.MOV.U32 R152, RZ, RZ, RZ ;  /* 0x000000ffff987224 */ /* 0x000fe200078e00ff */
[----:B------:R-:W-:-:S02]  /*0b20*/  LEA.HI R4, R0, R13, RZ, 0x5 ;  /* 0x0000000d00047211 */ /* 0x000fc400078f28ff */
[----:B------:R-:W-:Y:S02]  /*0b30*/  LOP3.LUT R212, R2, 0xffffff80, RZ, 0xc0, !PT ;  /* 0xffffff8002d47812 */ /* 0x000fe400078ec0ff */
[----:B------:R-:W-:Y:S01]  /*0b40*/  SHF.R.S32.HI R221, RZ, 0x7, R2 ;  /* 0x00000007ffdd7819 */ /* 0x000fe20000011402 */
[----:B------:R-:W-:Y:S01]  /*0b50*/  IMAD.SHL.U32 R5, R4, 0x20, RZ ;  /* 0x0000002004057824 */ /* 0x000fe200078e00ff */
[----:B------:R-:W-:Y:S01]  /*0b60*/  LEA.HI R3, R0, R13, RZ, 0x4 ;  /* 0x0000000d00037211 */ /* 0x000fe200078f20ff */
[----:B------:R-:W-:Y:S01]  /*0b70*/  IMAD.IADD R212, R13, 0x1, -R212 ;  /* 0x000000010dd47824 */ /* 0x000fe200078e0ad4 */
[----:B------:R-:W-:Y:S02]  /*0b80*/  LEA.HI R2, R2, R221, RZ, 0x1 ;  /* 0x000000dd02027211 */ /* 0x000fe400078f08ff */
[----:B------:R-:W-:Y:S02]  /*0b90*/  LEA.HI R11, R0, R13, RZ, 0x2 ;  /* 0x0000000d000b7211 */ /* 0x000fe400078f10ff */
[----:B------:R-:W-:-:S02]  /*0ba0*/  SHF.R.S32.HI R7, RZ, 0x1f, R212 ;  /* 0x0000001fff077819 */ /* 0x000fc400000114d4 */
[----:B------:R-:W-:Y:S02]  /*0bb0*/  LOP3.LUT R2, R2, 0x3fffffe, RZ, 0xc0, !PT ;  /* 0x03fffffe02027812 */ /* 0x000fe400078ec0ff */
[CC--:B------:R-:W-:Y:S02]  /*0bc0*/  LEA.HI R8, R7.reuse, R212.reuse, RZ, 0x2 ;  /* 0x000000d407087211 */ /* 0x0c0fe400078f10ff */
[----:B------:R-:W-:Y:S01]  /*0bd0*/  LEA.HI R7, R7, R212, RZ, 0x5 ;  /* 0x000000d407077211 */ /* 0x000fe200078f28ff */
[----:B------:R-:W-:Y:S01]  /*0be0*/  IMAD.IADD R2, R221, 0x1, -R2 ;  /* 0x00000001dd027824 */ /* 0x000fe200078e0a02 */
[--C-:B------:R-:W-:Y:S02]  /*0bf0*/  SHF.R.S32.HI R9, RZ, 0x2, R8.reuse ;  /* 0x00000002ff097819 */ /* 0x100fe40000011408 */
[----:B------:R-:W-:Y:S02]  /*0c00*/  SHF.R.S32.HI R10, RZ, 0x1f, R8 ;  /* 0x0000001fff0a7819 */ /* 0x000fe40000011408 */
[----:B------:R-:W-:-:S02]  /*0c10*/  SHF.R.S32.HI R7, RZ, 0x5, R7 ;  /* 0x00000005ff077819 */ /* 0x000fc40000011407 */
[----:B------:R-:W-:Y:S02]  /*0c20*/  LEA.HI R10, R10, R9, RZ, 0x3 ;  /* 0x000000090a0a7211 */ /* 0x000fe400078f18ff */
[----:B------:R-:W-:Y:S02]  /*0c30*/  SHF.R.S32.HI R6, RZ, 0x4, R3 ;  /* 0x00000004ff067819 */ /* 0x000fe40000011403 */
[----:B------:R-:W-:Y:S02]  /*0c40*/  LOP3.LUT R10, R10, 0xfffffff8, RZ, 0xc0, !PT ;  /* 0xfffffff80a0a7812 */ /* 0x000fe400078ec0ff */
[----:B------:R-:W-:Y:S02]  /*0c50*/  LOP3.LUT R4, R3, 0x3fffff0, RZ, 0xc0, !PT ;  /* 0x03fffff003047812 */ /* 0x000fe400078ec0ff */
[----:B------:R-:W-:Y:S02]  /*0c60*/  IADD3 R10, R9, -R10, RZ ;  /* 0x8000000a090a7210 */ /* 0x000fe40007ffe0ff */
[----:B------:R-:W-:-:S02]  /*0c70*/  LOP3.LUT R11, R11, 0xfffffffc, RZ, 0xc0, !PT ;  /* 0xfffffffc0b0b7812 */ /* 0x000fc400078ec0ff */
[----:B------:R-:W-:Y:S01]  /*0c80*/  LOP3.LUT R5, R5, 0xfffffc00, RZ, 0xc0, !PT ;  /* 0xfffffc0005057812 */ /* 0x000fe200078ec0ff */
[----:B------:R-:W-:Y:S01]  /*0c90*/  IMAD R7, R7, 0x10, R10 ;  /* 0x0000001007077824 */ /* 0x000fe200078e020a */
[----:B------:R-:W-:Y:S01]  /*0ca0*/  LEA.HI R3, R3, R6, RZ, 0x1 ;  /* 0x0000000603037211 */ /* 0x000fe200078f08ff */
[C---:B------:R-:W-:Y:S01]  /*0cb0*/  IMAD.IADD R11, R13.reuse, 0x1, -R11 ;  /* 0x000000010d0b7824 */ /* 0x040fe200078e0a0b */
[----:B------:R-:W-:Y:S01]  /*0cc0*/  IADD3 R4, R13, -R4, RZ ;  /* 0x800000040d047210 */ /* 0x000fe20007ffe0ff */
[----:B------:R-:W-:Y:S01]  /*0cd0*/  IMAD R223, R2, 0x40, R7 ;  /* 0x0000004002df7824 */ /* 0x000fe200078e0207 */
[CC--:B------:R-:W-:Y:S02]  /*0ce0*/  LEA.HI R2, R0.reuse, R13.reuse, RZ, 0x6 ;  /* 0x0000000d00027211 */ /* 0x0c0fe400078f30ff */
[----:B------:R-:W-:Y:S01]  /*0cf0*/  LEA.HI R0, R0, R13, RZ, 0x3 ;  /* 0x0000000d00007211 */ /* 0x000fe200078f18ff */
[----:B------:R-:W-:Y:S01]  /*0d00*/  IMAD R4, R4, 0x40, R5 ;  /* 0x0000004004047824 */ /* 0x000fe200078e0205 */
[----:B------:R-:W-:-:S02]  /*0d10*/  LOP3.LUT R3, R3, 0x1ffffffe, RZ, 0xc0, !PT ;  /* 0x1ffffffe03037812 */ /* 0x000fc400078ec0ff */
[----:B------:R-:W-:Y:S02]  /*0d20*/  SHF.R.S32.HI R153, RZ, 0x3, R0 ;  /* 0x00000003ff997819 */ /* 0x000fe40000011400 */
[----:B------:R-:W-:Y:S01]  /*0d30*/  LEA.HI R5, R11, R11, RZ, 0x1 ;  /* 0x0000000b0b057211 */ /* 0x000fe200078f08ff */
[----:B------:R-:W-:Y:S01]  /*0d40*/  IMAD.IADD R3, R6, 0x1, -R3 ;  /* 0x0000000106037824 */ /* 0x000fe200078e0a03 */
[C---:B------:R-:W-:Y:S01]  /*0d50*/  IADD3 R218, R153.reuse, 0x60, RZ ;  /* 0x0000006099da7810 */ /* 0x040fe20007ffe0ff */
[----:B------:R-:W-:Y:S01]  /*0d60*/  VIADD R220, R153, 0x20 ;  /* 0x0000002099dc7836 */ /* 0x000fe20000000000 */
[----:B------:R-:W-:Y:S01]  /*0d70*/  LOP3.LUT R6, R5, 0x1ffffffe, RZ, 0xc0, !PT ;  /* 0x1ffffffe05067812 */ /* 0x000fe200078ec0ff */
[----:B------:R-:W-:Y:S01]  /*0d80*/  VIADD R219, R153, 0x40 ;  /* 0x0000004099db7836 */ /* 0x000fe20000000000 */
[----:B------:R-:W-:Y:S01]  /*0d90*/  LOP3.LUT R202, R0, 0xfffffff8, RZ, 0xc0, !PT ;  /* 0xfffffff800ca7812 */ /* 0x000fe200078ec0ff */
[----:B------:R-:W-:Y:S01]  /*0da0*/  IMAD.SHL.U32 R193, R220, 0x40, RZ ;  /* 0x00000040dcc17824 */ /* 0x000fe200078e00ff */
[----:B------:R-:W-:Y:S01]  /*0db0*/  SHF.R.S32.HI R5, RZ, 0x1f, R220 ;  /* 0x0000001fff057819 */ /* 0x000fe200000114dc */
[----:B------:R-:W-:Y:S01]  /*0dc0*/  IMAD.SHL.U32 R159, R218, 0x40, RZ ;  /* 0x00000040da9f7824 */ /* 0x000fe200078e00ff */
[----:B------:R-:W-:Y:S01]  /*0dd0*/  SHF.R.S32.HI R7, RZ, 0x1f, R218 ;  /* 0x0000001fff077819 */ /* 0x000fe200000114da */
[----:B------:R-:W-:Y:S01]  /*0de0*/  IMAD.IADD R202, R13, 0x1, -R202 ;  /* 0x000000010dca7824 */ /* 0x000fe200078e0aca */
[----:B------:R-:W-:Y:S01]  /*0df0*/  SHF.R.S32.HI R0, RZ, 0x1f, R219 ;  /* 0x0000001fff007819 */ /* 0x000fe200000114db */
[----:B------:R-:W-:Y:S01]  /*0e00*/  IMAD.IADD R6, R11, 0x1, -R6 ;  /* 0x000000010b067824 */ /* 0x000fe200078e0a06 */
[----:B------:R-:W-:Y:S01]  /*0e10*/  LOP3.LUT R9, R8, 0x7ffffffc, RZ, 0xc0, !PT ;  /* 0x7ffffffc08097812 */ /* 0x000fe200078ec0ff */
[C---:B------:R-:W-:Y:S01]  /*0e20*/  IMAD.SHL.U32 R16, R202.reuse, 0x8, RZ ;  /* 0x00000008ca107824 */ /* 0x040fe200078e00ff */
[----:B------:R-:W-:Y:S01]  /*0e30*/  LEA.HI R5, R5, R220, RZ, 0x3 ;  /* 0x000000dc05057211 */ /* 0x000fe200078f18ff */
[----:B------:R-:W-:Y:S01]  /*0e40*/  IMAD.SHL.U32 R18, R202, 0x4, RZ ;  /* 0x00000004ca127824 */ /* 0x000fe200078e00ff */
[----:B------:R-:W-:Y:S01]  /*0e50*/  SHF.L.U32 R228, R153, 0x6, RZ ;  /* 0x0000000699e47819 */ /* 0x000fe200000006ff */
[----:B------:R-:W-:Y:S01]  /*0e60*/  VIADD R22, R16, 0x40 ;  /* 0x0000004010167836 */ /* 0x000fe20000000000 */
[----:B------:R-:W-:Y:S01]  /*0e70*/  LEA.HI R7, R7, R218, RZ, 0x3 ;  /* 0x000000da07077211 */ /* 0x000fe200078f18ff */
[----:B------:R-:W-:Y:S01]  /*0e80*/  IMAD.SHL.U32 R5, R5, 0x40, RZ ;  /* 0x0000004005057824 */ /* 0x000fe200078e00ff */
[----:B------:R-:W-:Y:S01]  /*0e90*/  SHF.L.U32 R192, R219, 0x6, RZ ;  /* 0x00000006dbc07819 */ /* 0x000fe200000006ff */
[----:B------:R-:W-:Y:S01]  /*0ea0*/  IMAD R224, R6, 0x8, R223 ;  /* 0x0000000806e07824 */ /* 0x000fe200078e02df */
[----:B------:R-:W-:Y:S01]  /*0eb0*/  LEA.HI R0, R0, R219, RZ, 0x3 ;  /* 0x000000db00007211 */ /* 0x000fe200078f18ff */
[----:B------:R-:W-:Y:S01]  /*0ec0*/  IMAD.SHL.U32 R7, R7, 0x40, RZ ;  /* 0x0000004007077824 */ /* 0x000fe200078e00ff */
[----:B------:R-:W-:-:S02]  /*0ed0*/  IADD3 R9, R212, -R9, RZ ;  /* 0x80000009d4097210 */ /* 0x000fc40007ffe0ff */
[----:B------:R-:W-:Y:S02]  /*0ee0*/  LEA R226, R3, R4, 0x3 ;  /* 0x0000000403e27211 */ /* 0x000fe400078e18ff */
[----:B------:R-:W-:Y:S01]  /*0ef0*/  LOP3.LUT R3, R228, 0x1c0, RZ, 0xc0, !PT ;  /* 0x000001c0e4037812 */ /* 0x000fe200078ec0ff */
[----:B------:R-:W-:Y:S01]  /*0f00*/  IMAD R225, R9, R12, 0x80 ;  /* 0x0000008009e17424 */ /* 0x000fe200078e020c */
[----:B------:R-:W-:Y:S02]  /*0f10*/  LOP3.LUT R193, R193, 0x1c0, RZ, 0xc0, !PT ;  /* 0x000001c0c1c17812 */ /* 0x000fe400078ec0ff */
[----:B------:R-:W-:Y:S02]  /*0f20*/  LOP3.LUT R192, R192, 0x1c0, RZ, 0xc0, !PT ;  /* 0x000001c0c0c07812 */ /* 0x000fe400078ec0ff */
[----:B------:R-:W-:Y:S02]  /*0f30*/  SHF.L.U32 R0, R0, 0x6, RZ ;  /* 0x0000000600007819 */ /* 0x000fe400000006ff */
[----:B------:R-:W-:-:S02]  /*0f40*/  SHF.L.U32 R2, R2, 0x3, RZ ;  /* 0x0000000302027819 */ /* 0x000fc400000006ff */
[----:B------:R-:W-:Y:S02]  /*0f50*/  LOP3.LUT R159, R159, 0x1c0, RZ, 0xc0, !PT ;  /* 0x000001c09f9f7812 */ /* 0x000fe400078ec0ff */
[----:B------:R-:W-:Y:S02]  /*0f60*/  SHF.R.U32.HI R198, RZ, 0x3, R3 ;  /* 0x00000003ffc67819 */ /* 0x000fe40000011603 */
[--C-:B------:R-:W-:Y:S02]  /*0f70*/  LOP3.LUT R201, R3, 0x38, R16.reuse, 0xf8, !PT ;  /* 0x0000003803c97812 */ /* 0x100fe400078ef810 */
[----:B------:R-:W-:Y:S02]  /*0f80*/  SHF.R.U32.HI R11, RZ, 0x3, R193 ;  /* 0x00000003ff0b7819 */ /* 0x000fe400000116c1 */
[----:B------:R-:W-:Y:S02]  /*0f90*/  LOP3.LUT R4, R193, 0x38, R16, 0xf8, !PT ;  /* 0x00000038c1047812 */ /* 0x000fe400078ef810 */
[----:B------:R-:W-:-:S02]  /*0fa0*/  SHF.R.U32.HI R9, RZ, 0x3, R192 ;  /* 0x00000003ff097819 */ /* 0x000fc400000116c0 */
[----:B------:R-:W-:Y:S02]  /*0fb0*/  LOP3.LUT R3, R192, 0x38, R16, 0xf8, !PT ;  /* 0x00000038c0037812 */ /* 0x000fe400078ef810 */
[----:B------:R-:W-:Y:S02]  /*0fc0*/  LOP3.LUT R197, R5, 0xfffffe00, RZ, 0xc0, !PT ;  /* 0xfffffe0005c57812 */ /* 0x000fe400078ec0ff */
[----:B------:R-:W-:Y:S02]  /*0fd0*/  LOP3.LUT R196, R0, 0xfffffe00, RZ, 0xc0, !PT ;  /* 0xfffffe0000c47812 */ /* 0x000fe400078ec0ff */
[----:B------:R-:W-:Y:S02]  /*0fe0*/  LOP3.LUT R199, R2, 0xfffffe00, RZ, 0xc0, !PT ;  /* 0xfffffe0002c77812 */ /* 0x000fe400078ec0ff */
[----:B------:R-:W-:Y:S02]  /*0ff0*/  IADD3 R23, R18, 0x20, RZ ;  /* 0x0000002012177810 */ /* 0x000fe40007ffe0ff */
[----:B------:R-:W-:-:S02]  /*1000*/  SHF.R.U32.HI R229, RZ, 0x3, R159 ;  /* 0x00000003ffe57819 */ /* 0x000fc4000001169f */
[----:B------:R-:W-:Y:S01]  /*1010*/  LOP3.LUT R8, R159, 0x38, R16, 0xf8, !PT ;  /* 0x000000389f087812 */ /* 0x000fe200078ef810 */
[----:B------:R-:W-:Y:S01]  /*1020*/  IMAD.SHL.U32 R214, R23, 0x2, RZ ;  /* 0x0000000217d67824 */ /* 0x000fe200078e00ff */
[----:B------:R-:W-:Y:S02]  /*1030*/  LOP3.LUT R195, R7, 0xfffffe00, RZ, 0xc0, !PT ;  /* 0xfffffe0007c37812 */ /* 0x000fe400078ec0ff */
[----:B------:R-:W-:Y:S02]  /*1040*/  LOP3.LUT R4, R197, R4, R11, 0xf6, !PT ;  /* 0x00000004c5047212 */ /* 0x000fe400078ef60b */
[----:B------:R-:W-:Y:S02]  /*1050*/  LOP3.LUT R216, R196, R3, R9, 0xf6, !PT ;  /* 0x00000003c4d87212 */ /* 0x000fe400078ef609 */
[----:B------:R-:W-:Y:S01]  /*1060*/  LOP3.LUT R201, R199, R201, R198, 0xf6, !PT ;  /* 0x000000c9c7c97212 */ /* 0x000fe200078ef6c6 */
[----:B------:R-:W-:Y:S01]  /*1070*/  IMAD R217, R4, 0x2, R211 ;  /* 0x0000000204d97824 */ /* 0x000fe200078e02d3 */
[----:B------:R-:W-:Y:S01]  /*1080*/  SHF.R.S32.HI R10, RZ, 0x1f, R23 ;  /* 0x0000001fff0a7819 */ /* 0x000fe20000011417 */
[----:B------:R-:W-:Y:S01]  /*1090*/  IMAD R216, R216, 0x2, R211 ;  /* 0x00000002d8d87824 */ /* 0x000fe200078e02d3 */
[----:B------:R-:W-:-:S02]  /*10a0*/  LOP3.LUT R8, R195, R8, R229, 0xf6, !PT ;  /* 0x00000008c3087212 */ /* 0x000fc400078ef6e5 */
[----:B------:R-:W-:Y:S02]  /*10b0*/  SHF.R.S32.HI R227, RZ, 0x1f, R153 ;  /* 0x0000001fffe37819 */ /* 0x000fe40000011499 */
[----:B------:R-:W-:Y:S02]  /*10c0*/  SHF.R.S32.HI R19, RZ, 0x1f, R18 ;  /* 0x0000001fff137819 */ /* 0x000fe40000011412 */
[----:B------:R-:W-:Y:S02]  /*10d0*/  SHF.R.S32.HI R17, RZ, 0x1f, R16 ;  /* 0x0000001fff117819 */ /* 0x000fe40000011410 */
[----:B------:R-:W-:Y:S02]  /*10e0*/  SHF.R.S32.HI R2, RZ, 0x1f, R22 ;  /* 0x0000001fff027819 */ /* 0x000fe40000011416 */
[----:B------:R-:W-:Y:S02]  /*10f0*/  SHF.L.U64.HI R213, R23, 0x1, R10 ;  /* 0x0000000117d57819 */ /* 0x000fe4000001020a */
[----:B------:R-:W-:-:S02]  /*1100*/  LEA R200, R201, R211, 0x1 ;  /* 0x000000d3c9c87211 */ /* 0x000fc400078e08ff */
[----:B------:R-:W-:Y:S02]  /*1110*/  LEA R215, R8, R211, 0x1 ;  /* 0x000000d308d77211 */ /* 0x000fe400078e08ff */
[----:B--2---:R-:W-:-:S07]  /*1120*/  LOP3.LUT R157, R14, 0x1, RZ, 0xfc, !PT ;  /* 0x000000010e9d7812 */ /* 0x004fce00078efcff */
.L_x_676:
[----:B0-----:R-:W0:Y:S02]  /*1130*/  LDC.64 R4, c[0x0][0xc88] ;  /* 0x00032200ff047b82 */ /* 0x001e240000000a00 */
[----:B0-----:R-:W-:-:S05]  /*1140*/  IMAD.WIDE R4, R43, 0x4, R4 ;  /* 0x000000042b047825 */ /* 0x001fca00078e0204 */
[----:B--2---:R-:W2:Y:S01]  /*1150*/  LDG.E R206, desc[UR38][R4.64] ;  /* 0x0000002604ce7981 */ /* 0x004ea2000c1e1900 */
[----:B------:R-:W-:Y:S05]  /*1160*/  YIELD ;  /* 0x0000000000007946 */ /* 0x000fea0003800000 */
[----:B------:R-:W-:Y:S01]  /*1170*/  ULDC.64 UR4, c[0x0][0xa28] ;  /* 0x00028a0000047ab9 */ /* 0x000fe20000000a00 */
[----:B------:R-:W-:Y:S01]  /*1180*/  ULDC.64 UR8, c[0x0][0xa18] ;  /* 0x0002860000087ab9 */ /* 0x000fe20000000a00 */
[----:B------:R-:W-:Y:S01]  /*1190*/  ISETP.NE.U32.AND P1, PT, RZ, UR4, PT ;  /* 0x00000004ff007c0c */ /* 0x000fe2000bf25070 */
[----:B------:R-:W-:Y:S01]  /*11a0*/  ULDC.64 UR6, c[0x0][0xa08] ;  /* 0x0002820000067ab9 */ /* 0x000fe20000000a00 */
[----:B------:R-:W-:Y:S01]  /*11b0*/  MOV R0, RZ ;  /* 0x000000ff00007202 */ /* 0x000fe20000000f00 */
[----:B------:R-:W-:Y:S01]  /*11c0*/  IMAD.MOV.U32 R30, RZ, RZ, RZ ;  /* 0x000000ffff1e7224 */ /* 0x000fe200078e00ff */
[----:B------:R-:W-:-:S02]  /*11d0*/  ISETP.NE.AND.EX P1, PT, RZ, UR5, PT, P1 ;  /* 0x00000005ff007c0c */ /* 0x000fc4000bf25310 */
[----:B------:R-:W-:-:S04]  /*11e0*/  ISETP.NE.U32.AND P0, PT, RZ, UR6, PT ;  /* 0x00000006ff007c0c */ /* 0x000fc8000bf05070 */
[----:B------:R-:W-:Y:S02]  /*11f0*/  ISETP.NE.AND.EX P0, PT, RZ, UR7, PT, P0 ;  /* 0x00000007ff007c0c */ /* 0x000fe4000bf05300 */
[----:B--2---:R-:W-:Y:S01]  /*1200*/  SHF.R.S32.HI R209, RZ, 0x1f, R206 ;  /* 0x0000001fffd17819 */ /* 0x004fe200000114ce */
[----:B------:R-:W-:-:S04]  /*1210*/  IMAD.SHL.U32 R204, R206, 0x4, RZ ;  /* 0x00000004cecc7824 */ /* 0x000fc800078e00ff */
[C---:B------:R-:W-:Y:S02]  /*1220*/  @P1 LEA R6, P2, R206.reuse, UR4, 0x2 ;  /* 0x00000004ce061c11 */ /* 0x040fe4000f8410ff */
[C-C-:B------:R-:W-:Y:S02]  /*1230*/  SHF.L.U64.HI R205, R206.reuse, 0x2, R209.reuse ;  /* 0x00000002cecd7819 */ /* 0x140fe400000102d1 */
[----:B----4-:R-:W-:Y:S02]  /*1240*/  @P1 LEA.HI.X R7, R206, UR5, R209, 0x2, P2 ;  /* 0x00000005ce071c11 */ /* 0x010fe400090f14d1 */
[----:B------:R-:W-:Y:S01]  /*1250*/  ISETP.NE.U32.AND P2, PT, RZ, UR8, PT ;  /* 0x00000008ff007c0c */ /* 0x000fe2000bf45070 */
[----:B------:R-:W-:Y:S01]  /*1260*/  ULDC UR4, c[0x0][0x288] ;  /* 0x0000a20000047ab9 */ /* 0x000fe20000000800 */
[----:B------:R-:W-:Y:S01]  /*1270*/  IADD3 R8, P3, R204, UR6, RZ ;  /* 0x00000006cc087c10 */ /* 0x000fe2000ff7e0ff */
[----:B------:R0:W5:Y:S01]  /*1280*/  @P1 LDG.E R0, desc[UR38][R6.64] ;  /* 0x0000002606001981 */ /* 0x000162000c1e1900 */
[----:B------:R-:W-:Y:S01]  /*1290*/  ISETP.NE.AND.EX P2, PT, RZ, UR9, PT, P2 ;  /* 0x00000009ff007c0c */ /* 0x000fe2000bf45320 */
[----:B------:R-:W-:Y:S01]  /*12a0*/  IMAD.U32 R95, RZ, RZ, UR4 ;  /* 0x00000004ff5f7e24 */ /* 0x000fe2000f8e00ff */
[----:B------:R-:W-:Y:S01]  /*12b0*/  IADD3.X R9, R205, UR7, RZ, P3, !PT ;  /* 0x00000007cd097c10 */ /* 0x000fe20009ffe4ff */
[----:B------:R-:W-:-:S04]  /*12c0*/  ULDC.64 UR4, c[0x0][0x418] ;  /* 0x0001060000047ab9 */ /* 0x000fc80000000a00 */
[----:B------:R0:W5:Y:S06]  /*12d0*/  @P0 LDG.E R30, desc[UR38][R8.64] ;  /* 0x00000026081e0981 */ /* 0x00016c000c1e1900 */
[----:B------:R-:W-:-:S04]  /*12e0*/  @P2 IADD3 R4, P1, R204, UR8, RZ ;  /* 0x00000008cc042c10 */ /* 0x000fc8000ff3e0ff */
[----:B------:R-:W-:-:S05]  /*12f0*/  @P2 IADD3.X R5, R205, UR9, RZ, P1, !PT ;  /* 0x00000009cd052c10 */ /* 0x000fca0008ffe4ff */
[----:B------:R0:W5:Y:S01]  /*1300*/  @P2 LDG.E R95, desc[UR38][R4.64] ;  /* 0x00000026045f2981 */ /* 0x000162000c1e1900 */
[----:B------:R-:W-:-:S03]  /*1310*/  UISETP.NE.U32.AND UP0, UPT, UR4, URZ, UPT ;  /* 0x0000003f0400728c */ /* 0x000fc6000bf05070 */
[----:B------:R-:W-:Y:S01]  /*1320*/  ULDC UR4, c[0x0][0x424] ;  /* 0x0001090000047ab9 */ /* 0x000fe20000000800 */
[----:B------:R-:W-:-:S03]  /*1330*/  UISETP.NE.AND.EX UP0, UPT, UR5, URZ, UPT, UP0 ;  /* 0x0000003f0500728c */ /* 0x000fc6000bf05300 */
[----:B------:R-:W-:Y:S01]  /*1340*/  ULDC UR5, c[0x0][0x2f0] ;  /* 0x0000bc0000057ab9 */ /* 0x000fe20000000800 */
[----:B------:R-:W-:-:S04]  /*1350*/  USEL UR4, UR4, 0x1, UP0 ;  /* 0x0000000104047887 */ /* 0x000fc80008000000 */
[----:B------:R-:W-:-:S03]  /*1360*/  UIMAD UR4, UR4, UR5, URZ ;  /* 0x00000005040472a4 */ /* 0x000fc6000f8e023f */
[----:B------:R-:W-:Y:S02]  /*1370*/  ULDC UR5, c[0x0][0x348] ;  /* 0x0000d20000057ab9 */ /* 0x000fe40000000800 */
[----:B------:R-:W-:Y:S01]  /*1380*/  MOV R25, UR5 ;  /* 0x0000000500197c02 */ /* 0x000fe20008000f00 */
[----:B------:R-:W-:Y:S02]  /*1390*/  IMAD.U32 R29, RZ, RZ, UR4 ;  /* 0x00000004ff1d7e24 */ /* 0x000fe4000f8e00ff */
[----:B------:R-:W-:Y:S01]  /*13a0*/  IMAD.MOV.U32 R26, RZ, RZ, R206 ;  /* 0x000000ffff1a7224 */ /* 0x000fe200078e00ce */
[----:B0--3--:R-:W-:Y:S06]  /*13b0*/  @P2 BRA `(.L_x_481) ;  /* 0x0000000000242947 */ /* 0x009fec0003800000 */
[----:B------:R-:W-:Y:S02]  /*13c0*/  ULDC.64 UR4, c[0x0][0xa00] ;  /* 0x0002800000047ab9 */ /* 0x000fe40000000a00 */
[----:B------:R-:W-:-:S04]  /*13d0*/  ISETP.NE.U32.AND P1, PT, RZ, UR4, PT ;  /* 0x00000004ff007c0c */ /* 0x000fc8000bf25070 */
[----:B------:R-:W-:-:S13]  /*13e0*/  ISETP.NE.AND.EX P1, PT, RZ, UR5, PT, P1 ;  /* 0x00000005ff007c0c */ /* 0x000fda000bf25310 */
[----:B------:R-:W-:Y:S05]  /*13f0*/  @!P1 BRA `(.L_x_481) ;  /* 0x0000000000149947 */ /* 0x000fea0003800000 */
[----:B------:R-:W0:Y:S02]  /*1400*/  LDC.64 R4, c[0x0][0xa00] ;  /* 0x00028000ff047b82 */ /* 0x000e240000000a00 */
[----:B0-----:R-:W-:-:S05]  /*1410*/  IMAD.WIDE R4, R26, 0x4, R4 ;  /* 0x000000041a047825 */ /* 0x001fca00078e0204 */
[----:B-----5:R-:W2:Y:S04]  /*1420*/  LDG.E R95, desc[UR38][R4.64] ;  /* 0x00000026045f7981 */ /* 0x020ea8000c1e1900 */
[----:B------:R-:W2:Y:S02]  /*1430*/  LDG.E R6, desc[UR38][R4.64+0x4] ;  /* 0x0000042604067981 */ /* 0x000ea4000c1e1900 */
[----:B--2---:R-:W-:-:S07]  /*1440*/  IADD3 R95, -R95, R6, RZ ;  /* 0x000000065f5f7210 */ /* 0x004fce0007ffe1ff */
.L_x_481:
[----:B------:R-:W-:Y:S01]  /*1450*/  ULDC.64 UR4, c[0x0][0xa20] ;  /* 0x0002880000047ab9 */ /* 0x000fe20000000a00 */
[----:B------:R-:W-:Y:S01]  /*1460*/  IMAD.MOV.U32 R208, RZ, RZ, R41 ;  /* 0x000000ffffd07224 */ /* 0x000fe200078e0029 */
[----:B------:R-:W-:Y:S01]  /*1470*/  ISETP.NE.U32.AND P1, PT, RZ, UR4, PT ;  /* 0x00000004ff007c0c */ /* 0x000fe2000bf25070 */
[----:B------:R-:W-:-:S03]  /*1480*/  IMAD.MOV.U32 R203, RZ, RZ, R42 ;  /* 0x000000ffffcb7224 */ /* 0x000fc600078e002a */
[----:B------:R-:W-:-:S13]  /*1490*/  ISETP.NE.AND.EX P1, PT, RZ, UR5, PT, P1 ;  /* 0x00000005ff007c0c */ /* 0x000fda000bf25310 */
[----:B------:R-:W-:Y:S05]  /*14a0*/  @!P1 BRA `(.L_x_482) ;  /* 0x0000000000109947 */ /* 0x000fea0003800000 */
[----:B------:R-:W-:-:S04]  /*14b0*/  IADD3 R4, P0, R204, UR4, RZ ;  /* 0x00000004cc047c10 */ /* 0x000fc8000ff1e0ff */
[----:B------:R-:W-:-:S05]  /*14c0*/  IADD3.X R5, R205, UR5, RZ, P0, !PT ;  /* 0x00000005cd057c10 */ /* 0x000fca00087fe4ff */
[----:B------:R0:W5:Y:S01]  /*14d0*/  LDG.E R29, desc[UR38][R4.64] ;  /* 0x00000026041d7981 */ /* 0x000162000c1e1900 */
[----:B------:R-:W-:Y:S05]  /*14e0*/  BRA `(.L_x_483) ;  /* 0x0000000000107947 */ /* 0x000fea0003800000 */
.L_x_482:
[----:B------:R-:W-:Y:S05]  /*14f0*/  @!P0 BRA `(.L_x_483) ;  /* 0x00000000000c8947 */ /* 0x000fea0003800000 */
[----:B------:R-:W2:Y:S04]  /*1500*/  LDG.E R4, desc[UR38][R8.64] ;  /* 0x0000002608047981 */ /* 0x000ea8000c1e1900 */
[----:B------:R-:W2:Y:S02]  /*1510*/  LDG.E R29, desc[UR38][R8.64+0x4] ;  /* 0x00000426081d7981 */ /* 0x000ea4000c1e1900 */
[----:B--2---:R-:W-:-:S07]  /*1520*/  IADD3 R29, -R4, R29, RZ ;  /* 0x0000001d041d7210 */ /* 0x004fce0007ffe1ff */
.L_x_483:
[----:B------:R-:W-:Y:S02]  /*1530*/  ULDC.64 UR4, c[0x0][0xa10] ;  /* 0x0002840000047ab9 */ /* 0x000fe40000000a00 */
[----:B------:R-:W-:-:S04]  /*1540*/  ISETP.NE.U32.AND P0, PT, RZ, UR4, PT ;  /* 0x00000004ff007c0c */ /* 0x000fc8000bf05070 */
[----:B------:R-:W-:Y:S01]  /*1550*/  ISETP.NE.AND.EX P0, PT, RZ, UR5, PT, P0 ;  /* 0x00000005ff007c0c */ /* 0x000fe2000bf05300 */
[----:B-----5:R-:W-:Y:S01]  /*1560*/  IMAD.IADD R10, R29, 0x1, -R0 ;  /* 0x000000011d0a7824 */ /* 0x020fe200078e0a00 */
[----:B------:R-:W-:-:S11]  /*1570*/  ULDC.64 UR4, c[0x0][0xa30] ;  /* 0x00028c0000047ab9 */ /* 0x000fd60000000a00 */
[----:B0-----:R-:W0:Y:S02]  /*1580*/  @P0 LDC.64 R4, c[0x0][0xa10] ;  /* 0x00028400ff040b82 */ /* 0x001e240000000a00 */
[----:B0-----:R-:W-:-:S05]  /*1590*/  @P0 IMAD.WIDE R4, R26, 0x4, R4 ;  /* 0x000000041a040825 */ /* 0x001fca00078e0204 */
[----:B------:R-:W2:Y:S04]  /*15a0*/  @P0 LDG.E R3, desc[UR38][R4.64] ;  /* 0x0000002604030981 */ /* 0x000ea8000c1e1900 */
[----:B------:R-:W2:Y:S01]  /*15b0*/  @P0 LDG.E R8, desc[UR38][R4.64+0x4] ;  /* 0x0000042604080981 */ /* 0x000ea2000c1e1900 */
[----:B------:R-:W-:Y:S01]  /*15c0*/  IADD3 R27, -R10, RZ, RZ ;  /* 0x000000ff0a1b7210 */ /* 0x000fe20007ffe1ff */
[----:B------:R-:W-:Y:S01]  /*15d0*/  IMAD.MOV.U32 R24, RZ, RZ, R29 ;  /* 0x000000ffff187224 */ /* 0x000fe200078e001d */
[----:B------:R-:W-:Y:S02]  /*15e0*/  ISETP.NE.U32.AND P1, PT, RZ, UR4, PT ;  /* 0x00000004ff007c0c */ /* 0x000fe4000bf25070 */
[----:B------:R-:W-:Y:S02]  /*15f0*/  VIMNMX R27, RZ, R27, !PT ;  /* 0x0000001bff1b7248 */ /* 0x000fe40007fe0100 */
[----:B------:R-:W-:-:S13]  /*1600*/  ISETP.NE.AND.EX P1, PT, RZ, UR5, PT, P1 ;  /* 0x00000005ff007c0c */ /* 0x000fda000bf25310 */
[----:B------:R-:W-:-:S04]  /*1610*/  @P1 IADD3 R6, P2, R204, UR4, RZ ;  /* 0x00000004cc061c10 */ /* 0x000fc8000ff5e0ff */
[----:B------:R-:W-:-:S05]  /*1620*/  @P1 IADD3.X R7, R205, UR5, RZ, P2, !PT ;  /* 0x00000005cd071c10 */ /* 0x000fca00097fe4ff */
[----:B------:R0:W5:Y:S01]  /*1630*/  @P1 LDG.E R24, desc[UR38][R6.64] ;  /* 0x0000002606181981 */ /* 0x000162000c1e1900 */
[----:B--2---:R-:W-:-:S05]  /*1640*/  @P0 IADD3 R25, -R3, R8, RZ ;  /* 0x0000000803190210 */ /* 0x004fca0007ffe1ff */
[----:B------:R-:W-:-:S04]  /*1650*/  IMAD.IADD R96, R10, 0x1, R25 ;  /* 0x000000010a607824 */ /* 0x000fc800078e0219 */
[----:B------:R-:W-:-:S05]  /*1660*/  VIADD R0, R96, 0x7f ;  /* 0x0000007f60007836 */ /* 0x000fca0000000000 */
[----:B------:R-:W-:-:S04]  /*1670*/  SHF.R.S32.HI R3, RZ, 0x1f, R0 ;  /* 0x0000001fff037819 */ /* 0x000fc80000011400 */
[----:B------:R-:W-:-:S04]  /*1680*/  LEA.HI R3, R3, R0, RZ, 0x7 ;  /* 0x0000000003037211 */ /* 0x000fc800078f38ff */
[----:B------:R-:W-:Y:S02]  /*1690*/  LOP3.LUT R0, R3, 0xffffff80, RZ, 0xc0, !PT ;  /* 0xffffff8003007812 */ /* 0x000fe400078ec0ff */
[----:B------:R-:W-:Y:S02]  /*16a0*/  SHF.R.S32.HI R210, RZ, 0x7, R3 ;  /* 0x00000007ffd27819 */ /* 0x000fe40000011403 */
[----:B------:R-:W-:-:S04]  /*16b0*/  VIADDMNMX R0, R0, -R10, R25, PT ;  /* 0x8000000a00007246 */ /* 0x000fc80003800119 */
[----:B------:R-:W-:Y:S02]  /*16c0*/  ISETP.GT.AND P0, PT, R0, R27, PT ;  /* 0x0000001b0000720c */ /* 0x000fe40003f04270 */
[----:B------:R-:W-:-:S05]  /*16d0*/  SHF.R.U32.HI R27, RZ, 0x7, R27 ;  /* 0x00000007ff1b7819 */ /* 0x000fca000001161b */
[----:B------:R-:W-:-:S06]  /*16e0*/  IMAD.MOV.U32 R28, RZ, RZ, R27 ;  /* 0x000000ffff1c7224 */ /* 0x000fcc00078e001b */
[----:B------:R-:W-:-:S05]  /*16f0*/  @P0 VIADD R0, R0, 0x7f ;  /* 0x0000007f00000836 */ /* 0x000fca0000000000 */
[----:B------:R-:W-:-:S04]  /*1700*/  @P0 SHF.R.S32.HI R5, RZ, 0x1f, R0 ;  /* 0x0000001fff050819 */ /* 0x000fc80000011400 */
[----:B------:R-:W-:-:S04]  /*1710*/  @P0 LEA.HI R5, R5, R0, RZ, 0x7 ;  /* 0x0000000005050211 */ /* 0x000fc800078f38ff */
[----:B------:R-:W-:Y:S02]  /*1720*/  @P0 SHF.R.S32.HI R28, RZ, 0x7, R5 ;  /* 0x00000007ff1c0819 */ /* 0x000fe40000011405 */
[----:B------:R-:W-:Y:S02]  /*1730*/  PLOP3.LUT P0, PT, PT, PT, PT, 0x80, 0x0 ;  /* 0x000000000000781c */ /* 0x000fe40003f0f070 */
[----:B------:R-:W-:-:S13]  /*1740*/  ISETP.GT.AND P1, PT, R28, R27, PT ;  /* 0x0000001b1c00720c */ /* 0x000fda0003f24270 */
[----:B0-----:R-:W-:Y:S05]  /*1750*/  @!P1 BRA `(.L_x_484) ;  /* 0x00000068004c9947 */ /* 0x001fea0003800000 */
[----:B------:R-:W-:Y:S01]  /*1760*/  IADD3 R0, R156, 0x18400, RZ ;  /* 0x000184009c007810 */ /* 0x000fe20007ffe0ff */
[----:B------:R-:W-:Y:S03]  /*1770*/  BSSY B6, `(.L_x_485) ;  /* 0x0000013000067945 */ /* 0x000fe60003800000 */
[----:B------:R-:W-:-:S13]  /*1780*/  LOP3.LUT P0, RZ, R0, 0x3ff, RZ, 0xc0, !PT ;  /* 0x000003ff00ff7812 */ /* 0x000fda000780c0ff */
[----:B------:R-:W-:Y:S05]  /*1790*/  @!P0 BRA `(.L_x_486) ;  /* 0x0000000000408947 */ /* 0x000fea0003800000 */
        /* <DEDUP_REMOVED lines=10> */
[----:B------:R-:W-:Y:S01]  /*1840*/  MOV R11, UR7 ;  /* 0x00000007000b7c02 */ /* 0x000fe20008000f00 */
[----:B------:R-:W-:Y:S01]  /*1850*/  IMAD.MOV.U32 R8, RZ, RZ, 0x70 ;  /* 0x00000070ff087424 */ /* 0x000fe200078e00ff */
[----:B------:R-:W-:Y:S01]  /*1860*/  MOV R13, RZ ;  /* 0x000000ff000d7202 */ /* 0x000fe20000000f00 */
[----:B0-----:R-:W-:-:S07]  /*1870*/  IMAD.MOV.U32 R12, RZ, RZ, 0x1 ;  /* 0x00000001ff0c7424 */ /* 0x001fce00078e00ff */
[----:B------:R-:W-:-:S07]  /*1880*/  LEPC R20, `(.L_x_486) ;  /* 0x000000001014794e */ /* 0x000fce0000000000 */
[----:B-1---5:R-:W-:Y:S05]  /*1890*/  CALL.ABS.NOINC R14 ;  /* 0x000000000e007343 */ /* 0x022fea0003c00000 */
.L_x_486:
[----:B------:R-:W-:Y:S05]  /*18a0*/  BSYNC B6 ;  /* 0x0000000000067941 */ /* 0x000fea0003800000 */
.L_x_485:
[----:B------:R-:W-:Y:S01]  /*18b0*/  VIADD R0, R156, 0x400 ;  /* 0x000004009c007836 */ /* 0x000fe20000000000 */
[----:B------:R-:W-:Y:S04]  /*18c0*/  BSSY B6, `(.L_x_487) ;  /* 0x0000013000067945 */ /* 0x000fe80003800000 */
[----:B------:R-:W-:-:S13]  /*18d0*/  LOP3.LUT P0, RZ, R0, 0x3ff, RZ, 0xc0, !PT ;  /* 0x000003ff00ff7812 */ /* 0x000fda000780c0ff */
[----:B------:R-:W-:Y:S05]  /*18e0*/  @!P0 BRA `(.L_x_488) ;  /* 0x0000000000408947 */ /* 0x000fea0003800000 */
[----:B------:R-:W-:Y:S01]  /*18f0*/  MOV R0, 0x0 ;  /* 0x0000000000007802 */ /* 0x000fe20000000f00 */
[----:B------:R-:W-:Y:S01]  /*1900*/  ULDC.64 UR4, c[0x4][0x80] ;  /* 0x0100200000047ab9 */ /* 0x000fe20000000a00 */
[----:B------:R-:W-:Y:S01]  /*1910*/  ULDC.64 UR6, c[0x4][0x18] ;  /* 0x0100060000067ab9 */ /* 0x000fe20000000a00 */
[----:B------:R-:W-:Y:S01]  /*1920*/  IMAD.U32 R4, RZ, RZ, UR4 ;  /* 0x00000004ff047e24 */ /* 0x000fe2000f8e00ff */
[----:B------:R0:W1:Y:S01]  /*1930*/  LDC.64 R14, c[0x4][R0] ;  /* 0x01000000000e7b82 */ /* 0x0000620000000a00 */
[----:B------:R-:W-:Y:S01]  /*1940*/  MOV R5, UR5 ;  /* 0x0000000500057c02 */ /* 0x000fe20008000f00 */
[----:B------:R-:W-:Y:S01]  /*1950*/  ULDC.64 UR4, c[0x4][0x88] ;  /* 0x0100220000047ab9 */ /* 0x000fe20000000a00 */
[----:B------:R-:W-:Y:S01]  /*1960*/  MOV R10, UR6 ;  /* 0x00000006000a7c02 */ /* 0x000fe20008000f00 */
[----:B------:R-:W-:Y:S01]  /*1970*/  IMAD.U32 R6, RZ, RZ, UR4 ;  /* 0x00000004ff067e24 */ /* 0x000fe2000f8e00ff */
[----:B------:R-:W-:Y:S01]  /*1980*/  MOV R12, 0x1 ;  /* 0x00000001000c7802 */ /* 0x000fe20000000f00 */
[----:B------:R-:W-:-:S02]  /*1990*/  IMAD.U32 R7, RZ, RZ, UR5 ;  /* 0x00000005ff077e24 */ /* 0x000fc4000f8e00ff */
[----:B------:R-:W-:Y:S02]  /*19a0*/  IMAD.U32 R11, RZ, RZ, UR7 ;  /* 0x00000007ff0b7e24 */ /* 0x000fe4000f8e00ff */
[----:B------:R-:W-:Y:S02]  /*19b0*/  IMAD.MOV.U32 R8, RZ, RZ, 0x70 ;  /* 0x00000070ff087424 */ /* 0x000fe400078e00ff */
[----:B0-----:R-:W-:-:S07]  /*19c0*/  IMAD.MOV.U32 R13, RZ, RZ, RZ ;  /* 0x000000ffff0d7224 */ /* 0x001fce00078e00ff */
[----:B------:R-:W-:-:S07]  /*19d0*/  LEPC R20, `(.L_x_488) ;  /* 0x000000001014794e */ /* 0x000fce0000000000 */
[----:B-1---5:R-:W-:Y:S05]  /*19e0*/  CALL.ABS.NOINC R14 ;  /* 0x000000000e007343 */ /* 0x022fea0003c00000 */
.L_x_488:
[----:B------:R-:W-:Y:S05]  /*19f0*/  BSYNC B6 ;  /* 0x0000000000067941 */ /* 0x000fea0003800000 */
.L_x_487:
[----:B------:R-:W-:Y:S01]  /*1a00*/  ULDC.64 UR4, c[0x0][0x9f8] ;  /* 0x00027e0000047ab9 */ /* 0x000fe20000000a00 */
[----:B------:R-:W0:Y:S01]  /*1a10*/  LDC R37, c[0x0][0x3f4] ;  /* 0x0000fd00ff257b82 */ /* 0x000e220000000800 */
[----:B------:R-:W-:-:S04]  /*1a20*/  ISETP.NE.U32.AND P0, PT, RZ, UR4, PT ;  /* 0x00000004ff007c0c */ /* 0x000fc8000bf05070 */
[----:B------:R-:W-:-:S03]  /*1a30*/  ISETP.NE.AND.EX P0, PT, RZ, UR5, PT, P0 ;  /* 0x00000005ff007c0c */ /* 0x000fc6000bf05300 */
[----:B------:R-:W1:Y:S08]  /*1a40*/  LDC.64 R14, c[0x0][0x3f8] ;  /* 0x0000fe00ff0e7b82 */ /* 0x000e700000000a00 */
[----:B------:R-:W2:Y:S02]  /*1a50*/  LDC.64 R34, c[0x0][0x408] ;  /* 0x00010200ff227b82 */ /* 0x000ea40000000a00 */
[----:B------:R-:W-:-:S04]  /*1a60*/  @P0 IADD3 R4, P1, R204, UR4, RZ ;  /* 0x00000004cc040c10 */ /* 0x000fc8000ff3e0ff */
[----:B------:R-:W-:-:S05]  /*1a70*/  @P0 IADD3.X R5, R205, UR5, RZ, P1, !PT ;  /* 0x00000005cd050c10 */ /* 0x000fca0008ffe4ff */
[----:B------:R3:W4:Y:S01]  /*1a80*/  @P0 LDG.E R26, desc[UR38][R4.64] ;  /* 0x00000026041a0981 */ /* 0x000722000c1e1900 */
[----:B0-----:R-:W-:Y:S01]  /*1a90*/  ISETP.GE.AND P0, PT, R16, R37, PT ;  /* 0x000000251000720c */ /* 0x001fe20003f06270 */
[----:B------:R-:W-:Y:S01]  /*1aa0*/  IMAD.IADD R0, R30, 0x1, R29 ;  /* 0x000000011e007824 */ /* 0x000fe200078e021d */
[----:B------:R-:W-:Y:S01]  /*1ab0*/  SHF.R.U32.HI R21, RZ, 0x3, R193 ;  /* 0x00000003ff157819 */ /* 0x000fe200000116c1 */
[----:B------:R-:W0:Y:S01]  /*1ac0*/  S2R R38, SR_TID.X ;  /* 0x0000000000267919 */ /* 0x000e220000002100 */
[----:B------:R-:W-:Y:S01]  /*1ad0*/  SEL R3, R37, RZ, P0 ;  /* 0x000000ff25037207 */ /* 0x000fe20000000000 */
[----:B-1----:R-:W-:Y:S01]  /*1ae0*/  IMAD.WIDE.U32 R6, R153, R14, R18 ;  /* 0x0000000e99067225 */ /* 0x002fe200078e0012 */
[----:B------:R-:W-:Y:S02]  /*1af0*/  SHF.R.U32.HI R20, RZ, 0x3, R192 ;  /* 0x00000003ff147819 */ /* 0x000fe400000116c0 */
[----:B------:R-:W-:Y:S01]  /*1b00*/  SHF.L.U32 R37, R37, 0x1, RZ ;  /* 0x0000000125257819 */ /* 0x000fe200000006ff */
[----:B------:R-:W-:Y:S01]  /*1b10*/  IMAD.IADD R3, R16, 0x1, R3 ;  /* 0x0000000110037824 */ /* 0x000fe200078e0203 */
[----:B------:R-:W-:Y:S01]  /*1b20*/  MOV R84, R6 ;  /* 0x0000000600547202 */ /* 0x000fe20000000f00 */
[C---:B------:R-:W-:Y:S01]  /*1b30*/  IMAD R8, R227.reuse, R14, RZ ;  /* 0x0000000ee3087224 */ /* 0x040fe200078e02ff */
[C---:B--2---:R-:W-:Y:S01]  /*1b40*/  SHF.L.U64.HI R29, R34.reuse, 0x5, R35 ;  /* 0x00000005221d7819 */ /* 0x044fe20000010223 */
[-C--:B------:R-:W-:Y:S01]  /*1b50*/  IMAD R10, R227, R34.reuse, RZ ;  /* 0x00000022e30a7224 */ /* 0x080fe200078e02ff */
[----:B------:R-:W-:Y:S01]  /*1b60*/  SHF.R.S32.HI R6, RZ, 0x1f, R3 ;  /* 0x0000001fff067819 */ /* 0x000fe20000011403 */
[----:B---3--:R-:W-:Y:S01]  /*1b70*/  IMAD.WIDE.U32 R4, R153, R34, R18 ;  /* 0x0000002299047225 */ /* 0x008fe200078e0012 */
[----:B------:R-:W-:-:S02]  /*1b80*/  SHF.L.U64.HI R30, R34, 0x6, R35 ;  /* 0x00000006221e7819 */ /* 0x000fc40000010223 */
[----:B------:R-:W-:Y:S01]  /*1b90*/  LEA.HI R12, R6, R3, RZ, 0x3 ;  /* 0x00000003060c7211 */ /* 0x000fe200078f18ff */
[C---:B------:R-:W-:Y:S01]  /*1ba0*/  IMAD R91, R153.reuse, R35, R10 ;  /* 0x00000023995b7224 */ /* 0x040fe200078e020a */
[----:B------:R-:W-:Y:S01]  /*1bb0*/  SHF.L.U64.HI R31, R34, 0x7, R35 ;  /* 0x00000007221f7819 */ /* 0x000fe20000010223 */
[----:B------:R-:W-:Y:S01]  /*1bc0*/  IMAD.WIDE.U32 R10, R153, R34, R16 ;  /* 0x00000022990a7225 */ /* 0x000fe200078e0010 */
[----:B------:R-:W-:Y:S02]  /*1bd0*/  LOP3.LUT R43, R12, 0xfffffff8, RZ, 0xc0, !PT ;  /* 0xfffffff80c2b7812 */ /* 0x000fe400078ec0ff */
[----:B------:R-:W-:Y:S01]  /*1be0*/  SHF.R.S32.HI R81, RZ, 0x3, R12 ;  /* 0x00000003ff517819 */ /* 0x000fe2000001140c */
[----:B------:R-:W-:Y:S01]  /*1bf0*/  IMAD.IADD R89, R5, 0x1, R91 ;  /* 0x0000000105597824 */ /* 0x000fe200078e025b */
[----:B------:R-:W-:Y:S01]  /*1c00*/  IADD3 R91, R91, R11, RZ ;  /* 0x0000000b5b5b7210 */ /* 0x000fe20007ffe0ff */
[C---:B------:R-:W-:Y:S01]  /*1c10*/  IMAD R87, R153.reuse, R15, R8 ;  /* 0x0000000f99577224 */ /* 0x040fe200078e0208 */
[----:B-----5:R-:W-:Y:S01]  /*1c20*/  SHF.R.S32.HI R11, RZ, 0x1f, R24 ;  /* 0x0000001fff0b7819 */ /* 0x020fe20000011418 */
[----:B------:R-:W-:Y:S01]  /*1c30*/  IMAD.MOV.U32 R88, RZ, RZ, R4 ;  /* 0x000000ffff587224 */ /* 0x000fe200078e0004 */
[----:B------:R-:W-:Y:S01]  /*1c40*/  LEA.HI R4, R6, R3, RZ, 0x6 ;  /* 0x0000000306047211 */ /* 0x000fe200078f30ff */
[----:B------:R-:W-:Y:S01]  /*1c50*/  IMAD.WIDE.U32 R8, R153, R14, R16 ;  /* 0x0000000e99087225 */ /* 0x000fe200078e0010 */
[----:B------:R-:W-:-:S02]  /*1c60*/  LOP3.LUT R3, R12, 0x38, RZ, 0xc0, !PT ;  /* 0x000000380c037812 */ /* 0x000fc400078ec0ff */
[----:B------:R-:W-:Y:S01]  /*1c70*/  IADD3 R85, R7, R87, RZ ;  /* 0x0000005707557210 */ /* 0x000fe20007ffe0ff */
[----:B------:R-:W-:Y:S01]  /*1c80*/  IMAD.MOV.U32 R86, RZ, RZ, R8 ;  /* 0x000000ffff567224 */ /* 0x000fe200078e0008 */
[----:B0-----:R-:W-:Y:S01]  /*1c90*/  SHF.R.U32.HI R38, RZ, 0x7, R38 ;  /* 0x00000007ff267819 */ /* 0x001fe20000011626 */
[----:B------:R-:W-:Y:S01]  /*1ca0*/  IMAD.MOV.U32 R90, RZ, RZ, R10 ;  /* 0x000000ffff5a7224 */ /* 0x000fe200078e000a */
[----:B------:R-:W-:Y:S01]  /*1cb0*/  SHF.L.U32 R4, R4, 0x7, RZ ;  /* 0x0000000704047819 */ /* 0x000fe200000006ff */
[C---:B------:R-:W-:Y:S01]  /*1cc0*/  IMAD R10, R11.reuse, R14, RZ ;  /* 0x0000000e0b0a7224 */ /* 0x040fe200078e02ff */
[----:B------:R-:W-:Y:S01]  /*1cd0*/  ISETP.NE.AND P6, PT, R38, 0x1, PT ;  /* 0x000000012600780c */ /* 0x000fe20003fc5270 */
[----:B------:R-:W-:Y:S01]  /*1ce0*/  IMAD R11, R11, R34, RZ ;  /* 0x000000220b0b7224 */ /* 0x000fe200078e02ff */
[--C-:B------:R-:W-:Y:S01]  /*1cf0*/  LOP3.LUT R5, R193, 0x38, R12.reuse, 0xf8, !PT ;  /* 0x00000038c1057812 */ /* 0x100fe200078ef80c */
[----:B------:R-:W-:Y:S01]  /*1d00*/  IMAD.IADD R87, R87, 0x1, R9 ;  /* 0x0000000157577824 */ /* 0x000fe200078e0209 */
[----:B------:R-:W-:Y:S01]  /*1d10*/  LOP3.LUT R7, R192, 0x38, R12, 0xf8, !PT ;  /* 0x00000038c0077812 */ /* 0x000fe200078ef80c */
[C---:B------:R-:W-:Y:S01]  /*1d20*/  IMAD R39, R24.reuse, R15, R10 ;  /* 0x0000000f18277224 */ /* 0x040fe200078e020a */
[----:B------:R-:W-:Y:S01]  /*1d30*/  LOP3.LUT R8, R159, 0x38, R12, 0xf8, !PT ;  /* 0x000000389f087812 */ /* 0x000fe200078ef80c */
[----:B------:R-:W-:Y:S01]  /*1d40*/  IMAD.WIDE.U32 R84, R24, R14, R84 ;  /* 0x0000000e18547225 */ /* 0x000fe200078e0054 */
[----:B------:R-:W-:-:S02]  /*1d50*/  LOP3.LUT R3, R3, 0x1c0, R228, 0xf8, !PT ;  /* 0x000001c003037812 */ /* 0x000fc400078ef8e4 */
[----:B------:R-:W-:Y:S01]  /*1d60*/  LOP3.LUT R6, R4, 0xffffe000, RZ, 0xc0, !PT ;  /* 0xffffe00004067812 */ /* 0x000fe200078ec0ff */
[C---:B------:R-:W-:Y:S01]  /*1d70*/  IMAD R11, R24.reuse, R35, R11 ;  /* 0x00000023180b7224 */ /* 0x040fe200078e020b */
[----:B------:R-:W-:Y:S01]  /*1d80*/  LOP3.LUT R5, R5, R21, RZ, 0x3c, !PT ;  /* 0x0000001505057212 */ /* 0x000fe200078e3cff */
[----:B------:R-:W-:Y:S05]  /*1d90*/  @!P6 WARPSYNC.ALL ;  /* 0x000000000000e948 */ /* 0x000fea0003800000 */
[----:B------:R-:W-:Y:S01]  /*1da0*/  LOP3.LUT R9, R7, R20, RZ, 0x3c, !PT ;  /* 0x0000001407097212 */ /* 0x000fe200078e3cff */
[----:B------:R-:W-:Y:S01]  /*1db0*/  IMAD.WIDE.U32 R88, R24, R34, R88 ;  /* 0x0000002218587225 */ /* 0x000fe200078e0058 */
[----:B------:R-:W-:Y:S01]  /*1dc0*/  LOP3.LUT R8, R8, R229, RZ, 0x3c, !PT ;  /* 0x000000e508087212 */ /* 0x000fe200078e3cff */
[----:B------:R-:W-:Y:S01]  /*1dd0*/  ULDC UR4, c[0x0][0x2f4] ;  /* 0x0000bd0000047ab9 */ /* 0x000fe20000000800 */
[----:B------:R-:W-:Y:S01]  /*1de0*/  LOP3.LUT R7, R3, R198, RZ, 0x3c, !PT ;  /* 0x000000c603077212 */ /* 0x000fe200078e3cff */
[----:B------:R-:W-:Y:S01]  /*1df0*/  IMAD.WIDE.U32 R86, R24, R14, R86 ;  /* 0x0000000e18567225 */ /* 0x000fe200078e0056 */
[----:B------:R-:W-:-:S02]  /*1e00*/  IADD3 R3, R5, R6, R197 ;  /* 0x0000000605037210 */ /* 0x000fc40007ffe0c5 */
[----:B------:R-:W-:Y:S01]  /*1e10*/  IADD3 R4, R9, R6, R196 ;  /* 0x0000000609047210 */ /* 0x000fe20007ffe0c4 */
[----:B------:R-:W-:Y:S01]  /*1e20*/  IMAD.WIDE.U32 R90, R24, R34, R90 ;  /* 0x00000022185a7225 */ /* 0x000fe200078e005a */
[-C--:B------:R-:W-:Y:S02]  /*1e30*/  IADD3 R5, R8, R6.reuse, R195 ;  /* 0x0000000608057210 */ /* 0x080fe40007ffe0c3 */
[----:B------:R-:W-:Y:S01]  /*1e40*/  IADD3 R6, R7, R6, R199 ;  /* 0x0000000607067210 */ /* 0x000fe20007ffe0c7 */
[----:B------:R-:W-:Y:S01]  /*1e50*/  VIADD R97, R38, 0x8 ;  /* 0x0000000826617836 */ /* 0x000fe20000000000 */
[--C-:B------:R-:W-:Y:S01]  /*1e60*/  SHF.L.U64.HI R7, R14, 0x5, R15.reuse ;  /* 0x000000050e077819 */ /* 0x100fe2000001020f */
[----:B------:R-:W-:Y:S01]  /*1e70*/  IMAD.SHL.U32 R32, R34, 0x20, RZ ;  /* 0x0000002022207824 */ /* 0x000fe200078e00ff */
[--C-:B------:R-:W-:Y:S01]  /*1e80*/  SHF.L.U64.HI R8, R14, 0x6, R15.reuse ;  /* 0x000000060e087819 */ /* 0x100fe2000001020f */
[----:B------:R-:W-:Y:S01]  /*1e90*/  IMAD.SHL.U32 R33, R34, 0x40, RZ ;  /* 0x0000004022217824 */ /* 0x000fe200078e00ff */
[C---:B------:R-:W-:Y:S01]  /*1ea0*/  SHF.L.U64.HI R9, R14.reuse, 0x7, R15 ;  /* 0x000000070e097819 */ /* 0x040fe2000001020f */
[----:B------:R-:W-:Y:S01]  /*1eb0*/  IMAD.IADD R38, R85, 0x1, R39 ;  /* 0x0000000155267824 */ /* 0x000fe200078e0227 */
[C---:B------:R-:W-:Y:S01]  /*1ec0*/  SHF.L.U32 R21, R14.reuse, 0x7, RZ ;  /* 0x000000070e157819 */ /* 0x040fe200000006ff */
[----:B------:R-:W-:Y:S01]  /*1ed0*/  IMAD.SHL.U32 R10, R14, 0x20, RZ ;  /* 0x000000200e0a7824 */ /* 0x000fe200078e00ff */
[----:B------:R-:W-:Y:S01]  /*1ee0*/  SHF.L.U32 R34, R34, 0x7, RZ ;  /* 0x0000000722227819 */ /* 0x000fe200000006ff */
[----:B------:R-:W-:Y:S01]  /*1ef0*/  IMAD.SHL.U32 R20, R14, 0x40, RZ ;  /* 0x000000400e147824 */ /* 0x000fe200078e00ff */
[----:B------:R-:W-:Y:S01]  /*1f00*/  SHF.R.S32.HI R35, RZ, 0x1f, R42 ;  /* 0x0000001fff237819 */ /* 0x000fe2000001142a */
[----:B------:R-:W-:Y:S01]  /*1f10*/  IMAD R36, R202, 0x20, R153 ;  /* 0x00000020ca247824 */ /* 0x000fe200078e0299 */
[----:B------:R-:W-:Y:S01]  /*1f20*/  @!P6 BAR.SYNC.DEFER_BLOCKING 0x9, 0x100 ;  /* 0x024400000000eb1d */ /* 0x000fe20000010000 */
[----:B------:R-:W-:Y:S01]  /*1f30*/  IMAD.IADD R39, R39, 0x1, R87 ;  /* 0x0000000127277824 */ /* 0x000fe200078e0257 */
[----:B------:R-:W-:Y:S01]  /*1f40*/  ISETP.GE.AND P1, PT, R16, UR4, PT ;  /* 0x0000000410007c0c */ /* 0x000fe2000bf26270 */
[----:B------:R-:W-:Y:S01]  /*1f50*/  IMAD.IADD R80, R11, 0x1, R91 ;  /* 0x000000010b507824 */ /* 0x000fe200078e025b */
[----:B------:R-:W-:-:S02]  /*1f60*/  ISETP.GE.AND P2, PT, R22, UR4, PT ;  /* 0x0000000416007c0c */ /* 0x000fc4000bf46270 */
[----:B------:R-:W-:Y:S02]  /*1f70*/  IADD3 R40, R89, R11, RZ ;  /* 0x0000000b59287210 */ /* 0x000fe40007ffe0ff */
[----:B------:R-:W-:Y:S02]  /*1f80*/  SHF.R.S32.HI R83, RZ, 0x1f, R43 ;  /* 0x0000001fff537819 */ /* 0x000fe4000001142b */
[----:B----4-:R-:W-:-:S07]  /*1f90*/  SHF.R.S32.HI R82, RZ, 0x1f, R26 ;  /* 0x0000001fff527819 */ /* 0x010fce000001141a */
.L_x_586:
[----:B------:R-:W0:Y:S01]  /*1fa0*/  LDC R101, c[0x0][0x430] ;  /* 0x00010c00ff657b82 */ /* 0x000e220000000800 */
[----:B------:R-:W-:Y:S02]  /*1fb0*/  VIADD R28, R28, 0xffffffff ;  /* 0xffffffff1c1c7836 */ /* 0x000fe40000000000 */
[----:B------:R-:W-:-:S03]  /*1fc0*/  IMAD.MOV.U32 R102, RZ, RZ, RZ ;  /* 0x000000ffff667224 */ /* 0x000fc600078e00ff */
[----:B------:R-:W-:Y:S02]  /*1fd0*/  LEA R11, R28, R36, 0x7 ;  /* 0x000000241c0b7211 */ /* 0x000fe400078e38ff */
[----:B-1----:R-:W1:Y:S02]  /*1fe0*/  LDC R104, c[0x0][0x3f4] ;  /* 0x0000fd00ff687b82 */ /* 0x002e640000000800 */
[----:B------:R-:W-:Y:S01]  /*1ff0*/  ISETP.GE.AND P3, PT, R11, R25, PT ;  /* 0x000000190b00720c */ /* 0x000fe20003f66270 */
[----:B------:R-:W-:-:S03]  /*2000*/  IMAD.IADD R45, R0, 0x1, R11 ;  /* 0x00000001002d7824 */ /* 0x000fc600078e020b */
[----:B------:R-:W-:Y:S01]  /*2010*/  ISETP.GT.OR P3, PT, R36, 0x7f, P3 ;  /* 0x0000007f2400780c */ /* 0x000fe20001f64670 */
[----:B------:R-:W-:Y:S01]  /*2020*/  IMAD.MOV.U32 R11, RZ, RZ, R45 ;  /* 0x000000ffff0b7224 */ /* 0x000fe200078e002d */
[----:B0-----:R-:W-:-:S11]  /*2030*/  ISETP.NE.AND P4, PT, R101, 0x1, PT ;  /* 0x000000016500780c */ /* 0x001fd60003f85270 */
[----:B------:R-:W0:Y:S08]  /*2040*/  @!P3 LDC.64 R14, c[0x0][0x428] ;  /* 0x00010a00ff0ebb82 */ /* 0x000e300000000a00 */
[----:B--2---:R-:W2:Y:S08]  /*2050*/  @!P3 LDC.64 R46, c[0x0][0x418] ;  /* 0x00010600ff2ebb82 */ /* 0x004eb00000000a00 */
[----:B---3--:R-:W3:Y:S08]  /*2060*/  @P4 LDC R12, c[0x0][0x434] ;  /* 0x00010d00ff0c4b82 */ /* 0x008ef00000000800 */
[----:B------:R-:W4:Y:S01]  /*2070*/  @P4 LDC R13, c[0x0][0x438] ;  /* 0x00010e00ff0d4b82 */ /* 0x000f220000000800 */
[----:B---3--:R-:W-:-:S05]  /*2080*/  @P4 IMAD.HI.U32 R12, R45, R12, RZ ;  /* 0x0000000c2d0c4227 */ /* 0x008fca00078e00ff */
[----:B----4-:R-:W-:Y:S01]  /*2090*/  @P4 SHF.R.U32.HI R11, RZ, R13, R12 ;  /* 0x0000000dff0b4219 */ /* 0x010fe2000001160c */
[----:B0-----:R-:W-:-:S03]  /*20a0*/  @!P3 IMAD R12, R82, R14, RZ ;  /* 0x0000000e520cb224 */ /* 0x001fc600078e02ff */
[----:B------:R-:W-:Y:S01]  /*20b0*/  @!P3 SHF.R.S32.HI R13, RZ, 0x1f, R11 ;  /* 0x0000001fff0db819 */ /* 0x000fe2000001140b */
[----:B------:R-:W-:Y:S01]  /*20c0*/  @!P3 IMAD R15, R26, R15, R12 ;  /* 0x0000000f1a0fb224 */ /* 0x000fe200078e020c */
[----:B------:R-:W-:-:S05]  /*20d0*/  @!P3 MOV R12, R11 ;  /* 0x0000000b000cb202 */ /* 0x000fca0000000f00 */
[----:B------:R-:W-:-:S04]  /*20e0*/  @!P3 IMAD.WIDE.U32 R12, R26, R14, R12 ;  /* 0x0000000e1a0cb225 */ /* 0x000fc800078e000c */
[----:B------:R-:W-:Y:S01]  /*20f0*/  @!P3 IMAD.IADD R13, R13, 0x1, R15 ;  /* 0x000000010d0db824 */ /* 0x000fe200078e020f */
[----:B--2---:R-:W-:-:S04]  /*2100*/  @!P3 LEA R14, P4, R12, R46, 0x2 ;  /* 0x0000002e0c0eb211 */ /* 0x004fc800078810ff */
[----:B------:R-:W-:-:S05]  /*2110*/  @!P3 LEA.HI.X R15, R12, R47, R13, 0x2, P4 ;  /* 0x0000002f0c0fb211 */ /* 0x000fca00020f140d */
[----:B------:R0:W5:Y:S01]  /*2120*/  @!P3 LDG.E R102, desc[UR38][R14.64] ;  /* 0x000000260e66b981 */ /* 0x000162000c1e1900 */
[----:B-1----:R-:W-:Y:S01]  /*2130*/  ISETP.GE.AND P3, PT, R104, 0x1, PT ;  /* 0x000000016800780c */ /* 0x002fe20003f66270 */
[----:B------:R-:W-:Y:S05]  /*2140*/  YIELD ;  /* 0x0000000000007946 */ /* 0x000fea0003800000 */
[----:B------:R-:W-:Y:S01]  /*2150*/  IADD3 R12, -R11, RZ, RZ ;  /* 0x000000ff0b0c7210 */ /* 0x000fe20007ffe1ff */
[----:B------:R-:W-:Y:S01]  /*2160*/  IMAD R11, R155, 0x4000, R201 ;  /* 0x000040009b0b7824 */ /* 0x000fe200078e02c9 */
[----:B------:R-:W-:Y:S01]  /*2170*/  ISETP.GT.AND P4, PT, R28, R27, PT ;  /* 0x0000001b1c00720c */ /* 0x000fe20003f84270 */
[----:B------:R-:W-:Y:S02]  /*2180*/  BSSY B0, `(.L_x_489) ;  /* 0x0000570000007945 */ /* 0x000fe40003800000 */
[----:B------:R-:W-:Y:S01]  /*2190*/  IMAD R101, R101, R12, R45 ;  /* 0x0000000c65657224 */ /* 0x000fe200078e022d */
[----:B------:R-:W-:Y:S01]  /*21a0*/  P2R R93, PR, RZ, 0x10 ;  /* 0x00000010ff5d7803 */ /* 0x000fe20000000000 */
[----:B------:R-:W-:Y:S01]  /*21b0*/  IMAD R94, R11, 0x2, R156 ;  /* 0x000000020b5e7824 */ /* 0x000fe200078e029c */
[----:B0-----:R-:W-:Y:S07]  /*21c0*/  @!P3 BRA `(.L_x_490) ;  /* 0x000000500004b947 */ /* 0x001fee0003800000 */
[----:B------:R-:W-:Y:S01]  /*21d0*/  SHF.R.S32.HI R100, RZ, 0x1f, R101 ;  /* 0x0000001fff647819 */ /* 0x000fe20000011465 */
[----:B------:R-:W-:Y:S01]  /*21e0*/  ULDC.64 UR4, c[0x0][0x300] ;  /* 0x0000c00000047ab9 */ /* 0x000fe20000000a00 */
[----:B-----5:R-:W-:Y:S01]  /*21f0*/  SHF.R.S32.HI R99, RZ, 0x1f, R102 ;  /* 0x0000001fff637819 */ /* 0x020fe20000011466 */
[----:B------:R-:W-:Y:S01]  /*2200*/  IMAD.WIDE.U32 R12, R101, UR4, RZ ;  /* 0x00000004650c7c25 */ /* 0x000fe2000f8e00ff */
[----:B------:R-:W-:Y:S02]  /*2210*/  ULDC.U8 UR6, c[0x0][0x410] ;  /* 0x0001040000067ab9 */ /* 0x000fe40000000000 */
[----:B------:R-:W-:Y:S01]  /*2220*/  ISETP.NE.AND P3, PT, RZ, UR6, PT ;  /* 0x00000006ff007c0c */ /* 0x000fe2000bf65270 */
[----:B------:R-:W-:Y:S02]  /*2230*/  IMAD R14, R100, UR4, RZ ;  /* 0x00000004640e7c24 */ /* 0x000fe4000f8e02ff */
[-C--:B------:R-:W-:Y:S02]  /*2240*/  IMAD R44, R31, R28.reuse, RZ ;  /* 0x0000001c1f2c7224 */ /* 0x080fe400078e02ff */
[----:B------:R-:W-:Y:S01]  /*2250*/  IMAD R11, R101, UR5, R14 ;  /* 0x00000005650b7c24 */ /* 0x000fe2000f8e020e */
[----:B------:R-:W-:Y:S01]  /*2260*/  ULDC.64 UR4, c[0x0][0x310] ;  /* 0x0000c40000047ab9 */ /* 0x000fe20000000a00 */
[----:B------:R-:W-:-:S02]  /*2270*/  IMAD R14, R9, R28, RZ ;  /* 0x0000001c090e7224 */ /* 0x000fc400078e02ff */
[----:B------:R-:W-:Y:S01]  /*2280*/  IMAD R15, R99, UR4, RZ ;  /* 0x00000004630f7c24 */ /* 0x000fe2000f8e02ff */
[----:B------:R-:W-:Y:S01]  /*2290*/  IADD3 R13, R13, R11, RZ ;  /* 0x0000000b0d0d7210 */ /* 0x000fe20007ffe0ff */
[----:B------:R-:W-:Y:S01]  /*22a0*/  IMAD R98, R28, -0x80, R25 ;  /* 0xffffff801c627824 */ /* 0x000fe200078e0219 */
[----:B------:R-:W-:Y:S01]  /*22b0*/  SHF.R.S32.HI R11, RZ, 0x1f, R28 ;  /* 0x0000001fff0b7819 */ /* 0x000fe2000001141c */
[C---:B------:R-:W-:Y:S02]  /*22c0*/  IMAD R15, R102.reuse, UR5, R15 ;  /* 0x00000005660f7c24 */ /* 0x040fe4000f8e020f */
[----:B------:R-:W-:Y:S01]  /*22d0*/  IMAD.WIDE.U32 R12, R102, UR4, R12 ;  /* 0x00000004660c7c25 */ /* 0x000fe2000f8e000c */
[----:B------:R-:W-:Y:S01]  /*22e0*/  ULDC.64 UR4, c[0x0][0x308] ;  /* 0x0000c20000047ab9 */ /* 0x000fe20000000a00 */
[----:B------:R-:W-:Y:S02]  /*22f0*/  VIMNMX R98, R98, 0x80, PT ;  /* 0x0000008062627848 */ /* 0x000fe40003fe0100 */
[----:B------:R-:W-:-:S02]  /*2300*/  IMAD.IADD R13, R13, 0x1, R15 ;  /* 0x000000010d0d7824 */ /* 0x000fc400078e020f */
[----:B------:R-:W-:Y:S02]  /*2310*/  IMAD R15, R35, UR4, RZ ;  /* 0x00000004230f7c24 */ /* 0x000fe4000f8e02ff */
[C---:B------:R-:W-:Y:S02]  /*2320*/  IMAD R103, R11.reuse, R21, R14 ;  /* 0x000000150b677224 */ /* 0x040fe400078e020e */
[----:B------:R-:W-:Y:S02]  /*2330*/  IMAD R45, R11, R34, R44 ;  /* 0x000000220b2d7224 */ /* 0x000fe400078e022c */
[C---:B------:R-:W-:Y:S02]  /*2340*/  IMAD R11, R42.reuse, UR5, R15 ;  /* 0x000000052a0b7c24 */ /* 0x040fe4000f8e020f */
[----:B------:R-:W-:Y:S01]  /*2350*/  IMAD.WIDE.U32 R108, R42, UR4, R12 ;  /* 0x000000042a6c7c25 */ /* 0x000fe2000f8e000c */
[----:B------:R-:W-:-:S03]  /*2360*/  ULDC.64 UR4, c[0x0][0x2e8] ;  /* 0x0000ba0000047ab9 */ /* 0x000fc60000000a00 */
[----:B------:R-:W-:Y:S01]  /*2370*/  IMAD.IADD R11, R109, 0x1, R11 ;  /* 0x000000016d0b7824 */ /* 0x000fe200078e020b */
[----:B------:R-:W-:Y:S01]  /*2380*/  LEA R109, P4, R108, UR4, 0x1 ;  /* 0x000000046c6d7c11 */ /* 0x000fe2000f8808ff */
[----:B------:R-:W-:-:S03]  /*2390*/  IMAD.WIDE.U32 R14, R21, R28, RZ ;  /* 0x0000001c150e7225 */ /* 0x000fc600078e00ff */
[----:B------:R-:W-:Y:S01]  /*23a0*/  LEA.HI.X R108, R108, UR5, R11, 0x1, P4 ;  /* 0x000000056c6c7c11 */ /* 0x000fe2000a0f0c0b */
[----:B------:R-:W-:Y:S01]  /*23b0*/  IMAD.WIDE.U32 R12, R34, R28, RZ ;  /* 0x0000001c220c7225 */ /* 0x000fe200078e00ff */
[----:B------:R-:W-:-:S03]  /*23c0*/  IADD3 R103, R15, R103, RZ ;  /* 0x000000670f677210 */ /* 0x000fc60007ffe0ff */
[----:B------:R-:W-:Y:S01]  /*23d0*/  IMAD.IADD R11, R13, 0x1, R45 ;  /* 0x000000010d0b7824 */ /* 0x000fe200078e022d */
[----:B------:R-:W-:Y:S06]  /*23e0*/  @!P3 BRA `(.L_x_491) ;  /* 0x000000240088b947 */ /* 0x000fec0003800000 */
[----:B------:R-:W-:Y:S01]  /*23f0*/  ISETP.GE.AND P3, PT, R153, R98, PT ;  /* 0x000000629900720c */ /* 0x000fe20003f66270 */
[----:B------:R-:W-:Y:S01]  /*2400*/  BSSY B1, `(.L_x_492) ;  /* 0x000001c000017945 */ /* 0x000fe20003800000 */
[----:B------:R-:W-:Y:S02]  /*2410*/  CS2R R60, SRZ ;  /* 0x00000000003c7805 */ /* 0x000fe4000001ff00 */
[----:B------:R-:W-:Y:S02]  /*2420*/  CS2R R68, SRZ ;  /* 0x0000000000447805 */ /* 0x000fe4000001ff00 */
[----:B------:R-:W-:Y:S02]  /*2430*/  CS2R R72, SRZ ;  /* 0x0000000000487805 */ /* 0x000fe4000001ff00 */
[----:B------:R-:W-:Y:S02]  /*2440*/  P2R R124, PR, RZ, 0x8 ;  /* 0x00000008ff7c7803 */ /* 0x000fe40000000000 */
[----:B------:R-:W-:-:S02]  /*2450*/  CS2R R70, SRZ ;  /* 0x0000000000467805 */ /* 0x000fc4000001ff00 */
[----:B------:R-:W-:Y:S01]  /*2460*/  CS2R R74, SRZ ;  /* 0x00000000004a7805 */ /* 0x000fe2000001ff00 */
[----:B------:R-:W-:Y:S06]  /*2470*/  @P3 BRA `(.L_x_493) ;  /* 0x0000000000503947 */ /* 0x000fec0003800000 */
[----:B------:R-:W-:Y:S01]  /*2480*/  IADD3 R45, P3, R84, R14, RZ ;  /* 0x0000000e542d7210 */ /* 0x000fe20007f7e0ff */
[----:B------:R-:W-:Y:S01]  /*2490*/  ULDC.64 UR4, c[0x0][0x3e8] ;  /* 0x0000fa0000047ab9 */ /* 0x000fe20000000a00 */
[----:B------:R-:W-:Y:S02]  /*24a0*/  CS2R R72, SRZ ;  /* 0x0000000000487805 */ /* 0x000fe4000001ff00 */
[----:B------:R-:W-:Y:S01]  /*24b0*/  CS2R R74, SRZ ;  /* 0x00000000004a7805 */ /* 0x000fe2000001ff00 */
[----:B------:R-:W-:Y:S01]  /*24c0*/  IMAD.X R46, R103, 0x1, R38, P3 ;  /* 0x00000001672e7824 */ /* 0x000fe200018e0626 */
[----:B------:R-:W-:-:S04]  /*24d0*/  LEA R44, P3, R45, UR4, 0x1 ;  /* 0x000000042d2c7c11 */ /* 0x000fc8000f8608ff */
[----:B------:R-:W-:Y:S01]  /*24e0*/  LEA.HI.X R45, R45, UR5, R46, 0x1, P3 ;  /* 0x000000052d2d7c11 */ /* 0x000fe200098f0c2e */
[----:B------:R-:W-:Y:S01]  /*24f0*/  ULDC.64 UR4, c[0x0][0x400] ;  /* 0x0001000000047ab9 */ /* 0x000fe20000000a00 */
[----:B------:R-:W-:-:S04]  /*2500*/  IADD3 R47, P3, R88, R12, RZ ;  /* 0x0000000c582f7210 */ /* 0x000fc80007f7e0ff */
[----:B------:R-:W-:Y:S02]  /*2510*/  IADD3.X R48, R11, R40, RZ, P3, !PT ;  /* 0x000000280b307210 */ /* 0x000fe40001ffe4ff */
[----:B------:R-:W-:-:S04]  /*2520*/  LEA R46, P3, R47, UR4, 0x1 ;  /* 0x000000042f2e7c11 */ /* 0x000fc8000f8608ff */
[----:B------:R-:W-:Y:S02]  /*2530*/  LEA.HI.X R47, R47, UR5, R48, 0x1, P3 ;  /* 0x000000052f2f7c11 */ /* 0x000fe400098f0c30 */
[----:B------:R-:W-:Y:S02]  /*2540*/  ISETP.GE.AND P3, PT, R18, R104, PT ;  /* 0x000000681200720c */ /* 0x000fe40003f66270 */
[----:B------:R-:W-:Y:S02]  /*2550*/  CS2R R68, SRZ ;  /* 0x0000000000447805 */ /* 0x000fe4000001ff00 */
[----:B------:R-:W-:-:S09]  /*2560*/  CS2R R70, SRZ ;  /* 0x0000000000467805 */ /* 0x000fd2000001ff00 */
[----:B------:R0:W5:Y:S04]  /*2570*/  @!P3 LDG.E.64 R72, desc[UR38][R44.64] ;  /* 0x000000262c48b981 */ /* 0x000168000c1e1b00 */
[----:B------:R0:W5:Y:S01]  /*2580*/  @!P3 LDG.E.64 R74, desc[UR38][R46.64] ;  /* 0x000000262e4ab981 */ /* 0x000162000c1e1b00 */
[----:B------:R-:W-:-:S13]  /*2590*/  ISETP.GE.AND P3, PT, R23, R104, PT ;  /* 0x000000681700720c */ /* 0x000fda0003f66270 */
[----:B------:R0:W5:Y:S04]  /*25a0*/  @!P3 LDG.E.64 R68, desc[UR38][R44.64+0x40] ;  /* 0x000040262c44b981 */ /* 0x000168000c1e1b00 */
[----:B------:R0:W5:Y:S02]  /*25b0*/  @!P3 LDG.E.64 R70, desc[UR38][R46.64+0x40] ;  /* 0x000040262e46b981 */ /* 0x000164000c1e1b00 */
.L_x_493:
[----:B------:R-:W-:Y:S05]  /*25c0*/  BSYNC B1 ;  /* 0x0000000000017941 */ /* 0x000fea0003800000 */
.L_x_492:
[----:B------:R-:W-:Y:S01]  /*25d0*/  ISETP.GE.AND P3, PT, R220, R98, PT ;  /* 0x00000062dc00720c */ /* 0x000fe20003f66270 */
[----:B0----5:R-:W-:Y:S01]  /*25e0*/  IMAD.MOV.U32 R44, RZ, RZ, R68 ;  /* 0x000000ffff2c7224 */ /* 0x021fe200078e0044 */
[----:B------:R-:W-:Y:S01]  /*25f0*/  MOV R46, R72 ;  /* 0x00000048002e7202 */ /* 0x000fe20000000f00 */
[----:B------:R-:W-:Y:S01]  /*2600*/  IMAD.MOV.U32 R45, RZ, RZ, R69 ;  /* 0x000000ffff2d7224 */ /* 0x000fe200078e0045 */
[----:B------:R-:W-:Y:S01]  /*2610*/  BSSY B1, `(.L_x_494) ;  /* 0x0000025000017945 */ /* 0x000fe20003800000 */
[----:B------:R-:W-:Y:S01]  /*2620*/  IMAD.MOV.U32 R47, RZ, RZ, R73 ;  /* 0x000000ffff2f7224 */ /* 0x000fe200078e0049 */
[----:B------:R-:W-:Y:S01]  /*2630*/  PRMT R123, R123, 0x5410, R46 ;  /* 0x000054107b7b7816 */ /* 0x000fe2000000002e */
[----:B------:R-:W-:Y:S01]  /*2640*/  IMAD.MOV.U32 R46, RZ, RZ, R74 ;  /* 0x000000ffff2e7224 */ /* 0x000fe200078e004a */
[----:B------:R-:W-:Y:S01]  /*2650*/  PRMT R115, R44, 0x5410, R45 ;  /* 0x000054102c737816 */ /* 0x000fe2000000002d */
[----:B------:R-:W-:Y:S01]  /*2660*/  IMAD.MOV.U32 R44, RZ, RZ, R70 ;  /* 0x000000ffff2c7224 */ /* 0x000fe200078e0046 */
[----:B------:R-:W-:Y:S01]  /*2670*/  PRMT R121, R47, 0x7610, R121 ;  /* 0x000076102f797816 */ /* 0x000fe20000000079 */
[----:B------:R-:W-:Y:S01]  /*2680*/  IMAD.MOV.U32 R47, RZ, RZ, R75 ;  /* 0x000000ffff2f7224 */ /* 0x000fe200078e004b */
[----:B------:R-:W-:-:S02]  /*2690*/  MOV R45, R71 ;  /* 0x00000047002d7202 */ /* 0x000fc40000000f00 */
[----:B------:R-:W-:Y:S02]  /*26a0*/  CS2R R64, SRZ ;  /* 0x0000000000407805 */ /* 0x000fe4000001ff00 */
[----:B------:R-:W-:Y:S02]  /*26b0*/  P2R R122, PR, RZ, 0x8 ;  /* 0x00000008ff7a7803 */ /* 0x000fe40000000000 */
[----:B------:R-:W-:Y:S02]  /*26c0*/  CS2R R62, SRZ ;  /* 0x00000000003e7805 */ /* 0x000fe4000001ff00 */
[----:B------:R-:W-:Y:S02]  /*26d0*/  PRMT R116, R44, 0x5410, R45 ;  /* 0x000054102c747816 */ /* 0x000fe4000000002d */
[----:B------:R-:W-:Y:S02]  /*26e0*/  CS2R R66, SRZ ;  /* 0x0000000000427805 */ /* 0x000fe4000001ff00 */
[----:B------:R-:W-:-:S02]  /*26f0*/  PRMT R123, R46, 0x7610, R123 ;  /* 0x000076102e7b7816 */ /* 0x000fc4000000007b */
[----:B------:R-:W-:Y:S01]  /*2700*/  PRMT R121, R121, 0x5410, R47 ;  /* 0x0000541079797816 */ /* 0x000fe2000000002f */
[----:B------:R-:W-:Y:S06]  /*2710*/  @P3 BRA `(.L_x_495) ;  /* 0x0000000000503947 */ /* 0x000fec0003800000 */
[----:B------:R-:W-:Y:S01]  /*2720*/  IADD3 R45, P3, P4, R84, R14, R10 ;  /* 0x0000000e542d7210 */ /* 0x000fe20007c7e00a */
[----:B------:R-:W-:Y:S01]  /*2730*/  ULDC.64 UR4, c[0x0][0x3e8] ;  /* 0x0000fa0000047ab9 */ /* 0x000fe20000000a00 */
[----:B------:R-:W-:Y:S02]  /*2740*/  CS2R R64, SRZ ;  /* 0x0000000000407805 */ /* 0x000fe4000001ff00 */
[----:B------:R-:W-:Y:S02]  /*2750*/  CS2R R66, SRZ ;  /* 0x0000000000427805 */ /* 0x000fe4000001ff00 */
[----:B------:R-:W-:Y:S02]  /*2760*/  IADD3.X R46, R38, R103, R7, P3, P4 ;  /* 0x00000067262e7210 */ /* 0x000fe40001fe8407 */
[----:B------:R-:W-:-:S04]  /*2770*/  IADD3 R47, P3, P4, R88, R12, R32 ;  /* 0x0000000c582f7210 */ /* 0x000fc80007c7e020 */
[----:B------:R-:W-:Y:S02]  /*2780*/  IADD3.X R48, R40, R11, R29, P3, P4 ;  /* 0x0000000b28307210 */ /* 0x000fe40001fe841d */
[----:B------:R-:W-:-:S04]  /*2790*/  LEA R44, P3, R45, UR4, 0x1 ;  /* 0x000000042d2c7c11 */ /* 0x000fc8000f8608ff */
[----:B------:R-:W-:Y:S01]  /*27a0*/  LEA.HI.X R45, R45, UR5, R46, 0x1, P3 ;  /* 0x000000052d2d7c11 */ /* 0x000fe200098f0c2e */
[----:B------:R-:W-:Y:S02]  /*27b0*/  ULDC.64 UR4, c[0x0][0x400] ;  /* 0x0001000000047ab9 */ /* 0x000fe40000000a00 */
        /* <DEDUP_REMOVED lines=10> */
.L_x_495:
[----:B------:R-:W-:Y:S05]  /*2860*/  BSYNC B1 ;  /* 0x0000000000017941 */ /* 0x000fea0003800000 */
.L_x_494:
[----:B------:R-:W-:Y:S01]  /*2870*/  ISETP.GE.AND P3, PT, R219, R98, PT ;  /* 0x00000062db00720c */ /* 0x000fe20003f66270 */
[----:B0----5:R-:W-:Y:S01]  /*2880*/  IMAD.MOV.U32 R45, RZ, RZ, R61 ;  /* 0x000000ffff2d7224 */ /* 0x021fe200078e003d */
[----:B------:R-:W-:Y:S01]  /*2890*/  MOV R44, R60 ;  /* 0x0000003c002c7202 */ /* 0x000fe20000000f00 */
[----:B------:R-:W-:Y:S01]  /*28a0*/  IMAD.MOV.U32 R46, RZ, RZ, R64 ;  /* 0x000000ffff2e7224 */ /* 0x000fe200078e0040 */
[----:B------:R-:W-:Y:S01]  /*28b0*/  MOV R47, R65 ;  /* 0x00000041002f7202 */ /* 0x000fe20000000f00 */
[----:B------:R-:W-:Y:S01]  /*28c0*/  BSSY B1, `(.L_x_496) ;  /* 0x0000026000017945 */ /* 0x000fe20003800000 */
[----:B------:R-:W-:Y:S01]  /*28d0*/  PRMT R107, R44, 0x5410, R45 ;  /* 0x000054102c6b7816 */ /* 0x000fe2000000002d */
[----:B------:R-:W-:Y:S01]  /*28e0*/  IMAD.MOV.U32 R44, RZ, RZ, R62 ;  /* 0x000000ffff2c7224 */ /* 0x000fe200078e003e */
[----:B------:R-:W-:Y:S01]  /*28f0*/  PRMT R113, R46, 0x5410, R47 ;  /* 0x000054102e717816 */ /* 0x000fe2000000002f */
[----:B------:R-:W-:Y:S01]  /*2900*/  IMAD.MOV.U32 R45, RZ, RZ, R63 ;  /* 0x000000ffff2d7224 */ /* 0x000fe200078e003f */
[----:B------:R-:W-:Y:S01]  /*2910*/  MOV R46, R66 ;  /* 0x00000042002e7202 */ /* 0x000fe20000000f00 */
[----:B------:R-:W-:Y:S01]  /*2920*/  IMAD.MOV.U32 R47, RZ, RZ, R67 ;  /* 0x000000ffff2f7224 */ /* 0x000fe200078e0043 */
[----:B------:R-:W-:-:S02]  /*2930*/  CS2R R52, SRZ ;  /* 0x0000000000347805 */ /* 0x000fc4000001ff00 */
[----:B------:R-:W-:Y:S02]  /*2940*/  CS2R R56, SRZ ;  /* 0x0000000000387805 */ /* 0x000fe4000001ff00 */
[----:B------:R-:W-:Y:S02]  /*2950*/  PRMT R110, R44, 0x5410, R45 ;  /* 0x000054102c6e7816 */ /* 0x000fe4000000002d */
[----:B------:R-:W-:Y:S02]  /*2960*/  CS2R R44, SRZ ;  /* 0x00000000002c7805 */ /* 0x000fe4000001ff00 */
[----:B------:R-:W-:Y:S02]  /*2970*/  PRMT R114, R46, 0x5410, R47 ;  /* 0x000054102e727816 */ /* 0x000fe4000000002f */
[----:B------:R-:W-:Y:S02]  /*2980*/  CS2R R54, SRZ ;  /* 0x0000000000367805 */ /* 0x000fe4000001ff00 */
[----:B------:R-:W-:-:S02]  /*2990*/  CS2R R58, SRZ ;  /* 0x00000000003a7805 */ /* 0x000fc4000001ff00 */
[----:B------:R-:W-:Y:S02]  /*29a0*/  CS2R R48, SRZ ;  /* 0x0000000000307805 */ /* 0x000fe4000001ff00 */
[----:B------:R-:W-:Y:S02]  /*29b0*/  CS2R R46, SRZ ;  /* 0x00000000002e7805 */ /* 0x000fe4000001ff00 */
[----:B------:R-:W-:Y:S01]  /*29c0*/  CS2R R50, SRZ ;  /* 0x0000000000327805 */ /* 0x000fe2000001ff00 */
        /* <DEDUP_REMOVED lines=21> */
.L_x_497:
[----:B------:R-:W-:Y:S05]  /*2b20*/  BSYNC B1 ;  /* 0x0000000000017941 */ /* 0x000fea0003800000 */
.L_x_496:
[----:B------:R-:W-:Y:S01]  /*2b30*/  ISETP.GE.AND P4, PT, R218, R98, PT ;  /* 0x00000062da00720c */ /* 0x000fe20003f86270 */
[----:B------:R-:W-:-:S12]  /*2b40*/  BSSY B1, `(.L_x_498) ;  /* 0x000001e000017945 */ /* 0x000fd80003800000 */
[----:B------:R-:W-:Y:S05]  /*2b50*/  @P4 BRA `(.L_x_499) ;  /* 0x0000000000704947 */ /* 0x000fea0003800000 */
[----:B------:R-:W1:Y:S01]  /*2b60*/  LDC.64 R44, c[0x0][0x3f8] ;  /* 0x0000fe00ff2c7b82 */ /* 0x000e620000000a00 */
[----:B------:R-:W-:Y:S01]  /*2b70*/  IMAD.MOV.U32 R15, RZ, RZ, R103 ;  /* 0x000000ffff0f7224 */ /* 0x000fe200078e0067 */
[----:B------:R-:W-:Y:S01]  /*2b80*/  ULDC.64 UR4, c[0x0][0x3e8] ;  /* 0x0000fa0000047ab9 */ /* 0x000fe20000000a00 */
[----:B------:R-:W-:Y:S02]  /*2b90*/  CS2R R48, SRZ ;  /* 0x0000000000307805 */ /* 0x000fe4000001ff00 */
[----:B------:R-:W-:Y:S01]  /*2ba0*/  CS2R R50, SRZ ;  /* 0x0000000000327805 */ /* 0x000fe2000001ff00 */
[----:B-1----:R-:W-:-:S04]  /*2bb0*/  IMAD.WIDE.U32 R14, R44, 0x60, R14 ;  /* 0x000000602c0e7825 */ /* 0x002fc800078e000e */
[----:B------:R-:W-:Y:S01]  /*2bc0*/  IMAD R13, R45, 0x60, RZ ;  /* 0x000000602d0d7824 */ /* 0x000fe200078e02ff */
[----:B------:R-:W-:-:S04]  /*2bd0*/  IADD3 R45, P5, R84, R14, RZ ;  /* 0x0000000e542d7210 */ /* 0x000fc80007fbe0ff */
[----:B------:R-:W-:Y:S02]  /*2be0*/  IADD3.X R46, R38, R15, R13, P5, !PT ;  /* 0x0000000f262e7210 */ /* 0x000fe40002ffe40d */
[----:B------:R-:W1:Y:S01]  /*2bf0*/  LDC.64 R14, c[0x0][0x408] ;  /* 0x00010200ff0e7b82 */ /* 0x000e620000000a00 */
[----:B------:R-:W-:-:S03]  /*2c00*/  MOV R13, R11 ;  /* 0x0000000b000d7202 */ /* 0x000fc60000000f00 */
[----:B-1----:R-:W-:-:S04]  /*2c10*/  IMAD.WIDE.U32 R12, R14, 0x60, R12 ;  /* 0x000000600e0c7825 */ /* 0x002fc800078e000c */
[----:B------:R-:W-:Y:S01]  /*2c20*/  IMAD R15, R15, 0x60, RZ ;  /* 0x000000600f0f7824 */ /* 0x000fe200078e02ff */
[----:B------:R-:W-:-:S04]  /*2c30*/  IADD3 R11, P5, R88, R12, RZ ;  /* 0x0000000c580b7210 */ /* 0x000fc80007fbe0ff */
[----:B------:R-:W-:Y:S02]  /*2c40*/  IADD3.X R44, R40, R13, R15, P5, !PT ;  /* 0x0000000d282c7210 */ /* 0x000fe40002ffe40f */
        /* <DEDUP_REMOVED lines=13> */
.L_x_499:
[----:B------:R-:W-:Y:S05]  /*2d20*/  BSYNC B1 ;  /* 0x0000000000017941 */ /* 0x000fea0003800000 */
.L_x_498:
[----:B-----5:R-:W-:Y:S01]  /*2d30*/  IMAD.MOV.U32 R11, RZ, RZ, R52 ;  /* 0x000000ffff0b7224 */ /* 0x020fe200078e0034 */
[----:B-1----:R-:W-:Y:S01]  /*2d40*/  MOV R13, R56 ;  /* 0x00000038000d7202 */ /* 0x002fe20000000f00 */
[----:B------:R-:W-:Y:S01]  /*2d50*/  IMAD.MOV.U32 R12, RZ, RZ, R53 ;  /* 0x000000ffff0c7224 */ /* 0x000fe200078e0035 */
[----:B------:R-:W-:Y:S01]  /*2d60*/  ISETP.NE.AND P5, PT, R157, 0x3, PT ;  /* 0x000000039d00780c */ /* 0x000fe20003fa5270 */
[----:B------:R-:W-:-:S03]  /*2d70*/  IMAD.MOV.U32 R14, RZ, RZ, R57 ;  /* 0x000000ffff0e7224 */ /* 0x000fc600078e0039 */
[----:B------:R-:W-:Y:S01]  /*2d80*/  PRMT R117, R11, 0x5410, R12 ;  /* 0x000054100b757816 */ /* 0x000fe2000000000c */
[----:B------:R-:W-:Y:S01]  /*2d90*/  IMAD.MOV.U32 R11, RZ, RZ, R54 ;  /* 0x000000ffff0b7224 */ /* 0x000fe200078e0036 */
[----:B------:R-:W-:Y:S01]  /*2da0*/  PRMT R119, R13, 0x5410, R14 ;  /* 0x000054100d777816 */ /* 0x000fe2000000000e */
[----:B------:R-:W-:Y:S01]  /*2db0*/  IMAD.MOV.U32 R13, RZ, RZ, R58 ;  /* 0x000000ffff0d7224 */ /* 0x000fe200078e003a */
[----:B------:R-:W-:Y:S01]  /*2dc0*/  MOV R12, R55 ;  /* 0x00000037000c7202 */ /* 0x000fe20000000f00 */
[----:B------:R-:W-:-:S03]  /*2dd0*/  IMAD.MOV.U32 R14, RZ, RZ, R59 ;  /* 0x000000ffff0e7224 */ /* 0x000fc600078e003b */
[----:B------:R-:W-:Y:S01]  /*2de0*/  PRMT R118, R11, 0x5410, R12 ;  /* 0x000054100b767816 */ /* 0x000fe2000000000c */
[----:B------:R-:W-:Y:S01]  /*2df0*/  IMAD.MOV.U32 R12, RZ, RZ, R45 ;  /* 0x000000ffff0c7224 */ /* 0x000fe200078e002d */
[----:B------:R-:W-:Y:S01]  /*2e00*/  PRMT R120, R13, 0x5410, R14 ;  /* 0x000054100d787816 */ /* 0x000fe2000000000e */
[----:B------:R-:W-:Y:S01]  /*2e10*/  IMAD.MOV.U32 R13, RZ, RZ, R48 ;  /* 0x000000ffff0d7224 */ /* 0x000fe200078e0030 */
[----:B------:R-:W-:Y:S02]  /*2e20*/  MOV R11, R44 ;  /* 0x0000002c000b7202 */ /* 0x000fe40000000f00 */
[----:B------:R-:W-:Y:S02]  /*2e30*/  MOV R14, R49 ;  /* 0x00000031000e7202 */ /* 0x000fe40000000f00 */
[----:B0-----:R-:W-:Y:S01]  /*2e40*/  PRMT R78, R11, 0x5410, R12 ;  /* 0x000054100b4e7816 */ /* 0x001fe2000000000c */
[----:B------:R-:W-:Y:S01]  /*2e50*/  IMAD.MOV.U32 R11, RZ, RZ, R46 ;  /* 0x000000ffff0b7224 */ /* 0x000fe200078e002e */
[----:B------:R-:W-:Y:S01]  /*2e60*/  PRMT R111, R13, 0x5410, R14 ;  /* 0x000054100d6f7816 */ /* 0x000fe2000000000e */
[----:B------:R-:W-:Y:S01]  /*2e70*/  IMAD.MOV.U32 R12, RZ, RZ, R47 ;  /* 0x000000ffff0c7224 */ /* 0x000fe200078e002f */
[----:B------:R-:W-:Y:S01]  /*2e80*/  MOV R13, R50 ;  /* 0x00000032000d7202 */ /* 0x000fe20000000f00 */
[----:B------:R-:W-:-:S03]  /*2e90*/  IMAD.MOV.U32 R14, RZ, RZ, R51 ;  /* 0x000000ffff0e7224 */ /* 0x000fc600078e0033 */
[----:B------:R-:W-:Y:S02]  /*2ea0*/  PRMT R106, R11, 0x5410, R12 ;  /* 0x000054100b6a7816 */ /* 0x000fe4000000000c */
[----:B------:R-:W-:Y:S01]  /*2eb0*/  PRMT R112, R13, 0x5410, R14 ;  /* 0x000054100d707816 */ /* 0x000fe2000000000e */
[----:B------:R-:W-:Y:S06]  /*2ec0*/  @!P5 BRA `(.L_x_500) ;  /* 0x000000000004d947 */ /* 0x000fec0003800000 */
[----:B------:R-:W-:Y:S01]  /*2ed0*/  BPT.TRAP 0x1 ;  /* 0x000000040000795c */ /* 0x000fe20000300000 */
.L_x_500:
[----:B------:R-:W-:Y:S01]  /*2ee0*/  IMAD R92, R155, 0x8, R156 ;  /* 0x000000089b5c7824 */ /* 0x000fe200078e029c */
[----:B------:R-:W-:Y:S01]  /*2ef0*/  SHF.L.U32 R103, R154, 0x1f, RZ ;  /* 0x0000001f9a677819 */ /* 0x000fe200000006ff */
[----:B------:R-:W-:Y:S03]  /*2f00*/  BSSY B1, `(.L_x_501) ;  /* 0x0000003000017945 */ /* 0x000fe60003800000 */
[----:B------:R-:W0:Y:S02]  /*2f10*/  SYNCS.PHASECHK.TRANS64.TRYWAIT P6, [R92+URZ+0x28890], R103 ;  /* 0x028890675c0075a7 */ /* 0x000e2400080c017f */
[----:B0-----:R-:W-:Y:S05]  /*2f20*/  @!P6 BRA `(.L_x_502) ;  /* 0x0000017400e0e947 */ /* 0x001fea0003800000 */
.L_x_797:
[----:B------:R-:W-:Y:S05]  /*2f30*/  BSYNC B1 ;  /* 0x0000000000017941 */ /* 0x000fea0003800000 */
.L_x_501:
[----:B------:R-:W-:-:S03]  /*2f40*/  UMOV UR4, 0xffffffff ;  /* 0xffffffff00047882 */ /* 0x000fc60000000000 */
[----:B------:R-:W-:Y:S05]  /*2f50*/  BRA.DIV UR4, `(.L_x_503) ;  /* 0x0000017604e87947 */ /* 0x000fea000b800000 */
[----:B------:R1:W2:Y:S04]  /*2f60*/  SHFL.IDX PT, R79, R108, RZ, 0x181f ;  /* 0x00181fff6c4f7589 */ /* 0x0002a800000e0000 */
[----:B------:R1:W3:Y:S02]  /*2f70*/  SHFL.IDX PT, R105, R109, RZ, 0x181f ;  /* 0x00181fff6d697589 */ /* 0x0002e400000e0000 */
.L_x_801:
[----:B------:R-:W-:Y:S01]  /*2f80*/  ISETP.NE.AND P6, PT, R124, RZ, PT ;  /* 0x000000ff7c00720c */ /* 0x000fe20003fc5270 */
[----:B------:R-:W-:-:S12]  /*2f90*/  BSSY B1, `(.L_x_504) ;  /* 0x0000066000017945 */ /* 0x000fd80003800000 */
[----:B------:R-:W-:Y:S05]  /*2fa0*/  @P6 BRA `(.L_x_505) ;  /* 0x0000000400906947 */ /* 0x000fea0003800000 */
[----:B------:R-:W-:Y:S04]  /*2fb0*/  BSSY B2, `(.L_x_506) ;  /* 0x0000032000027945 */ /* 0x000fe80003800000 */
[----:B------:R-:W-:Y:S05]  /*2fc0*/  @P1 BRA `(.L_x_507) ;  /* 0x0000000000c01947 */ /* 0x000fea0003800000 */
[----:B------:R4:W0:Y:S01]  /*2fd0*/  LDS.128 R12, [R94+0x18400] ;  /* 0x018400005e0c7984 */ /* 0x0008220000000c00 */
[C---:B---3--:R-:W-:Y:S01]  /*2fe0*/  LEA R76, P6, R16.reuse, R105, 0x1 ;  /* 0x00000069104c7211 */ /* 0x048fe200078c08ff */
[----:B------:R-:W-:Y:S03]  /*2ff0*/  BSSY B3, `(.L_x_508) ;  /* 0x000002c000037945 */ /* 0x000fe60003800000 */
[----:B--2---:R-:W-:Y:S02]  /*3000*/  LEA.HI.X R77, R16, R79, R17, 0x1, P6 ;  /* 0x0000004f104d7211 */ /* 0x004fe400030f0c11 */
[----:B------:R-:W-:-:S13]  /*3010*/  ISETP.GE.AND P6, PT, R18, R104, PT ;  /* 0x000000681200720c */ /* 0x000fda0003fc6270 */
[----:B----4-:R-:W-:Y:S05]  /*3020*/  @P6 BRA `(.L_x_509) ;  /* 0x0000000000a06947 */ /* 0x010fea0003800000 */
[----:B------:R-:W-:Y:S01]  /*3030*/  SHF.R.U64 R11, R72, 0x10, R73 ;  /* 0x00000010480b7819 */ /* 0x000fe20000001249 */
[--C-:B0-----:R-:W-:Y:S01]  /*3040*/  HADD2.F32 R72, -RZ, R15.reuse.H1_H1 ;  /* 0x3000000fff487230 */ /* 0x101fe20000004100 */
[--C-:B------:R-:W-:Y:S01]  /*3050*/  SHF.R.U64 R124, R74, 0x10, R75.reuse ;  /* 0x000000104a7c7819 */ /* 0x100fe2000000124b */
[----:B------:R-:W-:Y:S01]  /*3060*/  HADD2.F32 R15, -RZ, R15.H0_H0 ;  /* 0x2000000fff0f7230 */ /* 0x000fe20000004100 */
[----:B------:R-:W-:Y:S01]  /*3070*/  SHF.R.U32.HI R75, RZ, 0x10, R75 ;  /* 0x00000010ff4b7819 */ /* 0x000fe2000001164b */
[----:B------:R-:W-:Y:S01]  /*3080*/  HADD2.F32 R74, -RZ, R11.H0_H0 ;  /* 0x2000000bff4a7230 */ /* 0x000fe20000004100 */
[----:B------:R-:W-:Y:S01]  /*3090*/  SHF.R.U32.HI R73, RZ, 0x10, R73 ;  /* 0x00000010ff497819 */ /* 0x000fe20000011649 */
[----:B------:R-:W-:Y:S02]  /*30a0*/  HADD2.F32 R124, -RZ, R124.H0_H0 ;  /* 0x2000007cff7c7230 */ /* 0x000fe40000004100 */
[----:B------:R-:W-:Y:S02]  /*30b0*/  HADD2.F32 R11, -RZ, R13.H1_H1 ;  /* 0x3000000dff0b7230 */ /* 0x000fe40000004100 */
[----:B------:R-:W-:-:S02]  /*30c0*/  HADD2.F32 R75, -RZ, R75.H0_H0 ;  /* 0x2000004bff4b7230 */ /* 0x000fc40000004100 */
[----:B------:R-:W-:Y:S02]  /*30d0*/  HADD2.F32 R13, -RZ, R13.H0_H0 ;  /* 0x2000000dff0d7230 */ /* 0x000fe40000004100 */
[-C--:B------:R-:W-:Y:S01]  /*30e0*/  FMUL.FTZ R126, R11, R124.reuse ;  /* 0x0000007c0b7e7220 */ /* 0x080fe20000410000 */
[----:B------:R-:W-:Y:S02]  /*30f0*/  HADD2.F32 R73, -RZ, R73.H0_H0 ;  /* 0x20000049ff497230 */ /* 0x000fe40000004100 */
[-C--:B------:R-:W-:Y:S01]  /*3100*/  FMUL.FTZ R128, R72, R75.reuse ;  /* 0x0000004b48807220 */ /* 0x080fe20000410000 */
[----:B------:R-:W-:Y:S01]  /*3110*/  FMUL.FTZ R125, R15, R75 ;  /* 0x0000004b0f7d7220 */ /* 0x000fe20000410000 */
[C---:B------:R-:W-:Y:S01]  /*3120*/  FMUL.FTZ R124, R13.reuse, R124 ;  /* 0x0000007c0d7c7220 */ /* 0x040fe20000410000 */
[----:B------:R-:W-:Y:S01]  /*3130*/  FFMA.FTZ R126, R13, R74, -R126 ;  /* 0x0000004a0d7e7223 */ /* 0x000fe2000001087e */
[----:B------:R-:W-:Y:S01]  /*3140*/  FFMA.FTZ R128, R15, R73, -R128 ;  /* 0x000000490f807223 */ /* 0x000fe20000010880 */
[----:B------:R-:W-:-:S02]  /*3150*/  HADD2.F32 R15, -RZ, R123.H1_H1 ;  /* 0x3000007bff0f7230 */ /* 0x000fc40000004100 */
[----:B------:R-:W-:Y:S01]  /*3160*/  FFMA.FTZ R75, R11, R74, R124 ;  /* 0x0000004a0b4b7223 */ /* 0x000fe2000001007c */
[--C-:B------:R-:W-:Y:S02]  /*3170*/  HADD2.F32 R11, -RZ, R12.reuse.H1_H1 ;  /* 0x3000000cff0b7230 */ /* 0x100fe40000004100 */
[----:B------:R-:W-:Y:S01]  /*3180*/  FFMA.FTZ R125, R72, R73, R125 ;  /* 0x00000049487d7223 */ /* 0x000fe2000001007d */
[----:B------:R-:W-:Y:S02]  /*3190*/  HADD2.F32 R123, -RZ, R123.H0_H0 ;  /* 0x2000007bff7b7230 */ /* 0x000fe40000004100 */
[----:B------:R-:W-:Y:S02]  /*31a0*/  HADD2.F32 R12, -RZ, R12.H0_H0 ;  /* 0x2000000cff0c7230 */ /* 0x000fe40000004100 */
[----:B------:R-:W-:Y:S02]  /*31b0*/  HADD2.F32 R72, -RZ, R121.H1_H1 ;  /* 0x30000079ff487230 */ /* 0x000fe40000004100 */
[----:B------:R-:W-:Y:S01]  /*31c0*/  FMUL.FTZ R73, R11, R123 ;  /* 0x0000007b0b497220 */ /* 0x000fe20000410000 */
[----:B------:R-:W-:-:S02]  /*31d0*/  HADD2.F32 R13, -RZ, R14.H1_H1 ;  /* 0x3000000eff0d7230 */ /* 0x000fc40000004100 */
[C---:B------:R-:W-:Y:S01]  /*31e0*/  FMUL.FTZ R74, R12.reuse, R123 ;  /* 0x0000007b0c4a7220 */ /* 0x040fe20000410000 */
[----:B------:R-:W-:Y:S02]  /*31f0*/  HADD2.F32 R14, -RZ, R14.H0_H0 ;  /* 0x2000000eff0e7230 */ /* 0x000fe40000004100 */
[-C--:B------:R-:W-:Y:S01]  /*3200*/  FFMA.FTZ R73, R12, R15.reuse, -R73 ;  /* 0x0000000f0c497223 */ /* 0x080fe20000010849 */
[----:B------:R-:W-:Y:S02]  /*3210*/  HADD2.F32 R121, -RZ, R121.H0_H0 ;  /* 0x20000079ff797230 */ /* 0x000fe40000004100 */
[-C--:B------:R-:W-:Y:S01]  /*3220*/  FMUL.FTZ R123, R13, R72.reuse ;  /* 0x000000480d7b7220 */ /* 0x080fe20000410000 */
[----:B------:R-:W-:Y:S01]  /*3230*/  FFMA.FTZ R74, R11, R15, R74 ;  /* 0x0000000f0b4a7223 */ /* 0x000fe2000001004a */
[C---:B------:R-:W-:Y:S01]  /*3240*/  FMUL.FTZ R72, R14.reuse, R72 ;  /* 0x000000480e487220 */ /* 0x040fe20000410000 */
[----:B------:R-:W-:Y:S01]  /*3250*/  F2FP.F16.F32.PACK_AB R15, R125, R128 ;  /* 0x000000807d0f723e */ /* 0x000fe200000000ff */
[----:B------:R-:W-:-:S02]  /*3260*/  FFMA.FTZ R123, R14, R121, -R123 ;  /* 0x000000790e7b7223 */ /* 0x000fc4000001087b */
[----:B------:R-:W-:Y:S01]  /*3270*/  FFMA.FTZ R72, R13, R121, R72 ;  /* 0x000000790d487223 */ /* 0x000fe20000010048 */
[----:B------:R-:W-:Y:S02]  /*3280*/  F2FP.F16.F32.PACK_AB R13, R75, R126 ;  /* 0x0000007e4b0d723e */ /* 0x000fe400000000ff */
[----:B------:R-:W-:Y:S02]  /*3290*/  F2FP.F16.F32.PACK_AB R12, R74, R73 ;  /* 0x000000494a0c723e */ /* 0x000fe400000000ff */
[----:B------:R-:W-:-:S07]  /*32a0*/  F2FP.F16.F32.PACK_AB R14, R72, R123 ;  /* 0x0000007b480e723e */ /* 0x000fce00000000ff */
.L_x_509:
[----:B------:R-:W-:Y:S05]  /*32b0*/  BSYNC B3 ;  /* 0x0000000000037941 */ /* 0x000fea0003800000 */
.L_x_508:
[----:B0-----:R4:W-:Y:S02]  /*32c0*/  ST.E.128 desc[UR38][R76.64], R12 ;  /* 0x0000000c4c007985 */ /* 0x0019e4000c101d26 */
.L_x_507:
[----:B------:R-:W-:Y:S05]  /*32d0*/  BSYNC B2 ;  /* 0x0000000000027941 */ /* 0x000fea0003800000 */
.L_x_506:
[----:B------:R-:W-:Y:S05]  /*32e0*/  @P2 BRA `(.L_x_505) ;  /* 0x0000000000c02947 */ /* 0x000fea0003800000 */
[----:B----4-:R4:W0:Y:S01]  /*32f0*/  LDS.128 R12, [R94+0x1c400] ;  /* 0x01c400005e0c7984 */ /* 0x0108220000000c00 */
        /* <DEDUP_REMOVED lines=13> */
[----:B------:R-:W-:Y:S02]  /*33d0*/  HADD2.F32 R71, -RZ, R71.H0_H0 ;  /* 0x20000047ff477230 */ /* 0x000fe40000004100 */
[----:B------:R-:W-:-:S02]  /*33e0*/  HADD2.F32 R11, -RZ, R13.H1_H1 ;  /* 0x3000000dff0b7230 */ /* 0x000fc40000004100 */
[----:B------:R-:W-:Y:S02]  /*33f0*/  HADD2.F32 R13, -RZ, R13.H0_H0 ;  /* 0x2000000dff0d7230 */ /* 0x000fe40000004100 */
[-C--:B------:R-:W-:Y:S01]  /*3400*/  FMUL.FTZ R75, R15, R71.reuse ;  /* 0x000000470f4b7220 */ /* 0x080fe20000410000 */
[----:B------:R-:W-:Y:S02]  /*3410*/  HADD2.F32 R69, -RZ, R69.H0_H0 ;  /* 0x20000045ff457230 */ /* 0x000fe40000004100 */
[-C--:B------:R-:W-:Y:S01]  /*3420*/  FMUL.FTZ R76, R11, R74.reuse ;  /* 0x0000004a0b4c7220 */ /* 0x080fe20000410000 */
[C---:B------:R-:W-:Y:S01]  /*3430*/  FMUL.FTZ R124, R68.reuse, R71 ;  /* 0x00000047447c7220 */ /* 0x040fe20000410000 */
[C---:B------:R-:W-:Y:S01]  /*3440*/  FMUL.FTZ R74, R13.reuse, R74 ;  /* 0x0000004a0d4a7220 */ /* 0x040fe20000410000 */
[----:B------:R-:W-:Y:S01]  /*3450*/  FFMA.FTZ R77, R68, R69, R75 ;  /* 0x00000045444d7223 */ /* 0x000fe2000001004b */
[-C--:B------:R-:W-:Y:S02]  /*3460*/  FFMA.FTZ R76, R13, R70.reuse, -R76 ;  /* 0x000000460d4c7223 */ /* 0x080fe4000001084c */
[----:B------:R-:W-:Y:S01]  /*3470*/  FFMA.FTZ R71, R11, R70, R74 ;  /* 0x000000460b477223 */ /* 0x000fe2000001004a */
[----:B------:R-:W-:-:S02]  /*3480*/  HADD2.F32 R68, -RZ, R116.H0_H0 ;  /* 0x20000074ff447230 */ /* 0x000fc40000004100 */
[----:B------:R-:W-:Y:S01]  /*3490*/  FFMA.FTZ R124, R15, R69, -R124 ;  /* 0x000000450f7c7223 */ /* 0x000fe2000001087c */
[----:B------:R-:W-:Y:S02]  /*34a0*/  HADD2.F32 R116, -RZ, R116.H1_H1 ;  /* 0x30000074ff747230 */ /* 0x000fe40000004100 */
[----:B------:R-:W-:Y:S02]  /*34b0*/  HADD2.F32 R11, -RZ, R12.H1_H1 ;  /* 0x3000000cff0b7230 */ /* 0x000fe40000004100 */
[----:B------:R-:W-:Y:S02]  /*34c0*/  HADD2.F32 R13, -RZ, R14.H1_H1 ;  /* 0x3000000eff0d7230 */ /* 0x000fe40000004100 */
[----:B------:R-:W-:Y:S02]  /*34d0*/  HADD2.F32 R12, -RZ, R12.H0_H0 ;  /* 0x2000000cff0c7230 */ /* 0x000fe40000004100 */
[----:B------:R-:W-:Y:S01]  /*34e0*/  FMUL.FTZ R69, R11, R68 ;  /* 0x000000440b457220 */ /* 0x000fe20000410000 */
[----:B------:R-:W-:-:S02]  /*34f0*/  HADD2.F32 R14, -RZ, R14.H0_H0 ;  /* 0x2000000eff0e7230 */ /* 0x000fc40000004100 */
[----:B------:R-:W-:Y:S01]  /*3500*/  FMUL.FTZ R75, R13, R116 ;  /* 0x000000740d4b7220 */ /* 0x000fe20000410000 */
[--C-:B------:R-:W-:Y:S02]  /*3510*/  HADD2.F32 R15, -RZ, R115.reuse.H0_H0 ;  /* 0x20000073ff0f7230 */ /* 0x100fe40000004100 */
[----:B------:R-:W-:Y:S01]  /*3520*/  FMUL.FTZ R68, R12, R68 ;  /* 0x000000440c447220 */ /* 0x000fe20000410000 */
[----:B------:R-:W-:Y:S02]  /*3530*/  HADD2.F32 R115, -RZ, R115.H1_H1 ;  /* 0x30000073ff737230 */ /* 0x000fe40000004100 */
[----:B------:R-:W-:Y:S01]  /*3540*/  FMUL.FTZ R116, R14, R116 ;  /* 0x000000740e747220 */ /* 0x000fe20000410000 */
[-C--:B------:R-:W-:Y:S01]  /*3550*/  FFMA.FTZ R69, R12, R15.reuse, -R69 ;  /* 0x0000000f0c457223 */ /* 0x080fe20000010845 */
[----:B------:R-:W-:Y:S01]  /*3560*/  FFMA.FTZ R68, R11, R15, R68 ;  /* 0x0000000f0b447223 */ /* 0x000fe20000010044 */
[-C--:B------:R-:W-:Y:S01]  /*3570*/  FFMA.FTZ R75, R14, R115.reuse, -R75 ;  /* 0x000000730e4b7223 */ /* 0x080fe2000001084b */
[----:B------:R-:W-:Y:S01]  /*3580*/  FFMA.FTZ R116, R13, R115, R116 ;  /* 0x000000730d747223 */ /* 0x000fe20000010074 */
[----:B------:R-:W-:-:S02]  /*3590*/  F2FP.F16.F32.PACK_AB R13, R71, R76 ;  /* 0x0000004c470d723e */ /* 0x000fc400000000ff */
[----:B------:R-:W-:Y:S02]  /*35a0*/  F2FP.F16.F32.PACK_AB R15, R77, R124 ;  /* 0x0000007c4d0f723e */ /* 0x000fe400000000ff */
[----:B------:R-:W-:Y:S02]  /*35b0*/  F2FP.F16.F32.PACK_AB R12, R68, R69 ;  /* 0x00000045440c723e */ /* 0x000fe400000000ff */
[----:B------:R-:W-:-:S07]  /*35c0*/  F2FP.F16.F32.PACK_AB R14, R116, R75 ;  /* 0x0000004b740e723e */ /* 0x000fce00000000ff */
.L_x_511:
[----:B------:R-:W-:Y:S05]  /*35d0*/  BSYNC B2 ;  /* 0x0000000000027941 */ /* 0x000fea0003800000 */
.L_x_510:
[----:B0-----:R0:W-:Y:S02]  /*35e0*/  ST.E.128 desc[UR38][R72.64], R12 ;  /* 0x0000000c48007985 */ /* 0x0011e4000c101d26 */
.L_x_505:
[----:B------:R-:W-:Y:S05]  /*35f0*/  BSYNC B1 ;  /* 0x0000000000017941 */ /* 0x000fea0003800000 */
.L_x_504:
[----:B------:R-:W-:-:S03]  /*3600*/  UMOV UR4, 0xffffffff ;  /* 0xffffffff00047882 */ /* 0x000fc60000000000 */
[----:B------:R-:W-:Y:S05]  /*3610*/  BRA.DIV UR4, `(.L_x_512) ;  /* 0x0000017204847947 */ /* 0x000fea000b800000 */
[----:B------:R1:W1:Y:S04]  /*3620*/  SHFL.IDX PT, R71, R108, 0x1, 0x181f ;  /* 0x00381f006c477f89 */ /* 0x00026800000e0000 */
[----:B0-----:R0:W0:Y:S02]  /*3630*/  SHFL.IDX PT, R73, R109, 0x1, 0x181f ;  /* 0x00381f006d497f89 */ /* 0x00102400000e0000 */
.L_x_805:
[----:B------:R-:W-:Y:S01]  /*3640*/  ISETP.NE.AND P6, PT, R122, RZ, PT ;  /* 0x000000ff7a00720c */ /* 0x000fe20003fc5270 */
[----:B------:R-:W-:-:S12]  /*3650*/  BSSY B1, `(.L_x_513) ;  /* 0x0000066000017945 */ /* 0x000fd80003800000 */
[----:B------:R-:W-:Y:S05]  /*3660*/  @P6 BRA `(.L_x_514) ;  /* 0x0000000400906947 */ /* 0x000fea0003800000 */
[----:B------:R-:W-:Y:S04]  /*3670*/  BSSY B2, `(.L_x_515) ;  /* 0x0000032000027945 */ /* 0x000fe80003800000 */
[----:B------:R-:W-:Y:S05]  /*3680*/  @P1 BRA `(.L_x_516) ;  /* 0x0000000000c01947 */ /* 0x000fea0003800000 */
[----:B----4-:R4:W2:Y:S01]  /*3690*/  LDS.128 R12, [R94+0x19400] ;  /* 0x019400005e0c7984 */ /* 0x0108a20000000c00 */
[C---:B0-----:R-:W-:Y:S01]  /*36a0*/  LEA R68, P6, R16.reuse, R73, 0x1 ;  /* 0x0000004910447211 */ /* 0x041fe200078c08ff */
[----:B------:R-:W-:Y:S03]  /*36b0*/  BSSY B3, `(.L_x_517) ;  /* 0x000002c000037945 */ /* 0x000fe60003800000 */
[----:B-1----:R-:W-:Y:S02]  /*36c0*/  LEA.HI.X R69, R16, R71, R17, 0x1, P6 ;  /* 0x0000004710457211 */ /* 0x002fe400030f0c11 */
[----:B------:R-:W-:-:S13]  /*36d0*/  ISETP.GE.AND P6, PT, R18, R104, PT ;  /* 0x000000681200720c */ /* 0x000fda0003fc6270 */
[----:B----4-:R-:W-:Y:S05]  /*36e0*/  @P6 BRA `(.L_x_518) ;  /* 0x0000000000a06947 */ /* 0x010fea0003800000 */
[----:B------:R-:W-:Y:S01]  /*36f0*/  SHF.R.U64 R11, R64, 0x10, R65 ;  /* 0x00000010400b7819 */ /* 0x000fe20000001241 */
[--C-:B--2---:R-:W-:Y:S01]  /*3700*/  HADD2.F32 R64, -RZ, R15.reuse.H1_H1 ;  /* 0x3000000fff407230 */ /* 0x104fe20000004100 */
        /* <DEDUP_REMOVED lines=38> */
.L_x_518:
[----:B------:R-:W-:Y:S05]  /*3970*/  BSYNC B3 ;  /* 0x0000000000037941 */ /* 0x000fea0003800000 */
.L_x_517:
[----:B--2---:R0:W-:Y:S02]  /*3980*/  ST.E.128 desc[UR38][R68.64], R12 ;  /* 0x0000000c44007985 */ /* 0x0041e4000c101d26 */
.L_x_516:
[----:B------:R-:W-:Y:S05]  /*3990*/  BSYNC B2 ;  /* 0x0000000000027941 */ /* 0x000fea0003800000 */
.L_x_515:
[----:B------:R-:W-:Y:S05]  /*39a0*/  @P2 BRA `(.L_x_514) ;  /* 0x0000000000c02947 */ /* 0x000fea0003800000 */
[----:B0---4-:R0:W4:Y:S01]  /*39b0*/  LDS.128 R12, [R94+0x1d400] ;  /* 0x01d400005e0c7984 */ /* 0x0111220000000c00 */
[C---:B------:R-:W-:Y:S01]  /*39c0*/  LEA R64, P6, R22.reuse, R73, 0x1 ;  /* 0x0000004916407211 */ /* 0x040fe200078c08ff */
[----:B------:R-:W-:Y:S03]  /*39d0*/  BSSY B2, `(.L_x_519) ;  /* 0x000002c000027945 */ /* 0x000fe60003800000 */
[----:B-1----:R-:W-:Y:S02]  /*39e0*/  LEA.HI.X R65, R22, R71, R2, 0x1, P6 ;  /* 0x0000004716417211 */ /* 0x002fe400030f0c02 */
[----:B------:R-:W-:-:S13]  /*39f0*/  ISETP.GE.AND P6, PT, R23, R104, PT ;  /* 0x000000681700720c */ /* 0x000fda0003fc6270 */
[----:B0-----:R-:W-:Y:S05]  /*3a00*/  @P6 BRA `(.L_x_520) ;  /* 0x0000000000a06947 */ /* 0x001fea0003800000 */
[----:B------:R-:W-:Y:S01]  /*3a10*/  SHF.R.U64 R11, R60, 0x10, R61 ;  /* 0x000000103c0b7819 */ /* 0x000fe2000000123d */
[--C-:B----4-:R-:W-:Y:S01]  /*3a20*/  HADD2.F32 R60, -RZ, R15.reuse.H1_H1 ;  /* 0x3000000fff3c7230 */ /* 0x110fe20000004100 */
        /* <DEDUP_REMOVED lines=38> */
.L_x_520:
[----:B------:R-:W-:Y:S05]  /*3c90*/  BSYNC B2 ;  /* 0x0000000000027941 */ /* 0x000fea0003800000 */
.L_x_519:
[----:B----4-:R0:W-:Y:S02]  /*3ca0*/  ST.E.128 desc[UR38][R64.64], R12 ;  /* 0x0000000c40007985 */ /* 0x0101e4000c101d26 */
.L_x_514:
[----:B------:R-:W-:Y:S05]  /*3cb0*/  BSYNC B1 ;  /* 0x0000000000017941 */ /* 0x000fea0003800000 */
.L_x_513:
[----:B------:R-:W-:-:S03]  /*3cc0*/  UMOV UR4, 0xffffffff ;  /* 0xffffffff00047882 */ /* 0x000fc60000000000 */
[----:B------:R-:W-:Y:S05]  /*3cd0*/  BRA.DIV UR4, `(.L_x_521) ;  /* 0x0000016e04207947 */ /* 0x000fea000b800000 */
[----:B------:R1:W1:Y:S04]  /*3ce0*/  SHFL.IDX PT, R63, R108, 0x2, 0x181f ;  /* 0x00581f006c3f7f89 */ /* 0x00026800000e0000 */
[----:B0-----:R0:W0:Y:S02]  /*3cf0*/  SHFL.IDX PT, R65, R109, 0x2, 0x181f ;  /* 0x00581f006d417f89 */ /* 0x00102400000e0000 */
.L_x_809:
[----:B------:R-:W-:Y:S04]  /*3d00*/  BSSY B1, `(.L_x_522) ;  /* 0x0000066000017945 */ /* 0x000fe80003800000 */
        /* <DEDUP_REMOVED lines=49> */
.L_x_527:
[----:B------:R-:W-:Y:S05]  /*4020*/  BSYNC B3 ;  /* 0x0000000000037941 */ /* 0x000fea0003800000 */
.L_x_526:
[----:B--2---:R0:W-:Y:S02]  /*4030*/  ST.E.128 desc[UR38][R60.64], R12 ;  /* 0x0000000c3c007985 */ /* 0x0041e4000c101d26 */
.L_x_525:
[----:B------:R-:W-:Y:S05]  /*4040*/  BSYNC B2 ;  /* 0x0000000000027941 */ /* 0x000fea0003800000 */
.L_x_524:
        /* <DEDUP_REMOVED lines=47> */
.L_x_529:
[----:B------:R-:W-:Y:S05]  /*4340*/  BSYNC B2 ;  /* 0x0000000000027941 */ /* 0x000fea0003800000 */
.L_x_528:
[----:B----4-:R0:W-:Y:S02]  /*4350*/  ST.E.128 desc[UR38][R56.64], R12 ;  /* 0x0000000c38007985 */ /* 0x0101e4000c101d26 */
.L_x_523:
[----:B------:R-:W-:Y:S05]  /*4360*/  BSYNC B1 ;  /* 0x0000000000017941 */ /* 0x000fea0003800000 */
.L_x_522:
[----:B------:R-:W-:-:S03]  /*4370*/  UMOV UR4, 0xffffffff ;  /* 0xffffffff00047882 */ /* 0x000fc60000000000 */
[----:B------:R-:W-:Y:S05]  /*4380*/  BRA.DIV UR4, `(.L_x_530) ;  /* 0x0000016604c07947 */ /* 0x000fea000b800000 */
[----:B------:R2:W2:Y:S04]  /*4390*/  SHFL.IDX PT, R55, R108, 0x3, 0x181f ;  /* 0x00781f006c377f89 */ /* 0x0004a800000e0000 */
[----:B01----:R-:W0:Y:S02]  /*43a0*/  SHFL.IDX PT, R109, R109, 0x3, 0x181f ;  /* 0x00781f006d6d7f89 */ /* 0x003e2400000e0000 */
.L_x_813:
[----:B------:R-:W-:Y:S05]  /*43b0*/  @P4 BRA `(.L_x_531) ;  /* 0x0000003400304947 */ /* 0x000fea0003800000 */
[----:B------:R-:W-:Y:S04]  /*43c0*/  BSSY B1, `(.L_x_532) ;  /* 0x0000032000017945 */ /* 0x000fe80003800000 */
[----:B------:R-:W-:Y:S05]  /*43d0*/  @P1 BRA `(.L_x_533) ;  /* 0x0000000000c01947 */ /* 0x000fea0003800000 */
[----:B----4-:R1:W4:Y:S01]  /*43e0*/  LDS.128 R12, [R94+0x1b400] ;  /* 0x01b400005e0c7984 */ /* 0x0103220000000c00 */
[C---:B0-----:R-:W-:Y:S01]  /*43f0*/  LEA R52, P3, R16.reuse, R109, 0x1 ;  /* 0x0000006d10347211 */ /* 0x041fe200078608ff */
[----:B------:R-:W-:Y:S03]  /*4400*/  BSSY B2, `(.L_x_534) ;  /* 0x000002c000027945 */ /* 0x000fe60003800000 */
[----:B--2---:R-:W-:Y:S02]  /*4410*/  LEA.HI.X R53, R16, R55, R17, 0x1, P3 ;  /* 0x0000003710357211 */ /* 0x004fe400018f0c11 */
[----:B------:R-:W-:-:S13]  /*4420*/  ISETP.GE.AND P3, PT, R18, R104, PT ;  /* 0x000000681200720c */ /* 0x000fda0003f66270 */
[----:B-1----:R-:W-:Y:S05]  /*4430*/  @P3 BRA `(.L_x_535) ;  /* 0x0000000000a03947 */ /* 0x002fea0003800000 */
        /* <DEDUP_REMOVED lines=40> */
.L_x_535:
[----:B------:R-:W-:Y:S05]  /*46c0*/  BSYNC B2 ;  /* 0x0000000000027941 */ /* 0x000fea0003800000 */
.L_x_534:
[----:B----4-:R1:W-:Y:S02]  /*46d0*/  ST.E.128 desc[UR38][R52.64], R12 ;  /* 0x0000000c34007985 */ /* 0x0103e4000c101d26 */
.L_x_533:
[----:B------:R-:W-:Y:S05]  /*46e0*/  BSYNC B1 ;  /* 0x0000000000017941 */ /* 0x000fea0003800000 */
.L_x_532:
[----:B------:R-:W-:Y:S05]  /*46f0*/  @P2 BRA `(.L_x_531) ;  /* 0x0000003000602947 */ /* 0x000fea0003800000 */
[----:B-1--4-:R1:W4:Y:S01]  /*4700*/  LDS.128 R12, [R94+0x1f400] ;  /* 0x01f400005e0c7984 */ /* 0x0123220000000c00 */
        /* <DEDUP_REMOVED lines=45> */
.L_x_537:
[----:B------:R-:W-:Y:S05]  /*49e0*/  BSYNC B1 ;  /* 0x0000000000017941 */ /* 0x000fea0003800000 */
.L_x_536:
[----:B----4-:R0:W-:Y:S01]  /*49f0*/  ST.E.128 desc[UR38][R48.64], R12 ;  /* 0x0000000c30007985 */ /* 0x0101e2000c101d26 */
[----:B------:R-:W-:Y:S05]  /*4a00*/  BRA `(.L_x_531) ;  /* 0x0000002c009c7947 */ /* 0x000fea0003800000 */
.L_x_491:
[----:B------:R-:W-:Y:S02]  /*4a10*/  ISETP.GE.AND P4, PT, R220, R98, PT ;  /* 0x00000062dc00720c */ /* 0x000fe40003f86270 */
[----:B------:R-:W-:Y:S02]  /*4a20*/  CS2R R50, SRZ ;  /* 0x0000000000327805 */ /* 0x000fe4000001ff00 */
[----:B------:R-:W-:-:S13]  /*4a30*/  ISETP.GE.OR P4, PT, R16, R104, P4 ;  /* 0x000000681000720c */ /* 0x000fda0002786670 */
[----:B------:R-:W-:Y:S01]  /*4a40*/  @!P4 IADD3 R46, P3, P5, R86, R14, R10 ;  /* 0x0000000e562ec210 */ /* 0x000fe20007d7e00a */
[----:B------:R-:W0:Y:S03]  /*4a50*/  @!P4 LDC.64 R60, c[0x0][0x3e8] ;  /* 0x0000fa00ff3ccb82 */ /* 0x000e260000000a00 */
[----:B------:R-:W-:Y:S02]  /*4a60*/  @!P4 IADD3.X R47, R39, R103, R7, P3, P5 ;  /* 0x00000067272fc210 */ /* 0x000fe40001fea407 */
[----:B------:R-:W-:-:S03]  /*4a70*/  @!P4 IADD3 R44, P3, P5, R90, R12, R32 ;  /* 0x0000000c5a2cc210 */ /* 0x000fc60007d7e020 */
[----:B------:R-:W1:Y:S01]  /*4a80*/  @!P4 LDC.64 R62, c[0x0][0x400] ;  /* 0x00010000ff3ecb82 */ /* 0x000e620000000a00 */
[----:B------:R-:W-:Y:S02]  /*4a90*/  @!P4 IADD3.X R45, R80, R11, R29, P3, P5 ;  /* 0x0000000b502dc210 */ /* 0x000fe40001fea41d */
[----:B------:R-:W-:-:S04]  /*4aa0*/  ISETP.GE.AND P3, PT, R219, R98, PT ;  /* 0x00000062db00720c */ /* 0x000fc80003f66270 */
[----:B------:R-:W-:-:S13]  /*4ab0*/  ISETP.GE.OR P3, PT, R16, R104, P3 ;  /* 0x000000681000720c */ /* 0x000fda0001f66670 */
[----:B------:R-:W-:Y:S01]  /*4ac0*/  @!P3 IADD3 R66, P5, P6, R86, R20, R14 ;  /* 0x000000145642b210 */ /* 0x000fe20007ebe00e */
[----:B------:R-:W2:Y:S03]  /*4ad0*/  @!P3 LDC.64 R68, c[0x0][0x3e8] ;  /* 0x0000fa00ff44bb82 */ /* 0x000ea60000000a00 */
[----:B------:R-:W-:Y:S02]  /*4ae0*/  @!P3 IADD3.X R67, R39, R8, R103, P5, P6 ;  /* 0x000000082743b210 */ /* 0x000fe40002fec467 */
[----:B------:R-:W-:-:S03]  /*4af0*/  @!P3 IADD3 R64, P5, P6, R90, R33, R12 ;  /* 0x000000215a40b210 */ /* 0x000fc60007ebe00c */
[----:B------:R-:W3:Y:S01]  /*4b00*/  @!P3 LDC.64 R70, c[0x0][0x400] ;  /* 0x00010000ff46bb82 */ /* 0x000ee20000000a00 */
[----:B------:R-:W-:Y:S02]  /*4b10*/  @!P3 IADD3.X R65, R80, R30, R11, P5, P6 ;  /* 0x0000001e5041b210 */ /* 0x000fe40002fec40b */
[----:B------:R-:W-:-:S04]  /*4b20*/  ISETP.GE.AND P5, PT, R153, R98, PT ;  /* 0x000000629900720c */ /* 0x000fc80003fa6270 */
[----:B------:R-:W-:-:S13]  /*4b30*/  ISETP.GE.OR P5, PT, R16, R104, P5 ;  /* 0x000000681000720c */ /* 0x000fda0002fa6670 */
[----:B------:R-:W4:Y:S01]  /*4b40*/  @!P5 LDC.64 R52, c[0x0][0x3e8] ;  /* 0x0000fa00ff34db82 */ /* 0x000f220000000a00 */
[----:B------:R-:W-:-:S04]  /*4b50*/  @!P5 IADD3 R48, P6, R86, R14, RZ ;  /* 0x0000000e5630d210 */ /* 0x000fc80007fde0ff */
[----:B------:R-:W-:-:S03]  /*4b60*/  @!P5 IADD3.X R49, R103, R39, RZ, P6, !PT ;  /* 0x000000276731d210 */ /* 0x000fc600037fe4ff */
[----:B------:R-:W0:Y:S01]  /*4b70*/  @!P5 LDC.64 R54, c[0x0][0x400] ;  /* 0x00010000ff36db82 */ /* 0x000e220000000a00 */
[----:B----4-:R-:W-:-:S04]  /*4b80*/  @!P5 LEA R52, P6, R48, R52, 0x1 ;  /* 0x000000343034d211 */ /* 0x010fc800078c08ff */
[----:B------:R-:W-:Y:S02]  /*4b90*/  @!P5 LEA.HI.X R53, R48, R53, R49, 0x1, P6 ;  /* 0x000000353035d211 */ /* 0x000fe400030f0c31 */
[----:B------:R-:W-:-:S05]  /*4ba0*/  @!P5 IADD3 R48, P6, R90, R12, RZ ;  /* 0x0000000c5a30d210 */ /* 0x000fca0007fde0ff */
[----:B------:R-:W-:Y:S01]  /*4bb0*/  @!P5 IMAD.X R49, R11, 0x1, R80, P6 ;  /* 0x000000010b31d824 */ /* 0x000fe200030e0650 */
[----:B0-----:R-:W-:-:S04]  /*4bc0*/  @!P5 LEA R54, P6, R48, R54, 0x1 ;  /* 0x000000363036d211 */ /* 0x001fc800078c08ff */
[----:B------:R-:W-:Y:S02]  /*4bd0*/  @!P5 LEA.HI.X R55, R48, R55, R49, 0x1, P6 ;  /* 0x000000373037d211 */ /* 0x000fe400030f0c31 */
[----:B------:R-:W-:Y:S02]  /*4be0*/  CS2R R48, SRZ ;  /* 0x0000000000307805 */ /* 0x000fe4000001ff00 */
[----:B------:R-:W-:-:S04]  /*4bf0*/  @!P4 LEA R60, P6, R46, R60, 0x1 ;  /* 0x0000003c2e3cc211 */ /* 0x000fc800078c08ff */
[----:B------:R-:W-:Y:S02]  /*4c00*/  @!P4 LEA.HI.X R61, R46, R61, R47, 0x1, P6 ;  /* 0x0000003d2e3dc211 */ /* 0x000fe400030f0c2f */
[----:B------:R-:W-:Y:S02]  /*4c10*/  CS2R R46, SRZ ;  /* 0x00000000002e7805 */ /* 0x000fe4000001ff00 */
[C---:B-1----:R-:W-:Y:S01]  /*4c20*/  @!P4 LEA R62, P6, R44.reuse, R62, 0x1 ;  /* 0x0000003e2c3ec211 */ /* 0x042fe200078c08ff */
[----:B------:R0:W5:Y:S03]  /*4c30*/  @!P5 LDG.E.128 R48, desc[UR38][R54.64] ;  /* 0x000000263630d981 */ /* 0x000166000c1e1d00 */
[----:B------:R-:W-:Y:S02]  /*4c40*/  @!P4 LEA.HI.X R63, R44, R63, R45, 0x1, P6 ;  /* 0x0000003f2c3fc211 */ /* 0x000fe400030f0c2d */
[----:B------:R-:W-:-:S02]  /*4c50*/  CS2R R44, SRZ ;  /* 0x00000000002c7805 */ /* 0x000fc4000001ff00 */
[----:B------:R-:W-:Y:S02]  /*4c60*/  CS2R R58, SRZ ;  /* 0x00000000003a7805 */ /* 0x000fe4000001ff00 */
[----:B------:R-:W-:Y:S02]  /*4c70*/  CS2R R56, SRZ ;  /* 0x0000000000387805 */ /* 0x000fe4000001ff00 */
[----:B------:R1:W5:Y:S01]  /*4c80*/  @!P5 LDG.E.128 R44, desc[UR38][R52.64] ;  /* 0x00000026342cd981 */ /* 0x000362000c1e1d00 */
[----:B0-----:R-:W-:-:S03]  /*4c90*/  CS2R R54, SRZ ;  /* 0x0000000000367805 */ /* 0x001fc6000001ff00 */
[----:B------:R0:W5:Y:S01]  /*4ca0*/  @!P4 LDG.E.128 R56, desc[UR38][R62.64] ;  /* 0x000000263e38c981 */ /* 0x000162000c1e1d00 */
[----:B-1----:R-:W-:-:S06]  /*4cb0*/  CS2R R52, SRZ ;  /* 0x0000000000347805 */ /* 0x002fcc000001ff00 */
[----:B------:R1:W5:Y:S01]  /*4cc0*/  @!P4 LDG.E.128 R52, desc[UR38][R60.64] ;  /* 0x000000263c34c981 */ /* 0x000362000c1e1d00 */
[----:B--2---:R-:W-:-:S04]  /*4cd0*/  @!P3 LEA R68, P4, R66, R68, 0x1 ;  /* 0x000000444244b211 */ /* 0x004fc800078808ff */
[----:B------:R-:W-:Y:S02]  /*4ce0*/  @!P3 LEA.HI.X R69, R66, R69, R67, 0x1, P4 ;  /* 0x000000454245b211 */ /* 0x000fe400020f0c43 */
[----:B---3--:R-:W-:-:S04]  /*4cf0*/  @!P3 LEA R70, P4, R64, R70, 0x1 ;  /* 0x000000464046b211 */ /* 0x008fc800078808ff */
[----:B------:R-:W-:Y:S02]  /*4d00*/  @!P3 LEA.HI.X R71, R64, R71, R65, 0x1, P4 ;  /* 0x000000474047b211 */ /* 0x000fe400020f0c41 */
[----:B------:R-:W-:-:S04]  /*4d10*/  ISETP.GE.AND P4, PT, R218, R98, PT ;  /* 0x00000062da00720c */ /* 0x000fc80003f86270 */
[----:B------:R-:W-:Y:S02]  /*4d20*/  ISETP.GE.OR P4, PT, R16, R104, P4 ;  /* 0x000000681000720c */ /* 0x000fe40002786670 */
[----:B0-----:R-:W-:Y:S02]  /*4d30*/  CS2R R62, SRZ ;  /* 0x00000000003e7805 */ /* 0x001fe4000001ff00 */
[----:B-1----:R-:W-:Y:S02]  /*4d40*/  CS2R R60, SRZ ;  /* 0x00000000003c7805 */ /* 0x002fe4000001ff00 */
[----:B------:R-:W-:Y:S02]  /*4d50*/  CS2R R66, SRZ ;  /* 0x0000000000427805 */ /* 0x000fe4000001ff00 */
[----:B------:R-:W-:Y:S01]  /*4d60*/  CS2R R64, SRZ ;  /* 0x0000000000407805 */ /* 0x000fe2000001ff00 */
[----:B------:R-:W-:Y:S01]  /*4d70*/  BSSY B1, `(.L_x_538) ;  /* 0x000001d000017945 */ /* 0x000fe20003800000 */
[----:B------:R-:W-:-:S02]  /*4d80*/  CS2R R74, SRZ ;  /* 0x00000000004a7805 */ /* 0x000fc4000001ff00 */
[----:B------:R-:W-:Y:S01]  /*4d90*/  CS2R R72, SRZ ;  /* 0x0000000000487805 */ /* 0x000fe2000001ff00 */
[----:B------:R0:W5:Y:S04]  /*4da0*/  @!P3 LDG.E.128 R60, desc[UR38][R68.64] ;  /* 0x00000026443cb981 */ /* 0x000168000c1e1d00 */
[----:B------:R1:W5:Y:S01]  /*4db0*/  @!P3 LDG.E.128 R64, desc[UR38][R70.64] ;  /* 0x000000264640b981 */ /* 0x000362000c1e1d00 */
[----:B------:R-:W-:Y:S02]  /*4dc0*/  ISETP.GE.AND P3, PT, R16, R104, PT ;  /* 0x000000681000720c */ /* 0x000fe40003f66270 */
[----:B0-----:R-:W-:Y:S02]  /*4dd0*/  CS2R R68, SRZ ;  /* 0x0000000000447805 */ /* 0x001fe4000001ff00 */
[----:B-1----:R-:W-:Y:S01]  /*4de0*/  CS2R R70, SRZ ;  /* 0x0000000000467805 */ /* 0x002fe2000001ff00 */
[----:B------:R-:W-:Y:S08]  /*4df0*/  @P4 BRA `(.L_x_539) ;  /* 0x0000000000504947 */ /* 0x000ff00003800000 */
[----:B------:R-:W0:Y:S01]  /*4e00*/  LDC.64 R68, c[0x0][0x3f8] ;  /* 0x0000fe00ff447b82 */ /* 0x000e220000000a00 */
[----:B------:R-:W-:Y:S01]  /*4e10*/  IMAD.MOV.U32 R15, RZ, RZ, R103 ;  /* 0x000000ffff0f7224 */ /* 0x000fe200078e0067 */
[----:B------:R-:W-:Y:S01]  /*4e20*/  MOV R13, R11 ;  /* 0x0000000b000d7202 */ /* 0x000fe20000000f00 */
[----:B------:R-:W-:Y:S01]  /*4e30*/  ULDC.64 UR4, c[0x0][0x3e8] ;  /* 0x0000fa0000047ab9 */ /* 0x000fe20000000a00 */
[----:B------:R-:W-:-:S04]  /*4e40*/  ULDC.64 UR6, c[0x0][0x400] ;  /* 0x0001000000067ab9 */ /* 0x000fc80000000a00 */
[----:B------:R-:W1:Y:S01]  /*4e50*/  LDC.64 R70, c[0x0][0x408] ;  /* 0x00010200ff467b82 */ /* 0x000e620000000a00 */
[----:B0-----:R-:W-:-:S04]  /*4e60*/  IMAD.WIDE.U32 R14, R68, 0x60, R14 ;  /* 0x00000060440e7825 */ /* 0x001fc800078e000e */
[----:B------:R-:W-:Y:S01]  /*4e70*/  IMAD R69, R69, 0x60, RZ ;  /* 0x0000006045457824 */ /* 0x000fe200078e02ff */
[----:B------:R-:W-:Y:S01]  /*4e80*/  IADD3 R14, P4, R86, R14, RZ ;  /* 0x0000000e560e7210 */ /* 0x000fe20007f9e0ff */
[----:B-1----:R-:W-:-:S03]  /*4e90*/  IMAD.WIDE.U32 R12, R70, 0x60, R12 ;  /* 0x00000060460c7825 */ /* 0x002fc600078e000c */
[----:B------:R-:W-:Y:S01]  /*4ea0*/  IADD3.X R15, R39, R15, R69, P4, !PT ;  /* 0x0000000f270f7210 */ /* 0x000fe200027fe445 */
[----:B------:R-:W-:Y:S01]  /*4eb0*/  IMAD R71, R71, 0x60, RZ ;  /* 0x0000006047477824 */ /* 0x000fe200078e02ff */
[----:B------:R-:W-:-:S04]  /*4ec0*/  IADD3 R11, P4, R90, R12, RZ ;  /* 0x0000000c5a0b7210 */ /* 0x000fc80007f9e0ff */
[----:B------:R-:W-:Y:S02]  /*4ed0*/  IADD3.X R12, R80, R13, R71, P4, !PT ;  /* 0x0000000d500c7210 */ /* 0x000fe400027fe447 */
[----:B------:R-:W-:-:S04]  /*4ee0*/  LEA R68, P4, R14, UR4, 0x1 ;  /* 0x000000040e447c11 */ /* 0x000fc8000f8808ff */
[----:B------:R-:W-:Y:S02]  /*4ef0*/  LEA.HI.X R69, R14, UR5, R15, 0x1, P4 ;  /* 0x000000050e457c11 */ /* 0x000fe4000a0f0c0f */
[----:B------:R-:W-:-:S04]  /*4f00*/  LEA R72, P4, R11, UR6, 0x1 ;  /* 0x000000060b487c11 */ /* 0x000fc8000f8808ff */
[----:B------:R-:W-:Y:S01]  /*4f10*/  LEA.HI.X R73, R11, UR7, R12, 0x1, P4 ;  /* 0x000000070b497c11 */ /* 0x000fe2000a0f0c0c */
[----:B------:R-:W5:Y:S05]  /*4f20*/  LDG.E.128 R68, desc[UR38][R68.64] ;  /* 0x0000002644447981 */ /* 0x000f6a000c1e1d00 */
[----:B------:R-:W5:Y:S03]  /*4f30*/  LDG.E.128 R72, desc[UR38][R72.64] ;  /* 0x0000002648487981 */ /* 0x000f66000c1e1d00 */
.L_x_539:
[----:B------:R-:W-:Y:S05]  /*4f40*/  BSYNC B1 ;  /* 0x0000000000017941 */ /* 0x000fea0003800000 */
.L_x_538:
[----:B-----5:R-:W-:Y:S01]  /*4f50*/  IMAD.MOV.U32 R11, RZ, RZ, R70 ;  /* 0x000000ffff0b7224 */ /* 0x020fe200078e0046 */
[----:B------:R-:W-:Y:S01]  /*4f60*/  MOV R13, R68 ;  /* 0x00000044000d7202 */ /* 0x000fe20000000f00 */
        /* <DEDUP_REMOVED lines=15> */
[----:B------:R-:W-:Y:S01]  /*5060*/  PRMT R124, R11, 0x7610, R124 ;  /* 0x000076100b7c7816 */ /* 0x000fe2000000007c */
[----:B------:R-:W-:Y:S01]  /*5070*/  IMAD.MOV.U32 R11, RZ, RZ, R50 ;  /* 0x000000ffff0b7224 */ /* 0x000fe200078e0032 */
[----:B------:R-:W-:Y:S01]  /*5080*/  PRMT R127, R127, 0x5410, R12 ;  /* 0x000054107f7f7816 */ /* 0x000fe2000000000c */
[----:B------:R-:W-:Y:S01]  /*5090*/  IMAD.MOV.U32 R12, RZ, RZ, R51 ;  /* 0x000000ffff0c7224 */ /* 0x000fe200078e0033 */
[----:B------:R-:W-:-:S02]  /*50a0*/  PRMT R125, R125, 0x5410, R13 ;  /* 0x000054107d7d7816 */ /* 0x000fc4000000000d */
[----:B------:R-:W-:Y:S01]  /*50b0*/  PRMT R128, R14, 0x7610, R128 ;  /* 0x000076100e807816 */ /* 0x000fe20000000080 */
[----:B------:R-:W-:Y:S01]  /*50c0*/  IMAD.MOV.U32 R14, RZ, RZ, R49 ;  /* 0x000000ffff0e7224 */ /* 0x000fe200078e0031 */
[----:B------:R-:W-:Y:S02]  /*50d0*/  MOV R13, R48 ;  /* 0x00000030000d7202 */ /* 0x000fe40000000f00 */
[----:B------:R-:W-:Y:S01]  /*50e0*/  PRMT R124, R124, 0x5410, R11 ;  /* 0x000054107c7c7816 */ /* 0x000fe2000000000b */
[----:B------:R-:W-:Y:S01]  /*50f0*/  IMAD.MOV.U32 R11, RZ, RZ, R54 ;  /* 0x000000ffff0b7224 */ /* 0x000fe200078e0036 */
[----:B------:R-:W-:Y:S01]  /*5100*/  PRMT R125, R13, 0x7610, R125 ;  /* 0x000076100d7d7816 */ /* 0x000fe2000000007d */
[----:B------:R-:W-:Y:S01]  /*5110*/  IMAD.MOV.U32 R13, RZ, RZ, R52 ;  /* 0x000000ffff0d7224 */ /* 0x000fe200078e0034 */
[----:B------:R-:W-:Y:S02]  /*5120*/  PRMT R127, R12, 0x7610, R127 ;  /* 0x000076100c7f7816 */ /* 0x000fe4000000007f */
[----:B------:R-:W-:Y:S01]  /*5130*/  PRMT R128, R128, 0x5410, R14 ;  /* 0x0000541080807816 */ /* 0x000fe2000000000e */
[----:B------:R-:W-:Y:S01]  /*5140*/  IMAD.MOV.U32 R14, RZ, RZ, R53 ;  /* 0x000000ffff0e7224 */ /* 0x000fe200078e0035 */
[----:B------:R-:W-:-:S02]  /*5150*/  MOV R12, R55 ;  /* 0x00000037000c7202 */ /* 0x000fc40000000f00 */
[----:B------:R-:W-:Y:S01]  /*5160*/  PRMT R121, R13, 0x7610, R121 ;  /* 0x000076100d797816 */ /* 0x000fe20000000079 */
[----:B------:R-:W-:Y:S01]  /*5170*/  IMAD.MOV.U32 R13, RZ, RZ, R56 ;  /* 0x000000ffff0d7224 */ /* 0x000fe200078e0038 */
[----:B------:R-:W-:Y:S01]  /*5180*/  PRMT R120, R11, 0x5410, R12 ;  /* 0x000054100b787816 */ /* 0x000fe2000000000c */
[----:B------:R-:W-:Y:S01]  /*5190*/  IMAD.MOV.U32 R12, RZ, RZ, R59 ;  /* 0x000000ffff0c7224 */ /* 0x000fe200078e003b */
[----:B------:R-:W-:Y:S02]  /*51a0*/  PRMT R123, R14, 0x7610, R123 ;  /* 0x000076100e7b7816 */ /* 0x000fe4000000007b */
[----:B------:R-:W-:Y:S02]  /*51b0*/  MOV R11, R58 ;  /* 0x0000003a000b7202 */ /* 0x000fe40000000f00 */
[----:B------:R-:W-:Y:S02]  /*51c0*/  MOV R14, R57 ;  /* 0x00000039000e7202 */ /* 0x000fe40000000f00 */
[----:B------:R-:W-:Y:S01]  /*51d0*/  PRMT R121, R121, 0x5410, R11 ;  /* 0x0000541079797816 */ /* 0x000fe2000000000b */
[----:B------:R-:W-:Y:S01]  /*51e0*/  IMAD.MOV.U32 R11, RZ, RZ, R62 ;  /* 0x000000ffff0b7224 */ /* 0x000fe200078e003e */
[----:B------:R-:W-:Y:S01]  /*51f0*/  PRMT R122, R12, 0x5410, R13 ;  /* 0x000054100c7a7816 */ /* 0x000fe2000000000d */
[----:B------:R-:W-:Y:S01]  /*5200*/  IMAD.MOV.U32 R12, RZ, RZ, R63 ;  /* 0x000000ffff0c7224 */ /* 0x000fe200078e003f */
[----:B------:R-:W-:Y:S01]  /*5210*/  PRMT R123, R123, 0x5410, R14 ;  /* 0x000054107b7b7816 */ /* 0x000fe2000000000e */
[----:B------:R-:W-:Y:S01]  /*5220*/  IMAD.MOV.U32 R14, RZ, RZ, R61 ;  /* 0x000000ffff0e7224 */ /* 0x000fe200078e003d */
[----:B------:R-:W-:-:S02]  /*5230*/  MOV R13, R60 ;  /* 0x0000003c000d7202 */ /* 0x000fc40000000f00 */
[----:B------:R-:W-:Y:S01]  /*5240*/  PRMT R116, R11, 0x5410, R12 ;  /* 0x000054100b747816 */ /* 0x000fe2000000000c */
        /* <DEDUP_REMOVED lines=9> */
.L_x_540:
[----:B------:R-:W-:Y:S01]  /*52e0*/  LEA R92, R155, R156, 0x3 ;  /* 0x0000009c9b5c7211 */ /* 0x000fe200078e18ff */
[----:B------:R-:W0:Y:S01]  /*52f0*/  LDC R110, c[0x0][0x2f4] ;  /* 0x0000bd00ff6e7b82 */ /* 0x000e220000000800 */
[----:B------:R-:W-:Y:S01]  /*5300*/  SHF.L.U32 R103, R154, 0x1f, RZ ;  /* 0x0000001f9a677819 */ /* 0x000fe200000006ff */
[----:B------:R-:W-:Y:S03]  /*5310*/  BSSY B1, `(.L_x_541) ;  /* 0x0000003000017945 */ /* 0x000fe60003800000 */
[----:B------:R-:W1:Y:S02]  /*5320*/  SYNCS.PHASECHK.TRANS64.TRYWAIT P4, [R92+URZ+0x28890], R103 ;  /* 0x028890675c0075a7 */ /* 0x000e64000808017f */
[----:B-1----:R-:W-:Y:S05]  /*5330*/  @!P4 BRA `(.L_x_542) ;  /* 0x000001580020c947 */ /* 0x002fea0003800000 */
.L_x_814:
[----:B------:R-:W-:Y:S05]  /*5340*/  BSYNC B1 ;  /* 0x0000000000017941 */ /* 0x000fea0003800000 */
.L_x_541:
[----:B------:R-:W-:Y:S01]  /*5350*/  UMOV UR4, 0xffffffff ;  /* 0xffffffff00047882 */ /* 0x000fe20000000000 */
[----:B0-----:R-:W-:Y:S02]  /*5360*/  IMAD.IADD R112, R110, 0x1, -R37 ;  /* 0x000000016e707824 */ /* 0x001fe400078e0a25 */
[----:B------:R-:W-:Y:S05]  /*5370*/  BRA.DIV UR4, `(.L_x_543) ;  /* 0x0000015a04247947 */ /* 0x000fea000b800000 */
[----:B------:R0:W2:Y:S04]  /*5380*/  SHFL.IDX PT, R107, R108, RZ, 0x181f ;  /* 0x00181fff6c6b7589 */ /* 0x0000a800000e0000 */
[----:B------:R0:W3:Y:S02]  /*5390*/  SHFL.IDX PT, R106, R109, RZ, 0x181f ;  /* 0x00181fff6d6a7589 */ /* 0x0000e400000e0000 */
.L_x_818:
[----:B------:R-:W-:Y:S01]  /*53a0*/  ISETP.GE.OR P4, PT, R153, R98, P1 ;  /* 0x000000629900720c */ /* 0x000fe20000f86670 */
[----:B------:R-:W-:-:S12]  /*53b0*/  BSSY B1, `(.L_x_544) ;  /* 0x0000074000017945 */ /* 0x000fd80003800000 */
[----:B------:R-:W-:Y:S05]  /*53c0*/  @P4 BRA `(.L_x_545) ;  /* 0x0000000400c84947 */ /* 0x000fea0003800000 */
[----:B------:R-:W-:Y:S01]  /*53d0*/  SEL R11, R37, R112, !P0 ;  /* 0x00000070250b7207 */ /* 0x000fe20004000000 */
[----:B------:R-:W-:Y:S01]  /*53e0*/  BSSY B2, `(.L_x_546) ;  /* 0x000006c000027945 */ /* 0x000fe20003800000 */
[C---:B---3--:R-:W-:Y:S02]  /*53f0*/  LEA R104, P4, R43.reuse, R106, 0x1 ;  /* 0x0000006a2b687211 */ /* 0x048fe400078808ff */
[----:B------:R-:W-:Y:S02]  /*5400*/  SHF.R.S32.HI R12, RZ, 0x1f, R11 ;  /* 0x0000001fff0c7819 */ /* 0x000fe4000001140b */
[----:B--2---:R-:W-:Y:S02]  /*5410*/  LEA.HI.X R105, R43, R107, R83, 0x1, P4 ;  /* 0x0000006b2b697211 */ /* 0x004fe400020f0c53 */
[----:B------:R-:W-:-:S04]  /*5420*/  LEA.HI R12, R12, R11, RZ, 0x4 ;  /* 0x0000000b0c0c7211 */ /* 0x000fc800078f20ff */
[----:B------:R-:W-:-:S04]  /*5430*/  LEA.HI.SX32 R12, R12, R81, 0x1c ;  /* 0x000000510c0c7211 */ /* 0x000fc800078fe2ff */
[----:B------:R-:W-:Y:S01]  /*5440*/  SHF.R.S32.HI R13, RZ, 0x1f, R12 ;  /* 0x0000001fff0d7819 */ /* 0x000fe2000001140c */
[----:B------:R-:W-:-:S03]  /*5450*/  IMAD.SHL.U32 R11, R12, 0x8, RZ ;  /* 0x000000080c0b7824 */ /* 0x000fc600078e00ff */
[----:B------:R-:W-:Y:S02]  /*5460*/  LEA.HI R12, R13, R12, RZ, 0x3 ;  /* 0x0000000c0d0c7211 */ /* 0x000fe400078f18ff */
[----:B------:R-:W-:Y:S02]  /*5470*/  LOP3.LUT R13, R11, 0x38, RZ, 0xc0, !PT ;  /* 0x000000380b0d7812 */ /* 0x000fe400078ec0ff */
[----:B------:R-:W-:Y:S02]  /*5480*/  SHF.L.U32 R12, R12, 0xa, RZ ;  /* 0x0000000a0c0c7819 */ /* 0x000fe400000006ff */
[----:B------:R-:W-:Y:S02]  /*5490*/  LOP3.LUT R13, R13, 0x1c0, R228, 0xf8, !PT ;  /* 0x000001c00d0d7812 */ /* 0x000fe400078ef8e4 */
[----:B------:R-:W-:Y:S02]  /*54a0*/  LOP3.LUT R12, R12, 0x7fffe000, RZ, 0xc0, !PT ;  /* 0x7fffe0000c0c7812 */ /* 0x000fe400078ec0ff */
[----:B------:R-:W-:-:S04]  /*54b0*/  LOP3.LUT R13, R13, R198, RZ, 0x3c, !PT ;  /* 0x000000c60d0d7212 */ /* 0x000fc800078e3cff */
[----:B------:R-:W-:Y:S01]  /*54c0*/  IADD3 R12, R13, R12, R199 ;  /* 0x0000000c0d0c7210 */ /* 0x000fe20007ffe0c7 */
[----:B------:R-:W-:-:S04]  /*54d0*/  IMAD R13, R155, 0x4000, R6 ;  /* 0x000040009b0d7824 */ /* 0x000fc800078e0206 */
[----:B------:R-:W-:Y:S01]  /*54e0*/  IMAD R15, R155, 0x4000, R12 ;  /* 0x000040009b0f7824 */ /* 0x000fe200078e020c */
[----:B------:R-:W-:-:S03]  /*54f0*/  LEA R13, R13, R156, 0x1 ;  /* 0x0000009c0d0d7211 */ /* 0x000fc600078e08ff */
[----:B------:R-:W-:-:S03]  /*5500*/  IMAD R76, R15, 0x2, R156 ;  /* 0x000000020f4c7824 */ /* 0x000fc600078e029c */
[----:B------:R-:W2:Y:S04]  /*5510*/  LDS.128 R12, [R13+0x18400] ;  /* 0x018400000d0c7984 */ /* 0x000ea80000000c00 */
[----:B------:R-:W3:Y:S01]  /*5520*/  LDS.128 R76, [R76+0x18400] ;  /* 0x018400004c4c7984 */ /* 0x000ee20000000c00 */
[----:B------:R-:W-:Y:S05]  /*5530*/  @P3 BRA `(.L_x_547) ;  /* 0x0000000400583947 */ /* 0x000fea0003800000 */
[----:B------:R-:W-:Y:S01]  /*5540*/  SHF.R.U32.HI R130, RZ, 0x10, R49 ;  /* 0x00000010ff827819 */ /* 0x000fe20000011631 */
[--C-:B------:R-:W-:Y:S01]  /*5550*/  HADD2.F32 R129, -RZ, R128.reuse.H1_H1 ;  /* 0x30000080ff817230 */ /* 0x100fe20000004100 */
[--C-:B------:R-:W-:Y:S02]  /*5560*/  SHF.R.U64 R126, R44, 0x10, R45.reuse ;  /* 0x000000102c7e7819 */ /* 0x100fe4000000122d */
[----:B------:R-:W-:Y:S02]  /*5570*/  SHF.R.U32.HI R133, RZ, 0x10, R45 ;  /* 0x00000010ff857819 */ /* 0x000fe4000001162d */
[--C-:B------:R-:W-:Y:S01]  /*5580*/  SHF.R.U64 R44, R46, 0x10, R47.reuse ;  /* 0x000000102e2c7819 */ /* 0x100fe2000000122f */
[--C-:B---3--:R-:W-:Y:S01]  /*5590*/  HADD2.F32 R46, -RZ, R77.reuse.H0_H0 ;  /* 0x2000004dff2e7230 */ /* 0x108fe20000004100 */
[----:B------:R-:W-:Y:S01]  /*55a0*/  SHF.R.U32.HI R131, RZ, 0x10, R47 ;  /* 0x00000010ff837819 */ /* 0x000fe2000001162f */
[----:B--2---:R-:W-:Y:S01]  /*55b0*/  IMAD.MOV.U32 R47, RZ, RZ, R12 ;  /* 0x000000ffff2f7224 */ /* 0x004fe200078e000c */
[--C-:B------:R-:W-:Y:S01]  /*55c0*/  SHF.R.U64 R45, R50, 0x10, R51.reuse ;  /* 0x00000010322d7819 */ /* 0x100fe20000001233 */
[----:B------:R-:W-:Y:S01]  /*55d0*/  HADD2.F32 R77, -RZ, R77.H1_H1 ;  /* 0x3000004dff4d7230 */ /* 0x000fe20000004100 */
[----:B------:R-:W-:Y:S01]  /*55e0*/  SHF.R.U32.HI R132, RZ, 0x10, R51 ;  /* 0x00000010ff847819 */ /* 0x000fe20000011633 */
[----:B------:R-:W-:Y:S01]  /*55f0*/  HADD2.F32 R51, -RZ, R128.H0_H0 ;  /* 0x20000080ff337230 */ /* 0x000fe20000004100 */
[----:B------:R-:W-:Y:S01]  /*5600*/  SHF.R.U64 R48, R48, 0x10, R49 ;  /* 0x0000001030307819 */ /* 0x000fe20000001231 */
[----:B------:R-:W-:Y:S01]  /*5610*/  HADD2.F32 R12, -RZ, R13.H0_H0 ;  /* 0x2000000dff0c7230 */ /* 0x000fe20000004100 */
[----:B------:R-:W-:Y:S01]  /*5620*/  MOV R49, R15 ;  /* 0x0000000f00317202 */ /* 0x000fe20000000f00 */
[----:B------:R-:W-:-:S02]  /*5630*/  HADD2.F32 R128, -RZ, R130.H0_H0 ;  /* 0x20000082ff807230 */ /* 0x000fc40000004100 */
[----:B------:R-:W-:Y:S02]  /*5640*/  HADD2.F32 R15, -RZ, R13.H1_H1 ;  /* 0x3000000dff0f7230 */ /* 0x000fe40000004100 */
[-C--:B------:R-:W-:Y:S01]  /*5650*/  FMUL.FTZ R13, R46, R129.reuse ;  /* 0x000000812e0d7220 */ /* 0x080fe20000410000 */
[----:B------:R-:W-:Y:S02]  /*5660*/  HADD2.F32 R50, -RZ, R133.H0_H0 ;  /* 0x20000085ff327230 */ /* 0x000fe40000004100 */
[C---:B------:R-:W-:Y:S01]  /*5670*/  FMUL.FTZ R129, R12.reuse, R129 ;  /* 0x000000810c817220 */ /* 0x040fe20000410000 */
[-C--:B------:R-:W-:Y:S01]  /*5680*/  FMUL.FTZ R130, R77, R128.reuse ;  /* 0x000000804d827220 */ /* 0x080fe20000410000 */
[C---:B------:R-:W-:Y:S01]  /*5690*/  FMUL.FTZ R128, R15.reuse, R128 ;  /* 0x000000800f807220 */ /* 0x040fe20000410000 */
[-C--:B------:R-:W-:Y:S01]  /*56a0*/  FFMA.FTZ R12, R12, R51.reuse, -R13 ;  /* 0x000000330c0c7223 */ /* 0x080fe2000001080d */
[----:B------:R-:W-:Y:S01]  /*56b0*/  FFMA.FTZ R13, R46, R51, R129 ;  /* 0x000000332e0d7223 */ /* 0x000fe20000010081 */
[-C--:B------:R-:W-:Y:S01]  /*56c0*/  FFMA.FTZ R15, R15, R50.reuse, -R130 ;  /* 0x000000320f0f7223 */ /* 0x080fe20000010882 */
[----:B------:R-:W-:Y:S01]  /*56d0*/  FFMA.FTZ R46, R77, R50, R128 ;  /* 0x000000324d2e7223 */ /* 0x000fe20000010080 */
[----:B------:R-:W-:-:S02]  /*56e0*/  HADD2.F32 R128, -RZ, R127.H1_H1 ;  /* 0x3000007fff807230 */ /* 0x000fc40000004100 */
[----:B------:R-:W-:Y:S01]  /*56f0*/  HADD2.F32 R127, -RZ, R127.H0_H0 ;  /* 0x2000007fff7f7230 */ /* 0x000fe20000004100 */
[----:B------:R-:W-:Y:S01]  /*5700*/  F2FP.F16.F32.PACK_AB R15, R15, R12 ;  /* 0x0000000c0f0f723e */ /* 0x000fe200000000ff */
[----:B------:R-:W-:Y:S01]  /*5710*/  HADD2.F32 R77, -RZ, R79.H0_H0 ;  /* 0x2000004fff4d7230 */ /* 0x000fe20000004100 */
[----:B------:R-:W-:Y:S01]  /*5720*/  F2FP.F16.F32.PACK_AB R46, R46, R13 ;  /* 0x0000000d2e2e723e */ /* 0x000fe200000000ff */
[----:B------:R-:W-:Y:S02]  /*5730*/  HADD2.F32 R50, -RZ, R49.H0_H0 ;  /* 0x20000031ff327230 */ /* 0x000fe40000004100 */
[----:B------:R-:W-:Y:S02]  /*5740*/  HADD2.F32 R79, -RZ, R79.H1_H1 ;  /* 0x3000004fff4f7230 */ /* 0x000fe40000004100 */
[----:B------:R-:W-:Y:S02]  /*5750*/  HADD2.F32 R132, -RZ, R132.H0_H0 ;  /* 0x20000084ff847230 */ /* 0x000fe40000004100 */
[----:B------:R-:W-:Y:S01]  /*5760*/  FMUL.FTZ R134, R50, R127 ;  /* 0x0000007f32867220 */ /* 0x000fe20000410000 */
[----:B------:R-:W-:-:S02]  /*5770*/  HADD2.F32 R51, -RZ, R49.H1_H1 ;  /* 0x30000031ff337230 */ /* 0x000fc40000004100 */
[----:B------:R-:W-:Y:S01]  /*5780*/  FMUL.FTZ R49, R77, R127 ;  /* 0x0000007f4d317220 */ /* 0x000fe20000410000 */
[----:B------:R-:W-:Y:S02]  /*5790*/  HADD2.F32 R130, -RZ, R131.H0_H0 ;  /* 0x20000083ff827230 */ /* 0x000fe40000004100 */
[----:B------:R-:W-:Y:S01]  /*57a0*/  FMUL.FTZ R136, R79, R132 ;  /* 0x000000844f887220 */ /* 0x000fe20000410000 */
[-C--:B------:R-:W-:Y:S01]  /*57b0*/  FFMA.FTZ R134, R77, R128.reuse, R134 ;  /* 0x000000804d867223 */ /* 0x080fe20000010086 */
[----:B------:R-:W-:Y:S01]  /*57c0*/  FFMA.FTZ R49, R50, R128, -R49 ;  /* 0x0000008032317223 */ /* 0x000fe20000010831 */
[C---:B------:R-:W-:Y:S01]  /*57d0*/  FMUL.FTZ R132, R51.reuse, R132 ;  /* 0x0000008433847220 */ /* 0x040fe20000410000 */
[----:B------:R-:W-:Y:S01]  /*57e0*/  FFMA.FTZ R136, R51, R130, -R136 ;  /* 0x0000008233887223 */ /* 0x000fe20000010888 */
[----:B------:R-:W-:Y:S02]  /*57f0*/  HADD2.F32 R77, -RZ, R48.H0_H0 ;  /* 0x20000030ff4d7230 */ /* 0x000fe40000004100 */
[----:B------:R-:W-:-:S02]  /*5800*/  HADD2.F32 R50, -RZ, R76.H0_H0 ;  /* 0x2000004cff327230 */ /* 0x000fc40000004100 */
[----:B------:R-:W-:Y:S01]  /*5810*/  FFMA.FTZ R129, R79, R130, R132 ;  /* 0x000000824f817223 */ /* 0x000fe20000010084 */
[----:B------:R-:W-:Y:S01]  /*5820*/  HADD2.F32 R51, -RZ, R125.H1_H1 ;  /* 0x3000007dff337230 */ /* 0x000fe20000004100 */
[----:B------:R-:W-:Y:S01]  /*5830*/  F2FP.F16.F32.PACK_AB R49, R136, R49 ;  /* 0x000000318831723e */ /* 0x000fe200000000ff */
[----:B------:R-:W-:Y:S02]  /*5840*/  HADD2.F32 R48, -RZ, R47.H0_H0 ;  /* 0x2000002fff307230 */ /* 0x000fe40000004100 */
[----:B------:R-:W-:Y:S01]  /*5850*/  HADD2.F32 R76, -RZ, R76.H1_H1 ;  /* 0x3000004cff4c7230 */ /* 0x000fe20000004100 */
[----:B------:R-:W-:Y:S01]  /*5860*/  F2FP.F16.F32.PACK_AB R129, R129, R134 ;  /* 0x000000868181723e */ /* 0x000fe200000000ff */
[----:B------:R-:W-:Y:S02]  /*5870*/  HADD2.F32 R125, -RZ, R125.H0_H0 ;  /* 0x2000007dff7d7230 */ /* 0x000fe40000004100 */
[----:B------:R-:W-:Y:S02]  /*5880*/  HADD2.F32 R47, -RZ, R47.H1_H1 ;  /* 0x3000002fff2f7230 */ /* 0x000fe40000004100 */
[----:B------:R-:W-:Y:S01]  /*5890*/  FMUL.FTZ R128, R76, R77 ;  /* 0x0000004d4c807220 */ /* 0x000fe20000410000 */
[----:B------:R-:W-:-:S02]  /*58a0*/  HADD2.F32 R126, -RZ, R126.H0_H0 ;  /* 0x2000007eff7e7230 */ /* 0x000fc40000004100 */
[-C--:B------:R-:W-:Y:S01]  /*58b0*/  FMUL.FTZ R79, R50, R125.reuse ;  /* 0x0000007d324f7220 */ /* 0x080fe20000410000 */
[C---:B------:R-:W-:Y:S01]  /*58c0*/  FMUL.FTZ R125, R48.reuse, R125 ;  /* 0x0000007d307d7220 */ /* 0x040fe20000410000 */
[C---:B------:R-:W-:Y:S01]  /*58d0*/  FMUL.FTZ R77, R47.reuse, R77 ;  /* 0x0000004d2f4d7220 */ /* 0x040fe20000410000 */
[----:B------:R-:W-:Y:S02]  /*58e0*/  IMAD.MOV.U32 R13, RZ, RZ, R15 ;  /* 0x000000ffff0d7224 */ /* 0x000fe400078e000f */
[-C--:B------:R-:W-:Y:S01]  /*58f0*/  FFMA.FTZ R79, R48, R51.reuse, -R79 ;  /* 0x00000033304f7223 */ /* 0x080fe2000001084f */
[-C--:B------:R-:W-:Y:S01]  /*5900*/  FFMA.FTZ R128, R47, R126.reuse, -R128 ;  /* 0x0000007e2f807223 */ /* 0x080fe20000010880 */
[----:B------:R-:W-:Y:S01]  /*5910*/  FFMA.FTZ R76, R76, R126, R77 ;  /* 0x0000007e4c4c7223 */ /* 0x000fe2000001004d */
[----:B------:R-:W-:Y:S02]  /*5920*/  HADD2.F32 R48, -RZ, R124.H0_H0 ;  /* 0x2000007cff307230 */ /* 0x000fe40000004100 */
[----:B------:R-:W-:Y:S01]  /*5930*/  FFMA.FTZ R125, R50, R51, R125 ;  /* 0x00000033327d7223 */ /* 0x000fe2000001007d */
[----:B------:R-:W-:Y:S01]  /*5940*/  HADD2.F32 R77, -RZ, R45.H0_H0 ;  /* 0x2000002dff4d7230 */ /* 0x000fe20000004100 */
[----:B------:R-:W-:Y:S01]  /*5950*/  F2FP.F16.F32.PACK_AB R12, R128, R79 ;  /* 0x0000004f800c723e */ /* 0x000fe200000000ff */
[----:B------:R-:W-:Y:S01]  /*5960*/  HADD2.F32 R47, -RZ, R78.H0_H0 ;  /* 0x2000004eff2f7230 */ /* 0x000fe20000004100 */
[----:B------:R-:W-:Y:S01]  /*5970*/  MOV R15, R49 ;  /* 0x00000031000f7202 */ /* 0x000fe20000000f00 */
[----:B------:R-:W-:Y:S01]  /*5980*/  HADD2.F32 R124, -RZ, R124.H1_H1 ;  /* 0x3000007cff7c7230 */ /* 0x000fe20000004100 */
[----:B------:R-:W-:Y:S01]  /*5990*/  F2FP.F16.F32.PACK_AB R76, R76, R125 ;  /* 0x0000007d4c4c723e */ /* 0x000fe200000000ff */
[----:B------:R-:W-:-:S02]  /*59a0*/  HADD2.F32 R45, -RZ, R14.H0_H0 ;  /* 0x2000000eff2d7230 */ /* 0x000fc40000004100 */
[----:B------:R-:W-:Y:S02]  /*59b0*/  HADD2.F32 R78, -RZ, R78.H1_H1 ;  /* 0x3000004eff4e7230 */ /* 0x000fe40000004100 */
[----:B------:R-:W-:Y:S02]  /*59c0*/  HADD2.F32 R14, -RZ, R14.H1_H1 ;  /* 0x3000000eff0e7230 */ /* 0x000fe40000004100 */
[----:B------:R-:W-:Y:S02]  /*59d0*/  HADD2.F32 R51, -RZ, R44.H0_H0 ;  /* 0x2000002cff337230 */ /* 0x000fe40000004100 */
[-C--:B------:R-:W-:Y:S01]  /*59e0*/  FMUL.FTZ R44, R47, R124.reuse ;  /* 0x0000007c2f2c7220 */ /* 0x080fe20000410000 */
[-C--:B------:R-:W-:Y:S01]  /*59f0*/  FMUL.FTZ R127, R78, R77.reuse ;  /* 0x0000004d4e7f7220 */ /* 0x080fe20000410000 */
[C---:B------:R-:W-:Y:S01]  /*5a00*/  FMUL.FTZ R124, R45.reuse, R124 ;  /* 0x0000007c2d7c7220 */ /* 0x040fe20000410000 */
[C---:B------:R-:W-:Y:S01]  /*5a10*/  FMUL.FTZ R77, R14.reuse, R77 ;  /* 0x0000004d0e4d7220 */ /* 0x040fe20000410000 */
[-C--:B------:R-:W-:Y:S01]  /*5a20*/  FFMA.FTZ R44, R45, R48.reuse, -R44 ;  /* 0x000000302d2c7223 */ /* 0x080fe2000001082c */
[-C--:B------:R-:W-:Y:S01]  /*5a30*/  FFMA.FTZ R127, R14, R51.reuse, -R127 ;  /* 0x000000330e7f7223 */ /* 0x080fe2000001087f */
[----:B------:R-:W-:Y:S01]  /*5a40*/  FFMA.FTZ R124, R47, R48, R124 ;  /* 0x000000302f7c7223 */ /* 0x000fe2000001007c */
[----:B------:R-:W-:Y:S01]  /*5a50*/  FFMA.FTZ R77, R78, R51, R77 ;  /* 0x000000334e4d7223 */ /* 0x000fe2000001004d */
[----:B------:R-:W-:-:S02]  /*5a60*/  IMAD.MOV.U32 R79, RZ, RZ, R129 ;  /* 0x000000ffff4f7224 */ /* 0x000fc400078e0081 */
[----:B------:R-:W-:Y:S02]  /*5a70*/  F2FP.F16.F32.PACK_AB R14, R127, R44 ;  /* 0x0000002c7f0e723e */ /* 0x000fe400000000ff */
[----:B------:R-:W-:Y:S01]  /*5a80*/  F2FP.F16.F32.PACK_AB R78, R77, R124 ;  /* 0x0000007c4d4e723e */ /* 0x000fe200000000ff */
[----:B------:R-:W-:-:S07]  /*5a90*/  IMAD.MOV.U32 R77, RZ, RZ, R46 ;  /* 0x000000ffff4d7224 */ /* 0x000fce00078e002e */
.L_x_547:
[----:B------:R-:W-:Y:S05]  /*5aa0*/  BSYNC B2 ;  /* 0x0000000000027941 */ /* 0x000fea0003800000 */
.L_x_546:
[----:B------:R-:W-:Y:S01]  /*5ab0*/  ISETP.GE.AND P4, PT, R11, R110, PT ;  /* 0x0000006e0b00720c */ /* 0x000fe20003f86270 */
[----:B--2---:R4:W-:-:S12]  /*5ac0*/  ST.E.128 desc[UR38][R104.64], R12 ;  /* 0x0000000c68007985 */ /* 0x0049d8000c101d26 */
[----:B------:R-:W-:-:S05]  /*5ad0*/  @!P4 IMAD.WIDE R106, R11, 0x2, R106 ;  /* 0x000000020b6ac825 */ /* 0x000fca00078e026a */
[----:B---3--:R4:W-:Y:S02]  /*5ae0*/  @!P4 ST.E.128 desc[UR38][R106.64], R76 ;  /* 0x0000004c6a00c985 */ /* 0x0089e4000c101d26 */
.L_x_545:
[----:B------:R-:W-:Y:S05]  /*5af0*/  BSYNC B1 ;  /* 0x0000000000017941 */ /* 0x000fea0003800000 */
.L_x_544:
[----:B------:R-:W-:-:S03]  /*5b00*/  UMOV UR4, 0xffffffff ;  /* 0xffffffff00047882 */ /* 0x000fc60000000000 */
[----:B------:R-:W-:Y:S05]  /*5b10*/  BRA.DIV UR4, `(.L_x_548) ;  /* 0x0000015204887947 */ /* 0x000fea000b800000 */
[----:B------:R0:W0:Y:S04]  /*5b20*/  SHFL.IDX PT, R51, R108, 0x1, 0x181f ;  /* 0x00381f006c337f89 */ /* 0x00002800000e0000 */
[----:B------:R0:W0:Y:S02]  /*5b30*/  SHFL.IDX PT, R50, R109, 0x1, 0x181f ;  /* 0x00381f006d327f89 */ /* 0x00002400000e0000 */
.L_x_822:
[----:B------:R-:W-:Y:S01]  /*5b40*/  ISETP.GE.OR P4, PT, R220, R98, P1 ;  /* 0x00000062dc00720c */ /* 0x000fe20000f86670 */
[----:B------:R-:W-:-:S12]  /*5b50*/  BSSY B1, `(.L_x_549) ;  /* 0x0000074000017945 */ /* 0x000fd80003800000 */
[----:B------:R-:W-:Y:S05]  /*5b60*/  @P4 BRA `(.L_x_550) ;  /* 0x0000000400c84947 */ /* 0x000fea0003800000 */
[----:B------:R-:W-:Y:S01]  /*5b70*/  SEL R11, R37, R112, !P0 ;  /* 0x00000070250b7207 */ /* 0x000fe20004000000 */
[----:B------:R-:W-:Y:S01]  /*5b80*/  BSSY B2, `(.L_x_551) ;  /* 0x000006c000027945 */ /* 0x000fe20003800000 */
[----:B----4-:R-:W-:Y:S02]  /*5b90*/  SHF.R.U32.HI R14, RZ, 0x3, R193 ;  /* 0x00000003ff0e7819 */ /* 0x010fe400000116c1 */
[----:B------:R-:W-:Y:S02]  /*5ba0*/  SHF.R.S32.HI R12, RZ, 0x1f, R11 ;  /* 0x0000001fff0c7819 */ /* 0x000fe4000001140b */
[C---:B0-----:R-:W-:Y:S02]  /*5bb0*/  LEA R48, P4, R43.reuse, R50, 0x1 ;  /* 0x000000322b307211 */ /* 0x041fe400078808ff */
[----:B------:R-:W-:Y:S02]  /*5bc0*/  LEA.HI R12, R12, R11, RZ, 0x4 ;  /* 0x0000000b0c0c7211 */ /* 0x000fe400078f20ff */
[----:B------:R-:W-:-:S02]  /*5bd0*/  LEA.HI.X R49, R43, R51, R83, 0x1, P4 ;  /* 0x000000332b317211 */ /* 0x000fc400020f0c53 */
[----:B------:R-:W-:-:S04]  /*5be0*/  LEA.HI.SX32 R12, R12, R81, 0x1c ;  /* 0x000000510c0c7211 */ /* 0x000fc800078fe2ff */
[----:B------:R-:W-:Y:S01]  /*5bf0*/  SHF.R.S32.HI R13, RZ, 0x1f, R12 ;  /* 0x0000001fff0d7819 */ /* 0x000fe2000001140c */
[----:B------:R-:W-:-:S03]  /*5c00*/  IMAD.SHL.U32 R11, R12, 0x8, RZ ;  /* 0x000000080c0b7824 */ /* 0x000fc600078e00ff */
[----:B------:R-:W-:Y:S02]  /*5c10*/  LEA.HI R13, R13, R12, RZ, 0x3 ;  /* 0x0000000c0d0d7211 */ /* 0x000fe400078f18ff */
[----:B------:R-:W-:Y:S02]  /*5c20*/  LOP3.LUT R12, R193, 0x38, R11, 0xf8, !PT ;  /* 0x00000038c10c7812 */ /* 0x000fe400078ef80b */
[----:B------:R-:W-:Y:S02]  /*5c30*/  SHF.L.U32 R13, R13, 0xa, RZ ;  /* 0x0000000a0d0d7819 */ /* 0x000fe400000006ff */
[----:B------:R-:W-:Y:S02]  /*5c40*/  LOP3.LUT R12, R12, R14, RZ, 0x3c, !PT ;  /* 0x0000000e0c0c7212 */ /* 0x000fe400078e3cff */
[----:B------:R-:W-:-:S04]  /*5c50*/  LOP3.LUT R13, R13, 0x7fffe000, RZ, 0xc0, !PT ;  /* 0x7fffe0000d0d7812 */ /* 0x000fc800078ec0ff */
[----:B------:R-:W-:Y:S01]  /*5c60*/  IADD3 R12, R12, R13, R197 ;  /* 0x0000000d0c0c7210 */ /* 0x000fe20007ffe0c5 */
[----:B------:R-:W-:-:S04]  /*5c70*/  IMAD R13, R155, 0x4000, R3 ;  /* 0x000040009b0d7824 */ /* 0x000fc800078e0203 */
[----:B------:R-:W-:Y:S01]  /*5c80*/  IMAD R15, R155, 0x4000, R12 ;  /* 0x000040009b0f7824 */ /* 0x000fe200078e020c */
[----:B------:R-:W-:-:S03]  /*5c90*/  LEA R13, R13, R156, 0x1 ;  /* 0x0000009c0d0d7211 */ /* 0x000fc600078e08ff */
[----:B------:R-:W-:-:S03]  /*5ca0*/  IMAD R44, R15, 0x2, R156 ;  /* 0x000000020f2c7824 */ /* 0x000fc600078e029c */
[----:B------:R-:W0:Y:S04]  /*5cb0*/  LDS.128 R12, [R13+0x18400] ;  /* 0x018400000d0c7984 */ /* 0x000e280000000c00 */
[----:B------:R-:W4:Y:S01]  /*5cc0*/  LDS.128 R44, [R44+0x18400] ;  /* 0x018400002c2c7984 */ /* 0x000f220000000c00 */
[----:B------:R-:W-:Y:S05]  /*5cd0*/  @P3 BRA `(.L_x_552) ;  /* 0x0000000400583947 */ /* 0x000fea0003800000 */
[----:B------:R-:W-:Y:S02]  /*5ce0*/  SHF.R.U32.HI R78, RZ, 0x10, R57 ;  /* 0x00000010ff4e7819 */ /* 0x000fe40000011639 */
[----:B------:R-:W-:Y:S02]  /*5cf0*/  SHF.R.U64 R76, R52, 0x10, R53 ;  /* 0x00000010344c7819 */ /* 0x000fe40000001235 */
[----:B--2---:R-:W-:Y:S01]  /*5d00*/  SHF.R.U64 R107, R56, 0x10, R57 ;  /* 0x00000010386b7819 */ /* 0x004fe20000001239 */
[----:B----4-:R-:W-:Y:S01]  /*5d10*/  IMAD.MOV.U32 R56, RZ, RZ, R47 ;  /* 0x000000ffff387224 */ /* 0x010fe200078e002f */
[--C-:B------:R-:W-:Y:S01]  /*5d20*/  SHF.R.U64 R52, R54, 0x10, R55.reuse ;  /* 0x0000001036347819 */ /* 0x100fe20000001237 */
[--C-:B------:R-:W-:Y:S01]  /*5d30*/  HADD2.F32 R57, -RZ, R123.reuse.H0_H0 ;  /* 0x2000007bff397230 */ /* 0x100fe20000004100 */
[----:B------:R-:W-:Y:S01]  /*5d40*/  SHF.R.U32.HI R79, RZ, 0x10, R55 ;  /* 0x00000010ff4f7819 */ /* 0x000fe20000011637 */
[----:B0-----:R-:W-:Y:S01]  /*5d50*/  IMAD.MOV.U32 R54, RZ, RZ, R12 ;  /* 0x000000ffff367224 */ /* 0x001fe200078e000c */
[----:B------:R-:W-:Y:S01]  /*5d60*/  MOV R55, R44 ;  /* 0x0000002c00377202 */ /* 0x000fe20000000f00 */
[----:B------:R-:W-:Y:S01]  /*5d70*/  HADD2.F32 R123, -RZ, R123.H1_H1 ;  /* 0x3000007bff7b7230 */ /* 0x000fe20000004100 */
[----:B------:R-:W-:Y:S01]  /*5d80*/  SHF.R.U32.HI R77, RZ, 0x10, R53 ;  /* 0x00000010ff4d7819 */ /* 0x000fe20000011635 */
[--C-:B------:R-:W-:Y:S01]  /*5d90*/  HADD2.F32 R47, -RZ, R45.reuse.H0_H0 ;  /* 0x2000002dff2f7230 */ /* 0x100fe20000004100 */
[----:B------:R-:W-:Y:S01]  /*5da0*/  SHF.R.U64 R53, R58, 0x10, R59 ;  /* 0x000000103a357819 */ /* 0x000fe2000000123b */
[----:B------:R-:W-:Y:S01]  /*5db0*/  IMAD.MOV.U32 R44, RZ, RZ, R15 ;  /* 0x000000ffff2c7224 */ /* 0x000fe200078e000f */
[----:B------:R-:W-:Y:S01]  /*5dc0*/  SHF.R.U32.HI R59, RZ, 0x10, R59 ;  /* 0x00000010ff3b7819 */ /* 0x000fe2000001163b */
[----:B------:R-:W-:-:S02]  /*5dd0*/  HADD2.F32 R45, -RZ, R45.H1_H1 ;  /* 0x3000002dff2d7230 */ /* 0x000fc40000004100 */
[--C-:B------:R-:W-:Y:S02]  /*5de0*/  HADD2.F32 R12, -RZ, R13.reuse.H0_H0 ;  /* 0x2000000dff0c7230 */ /* 0x100fe40000004100 */
[----:B------:R-:W-:Y:S02]  /*5df0*/  HADD2.F32 R78, -RZ, R78.H0_H0 ;  /* 0x2000004eff4e7230 */ /* 0x000fe40000004100 */
[----:B------:R-:W-:Y:S02]  /*5e00*/  HADD2.F32 R15, -RZ, R13.H1_H1 ;  /* 0x3000000dff0f7230 */ /* 0x000fe40000004100 */
[-C--:B------:R-:W-:Y:S01]  /*5e10*/  FMUL.FTZ R13, R47, R123.reuse ;  /* 0x0000007b2f0d7220 */ /* 0x080fe20000410000 */
[----:B------:R-:W-:Y:S02]  /*5e20*/  HADD2.F32 R58, -RZ, R77.H0_H0 ;  /* 0x2000004dff3a7230 */ /* 0x000fe40000004100 */
[C---:B------:R-:W-:Y:S01]  /*5e30*/  FMUL.FTZ R104, R12.reuse, R123 ;  /* 0x0000007b0c687220 */ /* 0x040fe20000410000 */
[-C--:B---3--:R-:W-:Y:S01]  /*5e40*/  FMUL.FTZ R106, R45, R78.reuse ;  /* 0x0000004e2d6a7220 */ /* 0x088fe20000410000 */
[----:B------:R-:W-:Y:S01]  /*5e50*/  FMUL.FTZ R78, R15, R78 ;  /* 0x0000004e0f4e7220 */ /* 0x000fe20000410000 */
[-C--:B------:R-:W-:Y:S01]  /*5e60*/  FFMA.FTZ R12, R12, R57.reuse, -R13 ;  /* 0x000000390c0c7223 */ /* 0x080fe2000001080d */
[----:B------:R-:W-:Y:S01]  /*5e70*/  FFMA.FTZ R13, R47, R57, R104 ;  /* 0x000000392f0d7223 */ /* 0x000fe20000010068 */
[----:B------:R-:W-:-:S02]  /*5e80*/  HADD2.F32 R57, -RZ, R59.H0_H0 ;  /* 0x2000003bff397230 */ /* 0x000fc40000004100 */
[-C--:B------:R-:W-:Y:S01]  /*5e90*/  FFMA.FTZ R104, R45, R58.reuse, R78 ;  /* 0x0000003a2d687223 */ /* 0x080fe2000001004e */
[----:B------:R-:W-:Y:S02]  /*5ea0*/  HADD2.F32 R78, -RZ, R122.H0_H0 ;  /* 0x2000007aff4e7230 */ /* 0x000fe40000004100 */
[----:B------:R-:W-:Y:S01]  /*5eb0*/  FFMA.FTZ R77, R15, R58, -R106 ;  /* 0x0000003a0f4d7223 */ /* 0x000fe2000001086a */
[--C-:B------:R-:W-:Y:S02]  /*5ec0*/  HADD2.F32 R45, -RZ, R56.reuse.H0_H0 ;  /* 0x20000038ff2d7230 */ /* 0x100fe40000004100 */
[----:B------:R-:W-:Y:S02]  /*5ed0*/  HADD2.F32 R56, -RZ, R56.H1_H1 ;  /* 0x30000038ff387230 */ /* 0x000fe40000004100 */
[----:B------:R-:W-:Y:S02]  /*5ee0*/  HADD2.F32 R58, -RZ, R120.H1_H1 ;  /* 0x30000078ff3a7230 */ /* 0x000fe40000004100 */
[----:B------:R-:W-:Y:S01]  /*5ef0*/  FMUL.FTZ R106, R45, R78 ;  /* 0x0000004e2d6a7220 */ /* 0x000fe20000410000 */
[----:B------:R-:W-:-:S02]  /*5f00*/  HADD2.F32 R15, -RZ, R44.H0_H0 ;  /* 0x2000002cff0f7230 */ /* 0x000fc40000004100 */
[-C--:B------:R-:W-:Y:S01]  /*5f10*/  FMUL.FTZ R59, R56, R57.reuse ;  /* 0x00000039383b7220 */ /* 0x080fe20000410000 */
[----:B------:R-:W-:Y:S01]  /*5f20*/  HADD2.F32 R44, -RZ, R44.H1_H1 ;  /* 0x3000002cff2c7230 */ /* 0x000fe20000004100 */
[----:B------:R-:W-:Y:S01]  /*5f30*/  F2FP.F16.F32.PACK_AB R77, R77, R12 ;  /* 0x0000000c4d4d723e */ /* 0x000fe200000000ff */
[----:B------:R-:W-:Y:S02]  /*5f40*/  HADD2.F32 R47, -RZ, R79.H0_H0 ;  /* 0x2000004fff2f7230 */ /* 0x000fe40000004100 */
[C---:B------:R-:W-:Y:S01]  /*5f50*/  FMUL.FTZ R78, R15.reuse, R78 ;  /* 0x0000004e0f4e7220 */ /* 0x040fe20000410000 */
[----:B------:R-:W-:Y:S01]  /*5f60*/  FFMA.FTZ R106, R15, R58, -R106 ;  /* 0x0000003a0f6a7223 */ /* 0x000fe2000001086a */
[C---:B------:R-:W-:Y:S01]  /*5f70*/  FMUL.FTZ R57, R44.reuse, R57 ;  /* 0x000000392c397220 */ /* 0x040fe20000410000 */
[----:B------:R-:W-:Y:S02]  /*5f80*/  HADD2.F32 R122, -RZ, R122.H1_H1 ;  /* 0x3000007aff7a7230 */ /* 0x000fe40000004100 */
[----:B------:R-:W-:Y:S01]  /*5f90*/  FFMA.FTZ R79, R44, R47, -R59 ;  /* 0x0000002f2c4f7223 */ /* 0x000fe2000001083b */
[----:B------:R-:W-:-:S02]  /*5fa0*/  HADD2.F32 R15, -RZ, R54.H0_H0 ;  /* 0x20000036ff0f7230 */ /* 0x000fc40000004100 */
[----:B------:R-:W-:Y:S01]  /*5fb0*/  FFMA.FTZ R78, R45, R58, R78 ;  /* 0x0000003a2d4e7223 */ /* 0x000fe2000001004e */
[----:B------:R-:W-:Y:S02]  /*5fc0*/  HADD2.F32 R44, -RZ, R55.H0_H0 ;  /* 0x20000037ff2c7230 */ /* 0x000fe40000004100 */
[----:B------:R-:W-:Y:S01]  /*5fd0*/  FFMA.FTZ R105, R56, R47, R57 ;  /* 0x0000002f38697223 */ /* 0x000fe20000010039 */
[----:B------:R-:W-:Y:S02]  /*5fe0*/  HADD2.F32 R45, -RZ, R121.H0_H0 ;  /* 0x20000079ff2d7230 */ /* 0x000fe40000004100 */
[-C--:B------:R-:W-:Y:S01]  /*5ff0*/  FMUL.FTZ R57, R15, R122.reuse ;  /* 0x0000007a0f397220 */ /* 0x080fe20000410000 */
[----:B------:R-:W-:Y:S02]  /*6000*/  HADD2.F32 R47, -RZ, R107.H0_H0 ;  /* 0x2000006bff2f7230 */ /* 0x000fe40000004100 */
[----:B------:R-:W-:Y:S01]  /*6010*/  FMUL.FTZ R56, R44, R122 ;  /* 0x0000007a2c387220 */ /* 0x000fe20000410000 */
[----:B------:R-:W-:-:S02]  /*6020*/  HADD2.F32 R55, -RZ, R55.H1_H1 ;  /* 0x30000037ff377230 */ /* 0x000fc40000004100 */
[-C--:B------:R-:W-:Y:S01]  /*6030*/  FFMA.FTZ R57, R44, R45.reuse, R57 ;  /* 0x0000002d2c397223 */ /* 0x080fe20000010039 */
[----:B------:R-:W-:Y:S02]  /*6040*/  HADD2.F32 R54, -RZ, R54.H1_H1 ;  /* 0x30000036ff367230 */ /* 0x000fe40000004100 */
[----:B------:R-:W-:Y:S01]  /*6050*/  FFMA.FTZ R56, R15, R45, -R56 ;  /* 0x0000002d0f387223 */ /* 0x000fe20000010838 */
[----:B------:R-:W-:Y:S02]  /*6060*/  HADD2.F32 R44, -RZ, R46.H0_H0 ;  /* 0x2000002eff2c7230 */ /* 0x000fe40000004100 */
[-C--:B------:R-:W-:Y:S01]  /*6070*/  FMUL.FTZ R59, R55, R47.reuse ;  /* 0x0000002f373b7220 */ /* 0x080fe20000410000 */
[----:B------:R-:W-:Y:S02]  /*6080*/  HADD2.F32 R121, -RZ, R121.H1_H1 ;  /* 0x30000079ff797230 */ /* 0x000fe40000004100 */
[----:B------:R-:W-:Y:S01]  /*6090*/  FMUL.FTZ R58, R54, R47 ;  /* 0x0000002f363a7220 */ /* 0x000fe20000410000 */
[----:B------:R-:W-:Y:S01]  /*60a0*/  HADD2.F32 R53, -RZ, R53.H0_H0 ;  /* 0x20000035ff357230 */ /* 0x000fe20000004100 */
[----:B------:R-:W-:Y:S01]  /*60b0*/  F2FP.F16.F32.PACK_AB R78, R105, R78 ;  /* 0x0000004e694e723e */ /* 0x000fe200000000ff */
[----:B------:R-:W-:-:S02]  /*60c0*/  HADD2.F32 R15, -RZ, R14.H0_H0 ;  /* 0x2000000eff0f7230 */ /* 0x000fc40000004100 */
[----:B------:R-:W-:Y:S02]  /*60d0*/  HADD2.F32 R46, -RZ, R46.H1_H1 ;  /* 0x3000002eff2e7230 */ /* 0x000fe40000004100 */
[----:B------:R-:W-:Y:S02]  /*60e0*/  HADD2.F32 R14, -RZ, R14.H1_H1 ;  /* 0x3000000eff0e7230 */ /* 0x000fe40000004100 */
[----:B------:R-:W-:Y:S02]  /*60f0*/  HADD2.F32 R120, -RZ, R120.H0_H0 ;  /* 0x20000078ff787230 */ /* 0x000fe40000004100 */
[----:B------:R-:W-:Y:S01]  /*6100*/  FMUL.FTZ R47, R46, R53 ;  /* 0x000000352e2f7220 */ /* 0x000fe20000410000 */
[----:B------:R-:W-:Y:S02]  /*6110*/  HADD2.F32 R45, -RZ, R52.H0_H0 ;  /* 0x20000034ff2d7230 */ /* 0x000fe40000004100 */
[----:B------:R-:W-:Y:S01]  /*6120*/  FMUL.FTZ R52, R44, R121 ;  /* 0x000000792c347220 */ /* 0x000fe20000410000 */
[----:B------:R-:W-:-:S02]  /*6130*/  HADD2.F32 R76, -RZ, R76.H0_H0 ;  /* 0x2000004cff4c7230 */ /* 0x000fc40000004100 */
[C---:B------:R-:W-:Y:S01]  /*6140*/  FMUL.FTZ R121, R15.reuse, R121 ;  /* 0x000000790f797220 */ /* 0x040fe20000410000 */
[C---:B------:R-:W-:Y:S01]  /*6150*/  FMUL.FTZ R53, R14.reuse, R53 ;  /* 0x000000350e357220 */ /* 0x040fe20000410000 */
[----:B------:R-:W-:Y:S01]  /*6160*/  FFMA.FTZ R52, R15, R120, -R52 ;  /* 0x000000780f347223 */ /* 0x000fe20000010834 */
[-C--:B------:R-:W-:Y:S01]  /*6170*/  FFMA.FTZ R47, R14, R45.reuse, -R47 ;  /* 0x0000002d0e2f7223 */ /* 0x080fe2000001082f */
[-C--:B------:R-:W-:Y:S01]  /*6180*/  FFMA.FTZ R59, R54, R76.reuse, -R59 ;  /* 0x0000004c363b7223 */ /* 0x080fe2000001083b */
[----:B------:R-:W-:Y:S01]  /*6190*/  FFMA.FTZ R58, R55, R76, R58 ;  /* 0x0000004c373a7223 */ /* 0x000fe2000001003a */
[----:B------:R-:W-:Y:S01]  /*61a0*/  FFMA.FTZ R121, R44, R120, R121 ;  /* 0x000000782c797223 */ /* 0x000fe20000010079 */
[----:B------:R-:W-:Y:S01]  /*61b0*/  FFMA.FTZ R46, R46, R45, R53 ;  /* 0x0000002d2e2e7223 */ /* 0x000fe20000010035 */
[----:B------:R-:W-:Y:S02]  /*61c0*/  F2FP.F16.F32.PACK_AB R45, R104, R13 ;  /* 0x0000000d682d723e */ /* 0x000fe400000000ff */
[----:B------:R-:W-:Y:S01]  /*61d0*/  F2FP.F16.F32.PACK_AB R14, R47, R52 ;  /* 0x000000342f0e723e */ /* 0x000fe200000000ff */
[----:B------:R-:W-:Y:S01]  /*61e0*/  IMAD.MOV.U32 R47, RZ, RZ, R78 ;  /* 0x000000ffff2f7224 */ /* 0x000fe200078e004e */
[----:B------:R-:W-:-:S02]  /*61f0*/  F2FP.F16.F32.PACK_AB R15, R79, R106 ;  /* 0x0000006a4f0f723e */ /* 0x000fc400000000ff */
[----:B------:R-:W-:Y:S02]  /*6200*/  F2FP.F16.F32.PACK_AB R12, R59, R56 ;  /* 0x000000383b0c723e */ /* 0x000fe400000000ff */
[----:B------:R-:W-:Y:S02]  /*6210*/  F2FP.F16.F32.PACK_AB R44, R58, R57 ;  /* 0x000000393a2c723e */ /* 0x000fe400000000ff */
[----:B------:R-:W-:Y:S02]  /*6220*/  F2FP.F16.F32.PACK_AB R46, R46, R121 ;  /* 0x000000792e2e723e */ /* 0x000fe400000000ff */
[----:B------:R-:W-:-:S07]  /*6230*/  MOV R13, R77 ;  /* 0x0000004d000d7202 */ /* 0x000fce0000000f00 */
.L_x_552:
[----:B------:R-:W-:Y:S05]  /*6240*/  BSYNC B2 ;  /* 0x0000000000027941 */ /* 0x000fea0003800000 */
.L_x_551:
[----:B------:R-:W-:Y:S01]  /*6250*/  ISETP.GE.AND P4, PT, R11, R110, PT ;  /* 0x0000006e0b00720c */ /* 0x000fe20003f86270 */
[----:B0-----:R0:W-:-:S12]  /*6260*/  ST.E.128 desc[UR38][R48.64], R12 ;  /* 0x0000000c30007985 */ /* 0x0011d8000c101d26 */
[----:B------:R-:W-:-:S05]  /*6270*/  @!P4 IMAD.WIDE R50, R11, 0x2, R50 ;  /* 0x000000020b32c825 */ /* 0x000fca00078e0232 */
[----:B----4-:R0:W-:Y:S02]  /*6280*/  @!P4 ST.E.128 desc[UR38][R50.64], R44 ;  /* 0x0000002c3200c985 */ /* 0x0101e4000c101d26 */
.L_x_550:
[----:B------:R-:W-:Y:S05]  /*6290*/  BSYNC B1 ;  /* 0x0000000000017941 */ /* 0x000fea0003800000 */
.L_x_549:
[----:B------:R-:W-:-:S03]  /*62a0*/  UMOV UR4, 0xffffffff ;  /* 0xffffffff00047882 */ /* 0x000fc60000000000 */
[----:B------:R-:W-:Y:S05]  /*62b0*/  BRA.DIV UR4, `(.L_x_553) ;  /* 0x0000014a04ec7947 */ /* 0x000fea000b800000 */
[----:B0-----:R0:W0:Y:S04]  /*62c0*/  SHFL.IDX PT, R51, R108, 0x2, 0x181f ;  /* 0x00581f006c337f89 */ /* 0x00102800000e0000 */
[----:B------:R0:W0:Y:S02]  /*62d0*/  SHFL.IDX PT, R50, R109, 0x2, 0x181f ;  /* 0x00581f006d327f89 */ /* 0x00002400000e0000 */
.L_x_826:
        /* <DEDUP_REMOVED lines=26> */
[----:B------:R-:W-:Y:S01]  /*6480*/  SHF.R.U32.HI R56, RZ, 0x10, R65 ;  /* 0x00000010ff387819 */ /* 0x000fe20000011641 */
[----:B----4-:R-:W-:Y:S01]  /*6490*/  IMAD.MOV.U32 R52, RZ, RZ, R44 ;  /* 0x000000ffff347224 */ /* 0x010fe200078e002c */
[----:B0-----:R-:W-:Y:S01]  /*64a0*/  MOV R44, R14 ;  /* 0x0000000e002c7202 */ /* 0x001fe20000000f00 */
[----:B------:R-:W-:Y:S01]  /*64b0*/  IMAD.MOV.U32 R53, RZ, RZ, R46 ;  /* 0x000000ffff357224 */ /* 0x000fe200078e002e */
[----:B------:R-:W-:Y:S01]  /*64c0*/  SHF.R.U32.HI R54, RZ, 0x10, R61 ;  /* 0x00000010ff367819 */ /* 0x000fe2000001163d */
[--C-:B------:R-:W-:Y:S01]  /*64d0*/  HADD2.F32 R46, -RZ, R45.reuse.H0_H0 ;  /* 0x2000002dff2e7230 */ /* 0x100fe20000004100 */
[----:B------:R-:W-:Y:S01]  /*64e0*/  SHF.R.U64 R76, R64, 0x10, R65 ;  /* 0x00000010404c7819 */ /* 0x000fe20000001241 */
[----:B------:R-:W-:Y:S01]  /*64f0*/  HADD2.F32 R45, -RZ, R45.H1_H1 ;  /* 0x3000002dff2d7230 */ /* 0x000fe20000004100 */
[----:B------:R-:W-:Y:S01]  /*6500*/  SHF.R.U64 R65, R66, 0x10, R67 ;  /* 0x0000001042417819 */ /* 0x000fe20000001243 */
[--C-:B------:R-:W-:Y:S01]  /*6510*/  HADD2.F32 R14, -RZ, R13.reuse.H0_H0 ;  /* 0x2000000dff0e7230 */ /* 0x100fe20000004100 */
[----:B------:R-:W-:Y:S01]  /*6520*/  SHF.R.U64 R78, R60, 0x10, R61 ;  /* 0x000000103c4e7819 */ /* 0x000fe2000000123d */
[----:B------:R-:W-:Y:S01]  /*6530*/  HADD2.F32 R56, -RZ, R56.H0_H0 ;  /* 0x20000038ff387230 */ /* 0x000fe20000004100 */
[----:B------:R-:W-:Y:S01]  /*6540*/  SHF.R.U32.HI R66, RZ, 0x10, R67 ;  /* 0x00000010ff427819 */ /* 0x000fe20000011643 */
[----:B------:R-:W-:Y:S01]  /*6550*/  HADD2.F32 R13, -RZ, R13.H1_H1 ;  /* 0x3000000dff0d7230 */ /* 0x000fe20000004100 */
[----:B------:R-:W-:Y:S01]  /*6560*/  SHF.R.U64 R77, R62, 0x10, R63 ;  /* 0x000000103e4d7819 */ /* 0x000fe2000000123f */
[----:B------:R-:W-:-:S02]  /*6570*/  HADD2.F32 R57, -RZ, R119.H1_H1 ;  /* 0x30000077ff397230 */ /* 0x000fc40000004100 */
[-C--:B------:R-:W-:Y:S01]  /*6580*/  FMUL.FTZ R58, R45, R56.reuse ;  /* 0x000000382d3a7220 */ /* 0x080fe20000410000 */
[----:B------:R-:W-:Y:S02]  /*6590*/  HADD2.F32 R54, -RZ, R54.H0_H0 ;  /* 0x20000036ff367230 */ /* 0x000fe40000004100 */
[C---:B------:R-:W-:Y:S01]  /*65a0*/  FMUL.FTZ R56, R13.reuse, R56 ;  /* 0x000000380d387220 */ /* 0x040fe20000410000 */
[----:B------:R-:W-:Y:S02]  /*65b0*/  HADD2.F32 R55, -RZ, R117.H1_H1 ;  /* 0x30000075ff377230 */ /* 0x000fe40000004100 */
[-C--:B------:R-:W-:Y:S01]  /*65c0*/  FMUL.FTZ R59, R46, R57.reuse ;  /* 0x000000392e3b7220 */ /* 0x080fe20000410000 */
[----:B------:R-:W-:Y:S01]  /*65d0*/  SHF.R.U32.HI R62, RZ, 0x10, R63 ;  /* 0x00000010ff3e7819 */ /* 0x000fe2000001163f */
[-C--:B------:R-:W-:Y:S01]  /*65e0*/  FFMA.FTZ R58, R13, R54.reuse, -R58 ;  /* 0x000000360d3a7223 */ /* 0x080fe2000001083a */
[----:B------:R-:W-:Y:S01]  /*65f0*/  FFMA.FTZ R60, R45, R54, R56 ;  /* 0x000000362d3c7223 */ /* 0x000fe20000010038 */
[C---:B------:R-:W-:Y:S01]  /*6600*/  FMUL.FTZ R57, R14.reuse, R57 ;  /* 0x000000390e397220 */ /* 0x040fe20000410000 */
[----:B------:R-:W-:Y:S01]  /*6610*/  FFMA.FTZ R59, R14, R55, -R59 ;  /* 0x000000370e3b7223 */ /* 0x000fe2000001083b */
[----:B------:R-:W-:-:S02]  /*6620*/  HADD2.F32 R54, -RZ, R118.H1_H1 ;  /* 0x30000076ff367230 */ /* 0x000fc40000004100 */
[----:B------:R-:W-:Y:S02]  /*6630*/  HADD2.F32 R13, -RZ, R15.H0_H0 ;  /* 0x2000000fff0d7230 */ /* 0x000fe40000004100 */
[----:B------:R-:W-:Y:S01]  /*6640*/  FFMA.FTZ R57, R46, R55, R57 ;  /* 0x000000372e397223 */ /* 0x000fe20000010039 */
[--C-:B------:R-:W-:Y:S02]  /*6650*/  HADD2.F32 R14, -RZ, R47.reuse.H0_H0 ;  /* 0x2000002fff0e7230 */ /* 0x100fe40000004100 */
[----:B------:R-:W-:Y:S02]  /*6660*/  HADD2.F32 R47, -RZ, R47.H1_H1 ;  /* 0x3000002fff2f7230 */ /* 0x000fe40000004100 */
[----:B------:R-:W-:Y:S01]  /*6670*/  FMUL.FTZ R55, R13, R54 ;  /* 0x000000360d377220 */ /* 0x000fe20000410000 */
[----:B------:R-:W-:Y:S01]  /*6680*/  HADD2.F32 R56, -RZ, R66.H0_H0 ;  /* 0x20000042ff387230 */ /* 0x000fe20000004100 */
[----:B------:R-:W-:Y:S01]  /*6690*/  F2FP.F16.F32.PACK_AB R57, R60, R57 ;  /* 0x000000393c39723e */ /* 0x000fe200000000ff */
[----:B------:R-:W-:-:S02]  /*66a0*/  HADD2.F32 R15, -RZ, R15.H1_H1 ;  /* 0x3000000fff0f7230 */ /* 0x000fc40000004100 */
[----:B------:R-:W-:Y:S02]  /*66b0*/  HADD2.F32 R45, -RZ, R116.H1_H1 ;  /* 0x30000074ff2d7230 */ /* 0x000fe40000004100 */
[----:B------:R-:W-:Y:S02]  /*66c0*/  HADD2.F32 R46, -RZ, R62.H0_H0 ;  /* 0x2000003eff2e7230 */ /* 0x000fe40000004100 */
[C---:B------:R-:W-:Y:S01]  /*66d0*/  FMUL.FTZ R62, R14.reuse, R54 ;  /* 0x000000360e3e7220 */ /* 0x040fe20000410000 */
[-C--:B------:R-:W-:Y:S01]  /*66e0*/  FMUL.FTZ R54, R47, R56.reuse ;  /* 0x000000382f367220 */ /* 0x080fe20000410000 */
[----:B------:R-:W-:Y:S01]  /*66f0*/  FMUL.FTZ R64, R15, R56 ;  /* 0x000000380f407220 */ /* 0x000fe20000410000 */
[-C--:B------:R-:W-:Y:S01]  /*6700*/  FFMA.FTZ R56, R14, R45.reuse, R55 ;  /* 0x0000002d0e387223 */ /* 0x080fe20000010037 */
[----:B------:R-:W-:Y:S01]  /*6710*/  FFMA.FTZ R62, R13, R45, -R62 ;  /* 0x0000002d0d3e7223 */ /* 0x000fe2000001083e */
[----:B------:R-:W-:Y:S02]  /*6720*/  HADD2.F32 R14, -RZ, R52.H0_H0 ;  /* 0x20000034ff0e7230 */ /* 0x000fe40000004100 */
[----:B------:R-:W-:Y:S01]  /*6730*/  FFMA.FTZ R61, R15, R46, -R54 ;  /* 0x0000002e0f3d7223 */ /* 0x000fe20000010836 */
[----:B------:R-:W-:-:S02]  /*6740*/  HADD2.F32 R119, -RZ, R119.H0_H0 ;  /* 0x20000077ff777230 */ /* 0x000fc40000004100 */
[----:B------:R-:W-:Y:S01]  /*6750*/  FFMA.FTZ R63, R47, R46, R64 ;  /* 0x0000002e2f3f7223 */ /* 0x000fe20000010040 */
[----:B------:R-:W-:Y:S02]  /*6760*/  HADD2.F32 R45, -RZ, R76.H0_H0 ;  /* 0x2000004cff2d7230 */ /* 0x000fe40000004100 */
[----:B------:R-:W-:Y:S02]  /*6770*/  HADD2.F32 R13, -RZ, R12.H0_H0 ;  /* 0x2000000cff0d7230 */ /* 0x000fe40000004100 */
[-C--:B------:R-:W-:Y:S01]  /*6780*/  FMUL.FTZ R46, R14, R119.reuse ;  /* 0x000000770e2e7220 */ /* 0x080fe20000410000 */
[----:B------:R-:W-:Y:S01]  /*6790*/  HADD2.F32 R52, -RZ, R52.H1_H1 ;  /* 0x30000034ff347230 */ /* 0x000fe20000004100 */
[----:B------:R-:W-:Y:S01]  /*67a0*/  F2FP.F16.F32.PACK_AB R63, R63, R56 ;  /* 0x000000383f3f723e */ /* 0x000fe200000000ff */
[----:B------:R-:W-:Y:S02]  /*67b0*/  HADD2.F32 R12, -RZ, R12.H1_H1 ;  /* 0x3000000cff0c7230 */ /* 0x000fe40000004100 */
[----:B------:R-:W-:Y:S01]  /*67c0*/  FMUL.FTZ R119, R13, R119 ;  /* 0x000000770d777220 */ /* 0x000fe20000410000 */
[----:B------:R-:W-:-:S02]  /*67d0*/  HADD2.F32 R117, -RZ, R117.H0_H0 ;  /* 0x20000075ff757230 */ /* 0x000fc40000004100 */
[-C--:B------:R-:W-:Y:S01]  /*67e0*/  FMUL.FTZ R47, R52, R45.reuse ;  /* 0x0000002d342f7220 */ /* 0x080fe20000410000 */
[----:B------:R-:W-:Y:S02]  /*67f0*/  HADD2.F32 R15, -RZ, R78.H0_H0 ;  /* 0x2000004eff0f7230 */ /* 0x000fe40000004100 */
[C---:B------:R-:W-:Y:S01]  /*6800*/  FMUL.FTZ R45, R12.reuse, R45 ;  /* 0x0000002d0c2d7220 */ /* 0x040fe20000410000 */
[----:B------:R-:W-:Y:S02]  /*6810*/  HADD2.F32 R118, -RZ, R118.H0_H0 ;  /* 0x20000076ff767230 */ /* 0x000fe40000004100 */
[----:B------:R-:W-:Y:S01]  /*6820*/  FFMA.FTZ R46, R13, R117, -R46 ;  /* 0x000000750d2e7223 */ /* 0x000fe2000001082e */
[----:B------:R-:W-:Y:S02]  /*6830*/  HADD2.F32 R13, -RZ, R53.H0_H0 ;  /* 0x20000035ff0d7230 */ /* 0x000fe40000004100 */
[-C--:B------:R-:W-:Y:S01]  /*6840*/  FFMA.FTZ R47, R12, R15.reuse, -R47 ;  /* 0x0000000f0c2f7223 */ /* 0x080fe2000001082f */
[----:B------:R-:W-:Y:S01]  /*6850*/  FFMA.FTZ R52, R52, R15, R45 ;  /* 0x0000000f34347223 */ /* 0x000fe2000001002d */
[----:B------:R-:W-:-:S02]  /*6860*/  HADD2.F32 R15, -RZ, R65.H0_H0 ;  /* 0x20000041ff0f7230 */ /* 0x000fc40000004100 */
[----:B------:R-:W-:Y:S01]  /*6870*/  FFMA.FTZ R119, R14, R117, R119 ;  /* 0x000000750e777223 */ /* 0x000fe20000010077 */
[--C-:B------:R-:W-:Y:S02]  /*6880*/  HADD2.F32 R12, -RZ, R44.reuse.H0_H0 ;  /* 0x2000002cff0c7230 */ /* 0x100fe40000004100 */
[-C--:B------:R-:W-:Y:S01]  /*6890*/  FMUL.FTZ R45, R13, R118.reuse ;  /* 0x000000760d2d7220 */ /* 0x080fe20000410000 */
[----:B------:R-:W-:Y:S02]  /*68a0*/  HADD2.F32 R53, -RZ, R53.H1_H1 ;  /* 0x30000035ff357230 */ /* 0x000fe40000004100 */
[----:B------:R-:W-:Y:S02]  /*68b0*/  HADD2.F32 R44, -RZ, R44.H1_H1 ;  /* 0x3000002cff2c7230 */ /* 0x000fe40000004100 */
[----:B------:R-:W-:Y:S01]  /*68c0*/  FMUL.FTZ R118, R12, R118 ;  /* 0x000000760c767220 */ /* 0x000fe20000410000 */
[----:B------:R-:W-:Y:S02]  /*68d0*/  HADD2.F32 R116, -RZ, R116.H0_H0 ;  /* 0x20000074ff747230 */ /* 0x000fe40000004100 */
[----:B------:R-:W-:Y:S01]  /*68e0*/  FMUL.FTZ R55, R53, R15 ;  /* 0x0000000f35377220 */ /* 0x000fe20000410000 */
[----:B------:R-:W-:-:S02]  /*68f0*/  HADD2.F32 R14, -RZ, R77.H0_H0 ;  /* 0x2000004dff0e7230 */ /* 0x000fc40000004100 */
[----:B------:R-:W-:Y:S01]  /*6900*/  FMUL.FTZ R54, R44, R15 ;  /* 0x0000000f2c367220 */ /* 0x000fe20000410000 */
[----:B------:R-:W-:Y:S01]  /*6910*/  F2FP.F16.F32.PACK_AB R56, R52, R119 ;  /* 0x000000773438723e */ /* 0x000fe200000000ff */
[-C--:B------:R-:W-:Y:S01]  /*6920*/  FFMA.FTZ R45, R12, R116.reuse, -R45 ;  /* 0x000000740c2d7223 */ /* 0x080fe2000001082d */
[----:B------:R-:W-:Y:S01]  /*6930*/  FFMA.FTZ R118, R13, R116, R118 ;  /* 0x000000740d767223 */ /* 0x000fe20000010076 */
[-C--:B------:R-:W-:Y:S01]  /*6940*/  FFMA.FTZ R44, R44, R14.reuse, -R55 ;  /* 0x0000000e2c2c7223 */ /* 0x080fe20000010837 */
[----:B------:R-:W-:Y:S01]  /*6950*/  FFMA.FTZ R53, R53, R14, R54 ;  /* 0x0000000e35357223 */ /* 0x000fe20000010036 */
[----:B------:R-:W-:Y:S01]  /*6960*/  F2FP.F16.F32.PACK_AB R12, R47, R46 ;  /* 0x0000002e2f0c723e */ /* 0x000fe200000000ff */
[----:B------:R-:W-:Y:S01]  /*6970*/  IMAD.MOV.U32 R47, RZ, RZ, R63 ;  /* 0x000000ffff2f7224 */ /* 0x000fe200078e003f */
[----:B------:R-:W-:Y:S02]  /*6980*/  F2FP.F16.F32.PACK_AB R13, R58, R59 ;  /* 0x0000003b3a0d723e */ /* 0x000fe400000000ff */
[----:B------:R-:W-:Y:S01]  /*6990*/  F2FP.F16.F32.PACK_AB R14, R44, R45 ;  /* 0x0000002d2c0e723e */ /* 0x000fe200000000ff */
[----:B------:R-:W-:Y:S01]  /*69a0*/  IMAD.MOV.U32 R44, RZ, RZ, R56 ;  /* 0x000000ffff2c7224 */ /* 0x000fe200078e0038 */
[----:B------:R-:W-:-:S02]  /*69b0*/  F2FP.F16.F32.PACK_AB R15, R61, R62 ;  /* 0x0000003e3d0f723e */ /* 0x000fc400000000ff */
[----:B------:R-:W-:Y:S02]  /*69c0*/  F2FP.F16.F32.PACK_AB R46, R53, R118 ;  /* 0x00000076352e723e */ /* 0x000fe400000000ff */
[----:B------:R-:W-:-:S07]  /*69d0*/  MOV R45, R57 ;  /* 0x00000039002d7202 */ /* 0x000fce0000000f00 */
.L_x_557:
[----:B------:R-:W-:Y:S05]  /*69e0*/  BSYNC B2 ;  /* 0x0000000000027941 */ /* 0x000fea0003800000 */
.L_x_556:
[----:B------:R-:W-:Y:S01]  /*69f0*/  ISETP.GE.AND P4, PT, R11, R110, PT ;  /* 0x0000006e0b00720c */ /* 0x000fe20003f86270 */
[----:B0-----:R0:W-:-:S12]  /*6a00*/  ST.E.128 desc[UR38][R48.64], R12 ;  /* 0x0000000c30007985 */ /* 0x0011d8000c101d26 */
[----:B------:R-:W-:-:S05]  /*6a10*/  @!P4 IMAD.WIDE R50, R11, 0x2, R50 ;  /* 0x000000020b32c825 */ /* 0x000fca00078e0232 */
[----:B----4-:R0:W-:Y:S02]  /*6a20*/  @!P4 ST.E.128 desc[UR38][R50.64], R44 ;  /* 0x0000002c3200c985 */ /* 0x0101e4000c101d26 */
.L_x_555:
[----:B------:R-:W-:Y:S05]  /*6a30*/  BSYNC B1 ;  /* 0x0000000000017941 */ /* 0x000fea0003800000 */
.L_x_554:
[----:B------:R-:W-:-:S03]  /*6a40*/  UMOV UR4, 0xffffffff ;  /* 0xffffffff00047882 */ /* 0x000fc60000000000 */
[----:B------:R-:W-:Y:S05]  /*6a50*/  BRA.DIV UR4, `(.L_x_558) ;  /* 0x0000014604507947 */ /* 0x000fea000b800000 */
[----:B0-----:R-:W0:Y:S04]  /*6a60*/  SHFL.IDX PT, R108, R108, 0x3, 0x181f ;  /* 0x00781f006c6c7f89 */ /* 0x001e2800000e0000 */
[----:B------:R0:W0:Y:S02]  /*6a70*/  SHFL.IDX PT, R50, R109, 0x3, 0x181f ;  /* 0x00781f006d327f89 */ /* 0x00002400000e0000 */
.L_x_830:
[----:B------:R-:W-:-:S13]  /*6a80*/  ISETP.GE.OR P4, PT, R218, R98, P1 ;  /* 0x00000062da00720c */ /* 0x000fda0000f86670 */
[----:B------:R-:W-:Y:S05]  /*6a90*/  @P4 BRA `(.L_x_531) ;  /* 0x0000000c00784947 */ /* 0x000fea0003800000 */
[----:B------:R-:W-:Y:S01]  /*6aa0*/  SEL R112, R37, R112, !P0 ;  /* 0x0000007025707207 */ /* 0x000fe20004000000 */
[----:B------:R-:W-:Y:S01]  /*6ab0*/  BSSY B1, `(.L_x_559) ;  /* 0x000006b000017945 */ /* 0x000fe20003800000 */
[C---:B0-----:R-:W-:Y:S02]  /*6ac0*/  LEA R48, P4, R43.reuse, R50, 0x1 ;  /* 0x000000322b307211 */ /* 0x041fe400078808ff */
[----:B------:R-:W-:Y:S02]  /*6ad0*/  SHF.R.S32.HI R11, RZ, 0x1f, R112 ;  /* 0x0000001fff0b7819 */ /* 0x000fe40000011470 */
[----:B------:R-:W-:Y:S02]  /*6ae0*/  LEA.HI.X R49, R43, R108, R83, 0x1, P4 ;  /* 0x0000006c2b317211 */ /* 0x000fe400020f0c53 */
[----:B------:R-:W-:-:S04]  /*6af0*/  LEA.HI R112, R11, R112, RZ, 0x4 ;  /* 0x000000700b707211 */ /* 0x000fc800078f20ff */
[----:B------:R-:W-:-:S04]  /*6b00*/  LEA.HI.SX32 R112, R112, R81, 0x1c ;  /* 0x0000005170707211 */ /* 0x000fc800078fe2ff */
[----:B----4-:R-:W-:Y:S01]  /*6b10*/  SHF.R.S32.HI R13, RZ, 0x1f, R112 ;  /* 0x0000001fff0d7819 */ /* 0x010fe20000011470 */
        /* <DEDUP_REMOVED lines=19> */
[----:B------:R-:W-:Y:S01]  /*6c50*/  HADD2.F32 R55, -RZ, R115.H1_H1 ;  /* 0x30000073ff377230 */ /* 0x000fe20000004100 */
[--C-:B------:R-:W-:Y:S01]  /*6c60*/  SHF.R.U64 R63, R74, 0x10, R75.reuse ;  /* 0x000000104a3f7819 */ /* 0x100fe2000000124b */
[----:B------:R-:W-:Y:S01]  /*6c70*/  HADD2.F32 R46, -RZ, R45.H0_H0 ;  /* 0x2000002dff2e7230 */ /* 0x000fe20000004100 */
[----:B------:R-:W-:Y:S01]  /*6c80*/  SHF.R.U32.HI R74, RZ, 0x10, R75 ;  /* 0x00000010ff4a7819 */ /* 0x000fe2000001164b */
[----:B------:R-:W-:Y:S01]  /*6c90*/  HADD2.F32 R14, -RZ, R13.H0_H0 ;  /* 0x2000000dff0e7230 */ /* 0x000fe20000004100 */
[----:B------:R-:W-:Y:S01]  /*6ca0*/  SHF.R.U64 R65, R70, 0x10, R71 ;  /* 0x0000001046417819 */ /* 0x000fe20000001247 */
[----:B------:R-:W-:-:S02]  /*6cb0*/  HADD2.F32 R45, -RZ, R45.H1_H1 ;  /* 0x3000002dff2d7230 */ /* 0x000fc40000004100 */
[-C--:B------:R-:W-:Y:S01]  /*6cc0*/  FMUL.FTZ R57, R46, R55.reuse ;  /* 0x000000372e397220 */ /* 0x080fe20000410000 */
[----:B------:R-:W-:Y:S02]  /*6cd0*/  HADD2.F32 R56, -RZ, R56.H0_H0 ;  /* 0x20000038ff387230 */ /* 0x000fe40000004100 */
[C---:B------:R-:W-:Y:S01]  /*6ce0*/  FMUL.FTZ R55, R14.reuse, R55 ;  /* 0x000000370e377220 */ /* 0x040fe20000410000 */
[----:B------:R-:W-:Y:S01]  /*6cf0*/  HADD2.F32 R53, -RZ, R113.H1_H1 ;  /* 0x30000071ff357230 */ /* 0x000fe20000004100 */
[----:B------:R-:W-:Y:S01]  /*6d00*/  SHF.R.U32.HI R70, RZ, 0x10, R71 ;  /* 0x00000010ff467819 */ /* 0x000fe20000011647 */
[----:B------:R-:W-:Y:S02]  /*6d10*/  HADD2.F32 R13, -RZ, R13.H1_H1 ;  /* 0x3000000dff0d7230 */ /* 0x000fe40000004100 */
[-C--:B------:R-:W-:Y:S01]  /*6d20*/  FMUL.FTZ R58, R45, R56.reuse ;  /* 0x000000382d3a7220 */ /* 0x080fe20000410000 */
[----:B------:R-:W-:Y:S02]  /*6d30*/  HADD2.F32 R54, -RZ, R54.H0_H0 ;  /* 0x20000036ff367230 */ /* 0x000fe40000004100 */
[-C--:B------:R-:W-:Y:S01]  /*6d40*/  FFMA.FTZ R57, R14, R53.reuse, -R57 ;  /* 0x000000350e397223 */ /* 0x080fe20000010839 */
[----:B------:R-:W-:Y:S01]  /*6d50*/  FFMA.FTZ R55, R46, R53, R55 ;  /* 0x000000352e377223 */ /* 0x000fe20000010037 */
[----:B------:R-:W-:Y:S01]  /*6d60*/  FMUL.FTZ R56, R13, R56 ;  /* 0x000000380d387220 */ /* 0x000fe20000410000 */
[----:B------:R-:W-:-:S02]  /*6d70*/  HADD2.F32 R53, -RZ, R114.H1_H1 ;  /* 0x30000072ff357230 */ /* 0x000fc40000004100 */
[-C--:B------:R-:W-:Y:S01]  /*6d80*/  FFMA.FTZ R58, R13, R54.reuse, -R58 ;  /* 0x000000360d3a7223 */ /* 0x080fe2000001083a */
[----:B------:R-:W-:Y:S02]  /*6d90*/  HADD2.F32 R14, -RZ, R47.H0_H0 ;  /* 0x2000002fff0e7230 */ /* 0x000fe40000004100 */
[----:B------:R-:W-:Y:S01]  /*6da0*/  FFMA.FTZ R56, R45, R54, R56 ;  /* 0x000000362d387223 */ /* 0x000fe20000010038 */
[----:B------:R-:W-:Y:S01]  /*6db0*/  HADD2.F32 R13, -RZ, R15.H0_H0 ;  /* 0x2000000fff0d7230 */ /* 0x000fe20000004100 */
[----:B------:R-:W-:Y:S01]  /*6dc0*/  SHF.R.U64 R64, R72, 0x10, R73 ;  /* 0x0000001048407819 */ /* 0x000fe20000001249 */
[----:B------:R-:W-:Y:S02]  /*6dd0*/  HADD2.F32 R45, -RZ, R111.H1_H1 ;  /* 0x3000006fff2d7230 */ /* 0x000fe40000004100 */
[-C--:B------:R-:W-:Y:S01]  /*6de0*/  FMUL.FTZ R60, R14, R53.reuse ;  /* 0x000000350e3c7220 */ /* 0x080fe20000410000 */
[----:B------:R-:W-:Y:S02]  /*6df0*/  HADD2.F32 R47, -RZ, R47.H1_H1 ;  /* 0x3000002fff2f7230 */ /* 0x000fe40000004100 */
[----:B------:R-:W-:Y:S01]  /*6e00*/  FMUL.FTZ R53, R13, R53 ;  /* 0x000000350d357220 */ /* 0x000fe20000410000 */
[----:B------:R-:W-:Y:S01]  /*6e10*/  HADD2.F32 R54, -RZ, R74.H0_H0 ;  /* 0x2000004aff367230 */ /* 0x000fe20000004100 */
[----:B------:R-:W-:Y:S01]  /*6e20*/  SHF.R.U64 R66, R68, 0x10, R69 ;  /* 0x0000001044427819 */ /* 0x000fe20000001245 */
[----:B------:R-:W-:-:S02]  /*6e30*/  HADD2.F32 R15, -RZ, R15.H1_H1 ;  /* 0x3000000fff0f7230 */ /* 0x000fc40000004100 */
[-C--:B------:R-:W-:Y:S01]  /*6e40*/  FFMA.FTZ R59, R14, R45.reuse, R53 ;  /* 0x0000002d0e3b7223 */ /* 0x080fe20000010035 */
[----:B------:R-:W-:Y:S02]  /*6e50*/  HADD2.F32 R46, -RZ, R70.H0_H0 ;  /* 0x20000046ff2e7230 */ /* 0x000fe40000004100 */
[-C--:B------:R-:W-:Y:S01]  /*6e60*/  FMUL.FTZ R62, R47, R54.reuse ;  /* 0x000000362f3e7220 */ /* 0x080fe20000410000 */
[----:B------:R-:W-:Y:S01]  /*6e70*/  FFMA.FTZ R60, R13, R45, -R60 ;  /* 0x0000002d0d3c7223 */ /* 0x000fe2000001083c */
[C---:B------:R-:W-:Y:S01]  /*6e80*/  FMUL.FTZ R54, R15.reuse, R54 ;  /* 0x000000360f367220 */ /* 0x040fe20000410000 */
[----:B------:R-:W-:Y:S02]  /*6e90*/  HADD2.F32 R115, -RZ, R115.H0_H0 ;  /* 0x20000073ff737230 */ /* 0x000fe40000004100 */
[-C--:B------:R-:W-:Y:S01]  /*6ea0*/  FFMA.FTZ R61, R15, R46.reuse, -R62 ;  /* 0x0000002e0f3d7223 */ /* 0x080fe2000001083e */
[--C-:B------:R-:W-:Y:S02]  /*6eb0*/  HADD2.F32 R14, -RZ, R51.reuse.H0_H0 ;  /* 0x20000033ff0e7230 */ /* 0x100fe40000004100 */
[----:B------:R-:W-:Y:S01]  /*6ec0*/  FFMA.FTZ R62, R47, R46, R54 ;  /* 0x0000002e2f3e7223 */ /* 0x000fe20000010036 */
[----:B------:R-:W-:Y:S01]  /*6ed0*/  HADD2.F32 R45, -RZ, R64.H0_H0 ;  /* 0x20000040ff2d7230 */ /* 0x000fe20000004100 */
[----:B------:R-:W-:Y:S01]  /*6ee0*/  F2FP.F16.F32.PACK_AB R55, R56, R55 ;  /* 0x000000373837723e */ /* 0x000fe200000000ff */
[----:B------:R-:W-:-:S02]  /*6ef0*/  HADD2.F32 R51, -RZ, R51.H1_H1 ;  /* 0x30000033ff337230 */ /* 0x000fc40000004100 */
[----:B------:R-:W-:Y:S01]  /*6f00*/  FMUL.FTZ R46, R14, R115 ;  /* 0x000000730e2e7220 */ /* 0x000fe20000410000 */
[----:B------:R-:W-:Y:S01]  /*6f10*/  HADD2.F32 R113, -RZ, R113.H0_H0 ;  /* 0x20000071ff717230 */ /* 0x000fe20000004100 */
[----:B------:R-:W-:Y:S01]  /*6f20*/  F2FP.F16.F32.PACK_AB R59, R62, R59 ;  /* 0x0000003b3e3b723e */ /* 0x000fe200000000ff */
[--C-:B------:R-:W-:Y:S02]  /*6f30*/  HADD2.F32 R13, -RZ, R12.reuse.H0_H0 ;  /* 0x2000000cff0d7230 */ /* 0x100fe40000004100 */
[----:B------:R-:W-:Y:S01]  /*6f40*/  FMUL.FTZ R47, R51, R45 ;  /* 0x0000002d332f7220 */ /* 0x000fe20000410000 */
[----:B------:R-:W-:Y:S02]  /*6f50*/  HADD2.F32 R12, -RZ, R12.H1_H1 ;  /* 0x3000000cff0c7230 */ /* 0x000fe40000004100 */
[----:B------:R-:W-:Y:S02]  /*6f60*/  HADD2.F32 R15, -RZ, R66.H0_H0 ;  /* 0x20000042ff0f7230 */ /* 0x000fe40000004100 */
[C---:B------:R-:W-:Y:S01]  /*6f70*/  FMUL.FTZ R115, R13.reuse, R115 ;  /* 0x000000730d737220 */ /* 0x040fe20000410000 */
[----:B------:R-:W-:Y:S01]  /*6f80*/  FFMA.FTZ R46, R13, R113, -R46 ;  /* 0x000000710d2e7223 */ /* 0x000fe2000001082e */
[----:B------:R-:W-:Y:S01]  /*6f90*/  FMUL.FTZ R54, R12, R45 ;  /* 0x0000002d0c367220 */ /* 0x000fe20000410000 */
[----:B------:R-:W-:-:S02]  /*6fa0*/  HADD2.F32 R13, -RZ, R52.H0_H0 ;  /* 0x20000034ff0d7230 */ /* 0x000fc40000004100 */
[-C--:B------:R-:W-:Y:S01]  /*6fb0*/  FFMA.FTZ R47, R12, R15.reuse, -R47 ;  /* 0x0000000f0c2f7223 */ /* 0x080fe2000001082f */
[----:B------:R-:W-:Y:S02]  /*6fc0*/  HADD2.F32 R114, -RZ, R114.H0_H0 ;  /* 0x20000072ff727230 */ /* 0x000fe40000004100 */
[----:B------:R-:W-:Y:S01]  /*6fd0*/  FFMA.FTZ R54, R51, R15, R54 ;  /* 0x0000000f33367223 */ /* 0x000fe20000010036 */
[----:B------:R-:W-:Y:S02]  /*6fe0*/  HADD2.F32 R45, -RZ, R63.H0_H0 ;  /* 0x2000003fff2d7230 */ /* 0x000fe40000004100 */
[----:B------:R-:W-:Y:S01]  /*6ff0*/  FFMA.FTZ R115, R14, R113, R115 ;  /* 0x000000710e737223 */ /* 0x000fe20000010073 */
[----:B------:R-:W-:Y:S02]  /*7000*/  HADD2.F32 R12, -RZ, R44.H0_H0 ;  /* 0x2000002cff0c7230 */ /* 0x000fe40000004100 */
[----:B------:R-:W-:Y:S01]  /*7010*/  FMUL.FTZ R51, R13, R114 ;  /* 0x000000720d337220 */ /* 0x000fe20000410000 */
[----:B------:R-:W-:-:S02]  /*7020*/  HADD2.F32 R52, -RZ, R52.H1_H1 ;  /* 0x30000034ff347230 */ /* 0x000fc40000004100 */
[----:B------:R-:W-:Y:S02]  /*7030*/  HADD2.F32 R44, -RZ, R44.H1_H1 ;  /* 0x3000002cff2c7230 */ /* 0x000fe40000004100 */
[----:B------:R-:W-:Y:S01]  /*7040*/  FMUL.FTZ R114, R12, R114 ;  /* 0x000000720c727220 */ /* 0x000fe20000410000 */
[----:B------:R-:W-:Y:S02]  /*7050*/  HADD2.F32 R111, -RZ, R111.H0_H0 ;  /* 0x2000006fff6f7230 */ /* 0x000fe40000004100 */
[-C--:B------:R-:W-:Y:S01]  /*7060*/  FMUL.FTZ R53, R52, R45.reuse ;  /* 0x0000002d34357220 */ /* 0x080fe20000410000 */
[----:B------:R-:W-:Y:S02]  /*7070*/  HADD2.F32 R15, -RZ, R65.H0_H0 ;  /* 0x20000041ff0f7230 */ /* 0x000fe40000004100 */
        /* <DEDUP_REMOVED lines=8> */
[----:B------:R-:W-:-:S02]  /*7100*/  F2FP.F16.F32.PACK_AB R13, R58, R57 ;  /* 0x000000393a0d723e */ /* 0x000fc400000000ff */
[----:B------:R-:W-:Y:S01]  /*7110*/  F2FP.F16.F32.PACK_AB R14, R44, R51 ;  /* 0x000000332c0e723e */ /* 0x000fe200000000ff */
[----:B------:R-:W-:Y:S01]  /*7120*/  IMAD.MOV.U32 R44, RZ, RZ, R54 ;  /* 0x000000ffff2c7224 */ /* 0x000fe200078e0036 */
[----:B------:R-:W-:Y:S02]  /*7130*/  F2FP.F16.F32.PACK_AB R46, R45, R114 ;  /* 0x000000722d2e723e */ /* 0x000fe400000000ff */
[----:B------:R-:W-:Y:S02]  /*7140*/  F2FP.F16.F32.PACK_AB R15, R61, R60 ;  /* 0x0000003c3d0f723e */ /* 0x000fe400000000ff */
[----:B------:R-:W-:-:S07]  /*7150*/  MOV R45, R55 ;  /* 0x00000037002d7202 */ /* 0x000fce0000000f00 */
.L_x_560:
[----:B------:R-:W-:Y:S05]  /*7160*/  BSYNC B1 ;  /* 0x0000000000017941 */ /* 0x000fea0003800000 */
.L_x_559:
[----:B0-----:R0:W-:Y:S01]  /*7170*/  ST.E.128 desc[UR38][R48.64], R12 ;  /* 0x0000000c30007985 */ /* 0x0011e2000c101d26 */
[----:B------:R-:W-:Y:S01]  /*7180*/  ISETP.GE.AND P3, PT, R11, R110, PT ;  /* 0x0000006e0b00720c */ /* 0x000fe20003f66270 */
[----:B------:R-:W-:-:S12]  /*7190*/  IMAD.MOV.U32 R51, RZ, RZ, R108 ;  /* 0x000000ffff337224 */ /* 0x000fd800078e006c */
[----:B------:R-:W-:Y:S05]  /*71a0*/  @P3 BRA `(.L_x_531) ;  /* 0x0000000400b43947 */ /* 0x000fea0003800000 */
[----:B0-----:R-:W-:-:S05]  /*71b0*/  IMAD.WIDE R12, R11, 0x2, R50 ;  /* 0x000000020b0c7825 */ /* 0x001fca00078e0232 */
[----:B----4-:R0:W-:Y:S01]  /*71c0*/  ST.E.128 desc[UR38][R12.64], R44 ;  /* 0x0000002c0c007985 */ /* 0x0101e2000c101d26 */
[----:B------:R-:W-:Y:S05]  /*71d0*/  BRA `(.L_x_531) ;  /* 0x0000000400a87947 */ /* 0x000fea0003800000 */
.L_x_490:
[----:B------:R-:W-:-:S13]  /*71e0*/  ISETP.NE.AND P5, PT, R157, 0x3, PT ;  /* 0x000000039d00780c */ /* 0x000fda0003fa5270 */
[----:B------:R-:W-:Y:S05]  /*71f0*/  @!P5 BRA `(.L_x_561) ;  /* 0x000000000004d947 */ /* 0x000fea0003800000 */
[----:B------:R-:W-:Y:S01]  /*7200*/  BPT.TRAP 0x1 ;  /* 0x000000040000795c */ /* 0x000fe20000300000 */
.L_x_561:
[----:B------:R-:W-:Y:S01]  /*7210*/  LEA R92, R155, R156, 0x3 ;  /* 0x0000009c9b5c7211 */ /* 0x000fe200078e18ff */
[----:B------:R-:W-:Y:S01]  /*7220*/  BSSY B1, `(.L_x_562) ;  /* 0x0000005000017945 */ /* 0x000fe20003800000 */
[----:B------:R-:W-:Y:S02]  /*7230*/  SHF.L.U32 R103, R154, 0x1f, RZ ;  /* 0x0000001f9a677819 */ /* 0x000fe400000006ff */
[----:B------:R-:W-:Y:S02]  /*7240*/  SHF.R.S32.HI R100, RZ, 0x1f, R101 ;  /* 0x0000001fff647819 */ /* 0x000fe40000011465 */
[----:B------:R-:W0:Y:S02]  /*7250*/  SYNCS.PHASECHK.TRANS64.TRYWAIT P3, [R92+URZ+0x28890], R103 ;  /* 0x028890675c0075a7 */ /* 0x000e24000806017f */
[----:B0-----:R-:W-:Y:S05]  /*7260*/  @!P3 BRA `(.L_x_563) ;  /* 0x0000013c0098b947 */ /* 0x001fea0003800000 */
.L_x_831:
[----:B------:R-:W-:Y:S05]  /*7270*/  BSYNC B1 ;  /* 0x0000000000017941 */ /* 0x000fea0003800000 */
.L_x_562:
[----:B------:R-:W-:Y:S01]  /*7280*/  ULDC.64 UR4, c[0x0][0x300] ;  /* 0x0000c00000047ab9 */ /* 0x000fe20000000a00 */
[----:B-----5:R-:W-:Y:S01]  /*7290*/  SHF.R.S32.HI R99, RZ, 0x1f, R102 ;  /* 0x0000001fff637819 */ /* 0x020fe20000011466 */
[----:B------:R-:W-:Y:S02]  /*72a0*/  IMAD R14, R100, UR4, RZ ;  /* 0x00000004640e7c24 */ /* 0x000fe4000f8e02ff */
[----:B------:R-:W-:-:S04]  /*72b0*/  IMAD.WIDE.U32 R12, R101, UR4, RZ ;  /* 0x00000004650c7c25 */ /* 0x000fc8000f8e00ff */
[----:B------:R-:W-:Y:S01]  /*72c0*/  IMAD R11, R101, UR5, R14 ;  /* 0x00000005650b7c24 */ /* 0x000fe2000f8e020e */
[----:B------:R-:W-:Y:S01]  /*72d0*/  ULDC.64 UR4, c[0x0][0x310] ;  /* 0x0000c40000047ab9 */ /* 0x000fe20000000a00 */
[----:B------:R-:W-:Y:S02]  /*72e0*/  IMAD R98, R28, -0x80, R25 ;  /* 0xffffff801c627824 */ /* 0x000fe400078e0219 */
[----:B------:R-:W-:Y:S02]  /*72f0*/  IMAD R15, R99, UR4, RZ ;  /* 0x00000004630f7c24 */ /* 0x000fe4000f8e02ff */
[----:B------:R-:W-:Y:S01]  /*7300*/  IMAD.IADD R13, R13, 0x1, R11 ;  /* 0x000000010d0d7824 */ /* 0x000fe200078e020b */
[----:B------:R-:W-:Y:S01]  /*7310*/  VIMNMX R98, R98, 0x80, PT ;  /* 0x0000008062627848 */ /* 0x000fe20003fe0100 */
[C---:B------:R-:W-:Y:S02]  /*7320*/  IMAD R15, R102.reuse, UR5, R15 ;  /* 0x00000005660f7c24 */ /* 0x040fe4000f8e020f */
[----:B------:R-:W-:Y:S01]  /*7330*/  IMAD.WIDE.U32 R12, R102, UR4, R12 ;  /* 0x00000004660c7c25 */ /* 0x000fe2000f8e000c */
[----:B------:R-:W-:-:S03]  /*7340*/  ULDC.64 UR4, c[0x0][0x308] ;  /* 0x0000c20000047ab9 */ /* 0x000fc60000000a00 */
[----:B------:R-:W-:Y:S02]  /*7350*/  IMAD R11, R35, UR4, RZ ;  /* 0x00000004230b7c24 */ /* 0x000fe4000f8e02ff */
[----:B------:R-:W-:Y:S02]  /*7360*/  IMAD.IADD R13, R13, 0x1, R15 ;  /* 0x000000010d0d7824 */ /* 0x000fe400078e020f */
[C---:B------:R-:W-:Y:S02]  /*7370*/  IMAD R11, R42.reuse, UR5, R11 ;  /* 0x000000052a0b7c24 */ /* 0x040fe4000f8e020b */
[----:B------:R-:W-:Y:S01]  /*7380*/  IMAD.WIDE.U32 R12, R42, UR4, R12 ;  /* 0x000000042a0c7c25 */ /* 0x000fe2000f8e000c */
[----:B------:R-:W-:-:S03]  /*7390*/  ULDC.64 UR4, c[0x0][0x2e8] ;  /* 0x0000ba0000047ab9 */ /* 0x000fc60000000a00 */
[----:B------:R-:W-:Y:S01]  /*73a0*/  IMAD.IADD R47, R98, 0x1, -R153 ;  /* 0x00000001622f7824 */ /* 0x000fe200078e0a99 */
[----:B------:R-:W-:Y:S02]  /*73b0*/  IADD3 R11, R13, R11, RZ ;  /* 0x0000000b0d0b7210 */ /* 0x000fe40007ffe0ff */
[----:B------:R-:W-:Y:S01]  /*73c0*/  LEA R44, P3, R12, UR4, 0x1 ;  /* 0x000000040c2c7c11 */ /* 0x000fe2000f8608ff */
[----:B------:R-:W-:-:S03]  /*73d0*/  UMOV UR4, 0xffffffff ;  /* 0xffffffff00047882 */ /* 0x000fc60000000000 */
[----:B------:R-:W-:Y:S02]  /*73e0*/  LEA.HI.X R46, R12, UR5, R11, 0x1, P3 ;  /* 0x000000050c2e7c11 */ /* 0x000fe400098f0c0b */
[----:B------:R-:W-:Y:S01]  /*73f0*/  ISETP.GE.AND P3, PT, R47, 0x1, PT ;  /* 0x000000012f00780c */ /* 0x000fe20003f66270 */
[----:B------:R-:W-:-:S12]  /*7400*/  BRA.DIV UR4, `(.L_x_564) ;  /* 0x0000013e04447947 */ /* 0x000fd8000b800000 */
[----:B------:R1:W2:Y:S04]  /*7410*/  SHFL.IDX PT, R45, R46, RZ, 0x181f ;  /* 0x00181fff2e2d7589 */ /* 0x0002a800000e0000 */
[----:B------:R1:W3:Y:S02]  /*7420*/  SHFL.IDX PT, R14, R44, RZ, 0x181f ;  /* 0x00181fff2c0e7589 */ /* 0x0002e400000e0000 */
.L_x_835:
[----:B------:R-:W-:Y:S04]  /*7430*/  BSSY B1, `(.L_x_565) ;  /* 0x000000d000017945 */ /* 0x000fe80003800000 */
[----:B------:R-:W-:Y:S05]  /*7440*/  @!P3 BRA `(.L_x_566) ;  /* 0x00000000002cb947 */ /* 0x000fea0003800000 */
[----:B------:R-:W-:Y:S02]  /*7450*/  ULDC UR4, c[0x0][0x2f4] ;  /* 0x0000bd0000047ab9 */ /* 0x000fe40000000800 */
[----:B------:R-:W-:-:S13]  /*7460*/  ISETP.GE.AND P3, PT, R16, UR4, PT ;  /* 0x0000000410007c0c */ /* 0x000fda000bf66270 */
[----:B---3--:R-:W-:-:S04]  /*7470*/  @!P3 LEA R50, P4, R16, R14, 0x1 ;  /* 0x0000000e1032b211 */ /* 0x008fc800078808ff */
[----:B--2---:R-:W-:Y:S02]  /*7480*/  @!P3 LEA.HI.X R51, R16, R45, R17, 0x1, P4 ;  /* 0x0000002d1033b211 */ /* 0x004fe400020f0c11 */
[----:B------:R-:W-:-:S13]  /*7490*/  ISETP.GE.AND P4, PT, R22, UR4, PT ;  /* 0x0000000416007c0c */ /* 0x000fda000bf86270 */
[C---:B------:R-:W-:Y:S02]  /*74a0*/  @!P4 LEA R48, P6, R22.reuse, R14, 0x1 ;  /* 0x0000000e1630c211 */ /* 0x040fe400078c08ff */
[----:B------:R-:W2:Y:S02]  /*74b0*/  @!P3 LDS.128 R12, [R94+0x18400] ;  /* 0x018400005e0cb984 */ /* 0x000ea40000000c00 */
[----:B------:R-:W-:Y:S02]  /*74c0*/  @!P4 LEA.HI.X R49, R22, R45, R2, 0x1, P6 ;  /* 0x0000002d1631c211 */ /* 0x000fe400030f0c02 */
[----:B--2---:R-:W-:Y:S04]  /*74d0*/  @!P3 ST.E.128 desc[UR38][R50.64], R12 ;  /* 0x0000000c3200b985 */ /* 0x004fe8000c101d26 */
[----:B------:R-:W2:Y:S04]  /*74e0*/  @!P4 LDS.128 R12, [R94+0x1c400] ;  /* 0x01c400005e0cc984 */ /* 0x000ea80000000c00 */
[----:B--2---:R4:W-:Y:S02]  /*74f0*/  @!P4 ST.E.128 desc[UR38][R48.64], R12 ;  /* 0x0000000c3000c985 */ /* 0x0049e4000c101d26 */
.L_x_566:
[----:B------:R-:W-:Y:S05]  /*7500*/  BSYNC B1 ;  /* 0x0000000000017941 */ /* 0x000fea0003800000 */
.L_x_565:
[----:B------:R-:W-:-:S03]  /*7510*/  UMOV UR4, 0xffffffff ;  /* 0xffffffff00047882 */ /* 0x000fc60000000000 */
[----:B------:R-:W-:Y:S05]  /*7520*/  BRA.DIV UR4, `(.L_x_567) ;  /* 0x0000013e04447947 */ /* 0x000fea000b800000 */
[----:B--2---:R2:W0:Y:S04]  /*7530*/  SHFL.IDX PT, R45, R46, 0x1, 0x181f ;  /* 0x00381f002e2d7f89 */ /* 0x00442800000e0000 */
[----:B---34-:R2:W3:Y:S02]  /*7540*/  SHFL.IDX PT, R14, R44, 0x1, 0x181f ;  /* 0x00381f002c0e7f89 */ /* 0x0184e400000e0000 */
.L_x_839:
[----:B------:R-:W-:Y:S01]  /*7550*/  ISETP.GE.AND P3, PT, R47, 0x21, PT ;  /* 0x000000212f00780c */ /* 0x000fe20003f66270 */
[----:B------:R-:W-:-:S12]  /*7560*/  BSSY B1, `(.L_x_568) ;  /* 0x000000d000017945 */ /* 0x000fd80003800000 */
[----:B------:R-:W-:Y:S05]  /*7570*/  @!P3 BRA `(.L_x_569) ;  /* 0x00000000002cb947 */ /* 0x000fea0003800000 */
[----:B------:R-:W-:Y:S02]  /*7580*/  ULDC UR4, c[0x0][0x2f4] ;  /* 0x0000bd0000047ab9 */ /* 0x000fe40000000800 */
[----:B------:R-:W-:-:S13]  /*7590*/  ISETP.GE.AND P3, PT, R16, UR4, PT ;  /* 0x0000000410007c0c */ /* 0x000fda000bf66270 */
[----:B---3--:R-:W-:-:S04]  /*75a0*/  @!P3 LEA R50, P4, R16, R14, 0x1 ;  /* 0x0000000e1032b211 */ /* 0x008fc800078808ff */
[----:B0-----:R-:W-:Y:S02]  /*75b0*/  @!P3 LEA.HI.X R51, R16, R45, R17, 0x1, P4 ;  /* 0x0000002d1033b211 */ /* 0x001fe400020f0c11 */
[----:B------:R-:W-:-:S13]  /*75c0*/  ISETP.GE.AND P4, PT, R22, UR4, PT ;  /* 0x0000000416007c0c */ /* 0x000fda000bf86270 */
[C---:B------:R-:W-:Y:S02]  /*75d0*/  @!P4 LEA R48, P6, R22.reuse, R14, 0x1 ;  /* 0x0000000e1630c211 */ /* 0x040fe400078c08ff */
[----:B------:R-:W0:Y:S02]  /*75e0*/  @!P3 LDS.128 R12, [R94+0x19400] ;  /* 0x019400005e0cb984 */ /* 0x000e240000000c00 */
[----:B------:R-:W-:Y:S02]  /*75f0*/  @!P4 LEA.HI.X R49, R22, R45, R2, 0x1, P6 ;  /* 0x0000002d1631c211 */ /* 0x000fe400030f0c02 */
[----:B0-----:R-:W-:Y:S04]  /*7600*/  @!P3 ST.E.128 desc[UR38][R50.64], R12 ;  /* 0x0000000c3200b985 */ /* 0x001fe8000c101d26 */
[----:B------:R-:W0:Y:S04]  /*7610*/  @!P4 LDS.128 R12, [R94+0x1d400] ;  /* 0x01d400005e0cc984 */ /* 0x000e280000000c00 */
[----:B0-----:R4:W-:Y:S02]  /*7620*/  @!P4 ST.E.128 desc[UR38][R48.64], R12 ;  /* 0x0000000c3000c985 */ /* 0x0019e4000c101d26 */
.L_x_569:
[----:B------:R-:W-:Y:S05]  /*7630*/  BSYNC B1 ;  /* 0x0000000000017941 */ /* 0x000fea0003800000 */
.L_x_568:
[----:B------:R-:W-:-:S03]  /*7640*/  UMOV UR4, 0xffffffff ;  /* 0xffffffff00047882 */ /* 0x000fc60000000000 */
[----:B------:R-:W-:Y:S05]  /*7650*/  BRA.DIV UR4, `(.L_x_570) ;  /* 0x0000013e04407947 */ /* 0x000fea000b800000 */
[----:B0-----:R0:W0:Y:S04]  /*7660*/  SHFL.IDX PT, R45, R46, 0x2, 0x181f ;  /* 0x00581f002e2d7f89 */ /* 0x00102800000e0000 */
[----:B---34-:R3:W4:Y:S02]  /*7670*/  SHFL.IDX PT, R14, R44, 0x2, 0x181f ;  /* 0x00581f002c0e7f89 */ /* 0x01872400000e0000 */
.L_x_843:
[----:B------:R-:W-:Y:S01]  /*7680*/  ISETP.GE.AND P3, PT, R47, 0x41, PT ;  /* 0x000000412f00780c */ /* 0x000fe20003f66270 */
[----:B------:R-:W-:-:S12]  /*7690*/  BSSY B1, `(.L_x_571) ;  /* 0x000000d000017945 */ /* 0x000fd80003800000 */
[----:B------:R-:W-:Y:S05]  /*76a0*/  @!P3 BRA `(.L_x_572) ;  /* 0x00000000002cb947 */ /* 0x000fea0003800000 */
[----:B------:R-:W-:Y:S02]  /*76b0*/  ULDC UR4, c[0x0][0x2f4] ;  /* 0x0000bd0000047ab9 */ /* 0x000fe40000000800 */
[----:B------:R-:W-:-:S13]  /*76c0*/  ISETP.GE.AND P3, PT, R16, UR4, PT ;  /* 0x0000000410007c0c */ /* 0x000fda000bf66270 */
[----:B----4-:R-:W-:-:S04]  /*76d0*/  @!P3 LEA R50, P4, R16, R14, 0x1 ;  /* 0x0000000e1032b211 */ /* 0x010fc800078808ff */
        /* <DEDUP_REMOVED lines=8> */
.L_x_572:
[----:B------:R-:W-:Y:S05]  /*7760*/  BSYNC B1 ;  /* 0x0000000000017941 */ /* 0x000fea0003800000 */
.L_x_571:
[----:B------:R-:W-:-:S03]  /*7770*/  UMOV UR4, 0xffffffff ;  /* 0xffffffff00047882 */ /* 0x000fc60000000000 */
[----:B------:R-:W-:Y:S05]  /*7780*/  BRA.DIV UR4, `(.L_x_573) ;  /* 0x0000013e043c7947 */ /* 0x000fea000b800000 */
[----:B0-----:R0:W0:Y:S04]  /*7790*/  SHFL.IDX PT, R45, R46, 0x3, 0x181f ;  /* 0x00781f002e2d7f89 */ /* 0x00102800000e0000 */
[----:B----4-:R4:W0:Y:S02]  /*77a0*/  SHFL.IDX PT, R14, R44, 0x3, 0x181f ;  /* 0x00781f002c0e7f89 */ /* 0x01082400000e0000 */
.L_x_847:
[----:B------:R-:W-:-:S13]  /*77b0*/  ISETP.GE.AND P3, PT, R47, 0x61, PT ;  /* 0x000000612f00780c */ /* 0x000fda0003f66270 */
[----:B------:R-:W-:Y:S05]  /*77c0*/  @!P3 BRA `(.L_x_531) ;  /* 0x00000000002cb947 */ /* 0x000fea0003800000 */
[----:B------:R-:W-:Y:S02]  /*77d0*/  ULDC UR4, c[0x0][0x2f4] ;  /* 0x0000bd0000047ab9 */ /* 0x000fe40000000800 */
[----:B------:R-:W-:-:S13]  /*77e0*/  ISETP.GE.AND P3, PT, R16, UR4, PT ;  /* 0x0000000410007c0c */ /* 0x000fda000bf66270 */
[----:B012---:R-:W-:-:S04]  /*77f0*/  @!P3 LEA R46, P4, R16, R14, 0x1 ;  /* 0x0000000e102eb211 */ /* 0x007fc800078808ff */
[----:B------:R-:W-:Y:S02]  /*7800*/  @!P3 LEA.HI.X R47, R16, R45, R17, 0x1, P4 ;  /* 0x0000002d102fb211 */ /* 0x000fe400020f0c11 */
[----:B------:R-:W-:-:S13]  /*7810*/  ISETP.GE.AND P4, PT, R22, UR4, PT ;  /* 0x0000000416007c0c */ /* 0x000fda000bf86270 */
[C---:B---34-:R-:W-:Y:S02]  /*7820*/  @!P4 LEA R44, P6, R22.reuse, R14, 0x1 ;  /* 0x0000000e162cc211 */ /* 0x058fe400078c08ff */
[----:B------:R-:W0:Y:S02]  /*7830*/  @!P3 LDS.128 R12, [R94+0x1b400] ;  /* 0x01b400005e0cb984 */ /* 0x000e240000000c00 */
[----:B------:R-:W-:Y:S02]  /*7840*/  @!P4 LEA.HI.X R45, R22, R45, R2, 0x1, P6 ;  /* 0x0000002d162dc211 */ /* 0x000fe400030f0c02 */
[----:B0-----:R-:W-:Y:S04]  /*7850*/  @!P3 ST.E.128 desc[UR38][R46.64], R12 ;  /* 0x0000000c2e00b985 */ /* 0x001fe8000c101d26 */
[----:B------:R-:W0:Y:S04]  /*7860*/  @!P4 LDS.128 R12, [R94+0x1f400] ;  /* 0x01f400005e0cc984 */ /* 0x000e280000000c00 */
[----:B0-----:R0:W-:Y:S02]  /*7870*/  @!P4 ST.E.128 desc[UR38][R44.64], R12 ;  /* 0x0000000c2c00c985 */ /* 0x0011e4000c101d26 */
.L_x_531:
[----:B------:R-:W-:Y:S05]  /*7880*/  BSYNC B0 ;  /* 0x0000000000007941 */ /* 0x000fea0003800000 */
.L_x_489:
[----:B------:R-:W5:Y:S01]  /*7890*/  S2R R11, SR_TID.X ;  /* 0x00000000000b7919 */ /* 0x000f620000002100 */
[----:B------:R-:W-:Y:S01]  /*78a0*/  @!PT LDS RZ, [RZ] ;  /* 0x00000000fffff984 */ /* 0x000fe20000000800 */
[----:B------:R-:W-:Y:S01]  /*78b0*/  @!PT LDS RZ, [RZ] ;  /* 0x00000000fffff984 */ /* 0x000fe20000000800 */
[----:B------:R-:W-:Y:S01]  /*78c0*/  @!PT LDS RZ, [RZ] ;  /* 0x00000000fffff984 */ /* 0x000fe20000000800 */
[----:B------:R-:W-:Y:S01]  /*78d0*/  @!PT LDS RZ, [RZ] ;  /* 0x00000000fffff984 */ /* 0x000fe20000000800 */
[----:B------:R3:W-:Y:S06]  /*78e0*/  MEMBAR.ALL.CTA ;  /* 0x0000000000007992 */ /* 0x0007ec0000008000 */
[----:B---3--:R-:W3:Y:S01]  /*78f0*/  FENCE.VIEW.ASYNC.S ;  /* 0x00000000000073c6 */ /* 0x008ee20000000000 */
[----:B------:R-:W-:Y:S05]  /*7900*/  WARPSYNC.ALL ;  /* 0x0000000000007948 */ /* 0x000fea0003800000 */
[----:B------:R-:W-:Y:S01]  /*7910*/  BSSY B0, `(.L_x_574) ;  /* 0x0000009000007945 */ /* 0x000fe20003800000 */
[----:B-----5:R-:W-:Y:S01]  /*7920*/  LOP3.LUT R11, R11, 0x7f, RZ, 0xc0, !PT ;  /* 0x0000007f0b0b7812 */ /* 0x020fe200078ec0ff */
[----:B---3--:R3:W-:Y:S03]  /*7930*/  BAR.SYNC.DEFER_BLOCKING R97, 0x80 ;  /* 0x000200610000751d */ /* 0x0087e60000010000 */
[----:B------:R-:W-:-:S13]  /*7940*/  ISETP.NE.AND P3, PT, R11, RZ, PT ;  /* 0x000000ff0b00720c */ /* 0x000fda0003f65270 */
[----:B------:R-:W-:-:S05]  /*7950*/  @!P3 VIADD R11, R92, 0x288a0 ;  /* 0x000288a05c0bb836 */ /* 0x000fca0000000000 */
[----:B------:R-:W-:-:S04]  /*7960*/  @!P3 PRMT R11, RZ, 0x654, R11 ;  /* 0x00000654ff0bb816 */ /* 0x000fc8000000000b */
[----:B------:R3:W-:Y:S01]  /*7970*/  @!P3 SYNCS.ARRIVE.TRANS64.RED.A1T0 RZ, [R11+URZ], RZ ;  /* 0x000000ff0bffb9a7 */ /* 0x0007e2000810043f */
[----:B------:R-:W-:Y:S05]  /*7980*/  @!P5 BRA `(.L_x_575) ;  /* 0x000000000004d947 */ /* 0x000fea0003800000 */
[----:B------:R-:W-:Y:S01]  /*7990*/  BPT.TRAP 0x1 ;  /* 0x000000040000795c */ /* 0x000fe20000300000 */
.L_x_575:
[----:B------:R-:W-:Y:S05]  /*79a0*/  BSYNC B0 ;  /* 0x0000000000007941 */ /* 0x000fea0003800000 */
.L_x_574:
[----:B------:R-:W5:Y:S01]  /*79b0*/  SYNCS.PHASECHK.TRANS64.TRYWAIT P4, [R92+URZ+0x288b0], R103 ;  /* 0x0288b0675c0075a7 */ /* 0x000f62000808017f */
[----:B------:R-:W-:Y:S01]  /*79c0*/  ULDC UR36, c[0x0][0x2f4] ;  /* 0x0000bd0000247ab9 */ /* 0x000fe20000000800 */
[----:B------:R-:W-:Y:S04]  /*79d0*/  BSSY B0, `(.L_x_576) ;  /* 0x0000002000007945 */ /* 0x000fe80003800000 */
[----:B-----5:R-:W-:Y:S05]  /*79e0*/  @!P4 BRA `(.L_x_577) ;  /* 0x0000013800ecc947 */ /* 0x020fea0003800000 */
.L_x_848:
[----:B------:R-:W-:Y:S05]  /*79f0*/  BSYNC B0 ;  /* 0x0000000000007941 */ /* 0x000fea0003800000 */
.L_x_576:
[----:B------:R-:W-:Y:S01]  /*7a00*/  ULDC.64 UR4, c[0x0][0x328] ;  /* 0x0000ca0000047ab9 */ /* 0x000fe20000000a00 */
[----:B------:R-:W-:Y:S01]  /*7a10*/  IADD3 R98, -R153, R98, RZ ;  /* 0x0000006299627210 */ /* 0x000fe20007ffe1ff */
[----:B------:R-:W-:Y:S01]  /*7a20*/  IMAD R100, R100, UR4, RZ ;  /* 0x0000000464647c24 */ /* 0x000fe2000f8e02ff */
[----:B------:R-:W-:Y:S01]  /*7a30*/  BSSY B0, `(.L_x_578) ;  /* 0x000001f000007945 */ /* 0x000fe20003800000 */
[----:B01--4-:R-:W-:-:S04]  /*7a40*/  IMAD.WIDE.U32 R12, R101, UR4, RZ ;  /* 0x00000004650c7c25 */ /* 0x013fc8000f8e00ff */
[----:B------:R-:W-:Y:S01]  /*7a50*/  IMAD R101, R101, UR5, R100 ;  /* 0x0000000565657c24 */ /* 0x000fe2000f8e0264 */
[----:B------:R-:W-:Y:S02]  /*7a60*/  ULDC.64 UR4, c[0x0][0x338] ;  /* 0x0000ce0000047ab9 */ /* 0x000fe40000000a00 */
[----:B------:R-:W-:Y:S02]  /*7a70*/  IMAD R99, R99, UR4, RZ ;  /* 0x0000000463637c24 */ /* 0x000fe4000f8e02ff */
[----:B------:R-:W-:Y:S02]  /*7a80*/  IADD3 R13, R13, R101, RZ ;  /* 0x000000650d0d7210 */ /* 0x000fe40007ffe0ff */
[C---:B------:R-:W-:Y:S02]  /*7a90*/  IMAD R99, R102.reuse, UR5, R99 ;  /* 0x0000000566637c24 */ /* 0x040fe4000f8e0263 */
[----:B------:R-:W-:Y:S01]  /*7aa0*/  IMAD.WIDE.U32 R102, R102, UR4, R12 ;  /* 0x0000000466667c25 */ /* 0x000fe2000f8e000c */
[----:B------:R-:W-:-:S03]  /*7ab0*/  ULDC.64 UR4, c[0x0][0x330] ;  /* 0x0000cc0000047ab9 */ /* 0x000fc60000000a00 */
[----:B---3--:R-:W-:Y:S02]  /*7ac0*/  IMAD R11, R35, UR4, RZ ;  /* 0x00000004230b7c24 */ /* 0x008fe4000f8e02ff */
[----:B------:R-:W-:Y:S02]  /*7ad0*/  IMAD.IADD R103, R103, 0x1, R99 ;  /* 0x0000000167677824 */ /* 0x000fe400078e0263 */
[C---:B------:R-:W-:Y:S02]  /*7ae0*/  IMAD R11, R42.reuse, UR5, R11 ;  /* 0x000000052a0b7c24 */ /* 0x040fe4000f8e020b */
[----:B------:R-:W-:Y:S01]  /*7af0*/  IMAD.WIDE.U32 R12, R42, UR4, R102 ;  /* 0x000000042a0c7c25 */ /* 0x000fe2000f8e0066 */
[----:B------:R-:W-:-:S03]  /*7b00*/  ULDC.64 UR4, c[0x0][0x318] ;  /* 0x0000c60000047ab9 */ /* 0x000fc60000000a00 */
[----:B------:R-:W-:Y:S01]  /*7b10*/  IMAD.IADD R11, R13, 0x1, R11 ;  /* 0x000000010d0b7824 */ /* 0x000fe200078e020b */
[----:B------:R-:W-:-:S04]  /*7b20*/  LEA R48, P4, R12, UR4, 0x1 ;  /* 0x000000040c307c11 */ /* 0x000fc8000f8808ff */
[----:B------:R-:W-:Y:S01]  /*7b30*/  LEA.HI.X R11, R12, UR5, R11, 0x1, P4 ;  /* 0x000000050c0b7c11 */ /* 0x000fe2000a0f0c0b */
[----:B------:R0:W1:Y:S01]  /*7b40*/  SHFL.IDX PT, R47, R48, RZ, 0x181f ;  /* 0x00181fff302f7589 */ /* 0x00006200000e0000 */
[----:B------:R-:W-:-:S03]  /*7b50*/  ISETP.GE.AND P4, PT, R98, 0x1, PT ;  /* 0x000000016200780c */ /* 0x000fc60003f86270 */
[----:B------:R0:W3:Y:S10]  /*7b60*/  SHFL.IDX PT, R13, R11, RZ, 0x181f ;  /* 0x00181fff0b0d7589 */ /* 0x0000f400000e0000 */
[----:B0-----:R-:W-:Y:S05]  /*7b70*/  @!P4 BRA `(.L_x_579) ;  /* 0x000000000028c947 */ /* 0x001fea0003800000 */
[----:B------:R-:W-:-:S13]  /*7b80*/  ISETP.GE.AND P4, PT, R16, UR36, PT ;  /* 0x0000002410007c0c */ /* 0x000fda000bf86270 */
[----:B-12---:R-:W-:-:S04]  /*7b90*/  @!P4 LEA R44, P5, R16, R47, 0x1 ;  /* 0x0000002f102cc211 */ /* 0x006fc800078a08ff */
[----:B---3--:R-:W-:Y:S02]  /*7ba0*/  @!P4 LEA.HI.X R45, R16, R13, R17, 0x1, P5 ;  /* 0x0000000d102dc211 */ /* 0x008fe400028f0c11 */
[----:B------:R-:W-:-:S13]  /*7bb0*/  ISETP.GE.AND P5, PT, R22, UR36, PT ;  /* 0x0000002416007c0c */ /* 0x000fda000bfa6270 */
[----:B------:R-:W-:-:S04]  /*7bc0*/  @!P5 LEA R46, P6, R22, R47, 0x1 ;  /* 0x0000002f162ed211 */ /* 0x000fc800078c08ff */
[----:B------:R-:W-:Y:S02]  /*7bd0*/  @!P5 LEA.HI.X R47, R22, R13, R2, 0x1, P6 ;  /* 0x0000000d162fd211 */ /* 0x000fe400030f0c02 */
[----:B------:R-:W0:Y:S04]  /*7be0*/  @!P4 LDS.128 R12, [R94+0x400] ;  /* 0x000400005e0cc984 */ /* 0x000e280000000c00 */
[----:B0-----:R-:W-:Y:S04]  /*7bf0*/  @!P4 ST.E.128 desc[UR38][R44.64], R12 ;  /* 0x0000000c2c00c985 */ /* 0x001fe8000c101d26 */
[----:B------:R-:W0:Y:S04]  /*7c00*/  @!P5 LDS.128 R12, [R94+0x4400] ;  /* 0x004400005e0cd984 */ /* 0x000e280000000c00 */
[----:B0-----:R0:W-:Y:S02]  /*7c10*/  @!P5 ST.E.128 desc[UR38][R46.64], R12 ;  /* 0x0000000c2e00d985 */ /* 0x0011e4000c101d26 */
.L_x_579:
[----:B------:R-:W-:Y:S05]  /*7c20*/  BSYNC B0 ;  /* 0x0000000000007941 */ /* 0x000fea0003800000 */
.L_x_578:
[----:B------:R-:W-:Y:S01]  /*7c30*/  ISETP.GE.AND P4, PT, R98, 0x21, PT ;  /* 0x000000216200780c */ /* 0x000fe20003f86270 */
[----:B0--3--:R0:W3:Y:S01]  /*7c40*/  SHFL.IDX PT, R13, R11, 0x1, 0x181f ;  /* 0x00381f000b0d7f89 */ /* 0x0090e200000e0000 */
[----:B------:R-:W-:Y:S03]  /*7c50*/  BSSY B0, `(.L_x_580) ;  /* 0x000000d000007945 */ /* 0x000fe60003800000 */
[----:B-1----:R0:W1:Y:S08]  /*7c60*/  SHFL.IDX PT, R47, R48, 0x1, 0x181f ;  /* 0x00381f00302f7f89 */ /* 0x00207000000e0000 */
        /* <DEDUP_REMOVED lines=11> */
.L_x_581:
[----:B------:R-:W-:Y:S05]  /*7d20*/  BSYNC B0 ;  /* 0x0000000000007941 */ /* 0x000fea0003800000 */
.L_x_580:
        /* <DEDUP_REMOVED lines=15> */
.L_x_583:
[----:B------:R-:W-:Y:S05]  /*7e20*/  BSYNC B0 ;  /* 0x0000000000007941 */ /* 0x000fea0003800000 */
.L_x_582:
[----:B------:R-:W-:Y:S01]  /*7e30*/  ISETP.GE.AND P4, PT, R98, 0x61, PT ;  /* 0x000000616200780c */ /* 0x000fe20003f86270 */
[----:B------:R-:W4:Y:S01]  /*7e40*/  SHFL.IDX PT, R11, R11, 0x3, 0x181f ;  /* 0x00781f000b0b7f89 */ /* 0x000f2200000e0000 */
[----:B------:R-:W-:Y:S03]  /*7e50*/  BSSY B0, `(.L_x_584) ;  /* 0x000000d000007945 */ /* 0x000fe60003800000 */
[----:B01----:R0:W1:Y:S08]  /*7e60*/  SHFL.IDX PT, R47, R48, 0x3, 0x181f ;  /* 0x00781f00302f7f89 */ /* 0x00307000000e0000 */
[----:B0-----:R-:W-:Y:S05]  /*7e70*/  @!P4 BRA `(.L_x_585) ;  /* 0x000000000028c947 */ /* 0x001fea0003800000 */
[----:B------:R-:W-:-:S13]  /*7e80*/  ISETP.GE.AND P4, PT, R16, UR36, PT ;  /* 0x0000002410007c0c */ /* 0x000fda000bf86270 */
[----:B---3--:R-:W0:Y:S01]  /*7e90*/  @!P4 LDS.128 R12, [R94+0x3400] ;  /* 0x003400005e0cc984 */ /* 0x008e220000000c00 */
[----:B-12---:R-:W-:-:S04]  /*7ea0*/  @!P4 LEA R44, P5, R16, R47, 0x1 ;  /* 0x0000002f102cc211 */ /* 0x006fc800078a08ff */
[----:B----4-:R-:W-:Y:S02]  /*7eb0*/  @!P4 LEA.HI.X R45, R16, R11, R17, 0x1, P5 ;  /* 0x0000000b102dc211 */ /* 0x010fe400028f0c11 */
[----:B------:R-:W-:-:S13]  /*7ec0*/  ISETP.GE.AND P5, PT, R22, UR36, PT ;  /* 0x0000002416007c0c */ /* 0x000fda000bfa6270 */
[----:B------:R-:W-:-:S04]  /*7ed0*/  @!P5 LEA R46, P6, R22, R47, 0x1 ;  /* 0x0000002f162ed211 */ /* 0x000fc800078c08ff */
[----:B------:R-:W-:Y:S01]  /*7ee0*/  @!P5 LEA.HI.X R47, R22, R11, R2, 0x1, P6 ;  /* 0x0000000b162fd211 */ /* 0x000fe200030f0c02 */
[----:B0-----:R-:W-:Y:S04]  /*7ef0*/  @!P4 ST.E.128 desc[UR38][R44.64], R12 ;  /* 0x0000000c2c00c985 */ /* 0x001fe8000c101d26 */
[----:B------:R-:W0:Y:S04]  /*7f00*/  @!P5 LDS.128 R12, [R94+0x7400] ;  /* 0x007400005e0cd984 */ /* 0x000e280000000c00 */
[----:B0-----:R0:W-:Y:S02]  /*7f10*/  @!P5 ST.E.128 desc[UR38][R46.64], R12 ;  /* 0x0000000c2e00d985 */ /* 0x0011e4000c101d26 */
.L_x_585:
[----:B------:R-:W-:Y:S05]  /*7f20*/  BSYNC B0 ;  /* 0x0000000000007941 */ /* 0x000fea0003800000 */
.L_x_584:
[----:B------:R-:W-:Y:S01]  /*7f30*/  @!PT LDS RZ, [RZ] ;  /* 0x00000000fffff984 */ /* 0x000fe20000000800 */
[----:B------:R-:W-:Y:S01]  /*7f40*/  @!PT LDS RZ, [RZ] ;  /* 0x00000000fffff984 */ /* 0x000fe20000000800 */
[----:B------:R-:W-:Y:S01]  /*7f50*/  @!PT LDS RZ, [RZ] ;  /* 0x00000000fffff984 */ /* 0x000fe20000000800 */
[----:B------:R-:W-:Y:S01]  /*7f60*/  @!PT LDS RZ, [RZ] ;  /* 0x00000000fffff984 */ /* 0x000fe20000000800 */
[----:B------:R5:W-:Y:S06]  /*7f70*/  MEMBAR.ALL.CTA ;  /* 0x0000000000007992 */ /* 0x000bec0000008000 */
[----:B-----5:R-:W5:Y:S01]  /*7f80*/  FENCE.VIEW.ASYNC.S ;  /* 0x00000000000073c6 */ /* 0x020f620000000000 */
[----:B------:R-:W-:Y:S01]  /*7f90*/  @!P3 VIADD R92, R92, 0x288c0 ;  /* 0x000288c05c5cb836 */ /* 0x000fe20000000000 */
[----:B-----5:R0:W-:Y:S01]  /*7fa0*/  BAR.SYNC.DEFER_BLOCKING R97, 0x80 ;  /* 0x000200610000751d */ /* 0x0201e20000010000 */
[----:B------:R-:W-:Y:S01]  /*7fb0*/  ISETP.NE.AND P4, PT, R93, RZ, PT ;  /* 0x000000ff5d00720c */ /* 0x000fe20003f85270 */
[----:B------:R-:W-:-:S02]  /*7fc0*/  VIADD R155, R155, 0x1 ;  /* 0x000000019b9b7836 */ /* 0x000fc40000000000 */
[----:B------:R-:W-:-:S04]  /*7fd0*/  @!P3 PRMT R92, RZ, 0x654, R92 ;  /* 0x00000654ff5cb816 */ /* 0x000fc8000000005c */
[----:B------:R0:W-:Y:S01]  /*7fe0*/  @!P3 SYNCS.ARRIVE.TRANS64.RED.A1T0 RZ, [R92+URZ], RZ ;  /* 0x000000ff5cffb9a7 */ /* 0x0001e2000810043f */
[----:B------:R-:W-:-:S04]  /*7ff0*/  ISETP.NE.AND P3, PT, R155, 0x2, PT ;  /* 0x000000029b00780c */ /* 0x000fc80003f65270 */
[----:B----4-:R-:W-:Y:S02]  /*8000*/  SEL R11, RZ, 0x1, P3 ;  /* 0x00000001ff0b7807 */ /* 0x010fe40001800000 */
[----:B------:R-:W-:Y:S02]  /*8010*/  SEL R155, R155, RZ, P3 ;  /* 0x000000ff9b9b7207 */ /* 0x000fe40001800000 */
[----:B------:R-:W-:Y:S01]  /*8020*/  LOP3.LUT R154, R154, R11, RZ, 0x3c, !PT ;  /* 0x0000000b9a9a7212 */ /* 0x000fe200078e3cff */
[----:B0-----:R-:W-:Y:S06]  /*8030*/  @P4 BRA `(.L_x_586) ;  /* 0xffffff9c00d84947 */ /* 0x001fec000383ffff */
[----:B------:R-:W0:Y:S01]  /*8040*/  S2R R12, SR_TID.X ;  /* 0x00000000000c7919 */ /* 0x000e220000002100 */
[----:B------:R-:W-:Y:S02]  /*8050*/  PLOP3.LUT P0, PT, PT, PT, PT, 0x8, 0x0 ;  /* 0x000000000000781c */ /* 0x000fe40003f0e170 */
[----:B0-----:R-:W-:-:S04]  /*8060*/  SHF.R.U32.HI R12, RZ, 0x7, R12 ;  /* 0x00000007ff0c7819 */ /* 0x001fc8000001160c */
[----:B------:R-:W-:-:S13]  /*8070*/  ISETP.NE.AND P4, PT, R12, 0x1, PT ;  /* 0x000000010c00780c */ /* 0x000fda0003f85270 */
[----:B------:R-:W-:Y:S06]  /*8080*/  @!P4 BAR.ARV 0x9, 0x100 ;  /* 0x024400000000cb1d */ /* 0x000fec0000002000 */
.L_x_484:
[----:B------:R-:W-:Y:S01]  /*8090*/  ISETP.GE.AND P2, PT, R96, 0x1, PT ;  /* 0x000000016000780c */ /* 0x000fe20003f46270 */
[----:B------:R-:W-:Y:S01]  /*80a0*/  IMAD.MOV.U32 R0, RZ, RZ, RZ ;  /* 0x000000ffff007224 */ /* 0x000fe200078e00ff */
[----:B------:R-:W-:Y:S01]  /*80b0*/  PLOP3.LUT P1, PT, PT, PT, PT, 0x80, 0x0 ;  /* 0x000000000000781c */ /* 0x000fe20003f2f070 */
[----:B------:R-:W-:Y:S01]  /*80c0*/  IMAD.MOV.U32 R151, RZ, RZ, RZ ;  /* 0x000000ffff977224 */ /* 0x000fe200078e00ff */
[----:B------:R-:W-:Y:S02]  /*80d0*/  MOV R3, RZ ;  /* 0x000000ff00037202 */ /* 0x000fe40000000f00 */
[----:B------:R-:W-:Y:S02]  /*80e0*/  CS2R R64, SRZ ;  /* 0x0000000000407805 */ /* 0x000fe4000001ff00 */
[----:B------:R-:W-:Y:S02]  /*80f0*/  CS2R R36, SRZ ;  /* 0x0000000000247805 */ /* 0x000fe4000001ff00 */
[----:B------:R-:W-:-:S02]  /*8100*/  CS2R R66, SRZ ;  /* 0x0000000000427805 */ /* 0x000fc4000001ff00 */
[----:B------:R-:W-:Y:S02]  /*8110*/  CS2R R38, SRZ ;  /* 0x0000000000267805 */ /* 0x000fe4000001ff00 */
[----:B------:R-:W-:Y:S02]  /*8120*/  CS2R R68, SRZ ;  /* 0x0000000000447805 */ /* 0x000fe4000001ff00 */
[----:B------:R-:W-:Y:S02]  /*8130*/  CS2R R34, SRZ ;  /* 0x0000000000227805 */ /* 0x000fe4000001ff00 */
[----:B------:R-:W-:Y:S02]  /*8140*/  CS2R R70, SRZ ;  /* 0x0000000000467805 */ /* 0x000fe4000001ff00 */
[----:B--2---:R-:W-:Y:S02]  /*8150*/  CS2R R44, SRZ ;  /* 0x00000000002c7805 */ /* 0x004fe4000001ff00 */
[----:B------:R-:W-:-:S02]  /*8160*/  CS2R R32, SRZ ;  /* 0x0000000000207805 */ /* 0x000fc4000001ff00 */
[----:B------:R-:W-:Y:S02]  /*8170*/  CS2R R72, SRZ ;  /* 0x0000000000487805 */ /* 0x000fe4000001ff00 */
[----:B------:R-:W-:Y:S02]  /*8180*/  CS2R R30, SRZ ;  /* 0x00000000001e7805 */ /* 0x000fe4000001ff00 */
[----:B------:R-:W-:Y:S02]  /*8190*/  CS2R R74, SRZ ;  /* 0x00000000004a7805 */ /* 0x000fe4000001ff00 */
[----:B------:R-:W-:Y:S02]  /*81a0*/  CS2R R76, SRZ ;  /* 0x00000000004c7805 */ /* 0x000fe4000001ff00 */
[----:B------:R-:W-:Y:S02]  /*81b0*/  CS2R R54, SRZ ;  /* 0x0000000000367805 */ /* 0x000fe4000001ff00 */
[----:B-1----:R-:W-:-:S02]  /*81c0*/  CS2R R46, SRZ ;  /* 0x00000000002e7805 */ /* 0x002fc4000001ff00 */
        /* <DEDUP_REMOVED lines=15> */
[----:B------:R-:W-:Y:S01]  /*82c0*/  MOV R100, RZ ;  /* 0x000000ff00647202 */ /* 0x000fe20000000f00 */
[----:B------:R-:W-:Y:S06]  /*82d0*/  @P0 BRA `(.L_x_587) ;  /* 0x00000000000c0947 */ /* 0x000fec0003800000 */
[----:B------:R-:W0:Y:S01]  /*82e0*/  FENCE.VIEW.ASYNC.G ;  /* 0x00000000000073c6 */ /* 0x000e220000000100 */
[----:B------:R-:W-:Y:S05]  /*82f0*/  WARPSYNC.ALL ;  /* 0x0000000000007948 */ /* 0x000fea0003800000 */
[----:B0-----:R-:W-:Y:S06]  /*8300*/  BAR.ARV 0xc, 0x180 ;  /* 0x0306000000007b1d */ /* 0x001fec0000002000 */
.L_x_587:
[----:B------:R-:W-:Y:S01]  /*8310*/  CS2R R10, SRZ ;  /* 0x00000000000a7805 */ /* 0x000fe2000001ff00 */
[----:B------:R-:W-:Y:S06]  /*8320*/  @!P2 BRA `(.L_x_588) ;  /* 0x0000009c0034a947 */ /* 0x000fec0003800000 */
[----:B------:R-:W-:-:S03]  /*8330*/  UMOV UR4, 0xffffffff ;  /* 0xffffffff00047882 */ /* 0x000fc60000000000 */
[----:B------:R-:W-:Y:S05]  /*8340*/  BRA.DIV UR4, `(.L_x_589) ;  /* 0x0000013204a87947 */ /* 0x000fea000b800000 */
[----:B------:R0:W1:Y:S02]  /*8350*/  SHFL.IDX PT, R194, R221, RZ, 0x1f ;  /* 0x00001fffddc27589 */ /* 0x00006400000e0000 */
.L_x_851:
[----:B-1----:R-:W-:Y:S02]  /*8360*/  LEA.HI R0, R194, R194, RZ, 0x1 ;  /* 0x000000c2c2007211 */ /* 0x002fe400078f08ff */
[----:B------:R-:W-:Y:S02]  /*8370*/  LOP3.LUT P0, RZ, R211, 0x3ff, RZ, 0xc0, !PT ;  /* 0x000003ffd3ff7812 */ /* 0x000fe4000780c0ff */
[----:B------:R-:W-:Y:S02]  /*8380*/  LOP3.LUT R3, R0, 0x1e, RZ, 0xc0, !PT ;  /* 0x0000001e00037812 */ /* 0x000fe400078ec0ff */
[----:B------:R-:W-:-:S03]  /*8390*/  P2R R25, PR, RZ, 0x1 ;  /* 0x00000001ff197803 */ /* 0x000fc60000000000 */
[----:B------:R-:W-:-:S04]  /*83a0*/  IMAD.IADD R0, R194, 0x1, -R3 ;  /* 0x00000001c2007824 */ /* 0x000fc800078e0a03 */
[----:B------:R-:W-:-:S05]  /*83b0*/  IMAD R0, R0, 0x2000, R211 ;  /* 0x0000200000007824 */ /* 0x000fca00078e02d3 */
[----:B------:R-:W-:-:S04]  /*83c0*/  SHF.R.U32.HI R0, RZ, 0x4, R0 ;  /* 0x00000004ff007819 */ /* 0x000fc80000011600 */
[----:B------:R-:W-:Y:S01]  /*83d0*/  LOP3.LUT R26, R0, 0x3fff, RZ, 0xc0, !PT ;  /* 0x00003fff001a7812 */ /* 0x000fe200078ec0ff */
[----:B------:R-:W-:Y:S06]  /*83e0*/  @!P0 BRA `(.L_x_590) ;  /* 0x0000000000408947 */ /* 0x000fec0003800000 */
[----:B------:R-:W-:Y:S01]  /*83f0*/  MOV R0, 0x0 ;  /* 0x0000000000007802 */ /* 0x000fe20000000f00 */
[----:B------:R-:W-:Y:S01]  /*8400*/  ULDC.64 UR4, c[0x4][0x80] ;  /* 0x0100200000047ab9 */ /* 0x000fe20000000a00 */
[----:B------:R-:W-:Y:S01]  /*8410*/  ULDC.64 UR6, c[0x4][0x88] ;  /* 0x0100220000067ab9 */ /* 0x000fe20000000a00 */
[----:B------:R-:W-:Y:S01]  /*8420*/  MOV R4, UR4 ;  /* 0x0000000400047c02 */ /* 0x000fe20008000f00 */
[----:B------:R1:W2:Y:S01]  /*8430*/  LDC.64 R14, c[0x4][R0] ;  /* 0x01000000000e7b82 */ /* 0x0002a20000000a00 */
[----:B------:R-:W-:Y:S01]  /*8440*/  IMAD.U32 R5, RZ, RZ, UR5 ;  /* 0x00000005ff057e24 */ /* 0x000fe2000f8e00ff */
[----:B------:R-:W-:Y:S01]  /*8450*/  ULDC.64 UR4, c[0x4][0x20] ;  /* 0x0100080000047ab9 */ /* 0x000fe20000000a00 */
[----:B------:R-:W-:Y:S01]  /*8460*/  IMAD.U32 R6, RZ, RZ, UR6 ;  /* 0x00000006ff067e24 */ /* 0x000fe2000f8e00ff */
[----:B------:R-:W-:Y:S01]  /*8470*/  MOV R7, UR7 ;  /* 0x0000000700077c02 */ /* 0x000fe20008000f00 */
[----:B------:R-:W-:Y:S01]  /*8480*/  IMAD.U32 R10, RZ, RZ, UR4 ;  /* 0x00000004ff0a7e24 */ /* 0x000fe2000f8e00ff */
[----:B------:R-:W-:Y:S01]  /*8490*/  MOV R8, 0x70 ;  /* 0x0000007000087802 */ /* 0x000fe20000000f00 */
[----:B------:R-:W-:-:S02]  /*84a0*/  IMAD.U32 R11, RZ, RZ, UR5 ;  /* 0x00000005ff0b7e24 */ /* 0x000fc4000f8e00ff */
[----:B------:R-:W-:Y:S02]  /*84b0*/  IMAD.MOV.U32 R12, RZ, RZ, 0x1 ;  /* 0x00000001ff0c7424 */ /* 0x000fe400078e00ff */
[----:B-1-3--:R-:W-:-:S07]  /*84c0*/  IMAD.MOV.U32 R13, RZ, RZ, RZ ;  /* 0x000000ffff0d7224 */ /* 0x00afce00078e00ff */
[----:B------:R-:W-:-:S07]  /*84d0*/  LEPC R20, `(.L_x_590) ;  /* 0x000000001014794e */ /* 0x000fce0000000000 */
[----:B0-2--5:R-:W-:Y:S05]  /*84e0*/  CALL.ABS.NOINC R14 ;  /* 0x000000000e007343 */ /* 0x025fea0003c00000 */
.L_x_590:
[----:B------:R-:W-:Y:S02]  /*84f0*/  ULDC UR4, c[0x0][0x3f4] ;  /* 0x0000fd0000047ab9 */ /* 0x000fe40000000800 */
[----:B------:R-:W-:-:S13]  /*8500*/  ISETP.LT.AND P0, PT, RZ, UR4, PT ;  /* 0x00000004ff007c0c */ /* 0x000fda000bf01270 */
[----:B------:R-:W-:Y:S05]  /*8510*/  @P0 BRA `(.L_x_591) ;  /* 0x00000000003c0947 */ /* 0x000fea0003800000 */
[----:B------:R-:W-:-:S04]  /*8520*/  LEA.HI R0, R207, R207, RZ, 0x1 ;  /* 0x000000cfcf007211 */ /* 0x000fc800078f08ff */
[----:B------:R-:W-:-:S04]  /*8530*/  LOP3.LUT R0, R0, 0xfffffffe, RZ, 0xc0, !PT ;  /* 0xfffffffe00007812 */ /* 0x000fc800078ec0ff */
[----:B------:R-:W-:-:S04]  /*8540*/  IADD3 R0, R207, -R0, RZ ;  /* 0x80000000cf007210 */ /* 0x000fc80007ffe0ff */
[----:B------:R-:W-:-:S04]  /*8550*/  SHF.L.U32 R3, R0, 0x1f, RZ ;  /* 0x0000001f00037819 */ /* 0x000fc800000006ff */
[----:B------:R1:W2:Y:S03]  /*8560*/  SYNCS.PHASECHK.TRANS64.TRYWAIT P0, [R156+URZ+0x28800], R3 ;  /* 0x028800039c0075a7 */ /* 0x0002a6000800017f */
[----:B--2---:R-:W-:Y:S05]  /*8570*/  @!P0 NANOSLEEP.SYNCS 0x989680 ;  /* 0x009896800000895d */ /* 0x004fea0003900000 */
[----:B------:R-:W2:Y:S01]  /*8580*/  @!P0 SYNCS.PHASECHK.TRANS64 P0, [R156+URZ+0x28800], R3 ;  /* 0x028800039c0085a7 */ /* 0x000ea2000800007f */
[----:B------:R-:W-:Y:S04]  /*8590*/  BSSY B0, `(.L_x_592) ;  /* 0x0000006000007945 */ /* 0x000fe80003800000 */
[----:B--2---:R-:W-:Y:S05]  /*85a0*/  @P0 BRA `(.L_x_593) ;  /* 0x0000000000100947 */ /* 0x004fea0003800000 */
.L_x_594:
[----:B--2---:R2:W4:Y:S02]  /*85b0*/  SYNCS.PHASECHK.TRANS64.TRYWAIT P0, [R156+URZ+0x28800], R3 ;  /* 0x028800039c0075a7 */ /* 0x004524000800017f */
[----:B----4-:R-:W-:Y:S05]  /*85c0*/  @!P0 NANOSLEEP.SYNCS 0x989680 ;  /* 0x009896800000895d */ /* 0x010fea0003900000 */
[----:B------:R-:W4:Y:S02]  /*85d0*/  @!P0 SYNCS.PHASECHK.TRANS64 P0, [R156+URZ+0x28800], R3 ;  /* 0x028800039c0085a7 */ /* 0x000f24000800007f */
[----:B----4-:R-:W-:Y:S05]  /*85e0*/  @!P0 BRA `(.L_x_594) ;  /* 0xfffffffc00f08947 */ /* 0x010fea000383ffff */
.L_x_593:
[----:B------:R-:W-:Y:S05]  /*85f0*/  BSYNC B0 ;  /* 0x0000000000007941 */ /* 0x000fea0003800000 */
.L_x_592:
[----:B------:R-:W-:Y:S05]  /*8600*/  BRA `(.L_x_595) ;  /* 0x0000003400f07947 */ /* 0x000fea0003800000 */
.L_x_591:
[----:B-----5:R-:W-:Y:S01]  /*8610*/  SHF.R.S32.HI R0, RZ, 0x1f, R24 ;  /* 0x0000001fff007819 */ /* 0x020fe20000011418 */
[----:B------:R-:W-:Y:S01]  /*8620*/  ULDC.64 UR4, c[0x0][0x3f8] ;  /* 0x0000fe0000047ab9 */ /* 0x000fe20000000a00 */
[----:B------:R-:W-:Y:S01]  /*8630*/  ULDC.64 UR6, c[0x0][0x408] ;  /* 0x0001020000067ab9 */ /* 0x000fe20000000a00 */
[----:B------:R-:W-:Y:S01]  /*8640*/  ISETP.NE.AND P2, PT, R25, RZ, PT ;  /* 0x000000ff1900720c */ /* 0x000fe20003f45270 */
[----:B------:R-:W-:-:S04]  /*8650*/  IMAD.WIDE.U32 R4, R24, UR4, RZ ;  /* 0x0000000418047c25 */ /* 0x000fc8000f8e00ff */
[C---:B------:R-:W-:Y:S02]  /*8660*/  IMAD R3, R0.reuse, UR4, RZ ;  /* 0x0000000400037c24 */ /* 0x040fe4000f8e02ff */
[----:B------:R-:W-:Y:S02]  /*8670*/  IMAD R7, R0, UR6, RZ ;  /* 0x0000000600077c24 */ /* 0x000fe4000f8e02ff */
[C---:B------:R-:W-:Y:S01]  /*8680*/  IMAD R3, R24.reuse, UR5, R3 ;  /* 0x0000000518037c24 */ /* 0x040fe2000f8e0203 */
[----:B------:R-:W-:Y:S01]  /*8690*/  ULDC.64 UR4, c[0x0][0x3e8] ;  /* 0x0000fa0000047ab9 */ /* 0x000fe20000000a00 */
[----:B------:R-:W-:-:S04]  /*86a0*/  IMAD.WIDE.U32 R28, R24, UR6, RZ ;  /* 0x00000006181c7c25 */ /* 0x000fc8000f8e00ff */
[----:B------:R-:W-:Y:S01]  /*86b0*/  IMAD R7, R24, UR7, R7 ;  /* 0x0000000718077c24 */ /* 0x000fe2000f8e0207 */
[----:B------:R-:W-:Y:S01]  /*86c0*/  ULDC.64 UR6, c[0x0][0x400] ;  /* 0x0001000000067ab9 */ /* 0x000fe20000000a00 */
[----:B------:R-:W-:Y:S01]  /*86d0*/  IMAD.IADD R25, R3, 0x1, R5 ;  /* 0x0000000103197824 */ /* 0x000fe200078e0205 */
[----:B------:R-:W-:Y:S01]  /*86e0*/  LEA R24, P0, R4, UR4, 0x1 ;  /* 0x0000000404187c11 */ /* 0x000fe2000f8008ff */
[----:B------:R-:W-:Y:S01]  /*86f0*/  IMAD.IADD R3, R7, 0x1, R29 ;  /* 0x0000000107037824 */ /* 0x000fe200078e021d */
[----:B------:R-:W-:Y:S02]  /*8700*/  LEA R27, P1, R28, UR6, 0x1 ;  /* 0x000000061c1b7c11 */ /* 0x000fe4000f8208ff */
[----:B------:R-:W-:Y:S02]  /*8710*/  LEA.HI.X R25, R4, UR5, R25, 0x1, P0 ;  /* 0x0000000504197c11 */ /* 0x000fe400080f0c19 */
[----:B------:R-:W-:Y:S01]  /*8720*/  LEA.HI.X R28, R28, UR7, R3, 0x1, P1 ;  /* 0x000000071c1c7c11 */ /* 0x000fe200088f0c03 */
[----:B------:R-:W-:Y:S08]  /*8730*/  @!P2 BRA `(.L_x_596) ;  /* 0x000000000040a947 */ /* 0x000ff00003800000 */
        /* <DEDUP_REMOVED lines=15> */
[----:B0-2---:R-:W-:Y:S05]  /*8830*/  CALL.ABS.NOINC R14 ;  /* 0x000000000e007343 */ /* 0x005fea0003c00000 */
.L_x_596:
[----:B------:R-:W-:Y:S01]  /*8840*/  ULDC.U8 UR4, c[0x0][0x410] ;  /* 0x0001040000047ab9 */ /* 0x000fe20000000000 */
[----:B------:R-:W-:Y:S01]  /*8850*/  BSSY B0, `(.L_x_597) ;  /* 0x000034f000007945 */ /* 0x000fe20003800000 */
[----:B------:R-:W-:Y:S02]  /*8860*/  ISETP.NE.AND P0, PT, RZ, UR4, PT ;  /* 0x00000004ff007c0c */ /* 0x000fe4000bf05270 */
[----:B------:R-:W-:-:S11]  /*8870*/  LEA R5, R41, R153, 0x7 ;  /* 0x0000009929057211 */ /* 0x000fd600078e38ff */
[----:B------:R-:W-:Y:S05]  /*8880*/  @!P0 BRA `(.L_x_598) ;  /* 0x0000001800888947 */ /* 0x000fea0003800000 */
[----:B------:R-:W-:-:S03]  /*8890*/  UMOV UR4, 0xffffffff ;  /* 0xffffffff00047882 */ /* 0x000fc60000000000 */
[----:B------:R-:W-:Y:S05]  /*88a0*/  BRA.DIV UR4, `(.L_x_599) ;  /* 0x0000012e047c7947 */ /* 0x000fea000b800000 */
[----:B------:R1:W2:Y:S04]  /*88b0*/  SHFL.IDX PT, R0, R25, RZ, 0x181f ;  /* 0x00181fff19007589 */ /* 0x0002a800000e0000 */
[----:B------:R1:W4:Y:S04]  /*88c0*/  SHFL.IDX PT, R3, R24, RZ, 0x181f ;  /* 0x00181fff18037589 */ /* 0x00032800000e0000 */
[----:B------:R1:W0:Y:S04]  /*88d0*/  SHFL.IDX PT, R4, R28, RZ, 0x181f ;  /* 0x00181fff1c047589 */ /* 0x00022800000e0000 */
[----:B------:R1:W0:Y:S02]  /*88e0*/  SHFL.IDX PT, R14, R27, RZ, 0x181f ;  /* 0x00181fff1b0e7589 */ /* 0x00022400000e0000 */
.L_x_857:
[----:B------:R-:W-:Y:S01]  /*88f0*/  ULDC UR4, c[0x0][0x448] ;  /* 0x0001120000047ab9 */ /* 0x000fe20000000800 */
[----:B------:R-:W-:Y:S01]  /*8900*/  LEA.HI R6, R207, R207, RZ, 0x1 ;  /* 0x000000cfcf067211 */ /* 0x000fe200078f08ff */
[----:B------:R-:W-:Y:S01]  /*8910*/  IMAD R30, R95, UR4, RZ ;  /* 0x000000045f1e7c24 */ /* 0x000fe2000f8e02ff */
[----:B------:R-:W-:Y:S01]  /*8920*/  BSSY B1, `(.L_x_600) ;  /* 0x000001f000017945 */ /* 0x000fe20003800000 */
[----:B------:R-:W-:Y:S02]  /*8930*/  CS2R R8, SRZ ;  /* 0x0000000000087805 */ /* 0x000fe4000001ff00 */
[----:B------:R-:W-:Y:S02]  /*8940*/  LOP3.LUT R6, R6, 0xfffffffe, RZ, 0xc0, !PT ;  /* 0xfffffffe06067812 */ /* 0x000fe400078ec0ff */
[----:B------:R-:W-:Y:S02]  /*8950*/  CS2R R10, SRZ ;  /* 0x00000000000a7805 */ /* 0x000fe4000001ff00 */
[----:B------:R-:W-:-:S02]  /*8960*/  ISETP.GE.AND P0, PT, R5, R30, PT ;  /* 0x0000001e0500720c */ /* 0x000fc40003f06270 */
[----:B---3--:R-:W-:Y:S01]  /*8970*/  CS2R R12, SRZ ;  /* 0x00000000000c7805 */ /* 0x008fe2000001ff00 */
[----:B------:R-:W-:Y:S01]  /*8980*/  IMAD.IADD R5, R207, 0x1, -R6 ;  /* 0x00000001cf057824 */ /* 0x000fe200078e0a06 */
[----:B------:R-:W-:-:S04]  /*8990*/  CS2R R6, SRZ ;  /* 0x0000000000067805 */ /* 0x000fc8000001ff00 */
[----:B------:R-:W-:-:S05]  /*89a0*/  SHF.L.U32 R5, R5, 0x1f, RZ ;  /* 0x0000001f05057819 */ /* 0x000fca00000006ff */
[----:B------:R-:W-:Y:S05]  /*89b0*/  @P0 BRA `(.L_x_601) ;  /* 0x0000000000540947 */ /* 0x000fea0003800000 */
[----:B------:R-:W-:Y:S01]  /*89c0*/  ULDC UR4, c[0x0][0x3f4] ;  /* 0x0000fd0000047ab9 */ /* 0x000fe20000000800 */
[----:B------:R-:W-:Y:S02]  /*89d0*/  CS2R R12, SRZ ;  /* 0x00000000000c7805 */ /* 0x000fe4000001ff00 */
[----:B------:R-:W-:Y:S02]  /*89e0*/  ISETP.GE.AND P4, PT, R18, UR4, PT ;  /* 0x0000000412007c0c */ /* 0x000fe4000bf86270 */
[----:B------:R-:W-:Y:S02]  /*89f0*/  CS2R R8, SRZ ;  /* 0x0000000000087805 */ /* 0x000fe4000001ff00 */
[----:B------:R-:W-:-:S09]  /*8a00*/  ISETP.GE.AND P5, PT, R23, UR4, PT ;  /* 0x0000000417007c0c */ /* 0x000fd2000bfa6270 */
[C---:B-1----:R-:W-:Y:S01]  /*8a10*/  @!P4 IMAD.SHL.U32 R24, R18.reuse, 0x2, RZ ;  /* 0x000000021218c824 */ /* 0x042fe200078e00ff */
[----:B------:R-:W-:-:S03]  /*8a20*/  @!P4 SHF.L.U64.HI R7, R18, 0x1, R19 ;  /* 0x000000011207c819 */ /* 0x000fc60000010213 */
[C---:B----4-:R-:W-:Y:S02]  /*8a30*/  @!P5 IADD3 R28, P2, R3.reuse, R214, RZ ;  /* 0x000000d6031cd210 */ /* 0x050fe40007f5e0ff */
[-C--:B------:R-:W-:Y:S02]  /*8a40*/  @!P4 IADD3 R20, P0, R3, R24.reuse, RZ ;  /* 0x000000180314c210 */ /* 0x080fe40007f1e0ff */
[C---:B0-----:R-:W-:Y:S02]  /*8a50*/  @!P4 IADD3 R24, P1, R14.reuse, R24, RZ ;  /* 0x000000180e18c210 */ /* 0x041fe40007f3e0ff */
[----:B------:R-:W-:Y:S01]  /*8a60*/  @!P5 IADD3 R14, P3, R14, R214, RZ ;  /* 0x000000d60e0ed210 */ /* 0x000fe20007f7e0ff */
[--C-:B--2---:R-:W-:Y:S01]  /*8a70*/  @!P4 IMAD.X R21, R0, 0x1, R7.reuse, P0 ;  /* 0x000000010015c824 */ /* 0x104fe200000e0607 */
[----:B------:R-:W-:Y:S01]  /*8a80*/  CS2R R10, SRZ ;  /* 0x00000000000a7805 */ /* 0x000fe2000001ff00 */
[----:B------:R-:W-:Y:S01]  /*8a90*/  @!P4 IMAD.X R25, R4, 0x1, R7, P1 ;  /* 0x000000010419c824 */ /* 0x000fe200008e0607 */
[----:B------:R-:W-:-:S02]  /*8aa0*/  CS2R R6, SRZ ;  /* 0x0000000000067805 */ /* 0x000fc4000001ff00 */
[-C--:B------:R-:W-:Y:S02]  /*8ab0*/  @!P5 IADD3.X R29, R0, R213.reuse, RZ, P2, !PT ;  /* 0x000000d5001dd210 */ /* 0x080fe400017fe4ff */
[----:B------:R-:W-:Y:S01]  /*8ac0*/  @!P5 IADD3.X R15, R4, R213, RZ, P3, !PT ;  /* 0x000000d5040fd210 */ /* 0x000fe20001ffe4ff */
[----:B------:R3:W5:Y:S04]  /*8ad0*/  @!P4 LD.E.64 R10, desc[UR38][R20.64] ;  /* 0x00000026140ac980 */ /* 0x000768000c101b00 */
[----:B------:R3:W5:Y:S04]  /*8ae0*/  @!P5 LD.E.64 R12, desc[UR38][R28.64] ;  /* 0x000000261c0cd980 */ /* 0x000768000c101b00 */
[----:B------:R3:W5:Y:S04]  /*8af0*/  @!P5 LD.E.64 R8, desc[UR38][R14.64] ;  /* 0x000000260e08d980 */ /* 0x000768000c101b00 */
[----:B------:R3:W5:Y:S02]  /*8b00*/  @!P4 LD.E.64 R6, desc[UR38][R24.64] ;  /* 0x000000261806c980 */ /* 0x000764000c101b00 */
.L_x_601:
[----:B------:R-:W-:Y:S05]  /*8b10*/  BSYNC B1 ;  /* 0x0000000000017941 */ /* 0x000fea0003800000 */
.L_x_600:
[----:B------:R-:W0:Y:S01]  /*8b20*/  SYNCS.PHASECHK.TRANS64.TRYWAIT P0, [R156+URZ+0x28800], R5 ;  /* 0x028800059c0075a7 */ /* 0x000e22000800017f */
[----:B--2---:R-:W-:Y:S01]  /*8b30*/  IMAD R0, R41, -0x80, R30 ;  /* 0xffffff8029007824 */ /* 0x004fe200078e021e */
[--C-:B-1-3-5:R-:W-:Y:S01]  /*8b40*/  SHF.R.U64 R24, R12, 0x10, R13.reuse ;  /* 0x000000100c187819 */ /* 0x12afe2000000120d */
[--C-:B------:R-:W-:Y:S01]  /*8b50*/  IMAD.MOV.U32 R15, RZ, RZ, R13.reuse ;  /* 0x000000ffff0f7224 */ /* 0x100fe200078e000d */
[----:B------:R-:W-:Y:S01]  /*8b60*/  SHF.R.U32.HI R25, RZ, 0x10, R13 ;  /* 0x00000010ff197819 */ /* 0x000fe2000001160d */
[----:B----4-:R-:W-:Y:S01]  /*8b70*/  IMAD.MOV.U32 R3, RZ, RZ, R10 ;  /* 0x000000ffff037224 */ /* 0x010fe200078e000a */
[----:B0-----:R-:W-:Y:S01]  /*8b80*/  MOV R4, R7 ;  /* 0x0000000700047202 */ /* 0x001fe20000000f00 */
[----:B------:R-:W-:Y:S01]  /*8b90*/  IMAD.MOV.U32 R14, RZ, RZ, R11 ;  /* 0x000000ffff0e7224 */ /* 0x000fe200078e000b */
[--C-:B------:R-:W-:Y:S01]  /*8ba0*/  SHF.R.U64 R27, R6, 0x10, R7.reuse ;  /* 0x00000010061b7819 */ /* 0x100fe20000001207 */
[----:B------:R-:W-:Y:S01]  /*8bb0*/  IMAD.MOV.U32 R13, RZ, RZ, R6 ;  /* 0x000000ffff0d7224 */ /* 0x000fe200078e0006 */
[----:B------:R-:W-:Y:S01]  /*8bc0*/  SHF.R.U32.HI R28, RZ, 0x10, R7 ;  /* 0x00000010ff1c7819 */ /* 0x000fe20000011607 */
[----:B------:R-:W-:Y:S01]  /*8bd0*/  IMAD.MOV.U32 R6, RZ, RZ, R8 ;  /* 0x000000ffff067224 */ /* 0x000fe200078e0008 */
[----:B------:R-:W-:Y:S01]  /*8be0*/  SHF.R.U64 R20, R10, 0x10, R11 ;  /* 0x000000100a147819 */ /* 0x000fe2000000120b */
[----:B------:R-:W-:Y:S01]  /*8bf0*/  IMAD.MOV.U32 R7, RZ, RZ, R9 ;  /* 0x000000ffff077224 */ /* 0x000fe200078e0009 */
[----:B------:R-:W-:Y:S01]  /*8c00*/  SHF.R.U32.HI R21, RZ, 0x10, R11 ;  /* 0x00000010ff157819 */ /* 0x000fe2000001160b */
[----:B------:R-:W-:Y:S01]  /*8c10*/  BSSY B1, `(.L_x_602) ;  /* 0x000000e000017945 */ /* 0x000fe20003800000 */
[----:B------:R-:W-:-:S02]  /*8c20*/  MOV R10, R12 ;  /* 0x0000000c000a7202 */ /* 0x000fc40000000f00 */
[----:B------:R-:W-:Y:S02]  /*8c30*/  VIMNMX R0, R0, 0x80, PT ;  /* 0x0000008000007848 */ /* 0x000fe40003fe0100 */
[--C-:B------:R-:W-:Y:S02]  /*8c40*/  SHF.R.U64 R29, R8, 0x10, R9.reuse ;  /* 0x00000010081d7819 */ /* 0x100fe40000001209 */
[----:B------:R-:W-:Y:S02]  /*8c50*/  SHF.R.U32.HI R30, RZ, 0x10, R9 ;  /* 0x00000010ff1e7819 */ /* 0x000fe40000011609 */
[----:B------:R-:W-:Y:S02]  /*8c60*/  PRMT R11, R3, 0x5410, R14 ;  /* 0x00005410030b7816 */ /* 0x000fe4000000000e */
[----:B------:R-:W-:Y:S02]  /*8c70*/  PRMT R12, R20, 0x5410, R21 ;  /* 0x00005410140c7816 */ /* 0x000fe40000000015 */
[----:B------:R-:W-:-:S02]  /*8c80*/  PRMT R3, R10, 0x5410, R15 ;  /* 0x000054100a037816 */ /* 0x000fc4000000000f */
[----:B------:R-:W-:Y:S02]  /*8c90*/  PRMT R8, R24, 0x5410, R25 ;  /* 0x0000541018087816 */ /* 0x000fe40000000019 */
[----:B------:R-:W-:Y:S02]  /*8ca0*/  ISETP.GE.AND P1, PT, R153, R0, PT ;  /* 0x000000009900720c */ /* 0x000fe40003f26270 */
[----:B------:R-:W-:Y:S02]  /*8cb0*/  PRMT R13, R13, 0x5410, R4 ;  /* 0x000054100d0d7816 */ /* 0x000fe40000000004 */
[----:B------:R-:W-:Y:S02]  /*8cc0*/  PRMT R14, R27, 0x5410, R28 ;  /* 0x000054101b0e7816 */ /* 0x000fe4000000001c */
[----:B------:R-:W-:Y:S01]  /*8cd0*/  PRMT R9, R6, 0x5410, R7 ;  /* 0x0000541006097816 */ /* 0x000fe20000000007 */
[----:B------:R-:W-:Y:S06]  /*8ce0*/  @!P0 BRA `(.L_x_603) ;  /* 0x0000012800dc8947 */ /* 0x000fec0003800000 */
.L_x_858:
[----:B------:R-:W-:Y:S05]  /*8cf0*/  BSYNC B1 ;  /* 0x0000000000017941 */ /* 0x000fea0003800000 */
.L_x_602:
[----:B------:R-:W-:Y:S01]  /*8d00*/  BSSY B1, `(.L_x_604) ;  /* 0x0000056000017945 */ /* 0x000fe20003800000 */
[----:B------:R-:W-:-:S03]  /*8d10*/  PRMT R10, R29, 0x5410, R30 ;  /* 0x000054101d0a7816 */ /* 0x000fc6000000001e */
[----:B------:R-:W-:Y:S05]  /*8d20*/  @P1 BRA `(.L_x_605) ;  /* 0x00000004004c1947 */ /* 0x000fea0003800000 */
[----:B------:R-:W1:Y:S01]  /*8d30*/  LDC R4, c[0x0][0x3f4] ;  /* 0x0000fd00ff047b82 */ /* 0x000e620000000800 */
[----:B------:R-:W-:Y:S01]  /*8d40*/  BSSY B2, `(.L_x_606) ;  /* 0x000002a000027945 */ /* 0x000fe20003800000 */
[-C--:B-1----:R-:W-:Y:S02]  /*8d50*/  ISETP.GE.AND P0, PT, R18, R4.reuse, PT ;  /* 0x000000041200720c */ /* 0x082fe40003f06270 */
[----:B------:R-:W-:-:S11]  /*8d60*/  ISETP.GE.AND P1, PT, R23, R4, PT ;  /* 0x000000041700720c */ /* 0x000fd60003f26270 */
[----:B------:R-:W-:Y:S05]  /*8d70*/  @P0 BRA `(.L_x_607) ;  /* 0x0000000000980947 */ /* 0x000fea0003800000 */
[----:B0-----:R-:W0:Y:S01]  /*8d80*/  LDS.128 R4, [R200] ;  /* 0x00000000c8047984 */ /* 0x001e220000000c00 */
[----:B------:R-:W-:Y:S02]  /*8d90*/  HADD2.F32 R25, -RZ, R11.H0_H0 ;  /* 0x2000000bff197230 */ /* 0x000fe40000004100 */
[----:B------:R-:W-:Y:S02]  /*8da0*/  HADD2.F32 R28, -RZ, R13.H0_H0 ;  /* 0x2000000dff1c7230 */ /* 0x000fe40000004100 */
[----:B------:R-:W-:Y:S02]  /*8db0*/  HADD2.F32 R27, -RZ, R12.H0_H0 ;  /* 0x2000000cff1b7230 */ /* 0x000fe40000004100 */
[----:B------:R-:W-:Y:S02]  /*8dc0*/  HADD2.F32 R29, -RZ, R14.H0_H0 ;  /* 0x2000000eff1d7230 */ /* 0x000fe40000004100 */
[--C-:B0-----:R-:W-:Y:S02]  /*8dd0*/  HADD2.F32 R15, -RZ, R4.reuse.H0_H0 ;  /* 0x20000004ff0f7230 */ /* 0x101fe40000004100 */
[----:B------:R-:W-:-:S02]  /*8de0*/  HADD2.F32 R4, -RZ, R4.H1_H1 ;  /* 0x30000004ff047230 */ /* 0x000fc40000004100 */
[--C-:B------:R-:W-:Y:S02]  /*8df0*/  HADD2.F32 R20, -RZ, R5.reuse.H0_H0 ;  /* 0x20000005ff147230 */ /* 0x100fe40000004100 */
[----:B------:R-:W-:Y:S02]  /*8e00*/  HADD2.F32 R5, -RZ, R5.H1_H1 ;  /* 0x30000005ff057230 */ /* 0x000fe40000004100 */
[CC--:B------:R-:W-:Y:S01]  /*8e10*/  FMUL.FTZ R30, R4.reuse, R28.reuse ;  /* 0x0000001c041e7220 */ /* 0x0c0fe20000410000 */
[----:B------:R-:W-:Y:S01]  /*8e20*/  FMUL.FTZ R31, R4, R25 ;  /* 0x00000019041f7220 */ /* 0x000fe20000410000 */
[--C-:B------:R-:W-:Y:S02]  /*8e30*/  HADD2.F32 R21, -RZ, R6.reuse.H0_H0 ;  /* 0x20000006ff157230 */ /* 0x100fe40000004100 */
[----:B------:R-:W-:Y:S02]  /*8e40*/  HADD2.F32 R24, -RZ, R7.H0_H0 ;  /* 0x20000007ff187230 */ /* 0x000fe40000004100 */
[----:B------:R-:W-:Y:S01]  /*8e50*/  FMUL.FTZ R33, R5, R29 ;  /* 0x0000001d05217220 */ /* 0x000fe20000410000 */
[C---:B------:R-:W-:Y:S01]  /*8e60*/  FFMA.FTZ R30, R15.reuse, R25, -R30 ;  /* 0x000000190f1e7223 */ /* 0x040fe2000001081e */
[----:B------:R-:W-:Y:S01]  /*8e70*/  FFMA.FTZ R31, R15, R28, R31 ;  /* 0x0000001c0f1f7223 */ /* 0x000fe2000001001f */
[----:B------:R-:W-:Y:S01]  /*8e80*/  FMUL.FTZ R35, R5, R27 ;  /* 0x0000001b05237220 */ /* 0x000fe20000410000 */
[----:B------:R-:W-:-:S02]  /*8e90*/  HADD2.F32 R6, -RZ, R6.H1_H1 ;  /* 0x30000006ff067230 */ /* 0x000fc40000004100 */
[C---:B------:R-:W-:Y:S01]  /*8ea0*/  FFMA.FTZ R33, R20.reuse, R27, -R33 ;  /* 0x0000001b14217223 */ /* 0x040fe20000010821 */
[----:B------:R-:W-:Y:S02]  /*8eb0*/  HADD2.F32 R7, -RZ, R7.H1_H1 ;  /* 0x30000007ff077230 */ /* 0x000fe40000004100 */
[----:B------:R-:W-:Y:S01]  /*8ec0*/  FFMA.FTZ R20, R20, R29, R35 ;  /* 0x0000001d14147223 */ /* 0x000fe20000010023 */
[----:B------:R-:W-:Y:S02]  /*8ed0*/  HADD2.F32 R15, -RZ, R13.H1_H1 ;  /* 0x3000000dff0f7230 */ /* 0x000fe40000004100 */
[----:B------:R-:W-:Y:S02]  /*8ee0*/  HADD2.F32 R4, -RZ, R11.H1_H1 ;  /* 0x3000000bff047230 */ /* 0x000fe40000004100 */
[----:B------:R-:W-:Y:S02]  /*8ef0*/  HADD2.F32 R25, -RZ, R14.H1_H1 ;  /* 0x3000000eff197230 */ /* 0x000fe40000004100 */
[----:B------:R-:W-:Y:S01]  /*8f00*/  FMUL.FTZ R28, R6, R15 ;  /* 0x0000000f061c7220 */ /* 0x000fe20000410000 */
[----:B------:R-:W-:-:S02]  /*8f10*/  HADD2.F32 R5, -RZ, R12.H1_H1 ;  /* 0x3000000cff057230 */ /* 0x000fc40000004100 */
[-C--:B------:R-:W-:Y:S01]  /*8f20*/  FMUL.FTZ R32, R6, R4.reuse ;  /* 0x0000000406207220 */ /* 0x080fe20000410000 */
[----:B------:R-:W-:Y:S01]  /*8f30*/  FMUL.FTZ R27, R7, R25 ;  /* 0x00000019071b7220 */ /* 0x000fe20000410000 */
[----:B------:R-:W-:Y:S01]  /*8f40*/  FFMA.FTZ R6, R21, R4, -R28 ;  /* 0x0000000415067223 */ /* 0x000fe2000001081c */
[----:B------:R-:W-:Y:S01]  /*8f50*/  FMUL.FTZ R34, R7, R5 ;  /* 0x0000000507227220 */ /* 0x000fe20000410000 */
[----:B------:R-:W-:Y:S01]  /*8f60*/  FFMA.FTZ R15, R21, R15, R32 ;  /* 0x0000000f150f7223 */ /* 0x000fe20000010020 */
[C---:B------:R-:W-:Y:S01]  /*8f70*/  FFMA.FTZ R7, R24.reuse, R5, -R27 ;  /* 0x0000000518077223 */ /* 0x040fe2000001081b */
[----:B------:R-:W-:Y:S01]  /*8f80*/  F2FP.F16.F32.PACK_AB R4, R31, R30 ;  /* 0x0000001e1f04723e */ /* 0x000fe200000000ff */
[----:B------:R-:W-:Y:S01]  /*8f90*/  FFMA.FTZ R34, R24, R25, R34 ;  /* 0x0000001918227223 */ /* 0x000fe20000010022 */
[----:B------:R-:W-:Y:S02]  /*8fa0*/  F2FP.F16.F32.PACK_AB R5, R20, R33 ;  /* 0x000000211405723e */ /* 0x000fe400000000ff */
[----:B------:R-:W-:-:S02]  /*8fb0*/  F2FP.F16.F32.PACK_AB R6, R15, R6 ;  /* 0x000000060f06723e */ /* 0x000fc400000000ff */
[----:B------:R-:W-:-:S05]  /*8fc0*/  F2FP.F16.F32.PACK_AB R7, R34, R7 ;  /* 0x000000072207723e */ /* 0x000fca00000000ff */
[----:B------:R1:W-:Y:S02]  /*8fd0*/  STS.128 [R200], R4 ;  /* 0x00000004c8007388 */ /* 0x0003e40000000c00 */
.L_x_607:
[----:B------:R-:W-:Y:S05]  /*8fe0*/  BSYNC B2 ;  /* 0x0000000000027941 */ /* 0x000fea0003800000 */
.L_x_606:
[----:B------:R-:W-:Y:S05]  /*8ff0*/  @P1 BRA `(.L_x_605) ;  /* 0x0000000000981947 */ /* 0x000fea0003800000 */
[----:B01----:R-:W0:Y:S01]  /*9000*/  LDS.128 R4, [R200+0x4000] ;  /* 0x00400000c8047984 */ /* 0x003e220000000c00 */
        /* <DEDUP_REMOVED lines=36> */
[----:B------:R2:W-:Y:S02]  /*9250*/  STS.128 [R200+0x4000], R4 ;  /* 0x00400004c8007388 */ /* 0x0005e40000000c00 */
.L_x_605:
[----:B------:R-:W-:Y:S05]  /*9260*/  BSYNC B1 ;  /* 0x0000000000017941 */ /* 0x000fea0003800000 */
.L_x_604:
[----:B------:R-:W-:Y:S01]  /*9270*/  ISETP.GE.AND P0, PT, R220, R0, PT ;  /* 0x00000000dc00720c */ /* 0x000fe20003f06270 */
[----:B------:R-:W-:-:S12]  /*9280*/  BSSY B1, `(.L_x_608) ;  /* 0x0000055000017945 */ /* 0x000fd80003800000 */
[----:B------:R-:W-:Y:S05]  /*9290*/  @P0 BRA `(.L_x_609) ;  /* 0x00000004004c0947 */ /* 0x000fea0003800000 */
[----:B-12---:R-:W1:Y:S01]  /*92a0*/  LDC R4, c[0x0][0x3f4] ;  /* 0x0000fd00ff047b82 */ /* 0x006e620000000800 */
[----:B------:R-:W-:Y:S01]  /*92b0*/  BSSY B2, `(.L_x_610) ;  /* 0x000002a000027945 */ /* 0x000fe20003800000 */
[-C--:B-1----:R-:W-:Y:S02]  /*92c0*/  ISETP.GE.AND P0, PT, R18, R4.reuse, PT ;  /* 0x000000041200720c */ /* 0x082fe40003f06270 */
[----:B------:R-:W-:-:S11]  /*92d0*/  ISETP.GE.AND P1, PT, R23, R4, PT ;  /* 0x000000041700720c */ /* 0x000fd60003f26270 */
[----:B------:R-:W-:Y:S05]  /*92e0*/  @P0 BRA `(.L_x_611) ;  /* 0x0000000000980947 */ /* 0x000fea0003800000 */
[----:B0-----:R-:W0:Y:S01]  /*92f0*/  LDS.128 R4, [R200+0x1000] ;  /* 0x00100000c8047984 */ /* 0x001e220000000c00 */
[----:B------:R-:W-:Y:S02]  /*9300*/  HADD2.F32 R29, -RZ, R13.H0_H0 ;  /* 0x2000000dff1d7230 */ /* 0x000fe40000004100 */
[----:B------:R-:W-:Y:S02]  /*9310*/  HADD2.F32 R27, -RZ, R11.H0_H0 ;  /* 0x2000000bff1b7230 */ /* 0x000fe40000004100 */
[----:B------:R-:W-:Y:S02]  /*9320*/  HADD2.F32 R34, -RZ, R14.H0_H0 ;  /* 0x2000000eff227230 */ /* 0x000fe40000004100 */
[----:B------:R-:W-:Y:S02]  /*9330*/  HADD2.F32 R32, -RZ, R12.H0_H0 ;  /* 0x2000000cff207230 */ /* 0x000fe40000004100 */
[----:B------:R-:W-:Y:S02]  /*9340*/  HADD2.F32 R31, -RZ, R13.H1_H1 ;  /* 0x3000000dff1f7230 */ /* 0x000fe40000004100 */
[----:B------:R-:W-:-:S02]  /*9350*/  HADD2.F32 R36, -RZ, R14.H1_H1 ;  /* 0x3000000eff247230 */ /* 0x000fc40000004100 */
[--C-:B0-----:R-:W-:Y:S02]  /*9360*/  HADD2.F32 R15, -RZ, R4.reuse.H0_H0 ;  /* 0x20000004ff0f7230 */ /* 0x101fe40000004100 */
[----:B------:R-:W-:Y:S02]  /*9370*/  HADD2.F32 R4, -RZ, R4.H1_H1 ;  /* 0x30000004ff047230 */ /* 0x000fe40000004100 */
[--C-:B------:R-:W-:Y:S02]  /*9380*/  HADD2.F32 R20, -RZ, R5.reuse.H0_H0 ;  /* 0x20000005ff147230 */ /* 0x100fe40000004100 */
[----:B------:R-:W-:Y:S02]  /*9390*/  HADD2.F32 R5, -RZ, R5.H1_H1 ;  /* 0x30000005ff057230 */ /* 0x000fe40000004100 */
[-C--:B------:R-:W-:Y:S01]  /*93a0*/  FMUL.FTZ R28, R29, R4.reuse ;  /* 0x000000041d1c7220 */ /* 0x080fe20000410000 */
[----:B------:R-:W-:Y:S01]  /*93b0*/  FMUL.FTZ R30, R27, R4 ;  /* 0x000000041b1e7220 */ /* 0x000fe20000410000 */
[----:B------:R-:W-:-:S02]  /*93c0*/  HADD2.F32 R21, -RZ, R6.H0_H0 ;  /* 0x20000006ff157230 */ /* 0x000fc40000004100 */
[----:B------:R-:W-:Y:S01]  /*93d0*/  FMUL.FTZ R25, R34, R5 ;  /* 0x0000000522197220 */ /* 0x000fe20000410000 */
[----:B------:R-:W-:Y:S01]  /*93e0*/  FFMA.FTZ R4, R27, R15, -R28 ;  /* 0x0000000f1b047223 */ /* 0x000fe2000001081c */
[--C-:B------:R-:W-:Y:S02]  /*93f0*/  HADD2.F32 R24, -RZ, R7.reuse.H0_H0 ;  /* 0x20000007ff187230 */ /* 0x100fe40000004100 */
[C---:B------:R-:W-:Y:S01]  /*9400*/  FMUL.FTZ R27, R32.reuse, R5 ;  /* 0x00000005201b7220 */ /* 0x040fe20000410000 */
[----:B------:R-:W-:Y:S02]  /*9410*/  HADD2.F32 R6, -RZ, R6.H1_H1 ;  /* 0x30000006ff067230 */ /* 0x000fe40000004100 */
[----:B------:R-:W-:Y:S01]  /*9420*/  FFMA.FTZ R15, R29, R15, R30 ;  /* 0x0000000f1d0f7223 */ /* 0x000fe2000001001e */
[----:B------:R-:W-:Y:S02]  /*9430*/  HADD2.F32 R7, -RZ, R7.H1_H1 ;  /* 0x30000007ff077230 */ /* 0x000fe40000004100 */
[----:B------:R-:W-:Y:S01]  /*9440*/  FFMA.FTZ R5, R32, R20, -R25 ;  /* 0x0000001420057223 */ /* 0x000fe20000010819 */
[----:B------:R-:W-:-:S02]  /*9450*/  HADD2.F32 R29, -RZ, R11.H1_H1 ;  /* 0x3000000bff1d7230 */ /* 0x000fc40000004100 */
[----:B------:R-:W-:Y:S01]  /*9460*/  FFMA.FTZ R20, R34, R20, R27 ;  /* 0x0000001422147223 */ /* 0x000fe2000001001b */
[----:B------:R-:W-:Y:S02]  /*9470*/  HADD2.F32 R32, -RZ, R12.H1_H1 ;  /* 0x3000000cff207230 */ /* 0x000fe40000004100 */
[-C--:B------:R-:W-:Y:S01]  /*9480*/  FMUL.FTZ R28, R31, R6.reuse ;  /* 0x000000061f1c7220 */ /* 0x080fe20000410000 */
[-C--:B------:R-:W-:Y:S01]  /*9490*/  FMUL.FTZ R25, R36, R7.reuse ;  /* 0x0000000724197220 */ /* 0x080fe20000410000 */
[----:B------:R-:W-:Y:S01]  /*94a0*/  FMUL.FTZ R30, R29, R6 ;  /* 0x000000061d1e7220 */ /* 0x000fe20000410000 */
[----:B------:R-:W-:Y:S01]  /*94b0*/  F2FP.F16.F32.PACK_AB R4, R15, R4 ;  /* 0x000000040f04723e */ /* 0x000fe200000000ff */
[C---:B------:R-:W-:Y:S01]  /*94c0*/  FMUL.FTZ R27, R32.reuse, R7 ;  /* 0x00000007201b7220 */ /* 0x040fe20000410000 */
[-C--:B------:R-:W-:Y:S01]  /*94d0*/  FFMA.FTZ R6, R29, R21.reuse, -R28 ;  /* 0x000000151d067223 */ /* 0x080fe2000001081c */
[-C--:B------:R-:W-:Y:S01]  /*94e0*/  FFMA.FTZ R7, R32, R24.reuse, -R25 ;  /* 0x0000001820077223 */ /* 0x080fe20000010819 */
[----:B------:R-:W-:Y:S01]  /*94f0*/  FFMA.FTZ R21, R31, R21, R30 ;  /* 0x000000151f157223 */ /* 0x000fe2000001001e */
[----:B------:R-:W-:Y:S01]  /*9500*/  FFMA.FTZ R24, R36, R24, R27 ;  /* 0x0000001824187223 */ /* 0x000fe2000001001b */
[----:B------:R-:W-:-:S03]  /*9510*/  F2FP.F16.F32.PACK_AB R5, R20, R5 ;  /* 0x000000051405723e */ /* 0x000fc600000000ff */
[----:B------:R-:W-:Y:S02]  /*9520*/  F2FP.F16.F32.PACK_AB R6, R21, R6 ;  /* 0x000000061506723e */ /* 0x000fe400000000ff */
[----:B------:R-:W-:-:S05]  /*9530*/  F2FP.F16.F32.PACK_AB R7, R24, R7 ;  /* 0x000000071807723e */ /* 0x000fca00000000ff */
[----:B------:R1:W-:Y:S02]  /*9540*/  STS.128 [R200+0x1000], R4 ;  /* 0x00100004c8007388 */ /* 0x0003e40000000c00 */
.L_x_611:
[----:B------:R-:W-:Y:S05]  /*9550*/  BSYNC B2 ;  /* 0x0000000000027941 */ /* 0x000fea0003800000 */
.L_x_610:
[----:B------:R-:W-:Y:S05]  /*9560*/  @P1 BRA `(.L_x_609) ;  /* 0x0000000000981947 */ /* 0x000fea0003800000 */
[----:B01----:R-:W0:Y:S01]  /*9570*/  LDS.128 R4, [R200+0x5000] ;  /* 0x00500000c8047984 */ /* 0x003e220000000c00 */
        /* <DEDUP_REMOVED lines=37> */
.L_x_609:
[----:B------:R-:W-:Y:S05]  /*97d0*/  BSYNC B1 ;  /* 0x0000000000017941 */ /* 0x000fea0003800000 */
.L_x_608:
[----:B------:R-:W-:Y:S01]  /*97e0*/  ISETP.GE.AND P0, PT, R219, R0, PT ;  /* 0x00000000db00720c */ /* 0x000fe20003f06270 */
[----:B------:R-:W-:-:S12]  /*97f0*/  BSSY B1, `(.L_x_612) ;  /* 0x0000055000017945 */ /* 0x000fd80003800000 */
[----:B------:R-:W-:Y:S05]  /*9800*/  @P0 BRA `(.L_x_613) ;  /* 0x00000004004c0947 */ /* 0x000fea0003800000 */
[----:B-123--:R-:W1:Y:S01]  /*9810*/  LDC R4, c[0x0][0x3f4] ;  /* 0x0000fd00ff047b82 */ /* 0x00ee620000000800 */
        /* <DEDUP_REMOVED lines=42> */
.L_x_615:
[----:B------:R-:W-:Y:S05]  /*9ac0*/  BSYNC B2 ;  /* 0x0000000000027941 */ /* 0x000fea0003800000 */
.L_x_614:
        /* <DEDUP_REMOVED lines=39> */
.L_x_613:
[----:B------:R-:W-:Y:S05]  /*9d40*/  BSYNC B1 ;  /* 0x0000000000017941 */ /* 0x000fea0003800000 */
.L_x_612:
[----:B------:R-:W-:-:S13]  /*9d50*/  ISETP.GE.AND P0, PT, R218, R0, PT ;  /* 0x00000000da00720c */ /* 0x000fda0003f06270 */
[----:B------:R-:W-:Y:S05]  /*9d60*/  @P0 BRA `(.L_x_616) ;  /* 0x0000001c00f40947 */ /* 0x000fea0003800000 */
[----:B------:R-:W5:Y:S01]  /*9d70*/  LDC R0, c[0x0][0x3f4] ;  /* 0x0000fd00ff007b82 */ /* 0x000f620000000800 */
[----:B------:R-:W-:Y:S01]  /*9d80*/  BSSY B1, `(.L_x_617) ;  /* 0x000002a000017945 */ /* 0x000fe20003800000 */
[-C--:B-----5:R-:W-:Y:S02]  /*9d90*/  ISETP.GE.AND P0, PT, R18, R0.reuse, PT ;  /* 0x000000001200720c */ /* 0x0a0fe40003f06270 */
[----:B------:R-:W-:-:S11]  /*9da0*/  ISETP.GE.AND P1, PT, R23, R0, PT ;  /* 0x000000001700720c */ /* 0x000fd60003f26270 */
[----:B------:R-:W-:Y:S05]  /*9db0*/  @P0 BRA `(.L_x_618) ;  /* 0x0000000000980947 */ /* 0x000fea0003800000 */
[----:B01234-:R-:W0:Y:S01]  /*9dc0*/  LDS.128 R4, [R200+0x3000] ;  /* 0x00300000c8047984 */ /* 0x01fe220000000c00 */
        /* <DEDUP_REMOVED lines=8> */
[-C--:B------:R-:W-:Y:S01]  /*9e50*/  FMUL.FTZ R25, R30, R4.reuse ;  /* 0x000000041e197220 */ /* 0x080fe20000410000 */
[C---:B------:R-:W-:Y:S01]  /*9e60*/  FMUL.FTZ R27, R28.reuse, R4 ;  /* 0x000000041c1b7220 */ /* 0x040fe20000410000 */
[----:B------:R-:W-:Y:S02]  /*9e70*/  HADD2.F32 R20, -RZ, R6.H0_H0 ;  /* 0x20000006ff147230 */ /* 0x000fe40000004100 */
[-C--:B------:R-:W-:Y:S01]  /*9e80*/  FMUL.FTZ R24, R31, R5.reuse ;  /* 0x000000051f187220 */ /* 0x080fe20000410000 */
[-C--:B------:R-:W-:Y:S01]  /*9e90*/  FFMA.FTZ R4, R28, R0.reuse, -R25 ;  /* 0x000000001c047223 */ /* 0x080fe20000010819 */
[----:B------:R-:W-:Y:S01]  /*9ea0*/  FFMA.FTZ R27, R30, R0, R27 ;  /* 0x000000001e1b7223 */ /* 0x000fe2000001001b */
[----:B------:R-:W-:Y:S01]  /*9eb0*/  FMUL.FTZ R0, R29, R5 ;  /* 0x000000051d007220 */ /* 0x000fe20000410000 */
[----:B------:R-:W-:-:S02]  /*9ec0*/  HADD2.F32 R21, -RZ, R7.H0_H0 ;  /* 0x20000007ff157230 */ /* 0x000fc40000004100 */
[-C--:B------:R-:W-:Y:S01]  /*9ed0*/  FFMA.FTZ R5, R29, R15.reuse, -R24 ;  /* 0x0000000f1d057223 */ /* 0x080fe20000010818 */
[----:B------:R-:W-:Y:S02]  /*9ee0*/  HADD2.F32 R6, -RZ, R6.H1_H1 ;  /* 0x30000006ff067230 */ /* 0x000fe40000004100 */
[----:B------:R-:W-:Y:S01]  /*9ef0*/  FFMA.FTZ R0, R31, R15, R0 ;  /* 0x0000000f1f007223 */ /* 0x000fe20000010000 */
[----:B------:R-:W-:Y:S01]  /*9f00*/  HADD2.F32 R7, -RZ, R7.H1_H1 ;  /* 0x30000007ff077230 */ /* 0x000fe20000004100 */
[----:B------:R-:W-:Y:S01]  /*9f10*/  F2FP.F16.F32.PACK_AB R4, R27, R4 ;  /* 0x000000041b04723e */ /* 0x000fe200000000ff */
[----:B------:R-:W-:Y:S02]  /*9f20*/  HADD2.F32 R28, -RZ, R13.H1_H1 ;  /* 0x3000000dff1c7230 */ /* 0x000fe40000004100 */
[----:B------:R-:W-:Y:S01]  /*9f30*/  HADD2.F32 R24, -RZ, R11.H1_H1 ;  /* 0x3000000bff187230 */ /* 0x000fe20000004100 */
[----:B------:R-:W-:Y:S01]  /*9f40*/  F2FP.F16.F32.PACK_AB R5, R0, R5 ;  /* 0x000000050005723e */ /* 0x000fe200000000ff */
[----:B------:R-:W-:-:S02]  /*9f50*/  HADD2.F32 R29, -RZ, R14.H1_H1 ;  /* 0x3000000eff1d7230 */ /* 0x000fc40000004100 */
[-C--:B------:R-:W-:Y:S01]  /*9f60*/  FMUL.FTZ R11, R28, R6.reuse ;  /* 0x000000061c0b7220 */ /* 0x080fe20000410000 */
[----:B------:R-:W-:Y:S02]  /*9f70*/  HADD2.F32 R25, -RZ, R12.H1_H1 ;  /* 0x3000000cff197230 */ /* 0x000fe40000004100 */
[C---:B------:R-:W-:Y:S01]  /*9f80*/  FMUL.FTZ R13, R24.reuse, R6 ;  /* 0x00000006180d7220 */ /* 0x040fe20000410000 */
[-C--:B------:R-:W-:Y:S01]  /*9f90*/  FMUL.FTZ R12, R29, R7.reuse ;  /* 0x000000071d0c7220 */ /* 0x080fe20000410000 */
[-C--:B------:R-:W-:Y:S01]  /*9fa0*/  FFMA.FTZ R6, R24, R20.reuse, -R11 ;  /* 0x0000001418067223 */ /* 0x080fe2000001080b */
[C---:B------:R-:W-:Y:S01]  /*9fb0*/  FMUL.FTZ R14, R25.reuse, R7 ;  /* 0x00000007190e7220 */ /* 0x040fe20000410000 */
[----:B------:R-:W-:Y:S01]  /*9fc0*/  FFMA.FTZ R13, R28, R20, R13 ;  /* 0x000000141c0d7223 */ /* 0x000fe2000001000d */
[-C--:B------:R-:W-:Y:S02]  /*9fd0*/  FFMA.FTZ R7, R25, R21.reuse, -R12 ;  /* 0x0000001519077223 */ /* 0x080fe4000001080c */
[----:B------:R-:W-:-:S02]  /*9fe0*/  FFMA.FTZ R14, R29, R21, R14 ;  /* 0x000000151d0e7223 */ /* 0x000fc4000001000e */
[----:B------:R-:W-:-:S03]  /*9ff0*/  F2FP.F16.F32.PACK_AB R6, R13, R6 ;  /* 0x000000060d06723e */ /* 0x000fc600000000ff */
[----:B------:R-:W-:-:S05]  /*a000*/  F2FP.F16.F32.PACK_AB R7, R14, R7 ;  /* 0x000000070e07723e */ /* 0x000fca00000000ff */
[----:B------:R0:W-:Y:S02]  /*a010*/  STS.128 [R200+0x3000], R4 ;  /* 0x00300004c8007388 */ /* 0x0001e40000000c00 */
.L_x_618:
[----:B------:R-:W-:Y:S05]  /*a020*/  BSYNC B1 ;  /* 0x0000000000017941 */ /* 0x000fea0003800000 */
.L_x_617:
        /* <DEDUP_REMOVED lines=38> */
[----:B------:R0:W-:Y:S01]  /*a290*/  STS.128 [R200+0x7000], R4 ;  /* 0x00700004c8007388 */ /* 0x0001e20000000c00 */
[----:B------:R-:W-:Y:S05]  /*a2a0*/  BRA `(.L_x_616) ;  /* 0x0000001800a47947 */ /* 0x000fea0003800000 */
.L_x_598:
[----:B------:R-:W-:-:S03]  /*a2b0*/  UMOV UR4, 0xffffffff ;  /* 0xffffffff00047882 */ /* 0x000fc60000000000 */
[----:B------:R-:W-:Y:S05]  /*a2c0*/  BRA.DIV UR4, `(.L_x_619) ;  /* 0x0000011604787947 */ /* 0x000fea000b800000 */
[----:B------:R1:W2:Y:S04]  /*a2d0*/  SHFL.IDX PT, R0, R25, RZ, 0x181f ;  /* 0x00181fff19007589 */ /* 0x0002a800000e0000 */
[----:B------:R1:W4:Y:S04]  /*a2e0*/  SHFL.IDX PT, R3, R24, RZ, 0x181f ;  /* 0x00181fff18037589 */ /* 0x00032800000e0000 */
[----:B------:R1:W0:Y:S04]  /*a2f0*/  SHFL.IDX PT, R20, R28, RZ, 0x181f ;  /* 0x00181fff1c147589 */ /* 0x00022800000e0000 */
[----:B------:R1:W0:Y:S02]  /*a300*/  SHFL.IDX PT, R14, R27, RZ, 0x181f ;  /* 0x00181fff1b0e7589 */ /* 0x00022400000e0000 */
.L_x_864:
[----:B------:R-:W-:Y:S01]  /*a310*/  ULDC UR4, c[0x0][0x448] ;  /* 0x0001120000047ab9 */ /* 0x000fe20000000800 */
[----:B------:R-:W-:Y:S01]  /*a320*/  LEA.HI R6, R207, R207, RZ, 0x1 ;  /* 0x000000cfcf067211 */ /* 0x000fe200078f08ff */
[----:B------:R-:W-:Y:S01]  /*a330*/  IMAD R4, R95, UR4, RZ ;  /* 0x000000045f047c24 */ /* 0x000fe2000f8e02ff */
[----:B------:R-:W-:Y:S01]  /*a340*/  BSSY B1, `(.L_x_620) ;  /* 0x0000016000017945 */ /* 0x000fe20003800000 */
[----:B------:R-:W-:Y:S02]  /*a350*/  CS2R R8, SRZ ;  /* 0x0000000000087805 */ /* 0x000fe4000001ff00 */
[----:B------:R-:W-:Y:S01]  /*a360*/  LOP3.LUT R10, R6, 0xfffffffe, RZ, 0xc0, !PT ;  /* 0xfffffffe060a7812 */ /* 0x000fe200078ec0ff */
[----:B------:R-:W-:Y:S01]  /*a370*/  IMAD R21, R41, -0x80, R4 ;  /* 0xffffff8029157824 */ /* 0x000fe200078e0204 */
[----:B------:R-:W-:Y:S02]  /*a380*/  ISETP.GE.AND P0, PT, R5, R4, PT ;  /* 0x000000040500720c */ /* 0x000fe40003f06270 */
[----:B------:R-:W-:-:S02]  /*a390*/  CS2R R6, SRZ ;  /* 0x0000000000067805 */ /* 0x000fc4000001ff00 */
[----:B-1----:R-:W-:Y:S02]  /*a3a0*/  IADD3 R25, R207, -R10, RZ ;  /* 0x8000000acf197210 */ /* 0x002fe40007ffe0ff */
[----:B------:R-:W-:Y:S02]  /*a3b0*/  CS2R R4, SRZ ;  /* 0x0000000000047805 */ /* 0x000fe4000001ff00 */
[----:B------:R-:W-:-:S05]  /*a3c0*/  CS2R R10, SRZ ;  /* 0x00000000000a7805 */ /* 0x000fca000001ff00 */
[----:B------:R-:W-:Y:S05]  /*a3d0*/  @P0 BRA `(.L_x_621) ;  /* 0x0000000000300947 */ /* 0x000fea0003800000 */
[----:B------:R-:W-:Y:S01]  /*a3e0*/  ULDC UR4, c[0x0][0x3f4] ;  /* 0x0000fd0000047ab9 */ /* 0x000fe20000000800 */
[C---:B------:R-:W-:Y:S01]  /*a3f0*/  IMAD.SHL.U32 R15, R16.reuse, 0x2, RZ ;  /* 0x00000002100f7824 */ /* 0x040fe200078e00ff */
[C---:B------:R-:W-:Y:S02]  /*a400*/  ISETP.GE.AND P2, PT, R16.reuse, UR4, PT ;  /* 0x0000000410007c0c */ /* 0x040fe4000bf46270 */
[----:B------:R-:W-:Y:S02]  /*a410*/  SHF.L.U64.HI R9, R16, 0x1, R17 ;  /* 0x0000000110097819 */ /* 0x000fe40000010211 */
[-C--:B----4-:R-:W-:Y:S02]  /*a420*/  IADD3 R12, P0, R3, R15.reuse, RZ ;  /* 0x0000000f030c7210 */ /* 0x090fe40007f1e0ff */
[----:B0-----:R-:W-:-:S03]  /*a430*/  IADD3 R14, P1, R14, R15, RZ ;  /* 0x0000000f0e0e7210 */ /* 0x001fc60007f3e0ff */
[----:B--23--:R-:W-:Y:S01]  /*a440*/  IMAD.X R13, R0, 0x1, R9, P0 ;  /* 0x00000001000d7824 */ /* 0x00cfe200000e0609 */
[----:B------:R-:W-:Y:S02]  /*a450*/  IADD3.X R15, R20, R9, RZ, P1, !PT ;  /* 0x00000009140f7210 */ /* 0x000fe40000ffe4ff */
[----:B------:R-:W-:Y:S01]  /*a460*/  CS2R R8, SRZ ;  /* 0x0000000000087805 */ /* 0x000fe2000001ff00 */
[----:B------:R-:W-:Y:S06]  /*a470*/  @P2 BRA `(.L_x_621) ;  /* 0x0000000000082947 */ /* 0x000fec0003800000 */
[----:B------:R1:W5:Y:S04]  /*a480*/  LD.E.128 R4, desc[UR38][R12.64] ;  /* 0x000000260c047980 */ /* 0x000368000c101d00 */
[----:B------:R1:W5:Y:S02]  /*a490*/  LD.E.128 R8, desc[UR38][R14.64] ;  /* 0x000000260e087980 */ /* 0x000364000c101d00 */
.L_x_621:
[----:B------:R-:W-:Y:S05]  /*a4a0*/  BSYNC B1 ;  /* 0x0000000000017941 */ /* 0x000fea0003800000 */
.L_x_620:
[----:B------:R-:W-:Y:S01]  /*a4b0*/  SHF.L.U32 R25, R25, 0x1f, RZ ;  /* 0x0000001f19197819 */ /* 0x000fe200000006ff */
[----:B----4-:R-:W4:Y:S01]  /*a4c0*/  LDC R3, c[0x0][0x3f4] ;  /* 0x0000fd00ff037b82 */ /* 0x010f220000000800 */
[----:B--2--5:R-:W-:Y:S01]  /*a4d0*/  IMAD.MOV.U32 R0, RZ, RZ, R4 ;  /* 0x000000ffff007224 */ /* 0x024fe200078e0004 */
[--C-:B01----:R-:W-:Y:S01]  /*a4e0*/  SHF.R.U64 R14, R4, 0x10, R5.reuse ;  /* 0x00000010040e7819 */ /* 0x103fe20000001205 */
[--C-:B------:R-:W-:Y:S01]  /*a4f0*/  IMAD.MOV.U32 R12, RZ, RZ, R5.reuse ;  /* 0x000000ffff0c7224 */ /* 0x100fe200078e0005 */
[----:B------:R-:W-:Y:S01]  /*a500*/  SHF.R.U32.HI R20, RZ, 0x10, R5 ;  /* 0x00000010ff147819 */ /* 0x000fe20000011605 */
[--C-:B------:R-:W-:Y:S01]  /*a510*/  IMAD.MOV.U32 R5, RZ, RZ, R7.reuse ;  /* 0x000000ffff057224 */ /* 0x100fe200078e0007 */
[----:B---3--:R-:W-:Y:S01]  /*a520*/  MOV R13, R6 ;  /* 0x00000006000d7202 */ /* 0x008fe20000000f00 */
[----:B------:R-:W-:Y:S01]  /*a530*/  IMAD.MOV.U32 R15, RZ, RZ, R8 ;  /* 0x000000ffff0f7224 */ /* 0x000fe200078e0008 */
[----:B------:R-:W0:Y:S01]  /*a540*/  SYNCS.PHASECHK.TRANS64.TRYWAIT P4, [R156+URZ+0x28800], R25 ;  /* 0x028800199c0075a7 */ /* 0x000e22000808017f */
[--C-:B------:R-:W-:Y:S01]  /*a550*/  SHF.R.U64 R24, R6, 0x10, R7.reuse ;  /* 0x0000001006187819 */ /* 0x100fe20000001207 */
[----:B------:R-:W-:Y:S01]  /*a560*/  IMAD.MOV.U32 R6, RZ, RZ, R10 ;  /* 0x000000ffff067224 */ /* 0x000fe200078e000a */
[----:B------:R-:W-:Y:S01]  /*a570*/  SHF.R.U32.HI R27, RZ, 0x10, R7 ;  /* 0x00000010ff1b7819 */ /* 0x000fe20000011607 */
[----:B------:R-:W-:Y:S01]  /*a580*/  IMAD.MOV.U32 R7, RZ, RZ, R11 ;  /* 0x000000ffff077224 */ /* 0x000fe200078e000b */
[----:B------:R-:W-:Y:S01]  /*a590*/  VIMNMX R21, R21, 0x80, PT ;  /* 0x0000008015157848 */ /* 0x000fe20003fe0100 */
[----:B------:R-:W-:Y:S01]  /*a5a0*/  BSSY B1, `(.L_x_622) ;  /* 0x0000014000017945 */ /* 0x000fe20003800000 */
[----:B------:R-:W-:-:S02]  /*a5b0*/  MOV R4, R9 ;  /* 0x0000000900047202 */ /* 0x000fc40000000f00 */
[----:B------:R-:W-:Y:S02]  /*a5c0*/  SHF.R.U64 R8, R8, 0x10, R9 ;  /* 0x0000001008087819 */ /* 0x000fe40000001209 */
[----:B------:R-:W-:Y:S02]  /*a5d0*/  SHF.R.U64 R10, R10, 0x10, R11 ;  /* 0x000000100a0a7819 */ /* 0x000fe4000000120b */
[----:B------:R-:W-:Y:S02]  /*a5e0*/  SHF.R.U32.HI R9, RZ, 0x10, R9 ;  /* 0x00000010ff097819 */ /* 0x000fe40000011609 */
[----:B------:R-:W-:Y:S02]  /*a5f0*/  SHF.R.U32.HI R11, RZ, 0x10, R11 ;  /* 0x00000010ff0b7819 */ /* 0x000fe4000001160b */
[----:B----4-:R-:W-:Y:S02]  /*a600*/  ISETP.GE.AND P0, PT, R16, R3, PT ;  /* 0x000000031000720c */ /* 0x010fe40003f06270 */
[----:B------:R-:W-:-:S02]  /*a610*/  PRMT R0, R0, 0x5410, R12 ;  /* 0x0000541000007816 */ /* 0x000fc4000000000c */
[----:B------:R-:W-:Y:S02]  /*a620*/  PRMT R12, R14, 0x5410, R20 ;  /* 0x000054100e0c7816 */ /* 0x000fe40000000014 */
[-C--:B------:R-:W-:Y:S02]  /*a630*/  ISETP.GE.OR P3, PT, R153, R21.reuse, P0 ;  /* 0x000000159900720c */ /* 0x080fe40000766670 */
[-C--:B------:R-:W-:Y:S02]  /*a640*/  ISETP.GE.OR P2, PT, R220, R21.reuse, P0 ;  /* 0x00000015dc00720c */ /* 0x080fe40000746670 */
[-C--:B------:R-:W-:Y:S02]  /*a650*/  ISETP.GE.OR P1, PT, R219, R21.reuse, P0 ;  /* 0x00000015db00720c */ /* 0x080fe40000726670 */
[----:B------:R-:W-:Y:S02]  /*a660*/  PRMT R14, R24, 0x5410, R27 ;  /* 0x00005410180e7816 */ /* 0x000fe4000000001b */
[----:B------:R-:W-:-:S02]  /*a670*/  ISETP.GE.OR P0, PT, R218, R21, P0 ;  /* 0x00000015da00720c */ /* 0x000fc40000706670 */
[----:B------:R-:W-:Y:S02]  /*a680*/  PRMT R13, R13, 0x5410, R5 ;  /* 0x000054100d0d7816 */ /* 0x000fe40000000005 */
[----:B------:R-:W-:Y:S02]  /*a690*/  PRMT R15, R15, 0x5410, R4 ;  /* 0x000054100f0f7816 */ /* 0x000fe40000000004 */
[----:B------:R-:W-:Y:S02]  /*a6a0*/  PRMT R20, R8, 0x5410, R9 ;  /* 0x0000541008147816 */ /* 0x000fe40000000009 */
[----:B------:R-:W-:Y:S02]  /*a6b0*/  PRMT R21, R6, 0x5410, R7 ;  /* 0x0000541006157816 */ /* 0x000fe40000000007 */
[----:B------:R-:W-:Y:S01]  /*a6c0*/  PRMT R24, R10, 0x5410, R11 ;  /* 0x000054100a187816 */ /* 0x000fe2000000000b */
[----:B0-----:R-:W-:Y:S06]  /*a6d0*/  @!P4 BRA `(.L_x_623) ;  /* 0x0000011000e4c947 */ /* 0x001fec0003800000 */
.L_x_865:
[----:B------:R-:W-:Y:S05]  /*a6e0*/  BSYNC B1 ;  /* 0x0000000000017941 */ /* 0x000fea0003800000 */
.L_x_622:
[----:B------:R-:W-:Y:S04]  /*a6f0*/  BSSY B1, `(.L_x_624) ;  /* 0x0000059000017945 */ /* 0x000fe80003800000 */
[----:B------:R-:W-:Y:S05]  /*a700*/  @P3 BRA `(.L_x_625) ;  /* 0x00000004005c3947 */ /* 0x000fea0003800000 */
[----:B------:R-:W-:Y:S01]  /*a710*/  LEA.HI R4, R3, R202, RZ, 0x1d ;  /* 0x000000ca03047211 */ /* 0x000fe200078fe8ff */
[----:B------:R-:W-:Y:S02]  /*a720*/  HADD2.F32 R36, -RZ, R0.H0_H0 ;  /* 0x20000000ff247230 */ /* 0x000fe40000004100 */
[--C-:B------:R-:W-:Y:S01]  /*a730*/  HADD2.F32 R38, -RZ, R15.reuse.H0_H0 ;  /* 0x2000000fff267230 */ /* 0x100fe20000004100 */
[----:B------:R-:W-:Y:S01]  /*a740*/  SHF.R.S32.HI R7, RZ, 0x1f, R4 ;  /* 0x0000001fff077819 */ /* 0x000fe20000011404 */
[----:B------:R-:W-:Y:S01]  /*a750*/  HADD2.F32 R35, -RZ, R20.H0_H0 ;  /* 0x20000014ff237230 */ /* 0x000fe20000004100 */
[----:B------:R-:W-:Y:S01]  /*a760*/  SHF.L.U32 R5, R4, 0x3, RZ ;  /* 0x0000000304057819 */ /* 0x000fe200000006ff */
[----:B------:R-:W-:Y:S01]  /*a770*/  HADD2.F32 R37, -RZ, R15.H1_H1 ;  /* 0x3000000fff257230 */ /* 0x000fe20000004100 */
[----:B------:R-:W-:Y:S02]  /*a780*/  LEA.HI R7, R7, R4, RZ, 0x3 ;  /* 0x0000000407077211 */ /* 0x000fe400078f18ff */
[----:B------:R-:W-:-:S03]  /*a790*/  LOP3.LUT R5, R5, 0x38, RZ, 0xc0, !PT ;  /* 0x0000003805057812 */ /* 0x000fc600078ec0ff */
[----:B------:R-:W-:Y:S01]  /*a7a0*/  IMAD.SHL.U32 R7, R7, 0x400, RZ ;  /* 0x0000040007077824 */ /* 0x000fe200078e00ff */
[----:B------:R-:W-:-:S04]  /*a7b0*/  LOP3.LUT R5, R5, 0x1c0, R228, 0xf8, !PT ;  /* 0x000001c005057812 */ /* 0x000fc800078ef8e4 */
[----:B------:R-:W-:Y:S02]  /*a7c0*/  LOP3.LUT R9, R5, R198, RZ, 0x3c, !PT ;  /* 0x000000c605097212 */ /* 0x000fe400078e3cff */
[----:B------:R-:W-:Y:S02]  /*a7d0*/  LOP3.LUT R8, R7, 0x7fffe000, RZ, 0xc0, !PT ;  /* 0x7fffe00007087812 */ /* 0x000fe400078ec0ff */
[----:B------:R-:W1:Y:S02]  /*a7e0*/  LDS.128 R4, [R200] ;  /* 0x00000000c8047984 */ /* 0x000e640000000c00 */
[----:B------:R-:W-:-:S05]  /*a7f0*/  IADD3 R9, R9, R8, R199 ;  /* 0x0000000809097210 */ /* 0x000fca0007ffe0c7 */
[----:B0-----:R-:W-:-:S05]  /*a800*/  IMAD R25, R9, 0x2, R156 ;  /* 0x0000000209197824 */ /* 0x001fca00078e029c */
[----:B------:R-:W0:Y:S01]  /*a810*/  LDS.128 R8, [R25+0x10400] ;  /* 0x0104000019087984 */ /* 0x000e220000000c00 */
[--C-:B-1----:R-:W-:Y:S02]  /*a820*/  HADD2.F32 R27, -RZ, R4.reuse.H0_H0 ;  /* 0x20000004ff1b7230 */ /* 0x102fe40000004100 */
[----:B------:R-:W-:Y:S02]  /*a830*/  HADD2.F32 R4, -RZ, R4.H1_H1 ;  /* 0x30000004ff047230 */ /* 0x000fe40000004100 */
[--C-:B------:R-:W-:Y:S02]  /*a840*/  HADD2.F32 R28, -RZ, R5.reuse.H0_H0 ;  /* 0x20000005ff1c7230 */ /* 0x100fe40000004100 */
[----:B------:R-:W-:Y:S02]  /*a850*/  HADD2.F32 R5, -RZ, R5.H1_H1 ;  /* 0x30000005ff057230 */ /* 0x000fe40000004100 */
[--C-:B------:R-:W-:Y:S02]  /*a860*/  HADD2.F32 R29, -RZ, R6.reuse.H0_H0 ;  /* 0x20000006ff1d7230 */ /* 0x100fe40000004100 */
[----:B------:R-:W-:-:S02]  /*a870*/  HADD2.F32 R6, -RZ, R6.H1_H1 ;  /* 0x30000006ff067230 */ /* 0x000fc40000004100 */
[--C-:B0-----:R-:W-:Y:S02]  /*a880*/  HADD2.F32 R31, -RZ, R8.reuse.H0_H0 ;  /* 0x20000008ff1f7230 */ /* 0x101fe40000004100 */
[----:B------:R-:W-:Y:S02]  /*a890*/  HADD2.F32 R8, -RZ, R8.H1_H1 ;  /* 0x30000008ff087230 */ /* 0x000fe40000004100 */
[----:B------:R-:W-:Y:S02]  /*a8a0*/  HADD2.F32 R32, -RZ, R9.H0_H0 ;  /* 0x20000009ff207230 */ /* 0x000fe40000004100 */
[C---:B------:R-:W-:Y:S01]  /*a8b0*/  FMUL.FTZ R40, R31.reuse, R38 ;  /* 0x000000261f287220 */ /* 0x040fe20000410000 */
[-C--:B------:R-:W-:Y:S01]  /*a8c0*/  FMUL.FTZ R42, R31, R36.reuse ;  /* 0x000000241f2a7220 */ /* 0x080fe20000410000 */
[----:B------:R-:W-:Y:S02]  /*a8d0*/  HADD2.F32 R31, -RZ, R12.H0_H0 ;  /* 0x2000000cff1f7230 */ /* 0x000fe40000004100 */
[----:B------:R-:W-:Y:S01]  /*a8e0*/  FMUL.FTZ R39, R8, R35 ;  /* 0x0000002308277220 */ /* 0x000fe20000410000 */
[C---:B------:R-:W-:Y:S01]  /*a8f0*/  FFMA.FTZ R40, R27.reuse, R36, -R40 ;  /* 0x000000241b287223 */ /* 0x040fe20000010828 */
[----:B------:R-:W-:Y:S01]  /*a900*/  FFMA.FTZ R42, R27, R38, R42 ;  /* 0x000000261b2a7223 */ /* 0x000fe2000001002a */
[----:B------:R-:W-:-:S02]  /*a910*/  HADD2.F32 R27, -RZ, R0.H1_H1 ;  /* 0x30000000ff1b7230 */ /* 0x000fc40000004100 */
[-C--:B------:R-:W-:Y:S01]  /*a920*/  FMUL.FTZ R41, R8, R31.reuse ;  /* 0x0000001f08297220 */ /* 0x080fe20000410000 */
[----:B------:R-:W-:Y:S01]  /*a930*/  FFMA.FTZ R39, R4, R31, -R39 ;  /* 0x0000001f04277223 */ /* 0x000fe20000010827 */
[C---:B------:R-:W-:Y:S01]  /*a940*/  FMUL.FTZ R31, R32.reuse, R37 ;  /* 0x00000025201f7220 */ /* 0x040fe20000410000 */
[----:B------:R-:W-:Y:S02]  /*a950*/  HADD2.F32 R9, -RZ, R9.H1_H1 ;  /* 0x30000009ff097230 */ /* 0x000fe40000004100 */
[----:B------:R-:W-:Y:S01]  /*a960*/  FMUL.FTZ R32, R32, R27 ;  /* 0x0000001b20207220 */ /* 0x000fe20000410000 */
[----:B------:R-:W-:Y:S02]  /*a970*/  HADD2.F32 R36, -RZ, R20.H1_H1 ;  /* 0x30000014ff247230 */ /* 0x000fe40000004100 */
[----:B------:R-:W-:Y:S01]  /*a980*/  FFMA.FTZ R41, R4, R35, R41 ;  /* 0x0000002304297223 */ /* 0x000fe20000010029 */
[----:B------:R-:W-:Y:S02]  /*a990*/  HADD2.F32 R4, -RZ, R12.H1_H1 ;  /* 0x3000000cff047230 */ /* 0x000fe40000004100 */
[C---:B------:R-:W-:Y:S01]  /*a9a0*/  FFMA.FTZ R31, R28.reuse, R27, -R31 ;  /* 0x0000001b1c1f7223 */ /* 0x040fe2000001081f */
[----:B------:R-:W-:Y:S01]  /*a9b0*/  FFMA.FTZ R32, R28, R37, R32 ;  /* 0x000000251c207223 */ /* 0x000fe20000010020 */
[----:B------:R-:W-:-:S02]  /*a9c0*/  HADD2.F32 R33, -RZ, R10.H0_H0 ;  /* 0x2000000aff217230 */ /* 0x000fc40000004100 */
[C---:B------:R-:W-:Y:S01]  /*a9d0*/  FMUL.FTZ R38, R9.reuse, R36 ;  /* 0x0000002409267220 */ /* 0x040fe20000410000 */
[----:B------:R-:W-:Y:S02]  /*a9e0*/  HADD2.F32 R8, -RZ, R13.H0_H0 ;  /* 0x2000000dff087230 */ /* 0x000fe40000004100 */
[-C--:B------:R-:W-:Y:S01]  /*a9f0*/  FMUL.FTZ R44, R9, R4.reuse ;  /* 0x00000004092c7220 */ /* 0x080fe20000410000 */
[----:B------:R-:W-:Y:S02]  /*aa00*/  HADD2.F32 R28, -RZ, R21.H0_H0 ;  /* 0x20000015ff1c7230 */ /* 0x000fe40000004100 */
[----:B------:R-:W-:Y:S01]  /*aa10*/  FFMA.FTZ R38, R5, R4, -R38 ;  /* 0x0000000405267223 */ /* 0x000fe20000010826 */
[----:B------:R-:W-:Y:S02]  /*aa20*/  HADD2.F32 R10, -RZ, R10.H1_H1 ;  /* 0x3000000aff0a7230 */ /* 0x000fe40000004100 */
[----:B------:R-:W-:Y:S01]  /*aa30*/  FMUL.FTZ R37, R33, R8 ;  /* 0x0000000821257220 */ /* 0x000fe20000410000 */
[----:B------:R-:W-:-:S02]  /*aa40*/  HADD2.F32 R27, -RZ, R24.H0_H0 ;  /* 0x20000018ff1b7230 */ /* 0x000fc40000004100 */
[----:B------:R-:W-:Y:S01]  /*aa50*/  FMUL.FTZ R4, R33, R28 ;  /* 0x0000001c21047220 */ /* 0x000fe20000410000 */
[----:B------:R-:W-:Y:S02]  /*aa60*/  HADD2.F32 R9, -RZ, R14.H0_H0 ;  /* 0x2000000eff097230 */ /* 0x000fe40000004100 */
[----:B------:R-:W-:Y:S01]  /*aa70*/  FFMA.FTZ R33, R5, R36, R44 ;  /* 0x0000002405217223 */ /* 0x000fe2000001002c */
[C---:B------:R-:W-:Y:S01]  /*aa80*/  FFMA.FTZ R37, R29.reuse, R28, R37 ;  /* 0x0000001c1d257223 */ /* 0x040fe20000010025 */
[C---:B------:R-:W-:Y:S01]  /*aa90*/  FMUL.FTZ R5, R10.reuse, R27 ;  /* 0x0000001b0a057220 */ /* 0x040fe20000410000 */
[----:B------:R-:W-:Y:S01]  /*aaa0*/  FFMA.FTZ R35, R29, R8, -R4 ;  /* 0x000000081d237223 */ /* 0x000fe20000010804 */
[-C--:B------:R-:W-:Y:S01]  /*aab0*/  FMUL.FTZ R29, R10, R9.reuse ;  /* 0x000000090a1d7220 */ /* 0x080fe20000410000 */
[----:B------:R-:W-:Y:S02]  /*aac0*/  HADD2.F32 R34, -RZ, R11.H0_H0 ;  /* 0x2000000bff227230 */ /* 0x000fe40000004100 */
[----:B------:R-:W-:Y:S01]  /*aad0*/  FFMA.FTZ R10, R6, R9, -R5 ;  /* 0x00000009060a7223 */ /* 0x000fe20000010805 */
[----:B------:R-:W-:-:S02]  /*aae0*/  HADD2.F32 R9, -RZ, R21.H1_H1 ;  /* 0x30000015ff097230 */ /* 0x000fc40000004100 */
[----:B------:R-:W-:Y:S01]  /*aaf0*/  FFMA.FTZ R28, R6, R27, R29 ;  /* 0x0000001b061c7223 */ /* 0x000fe2000001001d */
[----:B------:R-:W-:Y:S02]  /*ab00*/  HADD2.F32 R5, -RZ, R13.H1_H1 ;  /* 0x3000000dff057230 */ /* 0x000fe40000004100 */
[----:B------:R-:W-:Y:S02]  /*ab10*/  HADD2.F32 R11, -RZ, R11.H1_H1 ;  /* 0x3000000bff0b7230 */ /* 0x000fe40000004100 */
[C---:B------:R-:W-:Y:S01]  /*ab20*/  FMUL.FTZ R27, R34.reuse, R9 ;  /* 0x00000009221b7220 */ /* 0x040fe20000410000 */
[----:B------:R-:W-:Y:S02]  /*ab30*/  HADD2.F32 R8, -RZ, R24.H1_H1 ;  /* 0x30000018ff087230 */ /* 0x000fe40000004100 */
[----:B------:R-:W-:Y:S01]  /*ab40*/  FMUL.FTZ R34, R34, R5 ;  /* 0x0000000522227220 */ /* 0x000fe20000410000 */
[----:B------:R-:W-:Y:S02]  /*ab50*/  HADD2.F32 R4, -RZ, R14.H1_H1 ;  /* 0x3000000eff047230 */ /* 0x000fe40000004100 */
[----:B------:R-:W-:-:S02]  /*ab60*/  HADD2.F32 R30, -RZ, R7.H0_H0 ;  /* 0x20000007ff1e7230 */ /* 0x000fc40000004100 */
[C---:B------:R-:W-:Y:S01]  /*ab70*/  FMUL.FTZ R6, R11.reuse, R8 ;  /* 0x000000080b067220 */ /* 0x040fe20000410000 */
[----:B------:R-:W-:Y:S02]  /*ab80*/  HADD2.F32 R7, -RZ, R7.H1_H1 ;  /* 0x30000007ff077230 */ /* 0x000fe40000004100 */
[-C--:B------:R-:W-:Y:S01]  /*ab90*/  FMUL.FTZ R29, R11, R4.reuse ;  /* 0x000000040b1d7220 */ /* 0x080fe20000410000 */
[C---:B------:R-:W-:Y:S01]  /*aba0*/  FFMA.FTZ R27, R30.reuse, R5, -R27 ;  /* 0x000000051e1b7223 */ /* 0x040fe2000001081b */
[----:B------:R-:W-:Y:S01]  /*abb0*/  FFMA.FTZ R11, R30, R9, R34 ;  /* 0x000000091e0b7223 */ /* 0x000fe20000010022 */
[C---:B------:R-:W-:Y:S01]  /*abc0*/  FFMA.FTZ R30, R7.reuse, R4, -R6 ;  /* 0x00000004071e7223 */ /* 0x040fe20000010806 */
[----:B------:R-:W-:Y:S01]  /*abd0*/  FFMA.FTZ R34, R7, R8, R29 ;  /* 0x0000000807227223 */ /* 0x000fe2000001001d */
[----:B------:R-:W-:Y:S02]  /*abe0*/  F2FP.F16.F32.PACK_AB R4, R39, R40 ;  /* 0x000000282704723e */ /* 0x000fe400000000ff */
[----:B------:R-:W-:-:S02]  /*abf0*/  F2FP.F16.F32.PACK_AB R5, R38, R31 ;  /* 0x0000001f2605723e */ /* 0x000fc400000000ff */
[----:B------:R-:W-:Y:S02]  /*ac00*/  F2FP.F16.F32.PACK_AB R6, R10, R35 ;  /* 0x000000230a06723e */ /* 0x000fe400000000ff */
[----:B------:R-:W-:Y:S02]  /*ac10*/  F2FP.F16.F32.PACK_AB R7, R30, R27 ;  /* 0x0000001b1e07723e */ /* 0x000fe400000000ff */
[----:B------:R-:W-:Y:S02]  /*ac20*/  F2FP.F16.F32.PACK_AB R8, R41, R42 ;  /* 0x0000002a2908723e */ /* 0x000fe400000000ff */
[----:B------:R-:W-:Y:S01]  /*ac30*/  F2FP.F16.F32.PACK_AB R9, R33, R32 ;  /* 0x000000202109723e */ /* 0x000fe200000000ff */
[----:B------:R1:W-:Y:S01]  /*ac40*/  STS.128 [R200], R4 ;  /* 0x00000004c8007388 */ /* 0x0003e20000000c00 */
[----:B------:R-:W-:Y:S02]  /*ac50*/  F2FP.F16.F32.PACK_AB R10, R28, R37 ;  /* 0x000000251c0a723e */ /* 0x000fe400000000ff */
[----:B------:R-:W-:-:S05]  /*ac60*/  F2FP.F16.F32.PACK_AB R11, R34, R11 ;  /* 0x0000000b220b723e */ /* 0x000fca00000000ff */
[----:B------:R1:W-:Y:S02]  /*ac70*/  STS.128 [R25+0x10400], R8 ;  /* 0x0104000819007388 */ /* 0x0003e40000000c00 */
.L_x_625:
[----:B------:R-:W-:Y:S05]  /*ac80*/  BSYNC B1 ;  /* 0x0000000000017941 */ /* 0x000fea0003800000 */
.L_x_624:
[----:B------:R-:W-:Y:S04]  /*ac90*/  BSSY B1, `(.L_x_626) ;  /* 0x0000059000017945 */ /* 0x000fe80003800000 */
[----:B------:R-:W-:Y:S05]  /*aca0*/  @P2 BRA `(.L_x_627) ;  /* 0x00000004005c2947 */ /* 0x000fea0003800000 */
[----:B-1----:R-:W-:Y:S01]  /*acb0*/  LEA.HI R4, R3, R202, RZ, 0x1d ;  /* 0x000000ca03047211 */ /* 0x002fe200078fe8ff */
[----:B------:R-:W-:Y:S01]  /*acc0*/  HADD2.F32 R35, -RZ, R0.H0_H0 ;  /* 0x20000000ff237230 */ /* 0x000fe20000004100 */
[----:B------:R-:W-:Y:S01]  /*acd0*/  SHF.R.U32.HI R7, RZ, 0x3, R193 ;  /* 0x00000003ff077819 */ /* 0x000fe200000116c1 */
[--C-:B------:R-:W-:Y:S01]  /*ace0*/  HADD2.F32 R37, -RZ, R15.reuse.H0_H0 ;  /* 0x2000000fff257230 */ /* 0x100fe20000004100 */
[----:B------:R-:W-:Y:S01]  /*acf0*/  SHF.R.S32.HI R5, RZ, 0x1f, R4 ;  /* 0x0000001fff057819 */ /* 0x000fe20000011404 */
[----:B------:R-:W-:Y:S01]  /*ad00*/  HADD2.F32 R44, -RZ, R20.H0_H0 ;  /* 0x20000014ff2c7230 */ /* 0x000fe20000004100 */
[----:B------:R-:W-:Y:S01]  /*ad10*/  SHF.L.U32 R6, R4, 0x3, RZ ;  /* 0x0000000304067819 */ /* 0x000fe200000006ff */
[----:B------:R-:W-:Y:S01]  /*ad20*/  HADD2.F32 R40, -RZ, R12.H0_H0 ;  /* 0x2000000cff287230 */ /* 0x000fe20000004100 */
[----:B------:R-:W-:Y:S01]  /*ad30*/  LEA.HI R5, R5, R4, RZ, 0x3 ;  /* 0x0000000405057211 */ /* 0x000fe200078f18ff */
[----:B------:R-:W-:Y:S01]  /*ad40*/  HADD2.F32 R46, -RZ, R15.H1_H1 ;  /* 0x3000000fff2e7230 */ /* 0x000fe20000004100 */
[----:B------:R-:W-:Y:S01]  /*ad50*/  LOP3.LUT R4, R193, 0x38, R6, 0xf8, !PT ;  /* 0x00000038c1047812 */ /* 0x000fe200078ef806 */
[----:B------:R-:W-:-:S02]  /*ad60*/  HADD2.F32 R42, -RZ, R0.H1_H1 ;  /* 0x30000000ff2a7230 */ /* 0x000fc40000004100 */
[----:B------:R-:W-:Y:S01]  /*ad70*/  IMAD.SHL.U32 R5, R5, 0x400, RZ ;  /* 0x0000040005057824 */ /* 0x000fe200078e00ff */
[----:B------:R-:W-:Y:S01]  /*ad80*/  LOP3.LUT R8, R4, R7, RZ, 0x3c, !PT ;  /* 0x0000000704087212 */ /* 0x000fe200078e3cff */
[----:B------:R-:W-:Y:S02]  /*ad90*/  HADD2.F32 R43, -RZ, R20.H1_H1 ;  /* 0x30000014ff2b7230 */ /* 0x000fe40000004100 */
[----:B------:R-:W-:Y:S01]  /*ada0*/  HADD2.F32 R39, -RZ, R12.H1_H1 ;  /* 0x3000000cff277230 */ /* 0x000fe20000004100 */
[----:B------:R-:W-:Y:S01]  /*adb0*/  LOP3.LUT R9, R5, 0x7fffe000, RZ, 0xc0, !PT ;  /* 0x7fffe00005097812 */ /* 0x000fe200078ec0ff */
[----:B------:R-:W-:Y:S01]  /*adc0*/  HADD2.F32 R45, -RZ, R21.H0_H0 ;  /* 0x20000015ff2d7230 */ /* 0x000fe20000004100 */
[----:B------:R-:W1:Y:S01]  /*add0*/  LDS.128 R4, [R217] ;  /* 0x00000000d9047984 */ /* 0x000e620000000c00 */
[----:B------:R-:W-:Y:S01]  /*ade0*/  HADD2.F32 R41, -RZ, R13.H0_H0 ;  /* 0x2000000dff297230 */ /* 0x000fe20000004100 */
        /* <DEDUP_REMOVED lines=11> */
[--C-:B------:R-:W-:Y:S02]  /*aea0*/  HADD2.F32 R32, -RZ, R9.reuse.H0_H0 ;  /* 0x20000009ff207230 */ /* 0x100fe40000004100 */
[-C--:B------:R-:W-:Y:S01]  /*aeb0*/  FMUL.FTZ R36, R37, R31.reuse ;  /* 0x0000001f25247220 */ /* 0x080fe20000410000 */
[C---:B------:R-:W-:Y:S01]  /*aec0*/  FMUL.FTZ R38, R35.reuse, R31 ;  /* 0x0000001f23267220 */ /* 0x040fe20000410000 */
[----:B------:R-:W-:Y:S02]  /*aed0*/  HADD2.F32 R9, -RZ, R9.H1_H1 ;  /* 0x30000009ff097230 */ /* 0x000fe40000004100 */
[-C--:B------:R-:W-:Y:S01]  /*aee0*/  FMUL.FTZ R31, R44, R8.reuse ;  /* 0x000000082c1f7220 */ /* 0x080fe20000410000 */
[-C--:B------:R-:W-:Y:S01]  /*aef0*/  FFMA.FTZ R36, R35, R27.reuse, -R36 ;  /* 0x0000001b23247223 */ /* 0x080fe20000010824 */
[----:B------:R-:W-:Y:S01]  /*af00*/  FFMA.FTZ R38, R37, R27, R38 ;  /* 0x0000001b25267223 */ /* 0x000fe20000010026 */
[----:B------:R-:W-:Y:S01]  /*af10*/  FMUL.FTZ R27, R40, R8 ;  /* 0x00000008281b7220 */ /* 0x000fe20000410000 */
[----:B------:R-:W-:Y:S01]  /*af20*/  FMUL.FTZ R35, R46, R32 ;  /* 0x000000202e237220 */ /* 0x000fe20000410000 */
[----:B------:R-:W-:-:S02]  /*af30*/  HADD2.F32 R33, -RZ, R10.H0_H0 ;  /* 0x2000000aff217230 */ /* 0x000fc40000004100 */
[----:B------:R-:W-:Y:S01]  /*af40*/  FFMA.FTZ R31, R40, R4, -R31 ;  /* 0x00000004281f7223 */ /* 0x000fe2000001081f */
[----:B------:R-:W-:Y:S01]  /*af50*/  FMUL.FTZ R37, R42, R32 ;  /* 0x000000202a257220 */ /* 0x000fe20000410000 */
[----:B------:R-:W-:Y:S01]  /*af60*/  FFMA.FTZ R27, R44, R4, R27 ;  /* 0x000000042c1b7223 */ /* 0x000fe2000001001b */
[----:B------:R-:W-:Y:S02]  /*af70*/  HADD2.F32 R10, -RZ, R10.H1_H1 ;  /* 0x3000000aff0a7230 */ /* 0x000fe40000004100 */
[-C--:B------:R-:W-:Y:S01]  /*af80*/  FMUL.FTZ R4, R43, R9.reuse ;  /* 0x000000092b047220 */ /* 0x080fe20000410000 */
[----:B------:R-:W-:Y:S01]  /*af90*/  FMUL.FTZ R8, R39, R9 ;  /* 0x0000000927087220 */ /* 0x000fe20000410000 */
[----:B------:R-:W-:Y:S02]  /*afa0*/  HADD2.F32 R44, -RZ, R24.H0_H0 ;  /* 0x20000018ff2c7230 */ /* 0x000fe40000004100 */
[-C--:B------:R-:W-:Y:S01]  /*afb0*/  FFMA.FTZ R35, R42, R28.reuse, -R35 ;  /* 0x0000001c2a237223 */ /* 0x080fe20000010823 */
[----:B------:R-:W-:Y:S01]  /*afc0*/  FFMA.FTZ R37, R46, R28, R37 ;  /* 0x0000001c2e257223 */ /* 0x000fe20000010025 */
[----:B------:R-:W-:-:S02]  /*afd0*/  HADD2.F32 R42, -RZ, R14.H0_H0 ;  /* 0x2000000eff2a7230 */ /* 0x000fc40000004100 */
[-C--:B------:R-:W-:Y:S01]  /*afe0*/  FFMA.FTZ R28, R39, R5.reuse, -R4 ;  /* 0x00000005271c7223 */ /* 0x080fe20000010804 */
[----:B------:R-:W-:Y:S01]  /*aff0*/  FFMA.FTZ R32, R43, R5, R8 ;  /* 0x000000052b207223 */ /* 0x000fe20000010008 */
[-C--:B------:R-:W-:Y:S01]  /*b000*/  FMUL.FTZ R4, R45, R33.reuse ;  /* 0x000000212d047220 */ /* 0x080fe20000410000 */
[-C--:B------:R-:W-:Y:S01]  /*b010*/  FMUL.FTZ R5, R44, R10.reuse ;  /* 0x0000000a2c057220 */ /* 0x080fe20000410000 */
[C---:B------:R-:W-:Y:S01]  /*b020*/  FMUL.FTZ R40, R41.reuse, R33 ;  /* 0x0000002129287220 */ /* 0x040fe20000410000 */
[C---:B------:R-:W-:Y:S01]  /*b030*/  FMUL.FTZ R9, R42.reuse, R10 ;  /* 0x0000000a2a097220 */ /* 0x040fe20000410000 */
[--C-:B------:R-:W-:Y:S02]  /*b040*/  HADD2.F32 R34, -RZ, R11.reuse.H0_H0 ;  /* 0x2000000bff227230 */ /* 0x100fe40000004100 */
[----:B------:R-:W-:Y:S01]  /*b050*/  FFMA.FTZ R33, R41, R29, -R4 ;  /* 0x0000001d29217223 */ /* 0x000fe20000010804 */
[----:B------:R-:W-:Y:S01]  /*b060*/  FFMA.FTZ R10, R42, R6, -R5 ;  /* 0x000000062a0a7223 */ /* 0x000fe20000010805 */
[----:B------:R-:W-:-:S02]  /*b070*/  HADD2.F32 R11, -RZ, R11.H1_H1 ;  /* 0x3000000bff0b7230 */ /* 0x000fc40000004100 */
[----:B------:R-:W-:Y:S01]  /*b080*/  FFMA.FTZ R40, R45, R29, R40 ;  /* 0x0000001d2d287223 */ /* 0x000fe20000010028 */
[----:B------:R-:W-:Y:S02]  /*b090*/  HADD2.F32 R42, -RZ, R21.H1_H1 ;  /* 0x30000015ff2a7230 */ /* 0x000fe40000004100 */
[----:B------:R-:W-:Y:S01]  /*b0a0*/  FFMA.FTZ R29, R44, R6, R9 ;  /* 0x000000062c1d7223 */ /* 0x000fe20000010009 */
[----:B------:R-:W-:Y:S02]  /*b0b0*/  HADD2.F32 R41, -RZ, R24.H1_H1 ;  /* 0x30000018ff297230 */ /* 0x000fe40000004100 */
[----:B------:R-:W-:Y:S02]  /*b0c0*/  HADD2.F32 R8, -RZ, R13.H1_H1 ;  /* 0x3000000dff087230 */ /* 0x000fe40000004100 */
[----:B------:R-:W-:Y:S01]  /*b0d0*/  FMUL.FTZ R5, R42, R34 ;  /* 0x000000222a057220 */ /* 0x000fe20000410000 */
[----:B------:R-:W-:Y:S02]  /*b0e0*/  HADD2.F32 R39, -RZ, R14.H1_H1 ;  /* 0x3000000eff277230 */ /* 0x000fe40000004100 */
[----:B------:R-:W-:Y:S01]  /*b0f0*/  FMUL.FTZ R4, R41, R11 ;  /* 0x0000000b29047220 */ /* 0x000fe20000410000 */
[----:B------:R-:W-:-:S02]  /*b100*/  HADD2.F32 R30, -RZ, R7.H0_H0 ;  /* 0x20000007ff1e7230 */ /* 0x000fc40000004100 */
[C---:B------:R-:W-:Y:S01]  /*b110*/  FMUL.FTZ R9, R8.reuse, R34 ;  /* 0x0000002208097220 */ /* 0x040fe20000410000 */
[----:B------:R-:W-:Y:S02]  /*b120*/  HADD2.F32 R7, -RZ, R7.H1_H1 ;  /* 0x30000007ff077230 */ /* 0x000fe40000004100 */
[C---:B------:R-:W-:Y:S01]  /*b130*/  FMUL.FTZ R6, R39.reuse, R11 ;  /* 0x0000000b27067220 */ /* 0x040fe20000410000 */
[-C--:B------:R-:W-:Y:S01]  /*b140*/  FFMA.FTZ R11, R8, R30.reuse, -R5 ;  /* 0x0000001e080b7223 */ /* 0x080fe20000010805 */
[----:B------:R-:W-:Y:S01]  /*b150*/  FFMA.FTZ R30, R42, R30, R9 ;  /* 0x0000001e2a1e7223 */ /* 0x000fe20000010009 */
[-C--:B------:R-:W-:Y:S01]  /*b160*/  FFMA.FTZ R34, R39, R7.reuse, -R4 ;  /* 0x0000000727227223 */ /* 0x080fe20000010804 */
        /* <DEDUP_REMOVED lines=11> */
.L_x_627:
[----:B------:R-:W-:Y:S05]  /*b220*/  BSYNC B1 ;  /* 0x0000000000017941 */ /* 0x000fea0003800000 */
.L_x_626:
[----:B------:R-:W-:Y:S04]  /*b230*/  BSSY B1, `(.L_x_628) ;  /* 0x0000059000017945 */ /* 0x000fe80003800000 */
[----:B------:R-:W-:Y:S05]  /*b240*/  @P1 BRA `(.L_x_629) ;  /* 0x00000004005c1947 */ /* 0x000fea0003800000 */
[----:B-12---:R-:W-:Y:S01]  /*b250*/  LEA.HI R4, R3, R202, RZ, 0x1d ;  /* 0x000000ca03047211 */ /* 0x006fe200078fe8ff */
        /* <DEDUP_REMOVED lines=86> */
.L_x_629:
[----:B------:R-:W-:Y:S05]  /*b7c0*/  BSYNC B1 ;  /* 0x0000000000017941 */ /* 0x000fea0003800000 */
.L_x_628:
[----:B------:R-:W-:Y:S05]  /*b7d0*/  @P0 BRA `(.L_x_616) ;  /* 0x0000000400580947 */ /* 0x000fea0003800000 */
[----:B------:R-:W-:Y:S01]  /*b7e0*/  LEA.HI R3, R3, R202, RZ, 0x1d ;  /* 0x000000ca03037211 */ /* 0x000fe200078fe8ff */
[--C-:B------:R-:W-:Y:S02]  /*b7f0*/  HADD2.F32 R37, -RZ, R15.reuse.H0_H0 ;  /* 0x2000000fff257230 */ /* 0x100fe40000004100 */
[----:B------:R-:W-:Y:S01]  /*b800*/  HADD2.F32 R35, -RZ, R0.H0_H0 ;  /* 0x20000000ff237230 */ /* 0x000fe20000004100 */
[----:B-123--:R-:W-:Y:S01]  /*b810*/  SHF.R.S32.HI R6, RZ, 0x1f, R3 ;  /* 0x0000001fff067819 */ /* 0x00efe20000011403 */
[----:B------:R-:W-:Y:S01]  /*b820*/  HADD2.F32 R38, -RZ, R20.H0_H0 ;  /* 0x20000014ff267230 */ /* 0x000fe20000004100 */
[----:B------:R-:W-:Y:S01]  /*b830*/  SHF.L.U32 R4, R3, 0x3, RZ ;  /* 0x0000000303047819 */ /* 0x000fe200000006ff */
[----:B------:R-:W-:Y:S01]  /*b840*/  HADD2.F32 R36, -RZ, R12.H0_H0 ;  /* 0x2000000cff247230 */ /* 0x000fe20000004100 */
[----:B------:R-:W-:Y:S01]  /*b850*/  LEA.HI R6, R6, R3, RZ, 0x3 ;  /* 0x0000000306067211 */ /* 0x000fe200078f18ff */
[----:B------:R-:W-:Y:S01]  /*b860*/  HADD2.F32 R39, -RZ, R15.H1_H1 ;  /* 0x3000000fff277230 */ /* 0x000fe20000004100 */
[----:B------:R-:W-:-:S03]  /*b870*/  LOP3.LUT R4, R159, 0x38, R4, 0xf8, !PT ;  /* 0x000000389f047812 */ /* 0x000fc600078ef804 */
[----:B------:R-:W-:Y:S01]  /*b880*/  IMAD.SHL.U32 R6, R6, 0x400, RZ ;  /* 0x0000040006067824 */ /* 0x000fe200078e00ff */
[----:B------:R-:W-:-:S04]  /*b890*/  LOP3.LUT R8, R4, R229, RZ, 0x3c, !PT ;  /* 0x000000e504087212 */ /* 0x000fc800078e3cff */
[----:B------:R-:W-:Y:S02]  /*b8a0*/  LOP3.LUT R3, R6, 0x7fffe000, RZ, 0xc0, !PT ;  /* 0x7fffe00006037812 */ /* 0x000fe400078ec0ff */
[----:B------:R-:W0:Y:S02]  /*b8b0*/  LDS.128 R4, [R215] ;  /* 0x00000000d7047984 */ /* 0x000e240000000c00 */
[----:B------:R-:W-:-:S05]  /*b8c0*/  IADD3 R3, R8, R3, R195 ;  /* 0x0000000308037210 */ /* 0x000fca0007ffe0c3 */
[----:B------:R-:W-:-:S05]  /*b8d0*/  IMAD R3, R3, 0x2, R156 ;  /* 0x0000000203037824 */ /* 0x000fca00078e029c */
[----:B------:R-:W1:Y:S01]  /*b8e0*/  LDS.128 R8, [R3+0x10400] ;  /* 0x0104000003087984 */ /* 0x000e620000000c00 */
[--C-:B0-----:R-:W-:Y:S02]  /*b8f0*/  HADD2.F32 R25, -RZ, R4.reuse.H0_H0 ;  /* 0x20000004ff197230 */ /* 0x101fe40000004100 */
[----:B------:R-:W-:Y:S02]  /*b900*/  HADD2.F32 R4, -RZ, R4.H1_H1 ;  /* 0x30000004ff047230 */ /* 0x000fe40000004100 */
[--C-:B------:R-:W-:Y:S02]  /*b910*/  HADD2.F32 R27, -RZ, R5.reuse.H0_H0 ;  /* 0x20000005ff1b7230 */ /* 0x100fe40000004100 */
[----:B------:R-:W-:Y:S02]  /*b920*/  HADD2.F32 R5, -RZ, R5.H1_H1 ;  /* 0x30000005ff057230 */ /* 0x000fe40000004100 */
[--C-:B------:R-:W-:Y:S02]  /*b930*/  HADD2.F32 R28, -RZ, R6.reuse.H0_H0 ;  /* 0x20000006ff1c7230 */ /* 0x100fe40000004100 */
[----:B------:R-:W-:-:S02]  /*b940*/  HADD2.F32 R6, -RZ, R6.H1_H1 ;  /* 0x30000006ff067230 */ /* 0x000fc40000004100 */
[--C-:B-1----:R-:W-:Y:S02]  /*b950*/  HADD2.F32 R30, -RZ, R8.reuse.H0_H0 ;  /* 0x20000008ff1e7230 */ /* 0x102fe40000004100 */
[----:B------:R-:W-:Y:S02]  /*b960*/  HADD2.F32 R8, -RZ, R8.H1_H1 ;  /* 0x30000008ff087230 */ /* 0x000fe40000004100 */
[--C-:B------:R-:W-:Y:S02]  /*b970*/  HADD2.F32 R31, -RZ, R9.reuse.H0_H0 ;  /* 0x20000009ff1f7230 */ /* 0x100fe40000004100 */
[-C--:B------:R-:W-:Y:S01]  /*b980*/  FMUL.FTZ R34, R37, R30.reuse ;  /* 0x0000001e25227220 */ /* 0x080fe20000410000 */
[C---:B------:R-:W-:Y:S01]  /*b990*/  FMUL.FTZ R30, R35.reuse, R30 ;  /* 0x0000001e231e7220 */ /* 0x040fe20000410000 */
[----:B------:R-:W-:Y:S02]  /*b9a0*/  HADD2.F32 R9, -RZ, R9.H1_H1 ;  /* 0x30000009ff097230 */ /* 0x000fe40000004100 */
[----:B------:R-:W-:Y:S01]  /*b9b0*/  FMUL.FTZ R15, R38, R8 ;  /* 0x00000008260f7220 */ /* 0x000fe20000410000 */
[----:B------:R-:W-:Y:S01]  /*b9c0*/  FFMA.FTZ R34, R35, R25, -R34 ;  /* 0x0000001923227223 */ /* 0x000fe20000010822 */
[----:B------:R-:W-:-:S02]  /*b9d0*/  HADD2.F32 R35, -RZ, R0.H1_H1 ;  /* 0x30000000ff237230 */ /* 0x000fc40000004100 */
[----:B------:R-:W-:Y:S01]  /*b9e0*/  FFMA.FTZ R30, R37, R25, R30 ;  /* 0x00000019251e7223 */ /* 0x000fe2000001001e */
[C---:B------:R-:W-:Y:S01]  /*b9f0*/  FMUL.FTZ R25, R36.reuse, R8 ;  /* 0x0000000824197220 */ /* 0x040fe20000410000 */
[----:B------:R-:W-:Y:S02]  /*ba00*/  HADD2.F32 R37, -RZ, R20.H1_H1 ;  /* 0x30000014ff257230 */ /* 0x000fe40000004100 */
[-C--:B------:R-:W-:Y:S01]  /*ba10*/  FMUL.FTZ R0, R39, R31.reuse ;  /* 0x0000001f27007220 */ /* 0x080fe20000410000 */
[C---:B------:R-:W-:Y:S01]  /*ba20*/  FMUL.FTZ R8, R35.reuse, R31 ;  /* 0x0000001f23087220 */ /* 0x040fe20000410000 */
[----:B------:R-:W-:Y:S02]  /*ba30*/  HADD2.F32 R31, -RZ, R12.H1_H1 ;  /* 0x3000000cff1f7230 */ /* 0x000fe40000004100 */
[-C--:B------:R-:W-:Y:S01]  /*ba40*/  FFMA.FTZ R15, R36, R4.reuse, -R15 ;  /* 0x00000004240f7223 */ /* 0x080fe2000001080f */
[----:B------:R-:W-:Y:S01]  /*ba50*/  FFMA.FTZ R25, R38, R4, R25 ;  /* 0x0000000426197223 */ /* 0x000fe20000010019 */
[----:B------:R-:W-:Y:S01]  /*ba60*/  FFMA.FTZ R0, R35, R27, -R0 ;  /* 0x0000001b23007223 */ /* 0x000fe20000010800 */
[----:B------:R-:W-:Y:S01]  /*ba70*/  FMUL.FTZ R4, R37, R9 ;  /* 0x0000000925047220 */ /* 0x000fe20000410000 */
[----:B------:R-:W-:-:S02]  /*ba80*/  HADD2.F32 R32, -RZ, R10.H0_H0 ;  /* 0x2000000aff207230 */ /* 0x000fc40000004100 */
[----:B------:R-:W-:Y:S01]  /*ba90*/  FFMA.FTZ R27, R39, R27, R8 ;  /* 0x0000001b271b7223 */ /* 0x000fe20000010008 */
[----:B------:R-:W-:Y:S02]  /*baa0*/  HADD2.F32 R10, -RZ, R10.H1_H1 ;  /* 0x3000000aff0a7230 */ /* 0x000fe40000004100 */
[C---:B------:R-:W-:Y:S01]  /*bab0*/  FMUL.FTZ R8, R31.reuse, R9 ;  /* 0x000000091f087220 */ /* 0x040fe20000410000 */
[----:B------:R-:W-:Y:S02]  /*bac0*/  HADD2.F32 R38, -RZ, R24.H0_H0 ;  /* 0x20000018ff267230 */ /* 0x000fe40000004100 */
[-C--:B------:R-:W-:Y:S01]  /*bad0*/  FFMA.FTZ R9, R31, R5.reuse, -R4 ;  /* 0x000000051f097223 */ /* 0x080fe20000010804 */
[----:B------:R-:W-:Y:S02]  /*bae0*/  HADD2.F32 R4, -RZ, R14.H0_H0 ;  /* 0x2000000eff047230 */ /* 0x000fe40000004100 */
[----:B------:R-:W-:Y:S01]  /*baf0*/  FFMA.FTZ R12, R37, R5, R8 ;  /* 0x00000005250c7223 */ /* 0x000fe20000010008 */
[----:B------:R-:W-:-:S02]  /*bb00*/  HADD2.F32 R33, -RZ, R11.H0_H0 ;  /* 0x2000000bff217230 */ /* 0x000fc40000004100 */
[-C--:B------:R-:W-:Y:S01]  /*bb10*/  FMUL.FTZ R5, R38, R10.reuse ;  /* 0x0000000a26057220 */ /* 0x080fe20000410000 */
[----:B------:R-:W-:Y:S02]  /*bb20*/  HADD2.F32 R36, -RZ, R21.H0_H0 ;  /* 0x20000015ff247230 */ /* 0x000fe40000004100 */
[C---:B------:R-:W-:Y:S01]  /*bb30*/  FMUL.FTZ R37, R4.reuse, R10 ;  /* 0x0000000a04257220 */ /* 0x040fe20000410000 */
[----:B------:R-:W-:Y:S02]  /*bb40*/  HADD2.F32 R11, -RZ, R11.H1_H1 ;  /* 0x3000000bff0b7230 */ /* 0x000fe40000004100 */
[----:B------:R-:W-:Y:S01]  /*bb50*/  FFMA.FTZ R10, R4, R6, -R5 ;  /* 0x00000006040a7223 */ /* 0x000fe20000010805 */
[----:B------:R-:W-:Y:S02]  /*bb60*/  HADD2.F32 R20, -RZ, R13.H0_H0 ;  /* 0x2000000dff147230 */ /* 0x000fe40000004100 */
[----:B------:R-:W-:Y:S01]  /*bb70*/  FMUL.FTZ R31, R36, R32 ;  /* 0x00000020241f7220 */ /* 0x000fe20000410000 */
[----:B------:R-:W-:-:S02]  /*bb80*/  HADD2.F32 R21, -RZ, R21.H1_H1 ;  /* 0x30000015ff157230 */ /* 0x000fc40000004100 */
[----:B------:R-:W-:Y:S02]  /*bb90*/  HADD2.F32 R39, -RZ, R24.H1_H1 ;  /* 0x30000018ff277230 */ /* 0x000fe40000004100 */
[----:B------:R-:W-:Y:S01]  /*bba0*/  FMUL.FTZ R35, R20, R32 ;  /* 0x0000002014237220 */ /* 0x000fe20000410000 */
[----:B------:R-:W-:Y:S02]  /*bbb0*/  HADD2.F32 R13, -RZ, R13.H1_H1 ;  /* 0x3000000dff0d7230 */ /* 0x000fe40000004100 */
[----:B------:R-:W-:Y:S01]  /*bbc0*/  FMUL.FTZ R4, R21, R33 ;  /* 0x0000002115047220 */ /* 0x000fe20000410000 */
[----:B------:R-:W-:Y:S02]  /*bbd0*/  HADD2.F32 R5, -RZ, R14.H1_H1 ;  /* 0x3000000eff057230 */ /* 0x000fe40000004100 */
[----:B------:R-:W-:Y:S01]  /*bbe0*/  FFMA.FTZ R14, R38, R6, R37 ;  /* 0x00000006260e7223 */ /* 0x000fe20000010025 */
[--C-:B------:R-:W-:Y:S02]  /*bbf0*/  HADD2.F32 R29, -RZ, R7.reuse.H0_H0 ;  /* 0x20000007ff1d7230 */ /* 0x100fe40000004100 */
[----:B------:R-:W-:Y:S01]  /*bc00*/  FMUL.FTZ R8, R39, R11 ;  /* 0x0000000b27087220 */ /* 0x000fe20000410000 */
[----:B------:R-:W-:-:S02]  /*bc10*/  HADD2.F32 R7, -RZ, R7.H1_H1 ;  /* 0x30000007ff077230 */ /* 0x000fc40000004100 */
[----:B------:R-:W-:Y:S01]  /*bc20*/  FMUL.FTZ R6, R13, R33 ;  /* 0x000000210d067220 */ /* 0x000fe20000410000 */
[----:B------:R-:W-:Y:S01]  /*bc30*/  FMUL.FTZ R24, R5, R11 ;  /* 0x0000000b05187220 */ /* 0x000fe20000410000 */
[-C--:B------:R-:W-:Y:S01]  /*bc40*/  FFMA.FTZ R31, R20, R28.reuse, -R31 ;  /* 0x0000001c141f7223 */ /* 0x080fe2000001081f */
[----:B------:R-:W-:Y:S01]  /*bc50*/  FFMA.FTZ R11, R13, R29, -R4 ;  /* 0x0000001d0d0b7223 */ /* 0x000fe20000010804 */
[----:B------:R-:W-:Y:S01]  /*bc60*/  FFMA.FTZ R20, R5, R7, -R8 ;  /* 0x0000000705147223 */ /* 0x000fe20000010808 */
[----:B------:R-:W-:Y:S01]  /*bc70*/  FFMA.FTZ R35, R36, R28, R35 ;  /* 0x0000001c24237223 */ /* 0x000fe20000010023 */
[----:B------:R-:W-:Y:S01]  /*bc80*/  FFMA.FTZ R29, R21, R29, R6 ;  /* 0x0000001d151d7223 */ /* 0x000fe20000010006 */
        /* <DEDUP_REMOVED lines=11> */
.L_x_616:
[----:B------:R-:W-:Y:S05]  /*bd40*/  BSYNC B0 ;  /* 0x0000000000007941 */ /* 0x000fea0003800000 */
.L_x_597:
[----:B------:R-:W-:Y:S01]  /*bd50*/  @!PT LDS RZ, [RZ] ;  /* 0x00000000fffff984 */ /* 0x000fe20000000800 */
[----:B------:R-:W-:Y:S01]  /*bd60*/  @!PT LDS RZ, [RZ] ;  /* 0x00000000fffff984 */ /* 0x000fe20000000800 */
[----:B------:R-:W-:Y:S01]  /*bd70*/  @!PT LDS RZ, [RZ] ;  /* 0x00000000fffff984 */ /* 0x000fe20000000800 */
[----:B------:R-:W-:Y:S01]  /*bd80*/  @!PT LDS RZ, [RZ] ;  /* 0x00000000fffff984 */ /* 0x000fe20000000800 */
[----:B------:R5:W-:Y:S06]  /*bd90*/  MEMBAR.ALL.CTA ;  /* 0x0000000000007992 */ /* 0x000bec0000008000 */
[----:B-----5:R-:W5:Y:S01]  /*bda0*/  FENCE.VIEW.ASYNC.S ;  /* 0x00000000000073c6 */ /* 0x020f620000000000 */
[----:B------:R-:W-:Y:S05]  /*bdb0*/  WARPSYNC.ALL ;  /* 0x0000000000007948 */ /* 0x000fea0003800000 */
[----:B-----5:R-:W-:Y:S06]  /*bdc0*/  BAR.SYNC.DEFER_BLOCKING 0xd, 0x100 ;  /* 0x0344000000007b1d */ /* 0x020fec0000010000 */
.L_x_595:
[----:B------:R-:W-:-:S13]  /*bdd0*/  ISETP.NE.AND P0, PT, R157, 0x3, PT ;  /* 0x000000039d00780c */ /* 0x000fda0003f05270 */
[----:B------:R-:W-:Y:S05]  /*bde0*/  @!P0 BRA `(.L_x_630) ;  /* 0x0000000000048947 */ /* 0x000fea0003800000 */
[----:B------:R-:W-:Y:S01]  /*bdf0*/  BPT.TRAP 0x1 ;  /* 0x000000040000795c */ /* 0x000fe20000300000 */
.L_x_630:
[----:B-12-4-:R-:W-:Y:S02]  /*be00*/  LEA R3, R152, R156, 0x3 ;  /* 0x0000009c98037211 */ /* 0x016fe400078e18ff */
[----:B------:R-:W-:-:S04]  /*be10*/  SHF.L.U32 R0, R158, 0x1f, RZ ;  /* 0x0000001f9e007819 */ /* 0x000fc800000006ff */
[----:B------:R1:W2:Y:S01]  /*be20*/  SYNCS.PHASECHK.TRANS64.TRYWAIT P1, [R3+URZ+0x28830], R0 ;  /* 0x02883000030075a7 */ /* 0x0002a2000802017f */
[----:B------:R-:W-:Y:S05]  /*be30*/  @!P0 BRA `(.L_x_631) ;  /* 0x0000000000048947 */ /* 0x000fea0003800000 */
[----:B------:R-:W-:Y:S01]  /*be40*/  BPT.TRAP 0x1 ;  /* 0x000000040000795c */ /* 0x000fe20000300000 */
.L_x_631:
[----:B------:R-:W-:Y:S01]  /*be50*/  IMAD.MOV.U32 R151, RZ, RZ, RZ ;  /* 0x000000ffff977224 */ /* 0x000fe200078e00ff */
[----:B--2---:R-:W-:Y:S06]  /*be60*/  @P1 BRA `(.L_x_632) ;  /* 0x0000000000081947 */ /* 0x004fec0003800000 */
[----:B------:R-:W2:Y:S02]  /*be70*/  SYNCS.PHASECHK.TRANS64.TRYWAIT P1, [R3+URZ+0x28830], R0 ;  /* 0x02883000030075a7 */ /* 0x000ea4000802017f */
[----:B--2---:R-:W-:Y:S05]  /*be80*/  @!P1 BRA `(.L_x_633) ;  /* 0x000000fc000c9947 */ /* 0x004fea0003800000 */
.L_x_632:
[----:B------:R-:W-:Y:S05]  /*be90*/  WARPSYNC.ALL ;  /* 0x0000000000007948 */ /* 0x000fea0003800000 */
[----:B-12---:R-:W-:Y:S01]  /*bea0*/  VIADD R0, R156, 0x18400 ;  /* 0x000184009c007836 */ /* 0x006fe20000000000 */
[----:B------:R-:W-:Y:S01]  /*beb0*/  R2UR UR4, R26 ;  /* 0x000000001a0472ca */ /* 0x000fe200000e0000 */
[----:B0--3--:R-:W-:Y:S01]  /*bec0*/  IMAD.MOV.U32 R5, RZ, RZ, 0x40000040 ;  /* 0x40000040ff057424 */ /* 0x009fe200078e00ff */
[----:B-----5:R-:W-:Y:S01]  /*bed0*/  WARPGROUP.ARRIVE ;  /* 0x00000000000079c5 */ /* 0x020fe20000000000 */
[----:B------:R-:W-:Y:S01]  /*bee0*/  UMOV UR5, 0x40000040 ;  /* 0x4000004000057882 */ /* 0x000fe20000000000 */
[----:B------:R-:W-:Y:S01]  /*bef0*/  SHF.R.U32.HI R0, RZ, 0x4, R0 ;  /* 0x00000004ff007819 */ /* 0x000fe20000011600 */
[----:B------:R-:W-:Y:S01]  /*bf00*/  UMOV UR9, 0x40000040 ;  /* 0x4000004000097882 */ /* 0x000fe20000000000 */
[----:B------:R-:W-:Y:S01]  /*bf10*/  R2UR UR7, R5 ;  /* 0x00000000050772ca */ /* 0x000fe200000e0000 */
[----:B------:R-:W-:Y:S01]  /*bf20*/  UMOV UR13, 0x40000040 ;  /* 0x40000040000d7882 */ /* 0x000fe20000000000 */
[----:B------:R-:W-:Y:S01]  /*bf30*/  LOP3.LUT R0, R0, 0x3fff, RZ, 0xc0, !PT ;  /* 0x00003fff00007812 */ /* 0x000fe200078ec0ff */
[----:B------:R-:W-:Y:S01]  /*bf40*/  UMOV UR17, 0x40000040 ;  /* 0x4000004000117882 */ /* 0x000fe20000000000 */
[----:B------:R-:W-:Y:S01]  /*bf50*/  MOV R7, 0x40000040 ;  /* 0x4000004000077802 */ /* 0x000fe20000000f00 */
[----:B------:R-:W-:Y:S01]  /*bf60*/  UMOV UR21, 0x40000040 ;  /* 0x4000004000157882 */ /* 0x000fe20000000000 */
[----:B------:R-:W-:Y:S01]  /*bf70*/  LOP3.LUT R0, R0, 0x10000, RZ, 0xfc, !PT ;  /* 0x0001000000007812 */ /* 0x000fe200078efcff */
[----:B------:R-:W-:Y:S01]  /*bf80*/  ULOP3.LUT UR4, UR4, 0x10000, URZ, 0xfc, !UPT ;  /* 0x0001000004047892 */ /* 0x000fe2000f8efc3f */
[----:B------:R-:W-:Y:S01]  /*bf90*/  R2UR UR11, R7 ;  /* 0x00000000070b72ca */ /* 0x000fe200000e0000 */
[----:B------:R-:W-:Y:S01]  /*bfa0*/  IMAD.MOV.U32 R7, RZ, RZ, 0x40000040 ;  /* 0x40000040ff077424 */ /* 0x000fe200078e00ff */
[----:B------:R-:W-:Y:S01]  /*bfb0*/  LEA R4, R152, R0, 0xb ;  /* 0x0000000098047211 */ /* 0x000fe200078e58ff */
[----:B------:R-:W-:Y:S01]  /*bfc0*/  UIADD3 UR8, UR4, 0x2, URZ ;  /* 0x0000000204087890 */ /* 0x000fe2000fffe03f */
[----:B------:R-:W-:Y:S01]  /*bfd0*/  MOV R5, 0x40000040 ;  /* 0x4000004000057802 */ /* 0x000fe20000000f00 */
[----:B------:R-:W-:Y:S01]  /*bfe0*/  UIADD3 UR12, UR4, 0x4, URZ ;  /* 0x00000004040c7890 */ /* 0x000fe2000fffe03f */
[C---:B------:R-:W-:Y:S01]  /*bff0*/  R2UR UR6, R4.reuse ;  /* 0x00000000040672ca */ /* 0x040fe200000e0000 */
[----:B------:R-:W-:Y:S01]  /*c000*/  VIADD R6, R4, 0x2 ;  /* 0x0000000204067836 */ /* 0x000fe20000000000 */
[----:B------:R-:W-:Y:S01]  /*c010*/  R2UR UR15, R7 ;  /* 0x00000000070f72ca */ /* 0x000fe200000e0000 */
[----:B------:R-:W-:Y:S01]  /*c020*/  IMAD.MOV.U32 R7, RZ, RZ, 0x40000040 ;  /* 0x40000040ff077424 */ /* 0x000fe200078e00ff */
[----:B------:R-:W-:Y:S01]  /*c030*/  UIADD3 UR16, UR4, 0x6, URZ ;  /* 0x0000000604107890 */ /* 0x000fe2000fffe03f */
[----:B------:R-:W-:Y:S01]  /*c040*/  R2UR UR35, R5 ;  /* 0x00000000052372ca */ /* 0x000fe200000e0000 */
[----:B------:R-:W-:Y:S01]  /*c050*/  UIADD3 UR20, UR4, 0x400, URZ ;  /* 0x0000040004147890 */ /* 0x000fe2000fffe03f */
[----:B------:R-:W-:Y:S01]  /*c060*/  R2UR UR10, R6 ;  /* 0x00000000060a72ca */ /* 0x000fe200000e0000 */
[----:B------:R-:W-:Y:S01]  /*c070*/  VIADD R6, R4, 0x4 ;  /* 0x0000000404067836 */ /* 0x000fe20000000000 */
[----:B------:R-:W-:Y:S01]  /*c080*/  R2UR UR19, R7 ;  /* 0x00000000071372ca */ /* 0x000fe200000e0000 */
[----:B------:R-:W-:Y:S01]  /*c090*/  UIADD3 UR24, UR4, 0x402, URZ ;  /* 0x0000040204187890 */ /* 0x000fe2000fffe03f */
[----:B------:R-:W-:Y:S01]  /*c0a0*/  MOV R7, 0x40000040 ;  /* 0x4000004000077802 */ /* 0x000fe20000000f00 */
[----:B------:R-:W-:Y:S01]  /*c0b0*/  UMOV UR25, 0x40000040 ;  /* 0x4000004000197882 */ /* 0x000fe20000000000 */
[----:B------:R-:W-:Y:S01]  /*c0c0*/  HGMMA.64x128x16.F32 R24, gdesc[UR4], RZ, !UPT, gsb0 ;  /* 0x01e00000041879f0 */ /* 0x000fe2000c0008ff */
[----:B------:R-:W-:Y:S01]  /*c0d0*/  R2UR UR14, R6 ;  /* 0x00000000060e72ca */ /* 0x000fe200000e0000 */
[----:B------:R-:W-:Y:S01]  /*c0e0*/  UIADD3 UR28, UR4, 0x404, URZ ;  /* 0x00000404041c7890 */ /* 0x000fe2000fffe03f */
[----:B------:R-:W-:Y:S01]  /*c0f0*/  IADD3 R6, R4, 0x6, RZ ;  /* 0x0000000604067810 */ /* 0x000fe20007ffe0ff */
[----:B------:R-:W-:Y:S01]  /*c100*/  UMOV UR29, 0x40000040 ;  /* 0x40000040001d7882 */ /* 0x000fe20000000000 */
[----:B------:R-:W-:Y:S01]  /*c110*/  R2UR UR23, R7 ;  /* 0x00000000071772ca */ /* 0x000fe200000e0000 */
[----:B------:R-:W-:Y:S01]  /*c120*/  IMAD.MOV.U32 R7, RZ, RZ, 0x40000040 ;  /* 0x40000040ff077424 */ /* 0x000fe200078e00ff */
[----:B------:R-:W-:Y:S01]  /*c130*/  R2UR UR18, R6 ;  /* 0x00000000061272ca */ /* 0x000fe200000e0000 */
[----:B------:R-:W-:Y:S01]  /*c140*/  VIADD R6, R4, 0x400 ;  /* 0x0000040004067836 */ /* 0x000fe20000000000 */
[----:B------:R-:W-:-:S02]  /*c150*/  UIADD3 UR32, UR4, 0x406, URZ ;  /* 0x0000040604207890 */ /* 0x000fc4000fffe03f */
[----:B------:R-:W-:Y:S01]  /*c160*/  R2UR UR27, R7 ;  /* 0x00000000071b72ca */ /* 0x000fe200000e0000 */
[----:B------:R-:W-:Y:S01]  /*c170*/  IMAD.MOV.U32 R7, RZ, RZ, 0x40000040 ;  /* 0x40000040ff077424 */ /* 0x000fe200078e00ff */
[----:B------:R-:W-:Y:S01]  /*c180*/  R2UR UR22, R6 ;  /* 0x00000000061672ca */ /* 0x000fe200000e0000 */
[----:B------:R-:W-:Y:S01]  /*c190*/  VIADD R6, R4, 0x402 ;  /* 0x0000040204067836 */ /* 0x000fe20000000000 */
[----:B------:R-:W-:Y:S02]  /*c1a0*/  UMOV UR33, 0x40000040 ;  /* 0x4000004000217882 */ /* 0x000fe40000000000 */
[----:B------:R-:W-:Y:S02]  /*c1b0*/  R2UR UR31, R7 ;  /* 0x00000000071f72ca */ /* 0x000fe400000e0000 */
[----:B------:R-:W-:Y:S02]  /*c1c0*/  R2UR UR26, R6 ;  /* 0x00000000061a72ca */ /* 0x000fe400000e0000 */
[C---:B------:R-:W-:Y:S01]  /*c1d0*/  IADD3 R6, R4.reuse, 0x404, RZ ;  /* 0x0000040404067810 */ /* 0x040fe20007ffe0ff */
[----:B------:R-:W-:-:S03]  /*c1e0*/  VIADD R4, R4, 0x406 ;  /* 0x0000040604047836 */ /* 0x000fc60000000000 */
[----:B------:R-:W-:Y:S02]  /*c1f0*/  R2UR UR30, R6 ;  /* 0x00000000061e72ca */ /* 0x000fe400000e0000 */
[----:B------:R-:W-:Y:S01]  /*c200*/  R2UR UR34, R4 ;  /* 0x00000000042272ca */ /* 0x000fe200000e0000 */
        /* <DEDUP_REMOVED lines=24> */
.L_x_634:
[----:B------:R-:W-:Y:S01]  /*c390*/  ULDC UR6, c[0x0][0x9d8] ;  /* 0x0002760000067ab9 */ /* 0x000fe20000000800 */
[----:B------:R-:W-:Y:S01]  /*c3a0*/  ULDC UR7, c[0x0][0x988] ;  /* 0x0002620000077ab9 */ /* 0x000fe20000000800 */
[----:B------:R-:W-:Y:S01]  /*c3b0*/  FMUL.FTZ R6, R24, UR6 ;  /* 0x0000000618067c20 */ /* 0x000fe20008410000 */
[----:B------:R-:W-:Y:S01]  /*c3c0*/  FMUL.FTZ R7, R25, UR6 ;  /* 0x0000000619077c20 */ /* 0x000fe20008410000 */
[----:B------:R-:W-:Y:S01]  /*c3d0*/  FMUL.FTZ R10, R28, UR6 ;  /* 0x000000061c0a7c20 */ /* 0x000fe20008410000 */
[----:B------:R-:W-:Y:S01]  /*c3e0*/  FMUL.FTZ R11, R29, UR6 ;  /* 0x000000061d0b7c20 */ /* 0x000fe20008410000 */
[----:B------:R-:W-:Y:S01]  /*c3f0*/  FMUL.FTZ R12, R35, UR6 ;  /* 0x00000006230c7c20 */ /* 0x000fe20008410000 */
[----:B------:R-:W-:Y:S01]  /*c400*/  IMAD.IADD R35, R225, 0x1, R96 ;  /* 0x00000001e1237824 */ /* 0x000fe200078e0260 */
[----:B------:R-:W0:Y:S01]  /*c410*/  MUFU.TANH R6, R6 ;  /* 0x0000000600067308 */ /* 0x000e220000002400 */
[----:B------:R-:W-:Y:S01]  /*c420*/  FMUL.FTZ R5, R26, UR6 ;  /* 0x000000061a057c20 */ /* 0x000fe20008410000 */
[----:B------:R-:W-:Y:S01]  /*c430*/  FMUL.FTZ R14, R32, UR6 ;  /* 0x00000006200e7c20 */ /* 0x000fe20008410000 */
[----:B------:R-:W-:Y:S01]  /*c440*/  FMUL.FTZ R25, R37, UR6 ;  /* 0x0000000625197c20 */ /* 0x000fe20008410000 */
[----:B------:R-:W-:-:S02]  /*c450*/  IMAD R37, R210, -0x80, R35 ;  /* 0xffffff80d2257824 */ /* 0x000fc400078e0223 */
[----:B------:R-:W-:Y:S01]  /*c460*/  FMUL.FTZ R4, R27, UR6 ;  /* 0x000000061b047c20 */ /* 0x000fe20008410000 */
[----:B------:R-:W-:Y:S01]  /*c470*/  FMUL.FTZ R15, R33, UR6 ;  /* 0x00000006210f7c20 */ /* 0x000fe20008410000 */
[----:B------:R-:W-:Y:S01]  /*c480*/  FMUL.FTZ R69, R69, UR6 ;  /* 0x0000000645457c20 */ /* 0x000fe20008410000 */
[----:B------:R-:W-:Y:S01]  /*c490*/  MUFU.TANH R7, R7 ;  /* 0x0000000700077308 */ /* 0x000fe20000002400 */
[----:B------:R-:W-:Y:S01]  /*c4a0*/  FMUL.FTZ R9, R30, UR6 ;  /* 0x000000061e097c20 */ /* 0x000fe20008410000 */
[C---:B------:R-:W-:Y:S01]  /*c4b0*/  ISETP.GT.AND P4, PT, R37.reuse, RZ, PT ;  /* 0x000000ff2500720c */ /* 0x040fe20003f84270 */
[----:B------:R-:W-:Y:S01]  /*c4c0*/  FMUL.FTZ R24, R36, UR6 ;  /* 0x0000000624187c20 */ /* 0x000fe20008410000 */
[----:B------:R-:W-:Y:S01]  /*c4d0*/  ISETP.GT.AND P5, PT, R37, 0x1, PT ;  /* 0x000000012500780c */ /* 0x000fe20003fa4270 */
[----:B------:R-:W-:Y:S01]  /*c4e0*/  FMUL.FTZ R77, R77, UR6 ;  /* 0x000000064d4d7c20 */ /* 0x000fe20008410000 */
[----:B------:R-:W-:Y:S01]  /*c4f0*/  ISETP.GT.AND P1, PT, R37, 0x8, PT ;  /* 0x000000082500780c */ /* 0x000fe20003f24270 */
[----:B------:R-:W-:Y:S01]  /*c500*/  FMUL.FTZ R8, R31, UR6 ;  /* 0x000000061f087c20 */ /* 0x000fe20008410000 */
[----:B------:R-:W-:Y:S01]  /*c510*/  MUFU.TANH R10, R10 ;  /* 0x0000000a000a7308 */ /* 0x000fe20000002400 */
[----:B0-----:R-:W-:Y:S01]  /*c520*/  FSEL R6, R6, -INF , P4 ;  /* 0xff80000006067808 */ /* 0x001fe20002000000 */
[----:B------:R-:W-:Y:S01]  /*c530*/  FMUL.FTZ R81, R81, UR6 ;  /* 0x0000000651517c20 */ /* 0x000fe20008410000 */
[----:B------:R-:W-:Y:S01]  /*c540*/  FMUL.FTZ R13, R34, UR6 ;  /* 0x00000006220d7c20 */ /* 0x000fe20008410000 */
[C---:B------:R-:W-:Y:S01]  /*c550*/  ISETP.GT.AND P2, PT, R37.reuse, 0x9, PT ;  /* 0x000000092500780c */ /* 0x040fe20003f44270 */
[----:B------:R-:W-:Y:S01]  /*c560*/  FMUL.FTZ R28, R40, UR6 ;  /* 0x00000006281c7c20 */ /* 0x000fe20008410000 */
[----:B------:R-:W-:Y:S01]  /*c570*/  ISETP.GT.AND P3, PT, R37, 0x10, PT ;  /* 0x000000102500780c */ /* 0x000fe20003f64270 */
[----:B------:R-:W-:Y:S01]  /*c580*/  FMUL.FTZ R29, R41, UR6 ;  /* 0x00000006291d7c20 */ /* 0x000fe20008410000 */
[----:B------:R-:W-:Y:S01]  /*c590*/  MUFU.TANH R11, R11 ;  /* 0x0000000b000b7308 */ /* 0x000fe20000002400 */
[----:B------:R-:W-:Y:S01]  /*c5a0*/  FMUL.FTZ R21, R38, UR6 ;  /* 0x0000000626157c20 */ /* 0x000fe20008410000 */
        /* <DEDUP_REMOVED lines=35> */
[----:B------:R-:W-:Y:S01]  /*c7e0*/  FMUL.FTZ R63, R63, UR6 ;  /* 0x000000063f3f7c20 */ /* 0x000fe20008410000 */
[----:B------:R-:W-:Y:S01]  /*c7f0*/  FMUL.FTZ R73, R73, UR6 ;  /* 0x0000000649497c20 */ /* 0x000fe20008410000 */
[----:B------:R-:W-:Y:S01]  /*c800*/  FMUL.FTZ R66, R66, UR6 ;  /* 0x0000000642427c20 */ /* 0x000fe20008410000 */
[----:B------:R1:W-:Y:S01]  /*c810*/  MUFU.TANH R115, R69 ;  /* 0x0000004500737308 */ /* 0x0003e20000002400 */
[----:B--2---:R-:W-:Y:S01]  /*c820*/  FSEL R4, R4, -INF , P5 ;  /* 0xff80000004047808 */ /* 0x004fe20002800000 */
[----:B------:R-:W-:Y:S01]  /*c830*/  FMUL.FTZ R72, R72, UR6 ;  /* 0x0000000648487c20 */ /* 0x000fe20008410000 */
[----:B------:R-:W-:Y:S01]  /*c840*/  FMUL.FTZ R75, R75, UR6 ;  /* 0x000000064b4b7c20 */ /* 0x000fe20008410000 */
[----:B------:R-:W-:Y:S01]  /*c850*/  FMUL.FTZ R76, R76, UR6 ;  /* 0x000000064c4c7c20 */ /* 0x000fe20008410000 */
[----:B------:R-:W-:Y:S01]  /*c860*/  FMUL.FTZ R70, R70, UR6 ;  /* 0x0000000646467c20 */ /* 0x000fe20008410000 */
[----:B------:R-:W-:Y:S01]  /*c870*/  FMUL.FTZ R74, R74, UR6 ;  /* 0x000000064a4a7c20 */ /* 0x000fe20008410000 */
[----:B------:R-:W-:Y:S01]  /*c880*/  FMUL.FTZ R80, R80, UR6 ;  /* 0x0000000650507c20 */ /* 0x000fe20008410000 */
[----:B------:R-:W2:Y:S01]  /*c890*/  MUFU.TANH R9, R9 ;  /* 0x0000000900097308 */ /* 0x000ea20000002400 */
[----:B-1----:R-:W-:Y:S01]  /*c8a0*/  FSEL R69, R7, -INF , P5 ;  /* 0xff80000007457808 */ /* 0x002fe20002800000 */
[----:B------:R-:W-:Y:S01]  /*c8b0*/  FMUL.FTZ R78, R78, UR6 ;  /* 0x000000064e4e7c20 */ /* 0x000fe20008410000 */
[----:B------:R-:W-:Y:S01]  /*c8c0*/  ISETP.GT.AND P5, PT, R37, 0x18, PT ;  /* 0x000000182500780c */ /* 0x000fe20003fa4270 */
[----:B------:R-:W-:Y:S01]  /*c8d0*/  FMUL.FTZ R84, R84, UR6 ;  /* 0x0000000654547c20 */ /* 0x000fe20008410000 */
[----:B0-----:R-:W-:Y:S01]  /*c8e0*/  FSEL R91, R15, -INF , P4 ;  /* 0xff8000000f5b7808 */ /* 0x001fe20002000000 */
[----:B------:R-:W-:-:S02]  /*c8f0*/  IMAD.U32 R38, RZ, RZ, UR7 ;  /* 0x00000007ff267e24 */ /* 0x000fc4000f8e00ff */
[----:B------:R-:W-:Y:S01]  /*c900*/  FMUL.FTZ R79, R79, UR6 ;  /* 0x000000064f4f7c20 */ /* 0x000fe20008410000 */
[----:B------:R0:W-:Y:S01]  /*c910*/  MUFU.TANH R123, R77 ;  /* 0x0000004d007b7308 */ /* 0x0001e20000002400 */
[----:B------:R-:W-:Y:S01]  /*c920*/  FMUL.FTZ R82, R82, UR6 ;  /* 0x0000000652527c20 */ /* 0x000fe20008410000 */
[----:B------:R-:W-:Y:S01]  /*c930*/  FMUL.FTZ R83, R83, UR6 ;  /* 0x0000000653537c20 */ /* 0x000fe20008410000 */
[----:B------:R-:W-:Y:S01]  /*c940*/  FMUL.FTZ R86, R86, UR6 ;  /* 0x0000000656567c20 */ /* 0x000fe20008410000 */
[----:B------:R-:W-:Y:S01]  /*c950*/  FMUL.FTZ R87, R87, UR6 ;  /* 0x0000000657577c20 */ /* 0x000fe20008410000 */
[----:B------:R-:W-:Y:S01]  /*c960*/  IADD3 R3, R3, 0x28840, RZ ;  /* 0x0002884003037810 */ /* 0x000fe20007ffe0ff */
[----:B------:R-:W-:Y:S01]  /*c970*/  ULDC UR37, c[0x0][0x9d8] ;  /* 0x0002760000257ab9 */ /* 0x000fe20000000800 */
[--C-:B------:R-:W-:Y:S01]  /*c980*/  IMAD.MOV.U32 R150, RZ, RZ, R151.reuse ;  /* 0x000000ffff967224 */ /* 0x100fe200078e0097 */
[----:B------:R-:W1:Y:S01]  /*c990*/  MUFU.TANH R24, R24 ;  /* 0x0000001800187308 */ /* 0x000e620000002400 */
[----:B0-----:R-:W-:Y:S01]  /*c9a0*/  FSEL R77, R10, -INF , P1 ;  /* 0xff8000000a4d7808 */ /* 0x001fe20000800000 */
[--C-:B------:R-:W-:Y:S01]  /*c9b0*/  IMAD.MOV.U32 R149, RZ, RZ, R151.reuse ;  /* 0x000000ffff957224 */ /* 0x100fe200078e0097 */
[----:B------:R-:W-:Y:S01]  /*c9c0*/  FMNMX.FTZ R10, R6, R69, !PT ;  /* 0x00000045060a7209 */ /* 0x000fe20007810000 */
[--C-:B------:R-:W-:Y:S01]  /*c9d0*/  IMAD.MOV.U32 R147, RZ, RZ, R151.reuse ;  /* 0x000000ffff937224 */ /* 0x100fe200078e0097 */
[----:B--2---:R-:W-:Y:S01]  /*c9e0*/  FSEL R9, R9, -INF , P1 ;  /* 0xff80000009097808 */ /* 0x004fe20000800000 */
[--C-:B------:R-:W-:Y:S01]  /*c9f0*/  IMAD.MOV.U32 R146, RZ, RZ, R151.reuse ;  /* 0x000000ffff927224 */ /* 0x100fe200078e0097 */
[----:B------:R-:W-:Y:S01]  /*ca00*/  FMNMX.FTZ R10, R77, R10, !PT ;  /* 0x0000000a4d0a7209 */ /* 0x000fe20007810000 */
[----:B------:R-:W0:Y:S01]  /*ca10*/  MUFU.TANH R8, R8 ;  /* 0x0000000800087308 */ /* 0x000e220000002400 */
[----:B------:R-:W-:Y:S01]  /*ca20*/  ISETP.GT.AND P1, PT, R37, 0x19, PT ;  /* 0x000000192500780c */ /* 0x000fe20003f24270 */
[----:B------:R-:W-:Y:S01]  /*ca30*/  IMAD.MOV.U32 R144, RZ, RZ, R151 ;  /* 0x000000ffff907224 */ /* 0x000fe200078e0097 */
[----:B------:R-:W-:Y:S01]  /*ca40*/  PRMT R3, R222, 0x654, R3 ;  /* 0x00000654de037816 */ /* 0x000fe20000000003 */
[--C-:B------:R-:W-:Y:S01]  /*ca50*/  IMAD.MOV.U32 R143, RZ, RZ, R151.reuse ;  /* 0x000000ffff8f7224 */ /* 0x100fe200078e0097 */
[-C--:B------:R-:W-:Y:S01]  /*ca60*/  MOV R148, R151.reuse ;  /* 0x0000009700947202 */ /* 0x080fe20000000f00 */
[--C-:B------:R-:W-:Y:S01]  /*ca70*/  IMAD.MOV.U32 R141, RZ, RZ, R151.reuse ;  /* 0x000000ffff8d7224 */ /* 0x100fe200078e0097 */
[----:B------:R2:W-:Y:S01]  /*ca80*/  SYNCS.ARRIVE.TRANS64.RED.A1T0 RZ, [R3+URZ], RZ ;  /* 0x000000ff03ff79a7 */ /* 0x0005e2000810043f */
[----:B------:R-:W3:Y:S01]  /*ca90*/  MUFU.TANH R25, R25 ;  /* 0x0000001900197308 */ /* 0x000ee20000002400 */
[----:B-1----:R-:W-:Y:S01]  /*caa0*/  FSEL R109, R24, -INF , P5 ;  /* 0xff800000186d7808 */ /* 0x002fe20002800000 */
[--C-:B------:R-:W-:Y:S01]  /*cab0*/  IMAD.MOV.U32 R140, RZ, RZ, R151.reuse ;  /* 0x000000ffff8c7224 */ /* 0x100fe200078e0097 */
[-C--:B------:R-:W-:Y:S01]  /*cac0*/  MOV R145, R151.reuse ;  /* 0x0000009700917202 */ /* 0x080fe20000000f00 */
[--C-:B------:R-:W-:Y:S01]  /*cad0*/  IMAD.MOV.U32 R138, RZ, RZ, R151.reuse ;  /* 0x000000ffff8a7224 */ /* 0x100fe200078e0097 */
[-C--:B------:R-:W-:Y:S01]  /*cae0*/  MOV R142, R151.reuse ;  /* 0x00000097008e7202 */ /* 0x080fe20000000f00 */
[--C-:B------:R-:W-:Y:S01]  /*caf0*/  IMAD.MOV.U32 R137, RZ, RZ, R151.reuse ;  /* 0x000000ffff897224 */ /* 0x100fe200078e0097 */
[-C--:B------:R-:W-:Y:S01]  /*cb00*/  MOV R139, R151.reuse ;  /* 0x00000097008b7202 */ /* 0x080fe20000000f00 */
[----:B------:R1:W-:Y:S01]  /*cb10*/  MUFU.TANH R127, R81 ;  /* 0x00000051007f7308 */ /* 0x0003e20000002400 */
[----:B0-----:R-:W-:Y:S01]  /*cb20*/  FSEL R7, R8, -INF , P2 ;  /* 0xff80000008077808 */ /* 0x001fe20001000000 */
[--C-:B------:R-:W-:Y:S01]  /*cb30*/  IMAD.MOV.U32 R135, RZ, RZ, R151.reuse ;  /* 0x000000ffff877224 */ /* 0x100fe200078e0097 */
[-C--:B------:R-:W-:Y:S01]  /*cb40*/  MOV R136, R151.reuse ;  /* 0x0000009700887202 */ /* 0x080fe20000000f00 */
[--C-:B------:R-:W-:Y:S01]  /*cb50*/  IMAD.MOV.U32 R134, RZ, RZ, R151.reuse ;  /* 0x000000ffff867224 */ /* 0x100fe200078e0097 */
[-C--:B------:R-:W-:Y:S01]  /*cb60*/  MOV R133, R151.reuse ;  /* 0x0000009700857202 */ /* 0x080fe20000000f00 */
[--C-:B------:R-:W-:Y:S01]  /*cb70*/  IMAD.MOV.U32 R132, RZ, RZ, R151.reuse ;  /* 0x000000ffff847224 */ /* 0x100fe200078e0097 */
[-C--:B------:R-:W-:Y:S01]  /*cb80*/  MOV R130, R151.reuse ;  /* 0x0000009700827202 */ /* 0x080fe20000000f00 */
[----:B------:R-:W0:Y:S01]  /*cb90*/  MUFU.TANH R13, R13 ;  /* 0x0000000d000d7308 */ /* 0x000e220000002400 */
[----:B-1----:R-:W-:Y:S01]  /*cba0*/  FSEL R81, R11, -INF , P2 ;  /* 0xff8000000b517808 */ /* 0x002fe20001000000 */
[--C-:B------:R-:W-:Y:S01]  /*cbb0*/  IMAD.MOV.U32 R128, RZ, RZ, R151.reuse ;  /* 0x000000ffff807224 */ /* 0x100fe200078e0097 */
[----:B------:R-:W-:Y:S01]  /*cbc0*/  ISETP.GT.AND P2, PT, R37, 0x20, PT ;  /* 0x000000202500780c */ /* 0x000fe20003f44270 */
[--C-:B------:R-:W-:Y:S01]  /*cbd0*/  IMAD.MOV.U32 R126, RZ, RZ, R151.reuse ;  /* 0x000000ffff7e7224 */ /* 0x100fe200078e0097 */
[----:B------:R-:W-:Y:S01]  /*cbe0*/  FMNMX.FTZ R10, R81, R10, !PT ;  /* 0x0000000a510a7209 */ /* 0x000fe20007810000 */
[--C-:B------:R-:W-:Y:S01]  /*cbf0*/  IMAD.MOV.U32 R122, RZ, RZ, R151.reuse ;  /* 0x000000ffff7a7224 */ /* 0x100fe200078e0097 */
[----:B---3--:R-:W-:Y:S01]  /*cc00*/  FSEL R95, R25, -INF , P1 ;  /* 0xff800000195f7808 */ /* 0x008fe20000800000 */
[----:B------:R-:W1:Y:S01]  /*cc10*/  MUFU.TANH R28, R28 ;  /* 0x0000001c001c7308 */ /* 0x000e620000002400 */
[----:B------:R-:W-:Y:S01]  /*cc20*/  FMNMX.FTZ R10, R111, R10, !PT ;  /* 0x0000000a6f0a7209 */ /* 0x000fe20007810000 */
[--C-:B------:R-:W-:Y:S01]  /*cc30*/  IMAD.MOV.U32 R120, RZ, RZ, R151.reuse ;  /* 0x000000ffff787224 */ /* 0x100fe200078e0097 */
[-C--:B------:R-:W-:Y:S01]  /*cc40*/  MOV R124, R151.reuse ;  /* 0x00000097007c7202 */ /* 0x080fe20000000f00 */
[--C-:B------:R-:W-:Y:S01]  /*cc50*/  IMAD.MOV.U32 R116, RZ, RZ, R151.reuse ;  /* 0x000000ffff747224 */ /* 0x100fe200078e0097 */
[----:B------:R-:W-:Y:S01]  /*cc60*/  FMNMX.FTZ R10, R91, R10, !PT ;  /* 0x0000000a5b0a7209 */ /* 0x000fe20007810000 */
[--C-:B------:R-:W-:Y:S01]  /*cc70*/  IMAD.MOV.U32 R114, RZ, RZ, R151.reuse ;  /* 0x000000ffff727224 */ /* 0x100fe200078e0097 */
[-C--:B------:R-:W-:Y:S01]  /*cc80*/  MOV R118, R151.reuse ;  /* 0x0000009700767202 */ /* 0x080fe20000000f00 */
[----:B------:R-:W3:Y:S01]  /*cc90*/  MUFU.TANH R12, R12 ;  /* 0x0000000c000c7308 */ /* 0x000ee20000002400 */
[----:B------:R-:W-:Y:S01]  /*cca0*/  FMNMX.FTZ R10, R109, R10, !PT ;  /* 0x0000000a6d0a7209 */ /* 0x000fe20007810000 */
[--C-:B------:R-:W-:Y:S01]  /*ccb0*/  IMAD.MOV.U32 R110, RZ, RZ, R151.reuse ;  /* 0x000000ffff6e7224 */ /* 0x100fe200078e0097 */
[----:B0-----:R-:W-:Y:S01]  /*ccc0*/  FSEL R13, R13, -INF , P3 ;  /* 0xff8000000d0d7808 */ /* 0x001fe20001800000 */
[--C-:B------:R-:W-:Y:S01]  /*ccd0*/  IMAD.MOV.U32 R108, RZ, RZ, R151.reuse ;  /* 0x000000ffff6c7224 */ /* 0x100fe200078e0097 */
[----:B------:R-:W-:Y:S01]  /*cce0*/  ISETP.GT.AND P3, PT, R37, 0x21, PT ;  /* 0x000000212500780c */ /* 0x000fe20003f64270 */
[--C-:B------:R-:W-:Y:S01]  /*ccf0*/  IMAD.MOV.U32 R104, RZ, RZ, R151.reuse ;  /* 0x000000ffff687224 */ /* 0x100fe200078e0097 */
[----:B------:R-:W-:Y:S01]  /*cd00*/  FMNMX.FTZ R10, R95, R10, !PT ;  /* 0x0000000a5f0a7209 */ /* 0x000fe20007810000 */
[----:B------:R-:W0:Y:S01]  /*cd10*/  MUFU.TANH R29, R29 ;  /* 0x0000001d001d7308 */ /* 0x000e220000002400 */
[----:B-1----:R-:W-:Y:S01]  /*cd20*/  FSEL R107, R28, -INF , P2 ;  /* 0xff8000001c6b7808 */ /* 0x002fe20001000000 */
[--C-:B------:R-:W-:Y:S01]  /*cd30*/  IMAD.MOV.U32 R102, RZ, RZ, R151.reuse ;  /* 0x000000ffff667224 */ /* 0x100fe200078e0097 */
[-C--:B------:R-:W-:Y:S01]  /*cd40*/  MOV R112, R151.reuse ;  /* 0x0000009700707202 */ /* 0x080fe20000000f00 */
[--C-:B------:R-:W-:Y:S01]  /*cd50*/  IMAD.MOV.U32 R98, RZ, RZ, R151.reuse ;  /* 0x000000ffff627224 */ /* 0x100fe200078e0097 */
[----:B------:R-:W-:Y:S01]  /*cd60*/  FMNMX.FTZ R10, R107, R10, !PT ;  /* 0x0000000a6b0a7209 */ /* 0x000fe20007810000 */
[--C-:B------:R-:W-:Y:S01]  /*cd70*/  IMAD.MOV.U32 R92, RZ, RZ, R151.reuse ;  /* 0x000000ffff5c7224 */ /* 0x100fe200078e0097 */
[----:B------:R-:W-:Y:S01]  /*cd80*/  MOV R106, R151 ;  /* 0x00000097006a7202 */ /* 0x000fe20000000f00 */
[----:B------:R-:W1:Y:S01]  /*cd90*/  MUFU.TANH R21, R21 ;  /* 0x0000001500157308 */ /* 0x000e620000002400 */
[----:B---3--:R-:W-:Y:S01]  /*cda0*/  FSEL R11, R12, -INF , P4 ;  /* 0xff8000000c0b7808 */ /* 0x008fe20002000000 */
[----:B------:R-:W-:Y:S01]  /*cdb0*/  IMAD.MOV.U32 R90, RZ, RZ, R151 ;  /* 0x000000ffff5a7224 */ /* 0x000fe200078e0097 */
[----:B------:R-:W-:-:S02]  /*cdc0*/  ISETP.GT.AND P4, PT, R37, 0x28, PT ;  /* 0x000000282500780c */ /* 0x000fc40003f84270 */
[-C--:B------:R-:W-:Y:S02]  /*cdd0*/  MOV R100, R151.reuse ;  /* 0x0000009700647202 */ /* 0x080fe40000000f00 */
[-C--:B------:R-:W-:Y:S01]  /*cde0*/  MOV R94, R151.reuse ;  /* 0x00000097005e7202 */ /* 0x080fe20000000f00 */
[----:B------:R-:W3:Y:S01]  /*cdf0*/  MUFU.TANH R44, R44 ;  /* 0x0000002c002c7308 */ /* 0x000ee20000002400 */
[----:B0-----:R-:W-:Y:S02]  /*ce00*/  FSEL R89, R29, -INF , P3 ;  /* 0xff8000001d597808 */ /* 0x001fe40001800000 */
[----:B------:R-:W-:Y:S02]  /*ce10*/  MOV R88, R151 ;  /* 0x0000009700587202 */ /* 0x000fe40000000f00 */
[----:B------:R-:W-:-:S03]  /*ce20*/  FMNMX.FTZ R10, R89, R10, !PT ;  /* 0x0000000a590a7209 */ /* 0x000fc60007810000 */
[----:B------:R-:W0:Y:S01]  /*ce30*/  MUFU.TANH R20, R20 ;  /* 0x0000001400147308 */ /* 0x000e220000002400 */
[----:B-1----:R-:W-:Y:S02]  /*ce40*/  FSEL R21, R21, -INF , P5 ;  /* 0xff80000015157808 */ /* 0x002fe40002800000 */
[----:B------:R-:W-:-:S05]  /*ce50*/  ISETP.GT.AND P5, PT, R37, 0x29, PT ;  /* 0x000000292500780c */ /* 0x000fca0003fa4270 */
[----:B------:R-:W1:Y:S01]  /*ce60*/  MUFU.TANH R32, R32 ;  /* 0x0000002000207308 */ /* 0x000e620000002400 */
[----:B---3--:R-:W-:-:S04]  /*ce70*/  FSEL R105, R44, -INF , P4 ;  /* 0xff8000002c697808 */ /* 0x008fc80002000000 */
[----:B------:R-:W-:-:S03]  /*ce80*/  FMNMX.FTZ R10, R105, R10, !PT ;  /* 0x0000000a690a7209 */ /* 0x000fc60007810000 */
[----:B------:R-:W3:Y:S01]  /*ce90*/  MUFU.TANH R27, R27 ;  /* 0x0000001b001b7308 */ /* 0x000ee20000002400 */
[----:B0-----:R-:W-:Y:S02]  /*cea0*/  FSEL R15, R20, -INF , P1 ;  /* 0xff800000140f7808 */ /* 0x001fe40000800000 */
[----:B------:R-:W-:-:S05]  /*ceb0*/  ISETP.GT.AND P1, PT, R37, 0x30, PT ;  /* 0x000000302500780c */ /* 0x000fca0003f24270 */
[----:B------:R-:W0:Y:S01]  /*cec0*/  MUFU.TANH R48, R48 ;  /* 0x0000003000307308 */ /* 0x000e220000002400 */
[----:B-1----:R-:W-:-:S04]  /*ced0*/  FSEL R93, R32, -INF , P5 ;  /* 0xff800000205d7808 */ /* 0x002fc80002800000 */
[----:B------:R-:W-:-:S03]  /*cee0*/  FMNMX.FTZ R10, R93, R10, !PT ;  /* 0x0000000a5d0a7209 */ /* 0x000fc60007810000 */
[----:B------:R-:W1:Y:S01]  /*cef0*/  MUFU.TANH R26, R26 ;  /* 0x0000001a001a7308 */ /* 0x000e620000002400 */
[----:B---3--:R-:W-:Y:S02]  /*cf00*/  FSEL R27, R27, -INF , P2 ;  /* 0xff8000001b1b7808 */ /* 0x008fe40001000000 */
[----:B------:R-:W-:-:S05]  /*cf10*/  ISETP.GT.AND P2, PT, R37, 0x31, PT ;  /* 0x000000312500780c */ /* 0x000fca0003f44270 */
[----:B------:R-:W3:Y:S01]  /*cf20*/  MUFU.TANH R49, R49 ;  /* 0x0000003100317308 */ /* 0x000ee20000002400 */
[----:B0-----:R-:W-:-:S04]  /*cf30*/  FSEL R103, R48, -INF , P1 ;  /* 0xff80000030677808 */ /* 0x001fc80000800000 */
        /* <DEDUP_REMOVED lines=10> */
[----:B------:R-:W-:Y:S01]  /*cfe0*/  MUFU.TANH R53, R53 ;  /* 0x0000003500357308 */ /* 0x000fe20000002400 */
[----:B-1----:R-:W-:-:S04]  /*cff0*/  FSEL R101, R52, -INF , P3 ;  /* 0xff80000034657808 */ /* 0x002fc80001800000 */
[----:B------:R-:W-:-:S03]  /*d000*/  FMNMX.FTZ R10, R101, R10, !PT ;  /* 0x0000000a650a7209 */ /* 0x000fc60007810000 */
[----:B------:R-:W0:Y:S01]  /*d010*/  MUFU.TANH R34, R34 ;  /* 0x0000002200227308 */ /* 0x000e220000002400 */
[----:B---3--:R-:W-:Y:S02]  /*d020*/  FSEL R29, R30, -INF , P5 ;  /* 0xff8000001e1d7808 */ /* 0x008fe40002800000 */
[----:B------:R-:W-:-:S05]  /*d030*/  ISETP.GT.AND P5, PT, R37, 0x40, PT ;  /* 0x000000402500780c */ /* 0x000fca0003fa4270 */
[----:B------:R-:W-:Y:S08]  /*d040*/  MUFU.TANH R56, R56 ;  /* 0x0000003800387308 */ /* 0x000ff00000002400 */
[----:B------:R-:W1:Y:S01]  /*d050*/  MUFU.TANH R33, R33 ;  /* 0x0000002100217308 */ /* 0x000e620000002400 */
[----:B0-----:R-:W-:Y:S02]  /*d060*/  FSEL R35, R34, -INF , P1 ;  /* 0xff80000022237808 */ /* 0x001fe40000800000 */
[----:B------:R-:W-:-:S05]  /*d070*/  ISETP.GT.AND P1, PT, R37, 0x41, PT ;  /* 0x000000412500780c */ /* 0x000fca0003f24270 */
[----:B------:R-:W0:Y:S08]  /*d080*/  MUFU.TANH R57, R57 ;  /* 0x0000003900397308 */ /* 0x000e300000002400 */
[----:B------:R-:W3:Y:S01]  /*d090*/  MUFU.TANH R39, R39 ;  /* 0x0000002700277308 */ /* 0x000ee20000002400 */
[----:B-1----:R-:W-:Y:S02]  /*d0a0*/  FSEL R33, R33, -INF , P2 ;  /* 0xff80000021217808 */ /* 0x002fe40001000000 */
[----:B------:R-:W-:-:S05]  /*d0b0*/  ISETP.GT.AND P2, PT, R37, 0x48, PT ;  /* 0x000000482500780c */ /* 0x000fca0003f44270 */
[----:B------:R-:W-:Y:S01]  /*d0c0*/  MUFU.TANH R60, R60 ;  /* 0x0000003c003c7308 */ /* 0x000fe20000002400 */
[----:B0-----:R-:W-:-:S07]  /*d0d0*/  FSEL R49, R57, -INF , P1 ;  /* 0xff80000039317808 */ /* 0x001fce0000800000 */
[----:B------:R-:W0:Y:S01]  /*d0e0*/  MUFU.TANH R41, R41 ;  /* 0x0000002900297308 */ /* 0x000e220000002400 */
[----:B---3--:R-:W-:Y:S02]  /*d0f0*/  FSEL R39, R39, -INF , P3 ;  /* 0xff80000027277808 */ /* 0x008fe40001800000 */
[----:B------:R-:W-:-:S05]  /*d100*/  ISETP.GT.AND P3, PT, R37, 0x49, PT ;  /* 0x000000492500780c */ /* 0x000fca0003f64270 */
[----:B------:R-:W-:Y:S08]  /*d110*/  MUFU.TANH R61, R61 ;  /* 0x0000003d003d7308 */ /* 0x000ff00000002400 */
[----:B------:R1:W-:Y:S01]  /*d120*/  MUFU.TANH R131, R85 ;  /* 0x0000005500837308 */ /* 0x0003e20000002400 */
[----:B0-----:R-:W-:-:S07]  /*d130*/  FSEL R41, R41, -INF , P4 ;  /* 0xff80000029297808 */ /* 0x001fce0002000000 */
[----:B------:R-:W0:Y:S01]  /*d140*/  MUFU.TANH R43, R43 ;  /* 0x0000002b002b7308 */ /* 0x000e220000002400 */
[----:B-1----:R-:W-:Y:S02]  /*d150*/  FSEL R85, R53, -INF , P4 ;  /* 0xff80000035557808 */ /* 0x002fe40002000000 */
[----:B------:R-:W-:Y:S02]  /*d160*/  ISETP.GT.AND P4, PT, R37, 0x50, PT ;  /* 0x000000502500780c */ /* 0x000fe40003f84270 */
[----:B------:R-:W-:-:S03]  /*d170*/  FMNMX.FTZ R10, R85, R10, !PT ;  /* 0x0000000a550a7209 */ /* 0x000fc60007810000 */
[----:B------:R-:W-:Y:S08]  /*d180*/  MUFU.TANH R64, R64 ;  /* 0x0000004000407308 */ /* 0x000ff00000002400 */
[----:B------:R1:W-:Y:S01]  /*d190*/  MUFU.TANH R59, R71 ;  /* 0x00000047003b7308 */ /* 0x0003e20000002400 */
[----:B0-----:R-:W-:-:S07]  /*d1a0*/  FSEL R43, R43, -INF , P5 ;  /* 0xff8000002b2b7808 */ /* 0x001fce0002800000 */
[----:B------:R-:W0:Y:S01]  /*d1b0*/  MUFU.TANH R45, R45 ;  /* 0x0000002d002d7308 */ /* 0x000e220000002400 */
[----:B-1----:R-:W-:Y:S02]  /*d1c0*/  FSEL R71, R56, -INF , P5 ;  /* 0xff80000038477808 */ /* 0x002fe40002800000 */
[----:B------:R-:W-:Y:S02]  /*d1d0*/  ISETP.GT.AND P5, PT, R37, 0x51, PT ;  /* 0x000000512500780c */ /* 0x000fe40003fa4270 */
[----:B------:R-:W-:-:S03]  /*d1e0*/  FMNMX.FTZ R10, R71, R10, !PT ;  /* 0x0000000a470a7209 */ /* 0x000fc60007810000 */
[----:B------:R-:W1:Y:S01]  /*d1f0*/  MUFU.TANH R65, R65 ;  /* 0x0000004100417308 */ /* 0x000e620000002400 */
[----:B------:R-:W-:-:S07]  /*d200*/  FMNMX.FTZ R10, R49, R10, !PT ;  /* 0x0000000a310a7209 */ /* 0x000fce0007810000 */
[----:B------:R-:W3:Y:S01]  /*d210*/  MUFU.TANH R47, R62 ;  /* 0x0000003e002f7308 */ /* 0x000ee20000002400 */
[----:B0-----:R-:W-:Y:S02]  /*d220*/  FSEL R45, R45, -INF , P1 ;  /* 0xff8000002d2d7808 */ /* 0x001fe40000800000 */
[----:B------:R-:W-:-:S05]  /*d230*/  ISETP.GT.AND P1, PT, R37, 0x58, PT ;  /* 0x000000582500780c */ /* 0x000fca0003f24270 */
[----:B------:R0:W4:Y:S01]  /*d240*/  MUFU.TANH R36, R67 ;  /* 0x0000004300247308 */ /* 0x0001220000002400 */
[----:B-1----:R-:W-:-:S07]  /*d250*/  FSEL R99, R65, -INF , P5 ;  /* 0xff80000041637808 */ /* 0x002fce0002800000 */
[----:B------:R-:W1:Y:S01]  /*d260*/  MUFU.TANH R68, R68 ;  /* 0x0000004400447308 */ /* 0x000e620000002400 */
[----:B0-----:R-:W-:Y:S02]  /*d270*/  FSEL R67, R60, -INF , P2 ;  /* 0xff8000003c437808 */ /* 0x001fe40001000000 */
[----:B---3--:R-:W-:Y:S02]  /*d280*/  FSEL R47, R47, -INF , P2 ;  /* 0xff8000002f2f7808 */ /* 0x008fe40001000000 */
[----:B------:R-:W-:Y:S02]  /*d290*/  FMNMX.FTZ R10, R67, R10, !PT ;  /* 0x0000000a430a7209 */ /* 0x000fe40007810000 */
[----:B------:R-:W-:Y:S01]  /*d2a0*/  ISETP.GT.AND P2, PT, R37, 0x59, PT ;  /* 0x000000592500780c */ /* 0x000fe20003f44270 */
[----:B------:R-:W0:Y:S01]  /*d2b0*/  MUFU.TANH R51, R63 ;  /* 0x0000003f00337308 */ /* 0x000e220000002400 */
[----:B----4-:R-:W-:Y:S02]  /*d2c0*/  FSEL R57, R36, -INF , P5 ;  /* 0xff80000024397808 */ /* 0x010fe40002800000 */
[----:B------:R-:W-:-:S02]  /*d2d0*/  FSEL R115, R115, -INF , P2 ;  /* 0xff80000073737808 */ /* 0x000fc40001000000 */
[----:B------:R-:W-:Y:S02]  /*d2e0*/  ISETP.GT.AND P5, PT, R37, 0x68, PT ;  /* 0x000000682500780c */ /* 0x000fe40003fa4270 */
[----:B------:R-:W-:Y:S01]  /*d2f0*/  FSEL R59, R59, -INF , P2 ;  /* 0xff8000003b3b7808 */ /* 0x000fe20001000000 */
[----:B------:R3:W-:Y:S01]  /*d300*/  MUFU.TANH R119, R73 ;  /* 0x0000004900777308 */ /* 0x0007e20000002400 */
[----:B-1----:R-:W-:Y:S02]  /*d310*/  FSEL R113, R68, -INF , P1 ;  /* 0xff80000044717808 */ /* 0x002fe40000800000 */
[----:B------:R-:W-:-:S05]  /*d320*/  ISETP.GT.AND P2, PT, R37, 0x70, PT ;  /* 0x000000702500780c */ /* 0x000fca0003f44270 */
[----:B------:R-:W1:Y:S01]  /*d330*/  MUFU.TANH R66, R66 ;  /* 0x0000004200427308 */ /* 0x000e620000002400 */
[----:B---3--:R-:W-:Y:S02]  /*d340*/  FSEL R73, R61, -INF , P3 ;  /* 0xff8000003d497808 */ /* 0x008fe40001800000 */
[----:B0-----:R-:W-:Y:S02]  /*d350*/  FSEL R51, R51, -INF , P3 ;  /* 0xff80000033337808 */ /* 0x001fe40001800000 */
[----:B------:R-:W-:Y:S02]  /*d360*/  FMNMX.FTZ R10, R73, R10, !PT ;  /* 0x0000000a490a7209 */ /* 0x000fe40007810000 */
[----:B------:R-:W-:Y:S01]  /*d370*/  ISETP.GT.AND P3, PT, R37, 0x60, PT ;  /* 0x000000602500780c */ /* 0x000fe20003f64270 */
[----:B------:R-:W0:Y:S08]  /*d380*/  MUFU.TANH R72, R72 ;  /* 0x0000004800487308 */ /* 0x000e300000002400 */
[----:B------:R3:W4:Y:S01]  /*d390*/  MUFU.TANH R63, R75 ;  /* 0x0000004b003f7308 */ /* 0x0007220000002400 */
[----:B-1----:R-:W-:-:S07]  /*d3a0*/  FSEL R53, R66, -INF , P4 ;  /* 0xff80000042357808 */ /* 0x002fce0002000000 */
[----:B------:R-:W1:Y:S01]  /*d3b0*/  MUFU.TANH R55, R70 ;  /* 0x0000004600377308 */ /* 0x000e620000002400 */
[----:B---3--:R-:W-:Y:S02]  /*d3c0*/  FSEL R75, R64, -INF , P4 ;  /* 0xff800000404b7808 */ /* 0x008fe40002000000 */
[----:B------:R-:W-:Y:S02]  /*d3d0*/  ISETP.GT.AND P4, PT, R37, 0x61, PT ;  /* 0x000000612500780c */ /* 0x000fe40003f84270 */
[----:B------:R-:W-:Y:S02]  /*d3e0*/  FMNMX.FTZ R10, R75, R10, !PT ;  /* 0x0000000a4b0a7209 */ /* 0x000fe40007810000 */
[----:B0-----:R-:W-:Y:S01]  /*d3f0*/  FSEL R117, R72, -INF , P3 ;  /* 0xff80000048757808 */ /* 0x001fe20001800000 */
[----:B------:R-:W0:Y:S01]  /*d400*/  MUFU.TANH R76, R76 ;  /* 0x0000004c004c7308 */ /* 0x000e220000002400 */
[----:B------:R-:W-:Y:S02]  /*d410*/  FMNMX.FTZ R10, R99, R10, !PT ;  /* 0x0000000a630a7209 */ /* 0x000fe40007810000 */
[----:B------:R-:W-:-:S02]  /*d420*/  FSEL R119, R119, -INF , P4 ;  /* 0xff80000077777808 */ /* 0x000fc40002000000 */
[----:B------:R-:W-:Y:S02]  /*d430*/  FMNMX.FTZ R10, R113, R10, !PT ;  /* 0x0000000a710a7209 */ /* 0x000fe40007810000 */
[----:B----4-:R-:W-:Y:S01]  /*d440*/  FSEL R63, R63, -INF , P4 ;  /* 0xff8000003f3f7808 */ /* 0x010fe20002000000 */
[----:B------:R-:W3:Y:S01]  /*d450*/  MUFU.TANH R74, R74 ;  /* 0x0000004a004a7308 */ /* 0x000ee20000002400 */
[----:B------:R-:W-:Y:S02]  /*d460*/  FMNMX.FTZ R10, R115, R10, !PT ;  /* 0x0000000a730a7209 */ /* 0x000fe40007810000 */
[----:B-1----:R-:W-:Y:S02]  /*d470*/  FSEL R55, R55, -INF , P1 ;  /* 0xff80000037377808 */ /* 0x002fe40000800000 */
[----:B------:R-:W-:Y:S02]  /*d480*/  FMNMX.FTZ R10, R117, R10, !PT ;  /* 0x0000000a750a7209 */ /* 0x000fe40007810000 */
[----:B------:R-:W-:Y:S01]  /*d490*/  ISETP.GT.AND P1, PT, R37, 0x69, PT ;  /* 0x000000692500780c */ /* 0x000fe20003f24270 */
[----:B------:R-:W1:Y:S01]  /*d4a0*/  MUFU.TANH R80, R80 ;  /* 0x0000005000507308 */ /* 0x000e620000002400 */
[----:B0-----:R-:W-:-:S02]  /*d4b0*/  FSEL R121, R76, -INF , P5 ;  /* 0xff8000004c797808 */ /* 0x001fc40002800000 */
[----:B------:R-:W-:Y:S02]  /*d4c0*/  FMNMX.FTZ R10, R119, R10, !PT ;  /* 0x0000000a770a7209 */ /* 0x000fe40007810000 */
[----:B------:R-:W-:Y:S02]  /*d4d0*/  FSEL R123, R123, -INF , P1 ;  /* 0xff8000007b7b7808 */ /* 0x000fe40000800000 */
[----:B------:R-:W-:Y:S01]  /*d4e0*/  FMNMX.FTZ R10, R121, R10, !PT ;  /* 0x0000000a790a7209 */ /* 0x000fe20007810000 */
[----:B------:R-:W0:Y:S01]  /*d4f0*/  MUFU.TANH R78, R78 ;  /* 0x0000004e004e7308 */ /* 0x000e220000002400 */
[----:B---3--:R-:W-:Y:S02]  /*d500*/  FSEL R61, R74, -INF , P3 ;  /* 0xff8000004a3d7808 */ /* 0x008fe40001800000 */
[----:B------:R-:W-:Y:S02]  /*d510*/  ISETP.GT.AND P3, PT, R37, 0x71, PT ;  /* 0x000000712500780c */ /* 0x000fe40003f64270 */
[----:B------:R-:W-:-:S02]  /*d520*/  FMNMX.FTZ R10, R123, R10, !PT ;  /* 0x0000000a7b0a7209 */ /* 0x000fc40007810000 */
[----:B------:R-:W-:Y:S01]  /*d530*/  ISETP.GT.AND P4, PT, R37, 0x78, PT ;  /* 0x000000782500780c */ /* 0x000fe20003f84270 */
[----:B------:R-:W3:Y:S01]  /*d540*/  MUFU.TANH R84, R84 ;  /* 0x0000005400547308 */ /* 0x000ee20000002400 */
[----:B-1----:R-:W-:Y:S02]  /*d550*/  FSEL R125, R80, -INF , P2 ;  /* 0xff800000507d7808 */ /* 0x002fe40001000000 */
[----:B------:R-:W-:Y:S02]  /*d560*/  FSEL R127, R127, -INF , P3 ;  /* 0xff8000007f7f7808 */ /* 0x000fe40001800000 */
[----:B------:R-:W-:-:S03]  /*d570*/  FMNMX.FTZ R10, R125, R10, !PT ;  /* 0x0000000a7d0a7209 */ /* 0x000fc60007810000 */
[----:B------:R-:W-:Y:S01]  /*d580*/  MUFU.TANH R82, R82 ;  /* 0x0000005200527308 */ /* 0x000fe20000002400 */
[----:B0-----:R-:W-:Y:S02]  /*d590*/  FSEL R65, R78, -INF , P5 ;  /* 0xff8000004e417808 */ /* 0x001fe40002800000 */
[----:B------:R-:W-:Y:S02]  /*d5a0*/  ISETP.GT.AND P5, PT, R37, 0x79, PT ;  /* 0x000000792500780c */ /* 0x000fe40003fa4270 */
[----:B------:R-:W-:Y:S02]  /*d5b0*/  FMNMX.FTZ R10, R127, R10, !PT ;  /* 0x0000000a7f0a7209 */ /* 0x000fe40007810000 */
[----:B------:R-:W-:Y:S01]  /*d5c0*/  FSEL R131, R131, -INF , P5 ;  /* 0xff80000083837808 */ /* 0x000fe20002800000 */
[----:B------:R-:W-:Y:S01]  /*d5d0*/  MUFU.TANH R86, R86 ;  /* 0x0000005600567308 */ /* 0x000fe20000002400 */
[----:B---3--:R-:W-:-:S04]  /*d5e0*/  FSEL R129, R84, -INF , P4 ;  /* 0xff80000054817808 */ /* 0x008fc80002000000 */
[----:B------:R-:W-:-:S04]  /*d5f0*/  FMNMX.FTZ R10, R129, R10, !PT ;  /* 0x0000000a810a7209 */ /* 0x000fc80007810000 */
[----:B------:R-:W-:Y:S02]  /*d600*/  FMNMX.FTZ R12, R131, R10, !PT ;  /* 0x0000000a830c7209 */ /* 0x000fe40007810000 */
[----:B------:R0:W1:Y:S03]  /*d610*/  MUFU.TANH R10, R79 ;  /* 0x0000004f000a7308 */ /* 0x0000660000002400 */
[----:B------:R-:W3:Y:S02]  /*d620*/  SHFL.BFLY PT, R37, R12, 0x2, 0x1f ;  /* 0x0c401f000c257f89 */ /* 0x000ee400000e0000 */
[----:B---3--:R-:W-:-:S03]  /*d630*/  FMNMX.FTZ R14, R12, R37, !PT ;  /* 0x000000250c0e7209 */ /* 0x008fc60007810000 */
[----:B------:R-:W3:Y:S02]  /*d640*/  MUFU.TANH R12, R83 ;  /* 0x00000053000c7308 */ /* 0x000ee40000002400 */
[----:B------:R-:W4:Y:S02]  /*d650*/  SHFL.BFLY PT, R37, R14, 0x1, 0x1f ;  /* 0x0c201f000e257f89 */ /* 0x000f2400000e0000 */
[----:B----4-:R-:W-:-:S04]  /*d660*/  FMNMX.FTZ R37, R14, R37, !PT ;  /* 0x000000250e257209 */ /* 0x010fc80007810000 */
[----:B------:R4:W5:Y:S01]  /*d670*/  MUFU.TANH R14, R87 ;  /* 0x00000057000e7308 */ /* 0x0009620000002400 */
[C---:B------:R-:W-:Y:S01]  /*d680*/  FSETP.NEU.FTZ.AND P6, PT, R37.reuse, -INF , PT ;  /* 0xff8000002500780b */ /* 0x040fe20003fdd000 */
[----:B------:R-:W-:-:S05]  /*d690*/  FMUL.FTZ R8, R37, R38 ;  /* 0x0000002625087220 */ /* 0x000fca0000410000 */
[----:B------:R-:W-:-:S05]  /*d6a0*/  FSEL R8, R8, RZ, P6 ;  /* 0x000000ff08087208 */ /* 0x000fca0003000000 */
[--C-:B------:R-:W-:Y:S01]  /*d6b0*/  FFMA.FTZ R160, R6, R38, -R8.reuse ;  /* 0x0000002606a07223 */ /* 0x100fe20000010808 */
[----:B------:R-:W-:Y:S01]  /*d6c0*/  FMNMX.FTZ R6, R5, R4, !PT ;  /* 0x0000000405067209 */ /* 0x000fe20007810000 */
[-CC-:B0-----:R-:W-:Y:S01]  /*d6d0*/  FFMA.FTZ R79, R91, R38.reuse, -R8.reuse ;  /* 0x000000265b4f7223 */ /* 0x181fe20000010808 */
[----:B-1----:R-:W-:Y:S01]  /*d6e0*/  FSEL R91, R10, -INF , P1 ;  /* 0xff8000000a5b7808 */ /* 0x002fe20000800000 */
[--C-:B----4-:R-:W-:Y:S01]  /*d6f0*/  FFMA.FTZ R87, R93, R38, -R8.reuse ;  /* 0x000000265d577223 */ /* 0x110fe20000010808 */
[----:B------:R-:W-:Y:S01]  /*d700*/  FMNMX.FTZ R6, R9, R6, !PT ;  /* 0x0000000609067209 */ /* 0x000fe20007810000 */
[-CC-:B------:R-:W-:Y:S01]  /*d710*/  FFMA.FTZ R162, R77, R38.reuse, -R8.reuse ;  /* 0x000000264da27223 */ /* 0x180fe20000010808 */
[----:B------:R-:W-:Y:S01]  /*d720*/  FSEL R93, R82, -INF , P2 ;  /* 0xff800000525d7808 */ /* 0x000fe20001000000 */
[--C-:B------:R-:W-:Y:S01]  /*d730*/  FFMA.FTZ R77, R81, R38, -R8.reuse ;  /* 0x00000026514d7223 */ /* 0x100fe20000010808 */
[----:B------:R-:W-:Y:S01]  /*d740*/  FMNMX.FTZ R6, R7, R6, !PT ;  /* 0x0000000607067209 */ /* 0x000fe20007810000 */
[-CC-:B------:R-:W-:Y:S01]  /*d750*/  FFMA.FTZ R81, R95, R38.reuse, -R8.reuse ;  /* 0x000000265f517223 */ /* 0x180fe20000010808 */
[----:B---3--:R-:W-:Y:S01]  /*d760*/  FSEL R95, R12, -INF , P3 ;  /* 0xff8000000c5f7808 */ /* 0x008fe20001800000 */
[--C-:B------:R-:W-:Y:S01]  /*d770*/  FFMA.FTZ R83, R89, R38, -R8.reuse ;  /* 0x0000002659537223 */ /* 0x100fe20000010808 */
[----:B------:R-:W-:Y:S01]  /*d780*/  FMNMX.FTZ R6, R13, R6, !PT ;  /* 0x000000060d067209 */ /* 0x000fe20007810000 */
[-CC-:B------:R-:W-:Y:S01]  /*d790*/  FFMA.FTZ R89, R97, R38.reuse, -R8.reuse ;  /* 0x0000002661597223 */ /* 0x180fe20000010808 */
[----:B------:R-:W-:Y:S01]  /*d7a0*/  FSEL R97, R86, -INF , P4 ;  /* 0xff80000056617808 */ /* 0x000fe20002000000 */
[--C-:B------:R-:W-:Y:S01]  /*d7b0*/  FFMA.FTZ R174, R101, R38, -R8.reuse ;  /* 0x0000002665ae7223 */ /* 0x100fe20000010808 */
[----:B------:R-:W-:Y:S01]  /*d7c0*/  FMNMX.FTZ R6, R11, R6, !PT ;  /* 0x000000060b067209 */ /* 0x000fe20007810000 */
[-CC-:B------:R-:W-:Y:S01]  /*d7d0*/  FFMA.FTZ R176, R71, R38.reuse, -R8.reuse ;  /* 0x0000002647b07223 */ /* 0x180fe20000010808 */
[----:B-----5:R-:W-:Y:S01]  /*d7e0*/  FSEL R101, R14, -INF , P5 ;  /* 0xff8000000e657808 */ /* 0x020fe20002800000 */
[--C-:B------:R-:W-:Y:S01]  /*d7f0*/  FFMA.FTZ R71, R49, R38, -R8.reuse ;  /* 0x0000002631477223 */ /* 0x100fe20000010808 */
[----:B------:R-:W-:Y:S01]  /*d800*/  FMNMX.FTZ R6, R21, R6, !PT ;  /* 0x0000000615067209 */ /* 0x000fe20007810000 */
[-CC-:B------:R-:W-:Y:S01]  /*d810*/  FFMA.FTZ R69, R69, R38.reuse, -R8.reuse ;  /* 0x0000002645457223 */ /* 0x180fe20000010808 */
[----:B------:R-:W-:Y:S01]  /*d820*/  MUFU.EX2 R160, R160 ;  /* 0x000000a000a07308 */ /* 0x000fe20000000800 */
[--C-:B------:R-:W-:Y:S01]  /*d830*/  FFMA.FTZ R178, R67, R38, -R8.reuse ;  /* 0x0000002643b27223 */ /* 0x100fe20000010808 */
[----:B------:R-:W-:Y:S01]  /*d840*/  FMNMX.FTZ R6, R15, R6, !PT ;  /* 0x000000060f067209 */ /* 0x000fe20007810000 */
[-CC-:B------:R-:W-:Y:S01]  /*d850*/  FFMA.FTZ R67, R73, R38.reuse, -R8.reuse ;  /* 0x0000002649437223 */ /* 0x180fe20000010808 */
[-CC-:B------:R-:W-:Y:S01]  /*d860*/  FFMA.FTZ R168, R107, R38.reuse, -R8.reuse ;  /* 0x000000266ba87223 */ /* 0x180fe20000010808 */
[--C-:B------:R-:W-:Y:S01]  /*d870*/  FFMA.FTZ R170, R105, R38, -R8.reuse ;  /* 0x0000002669aa7223 */ /* 0x100fe20000010808 */
[----:B------:R-:W-:Y:S01]  /*d880*/  FMNMX.FTZ R6, R27, R6, !PT ;  /* 0x000000061b067209 */ /* 0x000fe20007810000 */
[-CC-:B------:R-:W-:Y:S01]  /*d890*/  FFMA.FTZ R172, R103, R38.reuse, -R8.reuse ;  /* 0x0000002667ac7223 */ /* 0x180fe20000010808 */
[----:B------:R-:W0:Y:S01]  /*d8a0*/  MUFU.EX2 R69, R69 ;  /* 0x0000004500457308 */ /* 0x000e220000000800 */
[--C-:B------:R-:W-:Y:S01]  /*d8b0*/  FFMA.FTZ R180, R75, R38, -R8.reuse ;  /* 0x000000264bb47223 */ /* 0x100fe20000010808 */
[----:B------:R-:W-:Y:S01]  /*d8c0*/  FMNMX.FTZ R6, R25, R6, !PT ;  /* 0x0000000619067209 */ /* 0x000fe20007810000 */
[-CC-:B------:R-:W-:Y:S01]  /*d8d0*/  FFMA.FTZ R73, R99, R38.reuse, -R8.reuse ;  /* 0x0000002663497223 */ /* 0x180fe20000010808 */
[-CC-:B------:R-:W-:Y:S01]  /*d8e0*/  FFMA.FTZ R164, R111, R38.reuse, -R8.reuse ;  /* 0x000000266fa47223 */ /* 0x180fe20000010808 */
[--C-:B------:R-:W-:Y:S01]  /*d8f0*/  FFMA.FTZ R166, R109, R38, -R8.reuse ;  /* 0x000000266da67223 */ /* 0x100fe20000010808 */
[----:B------:R-:W-:Y:S01]  /*d900*/  FMNMX.FTZ R6, R31, R6, !PT ;  /* 0x000000061f067209 */ /* 0x000fe20007810000 */
[-CC-:B------:R-:W-:Y:S01]  /*d910*/  FFMA.FTZ R85, R85, R38.reuse, -R8.reuse ;  /* 0x0000002655557223 */ /* 0x180fe20000010808 */
[----:B------:R-:W1:Y:S01]  /*d920*/  MUFU.EX2 R162, R162 ;  /* 0x000000a200a27308 */ /* 0x000e620000000800 */
[--C-:B------:R-:W-:Y:S01]  /*d930*/  FFMA.FTZ R182, R113, R38, -R8.reuse ;  /* 0x0000002671b67223 */ /* 0x100fe20000010808 */
[----:B------:R-:W-:Y:S01]  /*d940*/  FMNMX.FTZ R6, R29, R6, !PT ;  /* 0x000000061d067209 */ /* 0x000fe20007810000 */
[-CC-:B------:R-:W-:Y:S01]  /*d950*/  FFMA.FTZ R75, R115, R38.reuse, -R8.reuse ;  /* 0x00000026734b7223 */ /* 0x180fe20000010808 */
[-CC-:B------:R-:W-:Y:S01]  /*d960*/  FFMA.FTZ R184, R117, R38.reuse, -R8.reuse ;  /* 0x0000002675b87223 */ /* 0x180fe20000010808 */
        /* <DEDUP_REMOVED lines=8> */
[----:B------:R-:W-:Y:S01]  /*d9f0*/  FFMA.FTZ R107, R131, R38, -R8 ;  /* 0x00000026836b7223 */ /* 0x000fe20000010808 */
[----:B------:R-:W-:Y:S01]  /*da00*/  FMNMX.FTZ R6, R39, R6, !PT ;  /* 0x0000000627067209 */ /* 0x000fe20007810000 */
[----:B------:R-:W3:Y:S01]  /*da10*/  MUFU.EX2 R77, R77 ;  /* 0x0000004d004d7308 */ /* 0x000ee20000000800 */
        /* <DEDUP_REMOVED lines=14> */
[----:B------:R-:W-:Y:S01]  /*db00*/  MOV R109, R151 ;  /* 0x00000097006d7202 */ /* 0x000fe20000000f00 */
[----:B------:R-:W-:Y:S01]  /*db10*/  IMAD.MOV.U32 R111, RZ, RZ, R151 ;  /* 0x000000ffff6f7224 */ /* 0x000fe200078e0097 */
[----:B------:R-:W-:Y:S01]  /*db20*/  FMNMX.FTZ R6, R47, R6, !PT ;  /* 0x000000062f067209 */ /* 0x000fe20007810000 */
[----:B------:R-:W5:Y:S03]  /*db30*/  MUFU.EX2 R79, R79 ;  /* 0x0000004f004f7308 */ /* 0x000f660000000800 */
[----:B------:R-:W-:-:S04]  /*db40*/  FMNMX.FTZ R6, R51, R6, !PT ;  /* 0x0000000633067209 */ /* 0x000fc80007810000 */
[----:B------:R-:W-:Y:S01]  /*db50*/  FMNMX.FTZ R6, R53, R6, !PT ;  /* 0x0000000635067209 */ /* 0x000fe20007810000 */
[----:B------:R-:W2:Y:S03]  /*db60*/  MUFU.EX2 R166, R166 ;  /* 0x000000a600a67308 */ /* 0x000ea60000000800 */
[----:B------:R-:W-:-:S04]  /*db70*/  FMNMX.FTZ R6, R57, R6, !PT ;  /* 0x0000000639067209 */ /* 0x000fc80007810000 */
[----:B------:R-:W-:Y:S01]  /*db80*/  FMNMX.FTZ R6, R55, R6, !PT ;  /* 0x0000000637067209 */ /* 0x000fe20007810000 */
[----:B------:R-:W2:Y:S03]  /*db90*/  MUFU.EX2 R81, R81 ;  /* 0x0000005100517308 */ /* 0x000ea60000000800 */
        /* <DEDUP_REMOVED lines=13> */
[----:B------:R-:W0:Y:S01]  /*dc70*/  SHFL.BFLY PT, R49, R6, 0x2, 0x1f ;  /* 0x0c401f0006317f89 */ /* 0x000e2200000e0000 */
        /* <DEDUP_REMOVED lines=8> */
[----:B------:R-:W-:Y:S01]  /*dd00*/  MUFU.EX2 R178, R178 ;  /* 0x000000b200b27308 */ /* 0x000fe20000000800 */
[----:B0-----:R-:W-:-:S04]  /*dd10*/  FMNMX.FTZ R49, R10, R49, !PT ;  /* 0x000000310a317209 */ /* 0x001fc80007810000 */
[C---:B------:R-:W-:Y:S01]  /*dd20*/  FSETP.NEU.FTZ.AND P1, PT, R49.reuse, -INF , PT ;  /* 0xff8000003100780b */ /* 0x040fe20003f3d000 */
[-C--:B------:R-:W-:Y:S02]  /*dd30*/  FMUL.FTZ R6, R49, R38.reuse ;  /* 0x0000002631067220 */ /* 0x080fe40000410000 */
[----:B------:R-:W-:Y:S03]  /*dd40*/  MUFU.EX2 R67, R67 ;  /* 0x0000004300437308 */ /* 0x000fe60000000800 */
[----:B------:R-:W-:Y:S02]  /*dd50*/  FSEL R8, R6, RZ, P1 ;  /* 0x000000ff06087208 */ /* 0x000fe40000800000 */
[----:B------:R-:W-:Y:S01]  /*dd60*/  ISETP.GE.AND P1, PT, R96, 0x81, PT ;  /* 0x000000816000780c */ /* 0x000fe20003f26270 */
[----:B------:R-:W-:Y:S02]  /*dd70*/  IMAD.MOV.U32 R96, RZ, RZ, R151 ;  /* 0x000000ffff607224 */ /* 0x000fe400078e0097 */
[----:B------:R-:W-:Y:S01]  /*dd80*/  MUFU.EX2 R180, R180 ;  /* 0x000000b400b47308 */ /* 0x000fe20000000800 */
[-CC-:B------:R-:W-:Y:S01]  /*dd90*/  FFMA.FTZ R161, R5, R38.reuse, -R8.reuse ;  /* 0x0000002605a17223 */ /* 0x180fe20000010808 */
[-CC-:B------:R-:W-:Y:S01]  /*dda0*/  FFMA.FTZ R4, R4, R38.reuse, -R8.reuse ;  /* 0x0000002604047223 */ /* 0x180fe20000010808 */
[-CC-:B------:R-:W-:Y:S01]  /*ddb0*/  FFMA.FTZ R163, R9, R38.reuse, -R8.reuse ;  /* 0x0000002609a37223 */ /* 0x180fe20000010808 */
[----:B------:R-:W-:Y:S01]  /*ddc0*/  FADD.FTZ R5, R160, R69 ;  /* 0x00000045a0057221 */ /* 0x000fe20000010000 */
[-CC-:B------:R-:W-:Y:S01]  /*ddd0*/  FFMA.FTZ R6, R7, R38.reuse, -R8.reuse ;  /* 0x0000002607067223 */ /* 0x180fe20000010808 */
[-CC-:B------:R-:W-:Y:S01]  /*dde0*/  FFMA.FTZ R165, R13, R38.reuse, -R8.reuse ;  /* 0x000000260da57223 */ /* 0x180fe20000010808 */
[-CC-:B------:R-:W-:Y:S01]  /*ddf0*/  FFMA.FTZ R10, R11, R38.reuse, -R8.reuse ;  /* 0x000000260b0a7223 */ /* 0x180fe20000010808 */
[----:B------:R-:W-:Y:S01]  /*de00*/  MUFU.EX2 R161, R161 ;  /* 0x000000a100a17308 */ /* 0x000fe20000000800 */
[----:B-1----:R-:W-:Y:S01]  /*de10*/  FADD.FTZ R28, R162, R5 ;  /* 0x00000005a21c7221 */ /* 0x002fe20000010000 */
[-CC-:B------:R-:W-:Y:S01]  /*de20*/  FFMA.FTZ R167, R21, R38.reuse, -R8.reuse ;  /* 0x0000002615a77223 */ /* 0x180fe20000010808 */
[-CC-:B------:R-:W-:Y:S01]  /*de30*/  FFMA.FTZ R12, R15, R38.reuse, -R8.reuse ;  /* 0x000000260f0c7223 */ /* 0x180fe20000010808 */
[-C--:B------:R-:W-:Y:S01]  /*de40*/  FFMA.FTZ R169, R27, R38.reuse, -R8 ;  /* 0x000000261ba97223 */ /* 0x080fe20000010808 */
[----:B---3--:R-:W-:Y:S01]  /*de50*/  FADD.FTZ R5, R77, R28 ;  /* 0x0000001c4d057221 */ /* 0x008fe20000010000 */
[-CC-:B------:R-:W-:Y:S01]  /*de60*/  FFMA.FTZ R14, R25, R38.reuse, -R8.reuse ;  /* 0x00000026190e7223 */ /* 0x180fe20000010808 */
[-CC-:B------:R-:W-:Y:S01]  /*de70*/  FFMA.FTZ R171, R31, R38.reuse, -R8.reuse ;  /* 0x000000261fab7223 */ /* 0x180fe20000010808 */
[----:B------:R-:W0:Y:S01]  /*de80*/  MUFU.EX2 R4, R4 ;  /* 0x0000000400047308 */ /* 0x000e220000000800 */
[----:B----4-:R-:W-:Y:S01]  /*de90*/  FADD.FTZ R30, R164, R5 ;  /* 0x00000005a41e7221 */ /* 0x010fe20000010000 */
[-CC-:B------:R-:W-:Y:S01]  /*dea0*/  FFMA.FTZ R20, R29, R38.reuse, -R8.reuse ;  /* 0x000000261d147223 */ /* 0x180fe20000010808 */
[-CC-:B------:R-:W-:Y:S01]  /*deb0*/  FFMA.FTZ R173, R35, R38.reuse, -R8.reuse ;  /* 0x0000002623ad7223 */ /* 0x180fe20000010808 */
[-C--:B------:R-:W-:Y:S01]  /*dec0*/  FFMA.FTZ R24, R33, R38.reuse, -R8 ;  /* 0x0000002621187223 */ /* 0x080fe20000010808 */
[----:B-----5:R-:W-:Y:S01]  /*ded0*/  FADD.FTZ R5, R79, R30 ;  /* 0x0000001e4f057221 */ /* 0x020fe20000010000 */
[-CC-:B------:R-:W-:Y:S01]  /*dee0*/  FFMA.FTZ R175, R39, R38.reuse, -R8.reuse ;  /* 0x0000002627af7223 */ /* 0x180fe20000010808 */
[-CC-:B------:R-:W-:Y:S01]  /*def0*/  FFMA.FTZ R26, R41, R38.reuse, -R8.reuse ;  /* 0x00000026291a7223 */ /* 0x180fe20000010808 */
[----:B------:R-:W1:Y:S01]  /*df00*/  MUFU.EX2 R163, R163 ;  /* 0x000000a300a37308 */ /* 0x000e620000000800 */
[----:B--2---:R-:W-:Y:S01]  /*df10*/  FADD.FTZ R30, R166, R5 ;  /* 0x00000005a61e7221 */ /* 0x004fe20000010000 */
[-CC-:B------:R-:W-:Y:S01]  /*df20*/  FFMA.FTZ R177, R43, R38.reuse, -R8.reuse ;  /* 0x000000262bb17223 */ /* 0x180fe20000010808 */
[-CC-:B------:R-:W-:Y:S01]  /*df30*/  FFMA.FTZ R28, R45, R38.reuse, -R8.reuse ;  /* 0x000000262d1c7223 */ /* 0x180fe20000010808 */
[-C--:B------:R-:W-:Y:S01]  /*df40*/  FFMA.FTZ R179, R47, R38.reuse, -R8 ;  /* 0x000000262fb37223 */ /* 0x080fe20000010808 */
[----:B------:R-:W-:Y:S01]  /*df50*/  FADD.FTZ R7, R81, R30 ;  /* 0x0000001e51077221 */ /* 0x000fe20000010000 */
[-CC-:B------:R-:W-:Y:S01]  /*df60*/  FFMA.FTZ R30, R51, R38.reuse, -R8.reuse ;  /* 0x00000026331e7223 */ /* 0x180fe20000010808 */
[-C--:B------:R-:W-:Y:S01]  /*df70*/  FFMA.FTZ R53, R53, R38.reuse, -R8 ;  /* 0x0000002635357223 */ /* 0x080fe20000010808 */
[----:B------:R-:W2:Y:S01]  /*df80*/  MUFU.EX2 R6, R6 ;  /* 0x0000000600067308 */ /* 0x000ea20000000800 */
[----:B0-----:R-:W-:Y:S01]  /*df90*/  FADD.FTZ R32, R161, R4 ;  /* 0x00000004a1207221 */ /* 0x001fe20000010000 */
[----:B------:R-:W-:Y:S01]  /*dfa0*/  FADD.FTZ R34, R168, R7 ;  /* 0x00000007a8227221 */ /* 0x000fe20000010000 */
[-CC-:B------:R-:W-:Y:S01]  /*dfb0*/  FFMA.FTZ R57, R57, R38.reuse, -R8.reuse ;  /* 0x0000002639397223 */ /* 0x180fe20000010808 */
[-CC-:B------:R-:W-:Y:S01]  /*dfc0*/  FFMA.FTZ R55, R55, R38.reuse, -R8.reuse ;  /* 0x0000002637377223 */ /* 0x180fe20000010808 */
[-C--:B------:R-:W-:Y:S01]  /*dfd0*/  FFMA.FTZ R59, R59, R38.reuse, -R8 ;  /* 0x000000263b3b7223 */ /* 0x080fe20000010808 */
[----:B------:R-:W-:Y:S01]  /*dfe0*/  FADD.FTZ R7, R83, R34 ;  /* 0x0000002253077221 */ /* 0x000fe20000010000 */
[-C--:B------:R-:W-:Y:S01]  /*dff0*/  FFMA.FTZ R61, R61, R38.reuse, -R8 ;  /* 0x000000263d3d7223 */ /* 0x080fe20000010808 */
[----:B------:R-:W0:Y:S01]  /*e000*/  MUFU.EX2 R165, R165 ;  /* 0x000000a500a57308 */ /* 0x000e220000000800 */
[----:B-1----:R-:W-:Y:S01]  /*e010*/  FADD.FTZ R5, R163, R32 ;  /* 0x00000020a3057221 */ /* 0x002fe20000010000 */
[----:B------:R-:W-:Y:S01]  /*e020*/  FADD.FTZ R34, R170, R7 ;  /* 0x00000007aa227221 */ /* 0x000fe20000010000 */
[-CC-:B------:R-:W-:Y:S01]  /*e030*/  FFMA.FTZ R63, R63, R38.reuse, -R8.reuse ;  /* 0x000000263f3f7223 */ /* 0x180fe20000010808 */
[-CC-:B------:R-:W-:Y:S01]  /*e040*/  FFMA.FTZ R65, R65, R38.reuse, -R8.reuse ;  /* 0x0000002641417223 */ /* 0x180fe20000010808 */
[-C--:B------:R-:W-:Y:S01]  /*e050*/  FFMA.FTZ R91, R91, R38.reuse, -R8 ;  /* 0x000000265b5b7223 */ /* 0x080fe20000010808 */
[----:B------:R-:W-:Y:S01]  /*e060*/  FADD.FTZ R7, R87, R34 ;  /* 0x0000002257077221 */ /* 0x000fe20000010000 */
[-CC-:B------:R-:W-:Y:S01]  /*e070*/  FFMA.FTZ R93, R93, R38.reuse, -R8.reuse ;  /* 0x000000265d5d7223 */ /* 0x180fe20000010808 */
[----:B------:R-:W1:Y:S01]  /*e080*/  MUFU.EX2 R10, R10 ;  /* 0x0000000a000a7308 */ /* 0x000e620000000800 */
[----:B--2---:R-:W-:Y:S01]  /*e090*/  FADD.FTZ R32, R6, R5 ;  /* 0x0000000506207221 */ /* 0x004fe20000010000 */
[----:B------:R-:W-:Y:S01]  /*e0a0*/  FADD.FTZ R36, R172, R7 ;  /* 0x00000007ac247221 */ /* 0x000fe20000010000 */
[-CC-:B------:R-:W-:Y:S01]  /*e0b0*/  FFMA.FTZ R95, R95, R38.reuse, -R8.reuse ;  /* 0x000000265f5f7223 */ /* 0x180fe20000010808 */
[-CC-:B------:R-:W-:Y:S01]  /*e0c0*/  FFMA.FTZ R97, R97, R38.reuse, -R8.reuse ;  /* 0x0000002661617223 */ /* 0x180fe20000010808 */
[----:B------:R-:W-:Y:S01]  /*e0d0*/  FFMA.FTZ R101, R101, R38, -R8 ;  /* 0x0000002665657223 */ /* 0x000fe20000010808 */
[----:B------:R-:W-:Y:S01]  /*e0e0*/  FADD.FTZ R7, R89, R36 ;  /* 0x0000002459077221 */ /* 0x000fe20000010000 */
[----:B------:R-:W-:Y:S01]  /*e0f0*/  F2FP.F16.F32.PACK_AB R161, R4, R161 ;  /* 0x000000a104a1723e */ /* 0x000fe200000000ff */
[----:B------:R-:W2:Y:S01]  /*e100*/  MUFU.EX2 R167, R167 ;  /* 0x000000a700a77308 */ /* 0x000ea20000000800 */
[----:B0-----:R-:W-:Y:S01]  /*e110*/  FADD.FTZ R5, R165, R32 ;  /* 0x00000020a5057221 */ /* 0x001fe20000010000 */
[----:B------:R-:W-:Y:S01]  /*e120*/  FADD.FTZ R36, R174, R7 ;  /* 0x00000007ae247221 */ /* 0x000fe20000010000 */
[----:B------:R-:W-:-:S02]  /*e130*/  F2FP.F16.F32.PACK_AB R163, R6, R163 ;  /* 0x000000a306a3723e */ /* 0x000fc400000000ff */
[----:B------:R-:W-:Y:S01]  /*e140*/  F2FP.F16.F32.PACK_AB R172, R89, R172 ;  /* 0x000000ac59ac723e */ /* 0x000fe200000000ff */
[----:B------:R-:W-:Y:S01]  /*e150*/  IMAD.MOV.U32 R89, RZ, RZ, R151 ;  /* 0x000000ffff597224 */ /* 0x000fe200078e0097 */
[----:B------:R-:W-:Y:S01]  /*e160*/  F2FP.F16.F32.PACK_AB R160, R69, R160 ;  /* 0x000000a045a0723e */ /* 0x000fe200000000ff */
[----:B------:R-:W0:Y:S01]  /*e170*/  MUFU.EX2 R12, R12 ;  /* 0x0000000c000c7308 */ /* 0x000e220000000800 */
[----:B-1----:R-:W-:Y:S01]  /*e180*/  FADD.FTZ R32, R10, R5 ;  /* 0x000000050a207221 */ /* 0x002fe20000010000 */
[----:B------:R-:W-:Y:S02]  /*e190*/  F2FP.F16.F32.PACK_AB R162, R77, R162 ;  /* 0x000000a24da2723e */ /* 0x000fe400000000ff */
[----:B------:R-:W-:Y:S02]  /*e1a0*/  F2FP.F16.F32.PACK_AB R164, R79, R164 ;  /* 0x000000a44fa4723e */ /* 0x000fe400000000ff */
[----:B------:R-:W-:Y:S02]  /*e1b0*/  F2FP.F16.F32.PACK_AB R166, R81, R166 ;  /* 0x000000a651a6723e */ /* 0x000fe400000000ff */
[----:B------:R-:W1:Y:S01]  /*e1c0*/  MUFU.EX2 R169, R169 ;  /* 0x000000a900a97308 */ /* 0x000e620000000800 */
[----:B--2---:R-:W-:Y:S01]  /*e1d0*/  FADD.FTZ R5, R167, R32 ;  /* 0x00000020a7057221 */ /* 0x004fe20000010000 */
[----:B------:R-:W-:-:S02]  /*e1e0*/  F2FP.F16.F32.PACK_AB R168, R83, R168 ;  /* 0x000000a853a8723e */ /* 0x000fc400000000ff */
[----:B------:R-:W-:Y:S02]  /*e1f0*/  F2FP.F16.F32.PACK_AB R170, R87, R170 ;  /* 0x000000aa57aa723e */ /* 0x000fe400000000ff */
[----:B------:R-:W-:Y:S02]  /*e200*/  F2FP.F16.F32.PACK_AB R174, R85, R174 ;  /* 0x000000ae55ae723e */ /* 0x000fe400000000ff */
[----:B------:R-:W2:Y:S01]  /*e210*/  MUFU.EX2 R14, R14 ;  /* 0x0000000e000e7308 */ /* 0x000ea20000000800 */
[----:B0-----:R-:W-:Y:S01]  /*e220*/  FADD.FTZ R34, R12, R5 ;  /* 0x000000050c227221 */ /* 0x001fe20000010000 */
[----:B------:R-:W-:Y:S02]  /*e230*/  F2FP.F16.F32.PACK_AB R165, R10, R165 ;  /* 0x000000a50aa5723e */ /* 0x000fe400000000ff */
[----:B------:R-:W-:-:S04]  /*e240*/  F2FP.F16.F32.PACK_AB R167, R12, R167 ;  /* 0x000000a70ca7723e */ /* 0x000fc800000000ff */
[----:B------:R-:W0:Y:S01]  /*e250*/  MUFU.EX2 R171, R171 ;  /* 0x000000ab00ab7308 */ /* 0x000e220000000800 */
[----:B-1----:R-:W-:-:S07]  /*e260*/  FADD.FTZ R5, R169, R34 ;  /* 0x00000022a9057221 */ /* 0x002fce0000010000 */
[----:B------:R-:W1:Y:S01]  /*e270*/  MUFU.EX2 R20, R20 ;  /* 0x0000001400147308 */ /* 0x000e620000000800 */
[C---:B--2---:R-:W-:Y:S01]  /*e280*/  FADD.FTZ R34, R14.reuse, R5 ;  /* 0x000000050e227221 */ /* 0x044fe20000010000 */
[----:B------:R-:W-:Y:S01]  /*e290*/  FADD.FTZ R5, R85, R36 ;  /* 0x0000002455057221 */ /* 0x000fe20000010000 */
[----:B------:R-:W-:-:S03]  /*e2a0*/  F2FP.F16.F32.PACK_AB R169, R14, R169 ;  /* 0x000000a90ea9723e */ /* 0x000fc600000000ff */
[----:B------:R-:W-:Y:S01]  /*e2b0*/  FADD.FTZ R40, R176, R5 ;  /* 0x00000005b0287221 */ /* 0x000fe20000010000 */
[----:B------:R-:W-:Y:S01]  /*e2c0*/  F2FP.F16.F32.PACK_AB R176, R71, R176 ;  /* 0x000000b047b0723e */ /* 0x000fe200000000ff */
[----:B------:R-:W2:Y:S01]  /*e2d0*/  MUFU.EX2 R173, R173 ;  /* 0x000000ad00ad7308 */ /* 0x000ea20000000800 */
[----:B0-----:R-:W-:Y:S01]  /*e2e0*/  FADD.FTZ R3, R171, R34 ;  /* 0x00000022ab037221 */ /* 0x001fe20000010000 */
[----:B------:R-:W-:-:S04]  /*e2f0*/  FADD.FTZ R5, R71, R40 ;  /* 0x0000002847057221 */ /* 0x000fc80000010000 */
[----:B------:R-:W-:Y:S01]  /*e300*/  FADD.FTZ R40, R178, R5 ;  /* 0x00000005b2287221 */ /* 0x000fe20000010000 */
[C---:B------:R-:W-:Y:S01]  /*e310*/  F2FP.F16.F32.PACK_AB R178, R67.reuse, R178 ;  /* 0x000000b243b2723e */ /* 0x040fe200000000ff */
[----:B------:R-:W0:Y:S01]  /*e320*/  MUFU.EX2 R24, R24 ;  /* 0x0000001800187308 */ /* 0x000e220000000800 */
[C---:B-1----:R-:W-:Y:S01]  /*e330*/  FADD.FTZ R36, R20.reuse, R3 ;  /* 0x0000000314247221 */ /* 0x042fe20000010000 */
[----:B------:R-:W-:Y:S01]  /*e340*/  FADD.FTZ R5, R67, R40 ;  /* 0x0000002843057221 */ /* 0x000fe20000010000 */
[----:B------:R-:W-:-:S03]  /*e350*/  F2FP.F16.F32.PACK_AB R171, R20, R171 ;  /* 0x000000ab14ab723e */ /* 0x000fc600000000ff */
[----:B------:R-:W-:Y:S02]  /*e360*/  FADD.FTZ R40, R180, R5 ;  /* 0x00000005b4287221 */ /* 0x000fe40000010000 */
[----:B------:R-:W1:Y:S01]  /*e370*/  MUFU.EX2 R175, R175 ;  /* 0x000000af00af7308 */ /* 0x000e620000000800 */
[----:B--2---:R-:W-:-:S07]  /*e380*/  FADD.FTZ R3, R173, R36 ;  /* 0x00000024ad037221 */ /* 0x004fce0000010000 */
[----:B------:R-:W2:Y:S01]  /*e390*/  MUFU.EX2 R26, R26 ;  /* 0x0000001a001a7308 */ /* 0x000ea20000000800 */
[C---:B0-----:R-:W-:Y:S01]  /*e3a0*/  FADD.FTZ R36, R24.reuse, R3 ;  /* 0x0000000318247221 */ /* 0x041fe20000010000 */
[----:B------:R-:W-:-:S06]  /*e3b0*/  F2FP.F16.F32.PACK_AB R173, R24, R173 ;  /* 0x000000ad18ad723e */ /* 0x000fcc00000000ff */
[----:B------:R-:W0:Y:S01]  /*e3c0*/  MUFU.EX2 R177, R177 ;  /* 0x000000b100b17308 */ /* 0x000e220000000800 */
[----:B-1----:R-:W-:-:S07]  /*e3d0*/  FADD.FTZ R3, R175, R36 ;  /* 0x00000024af037221 */ /* 0x002fce0000010000 */
[----:B------:R-:W1:Y:S01]  /*e3e0*/  MUFU.EX2 R73, R73 ;  /* 0x0000004900497308 */ /* 0x000e620000000800 */
[C---:B--2---:R-:W-:Y:S01]  /*e3f0*/  FADD.FTZ R8, R26.reuse, R3 ;  /* 0x000000031a087221 */ /* 0x044fe20000010000 */
[----:B------:R-:W-:-:S06]  /*e400*/  F2FP.F16.F32.PACK_AB R175, R26, R175 ;  /* 0x000000af1aaf723e */ /* 0x000fcc00000000ff */
[----:B------:R-:W2:Y:S01]  /*e410*/  MUFU.EX2 R28, R28 ;  /* 0x0000001c001c7308 */ /* 0x000ea20000000800 */
[----:B0-----:R-:W-:-:S07]  /*e420*/  FADD.FTZ R3, R177, R8 ;  /* 0x00000008b1037221 */ /* 0x001fce0000010000 */
[----:B------:R-:W0:Y:S01]  /*e430*/  MUFU.EX2 R182, R182 ;  /* 0x000000b600b67308 */ /* 0x000e220000000800 */
[C---:B-1----:R-:W-:Y:S01]  /*e440*/  FADD.FTZ R5, R73.reuse, R40 ;  /* 0x0000002849057221 */ /* 0x042fe20000010000 */
[----:B------:R-:W-:-:S06]  /*e450*/  F2FP.F16.F32.PACK_AB R180, R73, R180 ;  /* 0x000000b449b4723e */ /* 0x000fcc00000000ff */
[----:B------:R-:W1:Y:S01]  /*e460*/  MUFU.EX2 R179, R179 ;  /* 0x000000b300b37308 */ /* 0x000e620000000800 */
[C---:B--2---:R-:W-:Y:S01]  /*e470*/  FADD.FTZ R8, R28.reuse, R3 ;  /* 0x000000031c087221 */ /* 0x044fe20000010000 */
[----:B------:R-:W-:-:S06]  /*e480*/  F2FP.F16.F32.PACK_AB R177, R28, R177 ;  /* 0x000000b11cb1723e */ /* 0x000fcc00000000ff */
[----:B------:R-:W2:Y:S01]  /*e490*/  MUFU.EX2 R75, R75 ;  /* 0x0000004b004b7308 */ /* 0x000ea20000000800 */
[----:B0-----:R-:W-:-:S07]  /*e4a0*/  FADD.FTZ R40, R182, R5 ;  /* 0x00000005b6287221 */ /* 0x001fce0000010000 */
[----:B------:R-:W0:Y:S01]  /*e4b0*/  MUFU.EX2 R30, R30 ;  /* 0x0000001e001e7308 */ /* 0x000e220000000800 */
[----:B-1----:R-:W-:-:S07]  /*e4c0*/  FADD.FTZ R3, R179, R8 ;  /* 0x00000008b3037221 */ /* 0x002fce0000010000 */
[----:B------:R-:W1:Y:S01]  /*e4d0*/  MUFU.EX2 R184, R184 ;  /* 0x000000b800b87308 */ /* 0x000e620000000800 */
[C---:B--2---:R-:W-:Y:S01]  /*e4e0*/  FADD.FTZ R5, R75.reuse, R40 ;  /* 0x000000284b057221 */ /* 0x044fe20000010000 */
[----:B------:R-:W-:-:S06]  /*e4f0*/  F2FP.F16.F32.PACK_AB R182, R75, R182 ;  /* 0x000000b64bb6723e */ /* 0x000fcc00000000ff */
[----:B------:R-:W2:Y:S01]  /*e500*/  MUFU.EX2 R53, R53 ;  /* 0x0000003500357308 */ /* 0x000ea20000000800 */
[C---:B0-----:R-:W-:Y:S01]  /*e510*/  FADD.FTZ R8, R30.reuse, R3 ;  /* 0x000000031e087221 */ /* 0x041fe20000010000 */
[----:B------:R-:W-:-:S06]  /*e520*/  F2FP.F16.F32.PACK_AB R179, R30, R179 ;  /* 0x000000b31eb3723e */ /* 0x000fcc00000000ff */
[----:B------:R-:W0:Y:S01]  /*e530*/  MUFU.EX2 R99, R99 ;  /* 0x0000006300637308 */ /* 0x000e220000000800 */
[----:B-1----:R-:W-:-:S07]  /*e540*/  FADD.FTZ R42, R184, R5 ;  /* 0x00000005b82a7221 */ /* 0x002fce0000010000 */
[----:B------:R-:W1:Y:S01]  /*e550*/  MUFU.EX2 R32, R57 ;  /* 0x0000003900207308 */ /* 0x000e620000000800 */
[----:B--2---:R-:W-:-:S07]  /*e560*/  FADD.FTZ R3, R53, R8 ;  /* 0x0000000835037221 */ /* 0x004fce0000010000 */
[----:B------:R-:W2:Y:S01]  /*e570*/  MUFU.EX2 R186, R186 ;  /* 0x000000ba00ba7308 */ /* 0x000ea20000000800 */
[C---:B0-----:R-:W-:Y:S01]  /*e580*/  FADD.FTZ R5, R99.reuse, R42 ;  /* 0x0000002a63057221 */ /* 0x041fe20000010000 */
[----:B------:R-:W-:Y:S01]  /*e590*/  F2FP.F16.F32.PACK_AB R184, R99, R184 ;  /* 0x000000b863b8723e */ /* 0x000fe200000000ff */
[----:B------:R-:W-:-:S05]  /*e5a0*/  IMAD.MOV.U32 R99, RZ, RZ, R151 ;  /* 0x000000ffff637224 */ /* 0x000fca00078e0097 */
[----:B------:R-:W0:Y:S01]  /*e5b0*/  MUFU.EX2 R55, R55 ;  /* 0x0000003700377308 */ /* 0x000e220000000800 */
[C---:B-1----:R-:W-:Y:S01]  /*e5c0*/  FADD.FTZ R8, R32.reuse, R3 ;  /* 0x0000000320087221 */ /* 0x042fe20000010000 */
[----:B------:R-:W-:-:S06]  /*e5d0*/  F2FP.F16.F32.PACK_AB R181, R32, R53 ;  /* 0x0000003520b5723e */ /* 0x000fcc00000000ff */
[----:B------:R-:W1:Y:S01]  /*e5e0*/  MUFU.EX2 R103, R103 ;  /* 0x0000006700677308 */ /* 0x000e620000000800 */
[----:B--2---:R-:W-:-:S07]  /*e5f0*/  FADD.FTZ R42, R186, R5 ;  /* 0x00000005ba2a7221 */ /* 0x004fce0000010000 */
[----:B------:R-:W2:Y:S01]  /*e600*/  MUFU.EX2 R34, R59 ;  /* 0x0000003b00227308 */ /* 0x000ea20000000800 */
[----:B0-----:R-:W-:-:S07]  /*e610*/  FADD.FTZ R3, R55, R8 ;  /* 0x0000000837037221 */ /* 0x001fce0000010000 */
[----:B------:R-:W0:Y:S01]  /*e620*/  MUFU.EX2 R188, R188 ;  /* 0x000000bc00bc7308 */ /* 0x000e220000000800 */
[C---:B-1----:R-:W-:Y:S01]  /*e630*/  FADD.FTZ R5, R103.reuse, R42 ;  /* 0x0000002a67057221 */ /* 0x042fe20000010000 */
[----:B------:R-:W-:Y:S02]  /*e640*/  F2FP.F16.F32.PACK_AB R186, R103, R186 ;  /* 0x000000ba67ba723e */ /* 0x000fe400000000ff */
[----:B------:R-:W-:-:S04]  /*e650*/  MOV R103, R151 ;  /* 0x0000009700677202 */ /* 0x000fc80000000f00 */
        /* <DEDUP_REMOVED lines=9> */
[----:B------:R-:W-:Y:S01]  /*e6f0*/  F2FP.F16.F32.PACK_AB R188, R105, R188 ;  /* 0x000000bc69bc723e */ /* 0x000fe200000000ff */
[----:B------:R-:W-:-:S05]  /*e700*/  IMAD.MOV.U32 R105, RZ, RZ, R151 ;  /* 0x000000ffff697224 */ /* 0x000fca00078e0097 */
[----:B------:R2:W3:Y:S01]  /*e710*/  MUFU.EX2 R40, R91 ;  /* 0x0000005b00287308 */ /* 0x0004e20000000800 */
[C---:B0-----:R-:W-:Y:S01]  /*e720*/  FADD.FTZ R44, R36.reuse, R3 ;  /* 0x00000003242c7221 */ /* 0x041fe20000010000 */
[----:B------:R-:W-:-:S06]  /*e730*/  F2FP.F16.F32.PACK_AB R185, R36, R61 ;  /* 0x0000003d24b9723e */ /* 0x000fcc00000000ff */
[----:B------:R-:W0:Y:S01]  /*e740*/  MUFU.EX2 R93, R93 ;  /* 0x0000005d005d7308 */ /* 0x000e220000000800 */
[----:B-1----:R-:W-:Y:S01]  /*e750*/  FADD.FTZ R3, R65, R44 ;  /* 0x0000002c41037221 */ /* 0x002fe20000010000 */
[----:B--2---:R-:W-:-:S06]  /*e760*/  MOV R91, R151 ;  /* 0x00000097005b7202 */ /* 0x004fcc0000000f00 */
[----:B------:R1:W2:Y:S01]  /*e770*/  MUFU.EX2 R42, R95 ;  /* 0x0000005f002a7308 */ /* 0x0002a20000000800 */
[C---:B---3--:R-:W-:Y:S01]  /*e780*/  FADD.FTZ R6, R40.reuse, R3 ;  /* 0x0000000328067221 */ /* 0x048fe20000010000 */
[----:B------:R-:W-:-:S06]  /*e790*/  F2FP.F16.F32.PACK_AB R187, R40, R65 ;  /* 0x0000004128bb723e */ /* 0x000fcc00000000ff */
[----:B------:R-:W3:Y:S01]  /*e7a0*/  MUFU.EX2 R190, R190 ;  /* 0x000000be00be7308 */ /* 0x000ee20000000800 */
[----:B0-----:R-:W-:Y:S01]  /*e7b0*/  FADD.FTZ R3, R93, R6 ;  /* 0x000000065d037221 */ /* 0x001fe20000010000 */
[----:B-1----:R-:W-:-:S06]  /*e7c0*/  IMAD.MOV.U32 R95, RZ, RZ, R151 ;  /* 0x000000ffff5f7224 */ /* 0x002fcc00078e0097 */
[----:B------:R-:W0:Y:S01]  /*e7d0*/  MUFU.EX2 R97, R97 ;  /* 0x0000006100617308 */ /* 0x000e220000000800 */
[C---:B--2---:R-:W-:Y:S01]  /*e7e0*/  FADD.FTZ R6, R42.reuse, R3 ;  /* 0x000000032a067221 */ /* 0x044fe20000010000 */
[----:B------:R-:W-:Y:S01]  /*e7f0*/  F2FP.F16.F32.PACK_AB R189, R42, R93 ;  /* 0x0000005d2abd723e */ /* 0x000fe200000000ff */
[----:B------:R-:W-:-:S05]  /*e800*/  IMAD.MOV.U32 R93, RZ, RZ, R151 ;  /* 0x000000ffff5d7224 */ /* 0x000fca00078e0097 */
[----:B------:R-:W1:Y:S01]  /*e810*/  MUFU.EX2 R107, R107 ;  /* 0x0000006b006b7308 */ /* 0x000e620000000800 */
[----:B---3--:R-:W-:-:S07]  /*e820*/  FADD.FTZ R8, R190, R5 ;  /* 0x00000005be087221 */ /* 0x008fce0000010000 */
[----:B------:R2:W3:Y:S01]  /*e830*/  MUFU.EX2 R4, R101 ;  /* 0x0000006500047308 */ /* 0x0004e20000000800 */
[----:B0-----:R-:W-:Y:S01]  /*e840*/  FADD.FTZ R3, R97, R6 ;  /* 0x0000000661037221 */ /* 0x001fe20000010000 */
[C---:B-1----:R-:W-:Y:S01]  /*e850*/  FADD.FTZ R8, R107.reuse, R8 ;  /* 0x000000086b087221 */ /* 0x042fe20000010000 */
[----:B------:R-:W-:Y:S01]  /*e860*/  F2FP.F16.F32.PACK_AB R190, R107, R190 ;  /* 0x000000be6bbe723e */ /* 0x000fe200000000ff */
[--C-:B------:R-:W-:Y:S02]  /*e870*/  IMAD.MOV.U32 R107, RZ, RZ, R151.reuse ;  /* 0x000000ffff6b7224 */ /* 0x100fe400078e0097 */
[----:B--2---:R-:W-:Y:S01]  /*e880*/  IMAD.MOV.U32 R101, RZ, RZ, R151 ;  /* 0x000000ffff657224 */ /* 0x004fe200078e0097 */
[C---:B---3--:R-:W-:Y:S01]  /*e890*/  F2FP.F16.F32.PACK_AB R191, R4.reuse, R97 ;  /* 0x0000006104bf723e */ /* 0x048fe200000000ff */
[----:B------:R-:W-:Y:S01]  /*e8a0*/  FADD.FTZ R3, R4, R3 ;  /* 0x0000000304037221 */ /* 0x000fe20000010000 */
[----:B------:R-:W-:Y:S01]  /*e8b0*/  MOV R97, R151 ;  /* 0x0000009700617202 */ /* 0x000fe20000000f00 */
[----:B------:R-:W-:Y:S06]  /*e8c0*/  @!P1 BRA `(.L_x_635) ;  /* 0x0000002c00189947 */ /* 0x000fec0003800000 */
[----:B------:R-:W-:Y:S01]  /*e8d0*/  VIADD R210, R210, 0xfffffffe ;  /* 0xfffffffed2d27836 */ /* 0x000fe20000000000 */
[----:B------:R-:W-:Y:S01]  /*e8e0*/  MOV R10, R37 ;  /* 0x00000025000a7202 */ /* 0x000fe20000000f00 */
[----:B------:R-:W-:Y:S01]  /*e8f0*/  IMAD.MOV.U32 R9, RZ, RZ, R49 ;  /* 0x000000ffff097224 */ /* 0x000fe200078e0031 */
[----:B------:R-:W-:Y:S01]  /*e900*/  CS2R R150, SRZ ;  /* 0x0000000000967805 */ /* 0x000fe2000001ff00 */
[----:B------:R-:W-:Y:S01]  /*e910*/  IMAD.MOV.U32 R4, RZ, RZ, R158 ;  /* 0x000000ffff047224 */ /* 0x000fe200078e009e */
[----:B------:R-:W-:Y:S01]  /*e920*/  CS2R R148, SRZ ;  /* 0x0000000000947805 */ /* 0x000fe2000001ff00 */
[----:B------:R-:W-:Y:S01]  /*e930*/  IMAD.MOV.U32 R11, RZ, RZ, R152 ;  /* 0x000000ffff0b7224 */ /* 0x000fe200078e0098 */
        /* <DEDUP_REMOVED lines=29> */
[----:B------:R-:W-:-:S07]  /*eb10*/  CS2R R88, SRZ ;  /* 0x0000000000587805 */ /* 0x000fce000001ff00 */
.L_x_647:
[----:B------:R-:W-:Y:S01]  /*eb20*/  ISETP.NE.AND P1, PT, R11, 0x1, PT ;  /* 0x000000010b00780c */ /* 0x000fe20003f25270 */
[----:B------:R-:W-:Y:S05]  /*eb30*/  YIELD ;  /* 0x0000000000007946 */ /* 0x000fea0003800000 */
[----:B------:R-:W-:Y:S02]  /*eb40*/  SEL R5, RZ, 0x1, P1 ;  /* 0x00000001ff057807 */ /* 0x000fe40000800000 */
[----:B------:R-:W-:Y:S02]  /*eb50*/  ISETP.NE.AND P1, PT, R194, RZ, PT ;  /* 0x000000ffc200720c */ /* 0x000fe40003f25270 */
[----:B------:R-:W-:-:S11]  /*eb60*/  LOP3.LUT R158, R4, R5, RZ, 0x3c, !PT ;  /* 0x00000005049e7212 */ /* 0x000fd600078e3cff */
[----:B------:R-:W-:Y:S05]  /*eb70*/  @P1 BRA `(.L_x_636) ;  /* 0x00000000003c1947 */ /* 0x000fea0003800000 */
[----:B------:R-:W-:Y:S05]  /*eb80*/  @!P0 BRA `(.L_x_637) ;  /* 0x0000000000048947 */ /* 0x000fea0003800000 */
[----:B------:R-:W-:Y:S01]  /*eb90*/  BPT.TRAP 0x1 ;  /* 0x000000040000795c */ /* 0x000fe20000300000 */
.L_x_637:
[----:B------:R-:W-:Y:S02]  /*eba0*/  IADD3 R5, R11, 0x1, RZ ;  /* 0x000000010b057810 */ /* 0x000fe40007ffe0ff */
[----:B------:R-:W-:Y:S02]  /*ebb0*/  SHF.L.U32 R6, R158, 0x1f, RZ ;  /* 0x0000001f9e067819 */ /* 0x000fe400000006ff */
[----:B------:R-:W-:-:S04]  /*ebc0*/  ISETP.NE.AND P2, PT, R5, 0x2, PT ;  /* 0x000000020500780c */ /* 0x000fc80003f45270 */
[----:B------:R-:W-:-:S05]  /*ebd0*/  SEL R5, R5, RZ, P2 ;  /* 0x000000ff05057207 */ /* 0x000fca0001000000 */
[----:B------:R-:W-:-:S04]  /*ebe0*/  IMAD R5, R5, 0x8, R156 ;  /* 0x0000000805057824 */ /* 0x000fc800078e029c */
[----:B------:R0:W1:Y:S01]  /*ebf0*/  SYNCS.PHASECHK.TRANS64.TRYWAIT P2, [R5+URZ+0x28830], R6 ;  /* 0x02883006050075a7 */ /* 0x000062000804017f */
[----:B------:R-:W-:Y:S05]  /*ec00*/  @!P0 BRA `(.L_x_638) ;  /* 0x0000000000048947 */ /* 0x000fea0003800000 */
[----:B------:R-:W-:Y:S01]  /*ec10*/  BPT.TRAP 0x1 ;  /* 0x000000040000795c */ /* 0x000fe20000300000 */
.L_x_638:
[----:B------:R-:W-:Y:S04]  /*ec20*/  BSSY B0, `(.L_x_636) ;  /* 0x0000004000007945 */ /* 0x000fe80003800000 */
[----:B-1----:R-:W-:Y:S05]  /*ec30*/  @P2 BRA `(.L_x_639) ;  /* 0x0000000000082947 */ /* 0x002fea0003800000 */
[----:B------:R-:W1:Y:S02]  /*ec40*/  SYNCS.PHASECHK.TRANS64.TRYWAIT P2, [R5+URZ+0x28830], R6 ;  /* 0x02883006050075a7 */ /* 0x000e64000804017f */
[----:B-1----:R-:W-:Y:S05]  /*ec50*/  @!P2 BRA `(.L_x_640) ;  /* 0x000000cc00aca947 */ /* 0x002fea0003800000 */
.L_x_639:
[----:B------:R-:W-:Y:S05]  /*ec60*/  BSYNC B0 ;  /* 0x0000000000007941 */ /* 0x000fea0003800000 */
.L_x_636:
[----:B01----:R-:W0:Y:S01]  /*ec70*/  S2R R5, SR_TID.X ;  /* 0x0000000000057919 */ /* 0x003e220000002100 */
[----:B------:R-:W-:Y:S01]  /*ec80*/  VIADD R152, R11, 0x1 ;  /* 0x000000010b987836 */ /* 0x000fe20000000000 */
[----:B------:R-:W-:Y:S05]  /*ec90*/  WARPSYNC.ALL ;  /* 0x0000000000007948 */ /* 0x000fea0003800000 */
[C---:B------:R-:W-:Y:S01]  /*eca0*/  ISETP.NE.AND P2, PT, R152.reuse, 0x2, PT ;  /* 0x000000029800780c */ /* 0x040fe20003f45270 */
[----:B------:R-:W-:Y:S01]  /*ecb0*/  IMAD.MOV.U32 R7, RZ, RZ, 0x40000040 ;  /* 0x40000040ff077424 */ /* 0x000fe200078e00ff */
[----:B------:R-:W-:Y:S01]  /*ecc0*/  MOV R15, 0x40000040 ;  /* 0x40000040000f7802 */ /* 0x000fe20000000f00 */
[----:B------:R-:W-:Y:S01]  /*ecd0*/  IMAD.MOV.U32 R21, RZ, RZ, 0x40000040 ;  /* 0x40000040ff157424 */ /* 0x000fe200078e00ff */
[----:B------:R-:W-:-:S02]  /*ece0*/  SEL R152, R152, RZ, P2 ;  /* 0x000000ff98987207 */ /* 0x000fc40001000000 */
[----:B------:R-:W-:Y:S02]  /*ecf0*/  R2UR UR7, R7 ;  /* 0x00000000070772ca */ /* 0x000fe400000e0000 */
[----:B------:R-:W-:Y:S01]  /*ed00*/  R2UR UR11, R15 ;  /* 0x000000000f0b72ca */ /* 0x000fe200000e0000 */
[----:B------:R-:W-:Y:S01]  /*ed10*/  IMAD R6, R152, 0x800, R0 ;  /* 0x0000080098067824 */ /* 0x000fe200078e0200 */
[----:B------:R-:W-:Y:S02]  /*ed20*/  R2UR UR15, R21 ;  /* 0x00000000150f72ca */ /* 0x000fe400000e0000 */
[----:B------:R-:W-:Y:S01]  /*ed30*/  MOV R13, 0x40000040 ;  /* 0x40000040000d7802 */ /* 0x000fe20000000f00 */
[C---:B------:R-:W-:Y:S01]  /*ed40*/  VIADD R14, R6.reuse, 0x2 ;  /* 0x00000002060e7836 */ /* 0x040fe20000000000 */
[C---:B------:R-:W-:Y:S01]  /*ed50*/  R2UR UR6, R6.reuse ;  /* 0x00000000060672ca */ /* 0x040fe200000e0000 */
[C---:B------:R-:W-:Y:S01]  /*ed60*/  VIADD R12, R6.reuse, 0x6 ;  /* 0x00000006060c7836 */ /* 0x040fe20000000000 */
[----:B------:R-:W-:-:S02]  /*ed70*/  IADD3 R20, R6, 0x4, RZ ;  /* 0x0000000406147810 */ /* 0x000fc40007ffe0ff */
[----:B------:R-:W-:Y:S01]  /*ed80*/  R2UR UR10, R14 ;  /* 0x000000000e0a72ca */ /* 0x000fe200000e0000 */
[----:B------:R-:W-:Y:S01]  /*ed90*/  VIADD R14, R6, 0x400 ;  /* 0x00000400060e7836 */ /* 0x000fe20000000000 */
[----:B------:R-:W-:Y:S01]  /*eda0*/  R2UR UR14, R20 ;  /* 0x00000000140e72ca */ /* 0x000fe200000e0000 */
[----:B------:R-:W-:Y:S01]  /*edb0*/  VIADD R20, R6, 0x404 ;  /* 0x0000040406147836 */ /* 0x000fe20000000000 */
[----:B------:R-:W-:Y:S01]  /*edc0*/  R2UR UR18, R12 ;  /* 0x000000000c1272ca */ /* 0x000fe200000e0000 */
[----:B------:R-:W-:Y:S01]  /*edd0*/  VIADD R12, R6, 0x402 ;  /* 0x00000402060c7836 */ /* 0x000fe20000000000 */
[----:B------:R-:W-:Y:S02]  /*ede0*/  R2UR UR19, R13 ;  /* 0x000000000d1372ca */ /* 0x000fe400000e0000 */
[----:B0-----:R-:W-:Y:S02]  /*edf0*/  SHF.R.U32.HI R5, RZ, 0x7, R5 ;  /* 0x00000007ff057819 */ /* 0x001fe40000011605 */
[----:B------:R-:W-:-:S02]  /*ee00*/  R2UR UR22, R14 ;  /* 0x000000000e1672ca */ /* 0x000fc400000e0000 */
[----:B------:R-:W-:Y:S02]  /*ee10*/  IADD3 R5, R5, 0x8, RZ ;  /* 0x0000000805057810 */ /* 0x000fe40007ffe0ff */
[----:B------:R-:W-:Y:S02]  /*ee20*/  R2UR UR23, R15 ;  /* 0x000000000f1772ca */ /* 0x000fe400000e0000 */
[----:B------:R-:W-:Y:S01]  /*ee30*/  R2UR UR26, R12 ;  /* 0x000000000c1a72ca */ /* 0x000fe200000e0000 */
[----:B------:R0:W-:Y:S01]  /*ee40*/  BAR.SYNC.DEFER_BLOCKING R5, 0x100 ;  /* 0x000400050000751d */ /* 0x0001e20000010000 */
[----:B------:R-:W-:Y:S02]  /*ee50*/  R2UR UR27, R13 ;  /* 0x000000000d1b72ca */ /* 0x000fe400000e0000 */
[----:B------:R-:W-:Y:S02]  /*ee60*/  R2UR UR30, R20 ;  /* 0x00000000141e72ca */ /* 0x000fe400000e0000 */
[----:B------:R-:W-:-:S02]  /*ee70*/  R2UR UR31, R21 ;  /* 0x00000000151f72ca */ /* 0x000fc400000e0000 */
[----:B------:R-:W-:Y:S02]  /*ee80*/  IADD3 R6, R6, 0x406, RZ ;  /* 0x0000040606067810 */ /* 0x000fe40007ffe0ff */
[----:B------:R-:W-:Y:S02]  /*ee90*/  R2UR UR35, R7 ;  /* 0x00000000072372ca */ /* 0x000fe400000e0000 */
[----:B------:R-:W-:Y:S01]  /*eea0*/  R2UR UR34, R6 ;  /* 0x00000000062272ca */ /* 0x000fe200000e0000 */
[----:B------:R-:W-:-:S06]  /*eeb0*/  WARPGROUP.ARRIVE ;  /* 0x00000000000079c5 */ /* 0x000fcc0000000000 */
        /* <DEDUP_REMOVED lines=26> */
.L_x_642:
[----:B------:R-:W-:Y:S01]  /*f060*/  SHF.L.U32 R4, R4, 0x1f, RZ ;  /* 0x0000001f04047819 */ /* 0x000fe200000006ff */
[----:B------:R-:W-:-:S04]  /*f070*/  IMAD R5, R11, 0x8, R156 ;  /* 0x000000080b057824 */ /* 0x000fc800078e029c */
[----:B------:R0:W1:Y:S01]  /*f080*/  SYNCS.PHASECHK.TRANS64.TRYWAIT P1, [R5+URZ+0x28850], R4 ;  /* 0x02885004050075a7 */ /* 0x000062000802017f */
[----:B------:R-:W-:Y:S05]  /*f090*/  @!P0 BRA `(.L_x_643) ;  /* 0x0000000000048947 */ /* 0x000fea0003800000 */
[----:B------:R-:W-:Y:S01]  /*f0a0*/  BPT.TRAP 0x1 ;  /* 0x000000040000795c */ /* 0x000fe20000300000 */
.L_x_643:
[----:B-1----:R-:W-:Y:S05]  /*f0b0*/  @P1 BRA `(.L_x_641) ;  /* 0x0000000000081947 */ /* 0x002fea0003800000 */
[----:B------:R-:W1:Y:S02]  /*f0c0*/  SYNCS.PHASECHK.TRANS64.TRYWAIT P1, [R5+URZ+0x28850], R4 ;  /* 0x02885004050075a7 */ /* 0x000e64000802017f */
[----:B-1----:R-:W-:Y:S05]  /*f0d0*/  @!P1 BRA `(.L_x_644) ;  /* 0x000000c800a09947 */ /* 0x002fea0003800000 */
.L_x_641:
[----:B01----:R-:W-:Y:S01]  /*f0e0*/  VIADD R4, R156, 0x400 ;  /* 0x000004009c047836 */ /* 0x003fe20000000000 */
[----:B------:R-:W-:Y:S05]  /*f0f0*/  WARPSYNC.ALL ;  /* 0x0000000000007948 */ /* 0x000fea0003800000 */
[----:B------:R-:W-:Y:S01]  /*f100*/  SHF.R.U32.HI R4, RZ, 0x4, R4 ;  /* 0x00000004ff047819 */ /* 0x000fe20000011604 */
[----:B------:R-:W-:Y:S01]  /*f110*/  IMAD.MOV.U32 R5, RZ, RZ, 0x40000040 ;  /* 0x40000040ff057424 */ /* 0x000fe200078e00ff */
[----:B------:R-:W-:Y:S01]  /*f120*/  WARPGROUP.ARRIVE ;  /* 0x00000000000079c5 */ /* 0x000fe20000000000 */
[----:B------:R-:W-:-:S05]  /*f130*/  MOV R7, 0x40000040 ;  /* 0x4000004000077802 */ /* 0x000fca0000000f00 */
[----:B------:R-:W0:Y:S01]  /*f140*/  S2R R12, SR_TID.X ;  /* 0x00000000000c7919 */ /* 0x000e220000002100 */
[----:B------:R-:W-:Y:S02]  /*f150*/  LOP3.LUT R4, R4, 0x3fff, RZ, 0xc0, !PT ;  /* 0x00003fff04047812 */ /* 0x000fe400078ec0ff */
[----:B------:R-:W-:Y:S02]  /*f160*/  R2UR UR7, R5 ;  /* 0x00000000050772ca */ /* 0x000fe400000e0000 */
[----:B------:R-:W-:Y:S02]  /*f170*/  LOP3.LUT R4, R4, 0x4000000, RZ, 0xfc, !PT ;  /* 0x0400000004047812 */ /* 0x000fe400078efcff */
[----:B------:R-:W-:Y:S02]  /*f180*/  MOV R5, 0x40000040 ;  /* 0x4000004000057802 */ /* 0x000fe40000000f00 */
[----:B------:R-:W-:-:S04]  /*f190*/  LEA R4, R11, R4, 0xb ;  /* 0x000000040b047211 */ /* 0x000fc800078e58ff */
[C---:B------:R-:W-:Y:S01]  /*f1a0*/  R2UR UR6, R4.reuse ;  /* 0x00000000040672ca */ /* 0x040fe200000e0000 */
[----:B------:R-:W-:-:S12]  /*f1b0*/  VIADD R6, R4, 0x80 ;  /* 0x0000008004067836 */ /* 0x000fd80000000000 */
[----:B------:R-:W-:Y:S01]  /*f1c0*/  HGMMA.64x128x16.F32 R88, R160, gdesc[UR4].tnspB, R88, gsb0 ;  /* 0x41e00004a0587df0 */ /* 0x000fe20008000858 */
[----:B------:R-:W-:Y:S01]  /*f1d0*/  R2UR UR6, R6 ;  /* 0x00000000060672ca */ /* 0x000fe200000e0000 */
[----:B------:R-:W-:Y:S01]  /*f1e0*/  VIADD R6, R4, 0x100 ;  /* 0x0000010004067836 */ /* 0x000fe20000000000 */
[----:B------:R-:W-:Y:S01]  /*f1f0*/  R2UR UR7, R7 ;  /* 0x00000000070772ca */ /* 0x000fe200000e0000 */
[----:B------:R-:W-:Y:S01]  /*f200*/  IMAD.MOV.U32 R7, RZ, RZ, 0x40000040 ;  /* 0x40000040ff077424 */ /* 0x000fe200078e00ff */
[----:B0-----:R-:W-:Y:S01]  /*f210*/  SHF.R.U32.HI R12, RZ, 0x7, R12 ;  /* 0x00000007ff0c7819 */ /* 0x001fe2000001160c */
[----:B------:R-:W-:Y:S02]  /*f220*/  WARPGROUP.DEPBAR.LE gsb0, 0x0 ;  /* 0x00008000000079c5 */ /* 0x000fe40000010000 */
[----:B------:R-:W-:-:S08]  /*f230*/  WARPGROUP.ARRIVE ;  /* 0x00000000000079c5 */ /* 0x000fd00000000000 */
[----:B------:R-:W-:Y:S01]  /*f240*/  HGMMA.64x128x16.F32 R88, R164, gdesc[UR4].tnspB, R88, gsb0 ;  /* 0x41e00004a4587df0 */ /* 0x000fe20008000858 */
[----:B------:R-:W-:Y:S02]  /*f250*/  R2UR UR6, R6 ;  /* 0x00000000060672ca */ /* 0x000fe400000e0000 */
[----:B------:R-:W-:Y:S01]  /*f260*/  R2UR UR7, R7 ;  /* 0x00000000070772ca */ /* 0x000fe200000e0000 */
[----:B------:R-:W-:Y:S01]  /*f270*/  IMAD.MOV.U32 R7, RZ, RZ, 0x40000040 ;  /* 0x40000040ff077424 */ /* 0x000fe200078e00ff */
[----:B------:R-:W-:Y:S01]  /*f280*/  IADD3 R6, R4, 0x180, RZ ;  /* 0x0000018004067810 */ /* 0x000fe20007ffe0ff */
[----:B------:R-:W-:Y:S02]  /*f290*/  WARPGROUP.DEPBAR.LE gsb0, 0x0 ;  /* 0x00008000000079c5 */ /* 0x000fe40000010000 */
[----:B------:R-:W-:-:S08]  /*f2a0*/  WARPGROUP.ARRIVE ;  /* 0x00000000000079c5 */ /* 0x000fd00000000000 */
[----:B------:R-:W-:Y:S01]  /*f2b0*/  HGMMA.64x128x16.F32 R88, R168, gdesc[UR4].tnspB, R88, gsb0 ;  /* 0x41e00004a8587df0 */ /* 0x000fe20008000858 */
[----:B------:R-:W-:Y:S01]  /*f2c0*/  R2UR UR6, R6 ;  /* 0x00000000060672ca */ /* 0x000fe200000e0000 */
[----:B------:R-:W-:Y:S01]  /*f2d0*/  VIADD R6, R4, 0x200 ;  /* 0x0000020004067836 */ /* 0x000fe20000000000 */
[----:B------:R-:W-:Y:S02]  /*f2e0*/  R2UR UR7, R7 ;  /* 0x00000000070772ca */ /* 0x000fe400000e0000 */
[----:B------:R-:W-:Y:S01]  /*f2f0*/  MOV R7, 0x40000040 ;  /* 0x4000004000077802 */ /* 0x000fe20000000f00 */
[----:B------:R-:W-:Y:S02]  /*f300*/  WARPGROUP.DEPBAR.LE gsb0, 0x0 ;  /* 0x00008000000079c5 */ /* 0x000fe40000010000 */
[----:B------:R-:W-:-:S08]  /*f310*/  WARPGROUP.ARRIVE ;  /* 0x00000000000079c5 */ /* 0x000fd00000000000 */
[----:B------:R-:W-:Y:S01]  /*f320*/  HGMMA.64x128x16.F32 R88, R172, gdesc[UR4].tnspB, R88, gsb0 ;  /* 0x41e00004ac587df0 */ /* 0x000fe20008000858 */
[----:B------:R-:W-:Y:S01]  /*f330*/  R2UR UR6, R6 ;  /* 0x00000000060672ca */ /* 0x000fe200000e0000 */
[----:B------:R-:W-:Y:S01]  /*f340*/  VIADD R6, R4, 0x280 ;  /* 0x0000028004067836 */ /* 0x000fe20000000000 */
[----:B------:R-:W-:Y:S01]  /*f350*/  R2UR UR7, R7 ;  /* 0x00000000070772ca */ /* 0x000fe200000e0000 */
[----:B------:R-:W-:Y:S01]  /*f360*/  IMAD.MOV.U32 R7, RZ, RZ, 0x40000040 ;  /* 0x40000040ff077424 */ /* 0x000fe200078e00ff */
[----:B------:R-:W-:Y:S02]  /*f370*/  WARPGROUP.DEPBAR.LE gsb0, 0x0 ;  /* 0x00008000000079c5 */ /* 0x000fe40000010000 */
[----:B------:R-:W-:-:S09]  /*f380*/  WARPGROUP.ARRIVE ;  /* 0x00000000000079c5 */ /* 0x000fd20000000000 */
[----:B------:R-:W-:Y:S01]  /*f390*/  HGMMA.64x128x16.F32 R88, R176, gdesc[UR4].tnspB, R88, gsb0 ;  /* 0x41e00004b0587df0 */ /* 0x000fe20008000858 */
[----:B------:R-:W-:Y:S02]  /*f3a0*/  R2UR UR6, R6 ;  /* 0x00000000060672ca */ /* 0x000fe400000e0000 */
[----:B------:R-:W-:Y:S01]  /*f3b0*/  R2UR UR7, R7 ;  /* 0x00000000070772ca */ /* 0x000fe200000e0000 */
[----:B------:R-:W-:Y:S01]  /*f3c0*/  IMAD.MOV.U32 R7, RZ, RZ, 0x40000040 ;  /* 0x40000040ff077424 */ /* 0x000fe200078e00ff */
[C---:B------:R-:W-:Y:S01]  /*f3d0*/  IADD3 R6, R4.reuse, 0x300, RZ ;  /* 0x0000030004067810 */ /* 0x040fe20007ffe0ff */
[----:B------:R-:W-:Y:S01]  /*f3e0*/  VIADD R4, R4, 0x380 ;  /* 0x0000038004047836 */ /* 0x000fe20000000000 */
[----:B------:R-:W-:Y:S02]  /*f3f0*/  WARPGROUP.DEPBAR.LE gsb0, 0x0 ;  /* 0x00008000000079c5 */ /* 0x000fe40000010000 */
[----:B------:R-:W-:-:S07]  /*f400*/  WARPGROUP.ARRIVE ;  /* 0x00000000000079c5 */ /* 0x000fce0000000000 */
[----:B------:R-:W-:Y:S01]  /*f410*/  HGMMA.64x128x16.F32 R88, R180, gdesc[UR4].tnspB, R88, gsb0 ;  /* 0x41e00004b4587df0 */ /* 0x000fe20008000858 */
[----:B------:R-:W-:Y:S02]  /*f420*/  R2UR UR6, R6 ;  /* 0x00000000060672ca */ /* 0x000fe400000e0000 */
[----:B------:R-:W-:Y:S01]  /*f430*/  R2UR UR7, R7 ;  /* 0x00000000070772ca */ /* 0x000fe200000e0000 */
[----:B------:R-:W-:Y:S02]  /*f440*/  WARPGROUP.DEPBAR.LE gsb0, 0x0 ;  /* 0x00008000000079c5 */ /* 0x000fe40000010000 */
[----:B------:R-:W-:-:S10]  /*f450*/  WARPGROUP.ARRIVE ;  /* 0x00000000000079c5 */ /* 0x000fd40000000000 */
[----:B------:R-:W-:Y:S01]  /*f460*/  HGMMA.64x128x16.F32 R88, R184, gdesc[UR4].tnspB, R88, gsb0 ;  /* 0x41e00004b8587df0 */ /* 0x000fe20008000858 */
[----:B------:R-:W-:Y:S02]  /*f470*/  R2UR UR6, R4 ;  /* 0x00000000040672ca */ /* 0x000fe400000e0000 */
[----:B------:R-:W-:Y:S02]  /*f480*/  R2UR UR7, R5 ;  /* 0x00000000050772ca */ /* 0x000fe400000e0000 */
[----:B------:R-:W-:Y:S01]  /*f490*/  IADD3 R4, -R12, 0xb, RZ ;  /* 0x0000000b0c047810 */ /* 0x000fe20007ffe1ff */
[----:B------:R-:W-:Y:S02]  /*f4a0*/  WARPGROUP.DEPBAR.LE gsb0, 0x0 ;  /* 0x00008000000079c5 */ /* 0x000fe40000010000 */
[----:B------:R-:W-:-:S08]  /*f4b0*/  WARPGROUP.ARRIVE ;  /* 0x00000000000079c5 */ /* 0x000fd00000000000 */
[----:B------:R-:W-:Y:S03]  /*f4c0*/  HGMMA.64x128x16.F32 R88, R188, gdesc[UR4].tnspB, R88, gsb0 ;  /* 0x41e00004bc587df0 */ /* 0x000fe60008000858 */
[----:B------:R-:W-:Y:S02]  /*f4d0*/  WARPGROUP.DEPBAR.LE gsb0, 0x0 ;  /* 0x00008000000079c5 */ /* 0x000fe40000010000 */
[----:B------:R0:W-:Y:S06]  /*f4e0*/  BAR.ARV R4, 0x100 ;  /* 0x000400040000751d */ /* 0x0001ec0000002000 */
[----:B------:R-:W-:Y:S05]  /*f4f0*/  @!P0 BRA `(.L_x_645) ;  /* 0x0000000000048947 */ /* 0x000fea0003800000 */
[----:B------:R-:W-:Y:S01]  /*f500*/  BPT.TRAP 0x1 ;  /* 0x000000040000795c */ /* 0x000fe20000300000 */
.L_x_645:
[----:B------:R-:W-:Y:S01]  /*f510*/  FMUL.FTZ R5, R24, UR37 ;  /* 0x0000002518057c20 */ /* 0x000fe20008410000 */
[----:B------:R-:W-:Y:S01]  /*f520*/  FMUL.FTZ R6, R26, UR37 ;  /* 0x000000251a067c20 */ /* 0x000fe20008410000 */
[----:B0-----:R-:W-:Y:S01]  /*f530*/  FMUL.FTZ R4, R25, UR37 ;  /* 0x0000002519047c20 */ /* 0x001fe20008410000 */
        /* <DEDUP_REMOVED lines=77> */
[----:B------:R-:W-:-:S06]  /*fa10*/  FMUL.FTZ R87, R87, UR37 ;  /* 0x0000002557577c20 */ /* 0x000fcc0008410000 */
        /* <DEDUP_REMOVED lines=81> */
[----:B0-----:R-:W-:Y:S01]  /*ff30*/  FMNMX.FTZ R42, R71, R40, !PT ;  /* 0x00000028472a7209 */ /* 0x001fe20007810000 */
[----:B------:R-:W-:-:S06]  /*ff40*/  FMUL.FTZ R40, R86, UR37 ;  /* 0x0000002556287c20 */ /* 0x000fcc0008410000 */
        /* <DEDUP_REMOVED lines=26> */
[----:B------:R-:W1:Y:S01]  /*100f0*/  LDC R38, c[0x0][0x988] ;  /* 0x00026200ff267b82 */ /* 0x000e620000000800 */
[----:B--2---:R-:W-:Y:S02]  /*10100*/  FMNMX.FTZ R42, R40, R37, !PT ;  /* 0x00000025282a7209 */ /* 0x004fe40007810000 */
[----:B------:R-:W2:Y:S02]  /*10110*/  SHFL.BFLY PT, R37, R44, 0x2, 0x1f ;  /* 0x0c401f002c257f89 */ /* 0x000ea400000e0000 */
[----:B0-----:R-:W-:-:S05]  /*10120*/  FMNMX.FTZ R42, R87, R42, !PT ;  /* 0x0000002a572a7209 */ /* 0x001fca0007810000 */
[----:B------:R-:W0:Y:S01]  /*10130*/  SHFL.BFLY PT, R49, R42, 0x2, 0x1f ;  /* 0x0c401f002a317f89 */ /* 0x000e2200000e0000 */
[----:B--2---:R-:W-:-:S05]  /*10140*/  FMNMX.FTZ R46, R44, R37, !PT ;  /* 0x000000252c2e7209 */ /* 0x004fca0007810000 */
        /* <DEDUP_REMOVED lines=8> */
[----:B0-----:R-:W-:Y:S01]  /*101d0*/  FMNMX.FTZ R49, R50, R49, !PT ;  /* 0x0000003132317209 */ /* 0x001fe20007810000 */
[-CC-:B------:R-:W-:Y:S01]  /*101e0*/  FFMA.FTZ R174, R51, R38.reuse, -R48.reuse ;  /* 0x0000002633ae7223 */ /* 0x180fe20000010830 */
[-CC-:B------:R-:W-:Y:S01]  /*101f0*/  FFMA.FTZ R160, R5, R38.reuse, -R48.reuse ;  /* 0x0000002605a07223 */ /* 0x180fe20000010830 */
[-CC-:B------:R-:W-:Y:S01]  /*10200*/  FFMA.FTZ R51, R53, R38.reuse, -R48.reuse ;  /* 0x0000002635337223 */ /* 0x180fe20000010830 */
[-CC-:B------:R-:W-:Y:S01]  /*10210*/  FFMA.FTZ R46, R4, R38.reuse, -R48.reuse ;  /* 0x00000026042e7223 */ /* 0x180fe20000010830 */
[C---:B------:R-:W-:Y:S01]  /*10220*/  FADD.FTZ R10, -R49.reuse, R9 ;  /* 0x00000009310a7221 */ /* 0x040fe20000010100 */
[-C--:B------:R-:W-:Y:S01]  /*10230*/  FMUL.FTZ R30, R49, R38.reuse ;  /* 0x00000026311e7220 */ /* 0x080fe20000410000 */
[----:B------:R-:W-:Y:S01]  /*10240*/  MUFU.EX2 R9, R52 ;  /* 0x0000003400097308 */ /* 0x000fe20000000800 */
[-C--:B------:R-:W-:Y:S01]  /*10250*/  FFMA.FTZ R162, R12, R38.reuse, -R48 ;  /* 0x000000260ca27223 */ /* 0x080fe20000010830 */
[-C--:B------:R-:W-:Y:S01]  /*10260*/  FMUL.FTZ R10, R10, R38.reuse ;  /* 0x000000260a0a7220 */ /* 0x080fe20000410000 */
[-CC-:B------:R-:W-:Y:S01]  /*10270*/  FFMA.FTZ R53, R6, R38.reuse, -R30.reuse ;  /* 0x0000002606357223 */ /* 0x180fe2000001081e */
[-C--:B------:R-:W-:Y:S01]  /*10280*/  FFMA.FTZ R6, R7, R38.reuse, -R30 ;  /* 0x0000002607067223 */ /* 0x080fe2000001081e */
[-C--:B------:R-:W-:Y:S01]  /*10290*/  FFMA.FTZ R176, R163, R38.reuse, -R48 ;  /* 0x00000026a3b07223 */ /* 0x080fe20000010830 */
[-C--:B------:R-:W-:Y:S01]  /*102a0*/  FFMA.FTZ R163, R14, R38.reuse, -R30 ;  /* 0x000000260ea37223 */ /* 0x080fe2000001081e */
[-C--:B------:R-:W-:Y:S01]  /*102b0*/  FFMA.FTZ R44, R13, R38.reuse, -R48 ;  /* 0x000000260d2c7223 */ /* 0x080fe20000010830 */
[----:B------:R-:W0:Y:S01]  /*102c0*/  MUFU.EX2 R160, R160 ;  /* 0x000000a000a07308 */ /* 0x000e220000000800 */
[-C--:B------:R-:W-:Y:S01]  /*102d0*/  FFMA.FTZ R14, R15, R38.reuse, -R30 ;  /* 0x000000260f0e7223 */ /* 0x080fe2000001081e */
[-CC-:B------:R-:W-:Y:S01]  /*102e0*/  FFMA.FTZ R4, R43, R38.reuse, -R48.reuse ;  /* 0x000000262b047223 */ /* 0x180fe20000010830 */
[-CC-:B------:R-:W-:Y:S01]  /*102f0*/  FFMA.FTZ R164, R20, R38.reuse, -R48.reuse ;  /* 0x0000002614a47223 */ /* 0x180fe20000010830 */
[-C--:B------:R-:W-:Y:S01]  /*10300*/  FFMA.FTZ R43, R165, R38.reuse, -R48 ;  /* 0x00000026a52b7223 */ /* 0x080fe20000010830 */
[-C--:B------:R-:W-:Y:S01]  /*10310*/  FFMA.FTZ R165, R24, R38.reuse, -R30 ;  /* 0x0000002618a57223 */ /* 0x080fe2000001081e */
[-C--:B------:R-:W-:Y:S01]  /*10320*/  FFMA.FTZ R42, R21, R38.reuse, -R48 ;  /* 0x00000026152a7223 */ /* 0x080fe20000010830 */
[-C--:B------:R-:W-:Y:S01]  /*10330*/  FFMA.FTZ R24, R25, R38.reuse, -R30 ;  /* 0x0000002619187223 */ /* 0x080fe2000001081e */
[----:B------:R-:W-:Y:S01]  /*10340*/  MUFU.EX2 R10, R10 ;  /* 0x0000000a000a7308 */ /* 0x000fe20000000800 */
[-CC-:B------:R-:W-:Y:S01]  /*10350*/  FFMA.FTZ R166, R26, R38.reuse, -R48.reuse ;  /* 0x000000261aa67223 */ /* 0x180fe20000010830 */
[-C--:B------:R-:W-:Y:S01]  /*10360*/  FFMA.FTZ R178, R167, R38.reuse, -R48 ;  /* 0x00000026a7b27223 */ /* 0x080fe20000010830 */
[-C--:B------:R-:W-:Y:S01]  /*10370*/  FFMA.FTZ R167, R28, R38.reuse, -R30 ;  /* 0x000000261ca77223 */ /* 0x080fe2000001081e */
[-C--:B------:R-:W-:Y:S01]  /*10380*/  FFMA.FTZ R26, R27, R38.reuse, -R48 ;  /* 0x000000261b1a7223 */ /* 0x080fe20000010830 */
[-C--:B------:R-:W-:Y:S01]  /*10390*/  FFMA.FTZ R28, R29, R38.reuse, -R30 ;  /* 0x000000261d1c7223 */ /* 0x080fe2000001081e */
[-CC-:B------:R-:W-:Y:S01]  /*103a0*/  FFMA.FTZ R172, R41, R38.reuse, -R48.reuse ;  /* 0x0000002629ac7223 */ /* 0x180fe20000010830 */
[----:B------:R-:W-:Y:S01]  /*103b0*/  FFMA.FTZ R41, R169, R38, -R48 ;  /* 0x00000026a9297223 */ /* 0x000fe20000010830 */
[----:B------:R-:W1:Y:S01]  /*103c0*/  MUFU.EX2 R53, R53 ;  /* 0x0000003500357308 */ /* 0x000e620000000800 */
[----:B0-----:R-:W-:Y:S01]  /*103d0*/  FFMA.FTZ R7, R9, R8, R160 ;  /* 0x0000000809077223 */ /* 0x001fe200000100a0 */
[-C--:B------:R-:W-:Y:S01]  /*103e0*/  FFMA.FTZ R169, R32, R38.reuse, -R30 ;  /* 0x0000002620a97223 */ /* 0x080fe2000001081e */
[-C--:B------:R-:W-:Y:S01]  /*103f0*/  FFMA.FTZ R20, R31, R38.reuse, -R48 ;  /* 0x000000261f147223 */ /* 0x080fe20000010830 */
[-C--:B------:R-:W-:Y:S01]  /*10400*/  FFMA.FTZ R32, R33, R38.reuse, -R30 ;  /* 0x0000002621207223 */ /* 0x080fe2000001081e */
[-CC-:B------:R-:W-:Y:S01]  /*10410*/  FFMA.FTZ R170, R34, R38.reuse, -R48.reuse ;  /* 0x0000002622aa7223 */ /* 0x180fe20000010830 */
[-C--:B------:R-:W-:Y:S01]  /*10420*/  FFMA.FTZ R180, R171, R38.reuse, -R48 ;  /* 0x00000026abb47223 */ /* 0x080fe20000010830 */
[-C--:B------:R-:W-:Y:S01]  /*10430*/  FFMA.FTZ R171, R36, R38.reuse, -R30 ;  /* 0x0000002624ab7223 */ /* 0x080fe2000001081e */
[----:B------:R-:W0:Y:S01]  /*10440*/  MUFU.EX2 R46, R46 ;  /* 0x0000002e002e7308 */ /* 0x000e220000000800 */
[-C--:B------:R-:W-:Y:S01]  /*10450*/  FFMA.FTZ R12, R35, R38.reuse, -R48 ;  /* 0x00000026230c7223 */ /* 0x080fe20000010830 */
[-C--:B------:R-:W-:Y:S01]  /*10460*/  FFMA.FTZ R34, R39, R38.reuse, -R30 ;  /* 0x0000002627227223 */ /* 0x080fe2000001081e */
[-C--:B------:R-:W-:Y:S01]  /*10470*/  FFMA.FTZ R35, R173, R38.reuse, -R48 ;  /* 0x00000026ad237223 */ /* 0x080fe20000010830 */
[-CC-:B------:R-:W-:Y:S01]  /*10480*/  FFMA.FTZ R173, R45, R38.reuse, -R30.reuse ;  /* 0x000000262dad7223 */ /* 0x180fe2000001081e */
[-C--:B------:R-:W-:Y:S01]  /*10490*/  FFMA.FTZ R36, R47, R38.reuse, -R30 ;  /* 0x000000262f247223 */ /* 0x080fe2000001081e */
[-C--:B------:R-:W-:Y:S01]  /*104a0*/  FFMA.FTZ R182, R175, R38.reuse, -R48 ;  /* 0x00000026afb67223 */ /* 0x080fe20000010830 */
[-C--:B------:R-:W-:Y:S01]  /*104b0*/  FFMA.FTZ R175, R161, R38.reuse, -R30 ;  /* 0x00000026a1af7223 */ /* 0x080fe2000001081e */
[----:B------:R-:W2:Y:S01]  /*104c0*/  MUFU.EX2 R6, R6 ;  /* 0x0000000600067308 */ /* 0x000ea20000000800 */
        /* <DEDUP_REMOVED lines=8> */
[----:B0-----:R-:W-:Y:S01]  /*10550*/  FADD.FTZ R7, R46, R7 ;  /* 0x000000072e077221 */ /* 0x001fe20000010000 */
[-CC-:B------:R-:W-:Y:S01]  /*10560*/  FFMA.FTZ R13, R189, R38.reuse, -R48.reuse ;  /* 0x00000026bd0d7223 */ /* 0x180fe20000010830 */
[-CC-:B------:R-:W-:Y:S01]  /*10570*/  FFMA.FTZ R190, R191, R38.reuse, -R48.reuse ;  /* 0x00000026bfbe7223 */ /* 0x180fe20000010830 */
[-C--:B------:R-:W-:Y:S01]  /*10580*/  FFMA.FTZ R5, R85, R38.reuse, -R48 ;  /* 0x0000002655057223 */ /* 0x080fe20000010830 */
[-CC-:B------:R-:W-:Y:S01]  /*10590*/  FFMA.FTZ R48, R55, R38.reuse, -R30.reuse ;  /* 0x0000002637307223 */ /* 0x180fe2000001081e */
[-CC-:B------:R-:W-:Y:S01]  /*105a0*/  FFMA.FTZ R177, R57, R38.reuse, -R30.reuse ;  /* 0x0000002639b17223 */ /* 0x180fe2000001081e */
[-CC-:B------:R-:W-:Y:S01]  /*105b0*/  FFMA.FTZ R50, R59, R38.reuse, -R30.reuse ;  /* 0x000000263b327223 */ /* 0x180fe2000001081e */
[----:B------:R-:W0:Y:S01]  /*105c0*/  MUFU.EX2 R163, R163 ;  /* 0x000000a300a37308 */ /* 0x000e220000000800 */
[----:B--2---:R-:W-:Y:S01]  /*105d0*/  FADD.FTZ R8, R6, R3 ;  /* 0x0000000306087221 */ /* 0x004fe20000010000 */
[-CC-:B------:R-:W-:Y:S01]  /*105e0*/  FFMA.FTZ R179, R61, R38.reuse, -R30.reuse ;  /* 0x000000263db37223 */ /* 0x180fe2000001081e */
[-CC-:B------:R-:W-:Y:S01]  /*105f0*/  FFMA.FTZ R52, R63, R38.reuse, -R30.reuse ;  /* 0x000000263f347223 */ /* 0x180fe2000001081e */
[-CC-:B------:R-:W-:Y:S01]  /*10600*/  FFMA.FTZ R181, R65, R38.reuse, -R30.reuse ;  /* 0x0000002641b57223 */ /* 0x180fe2000001081e */
[-CC-:B------:R-:W-:Y:S01]  /*10610*/  FFMA.FTZ R54, R67, R38.reuse, -R30.reuse ;  /* 0x0000002643367223 */ /* 0x180fe2000001081e */
[-CC-:B------:R-:W-:Y:S01]  /*10620*/  FFMA.FTZ R183, R69, R38.reuse, -R30.reuse ;  /* 0x0000002645b77223 */ /* 0x180fe2000001081e */
[-CC-:B------:R-:W-:Y:S01]  /*10630*/  FFMA.FTZ R56, R71, R38.reuse, -R30.reuse ;  /* 0x0000002647387223 */ /* 0x180fe2000001081e */
[----:B------:R-:W2:Y:S01]  /*10640*/  MUFU.EX2 R44, R44 ;  /* 0x0000002c002c7308 */ /* 0x000ea20000000800 */
[----:B-1----:R-:W-:Y:S01]  /*10650*/  FADD.FTZ R7, R162, R7 ;  /* 0x00000007a2077221 */ /* 0x002fe20000010000 */
[-CC-:B------:R-:W-:Y:S01]  /*10660*/  FFMA.FTZ R185, R73, R38.reuse, -R30.reuse ;  /* 0x0000002649b97223 */ /* 0x180fe2000001081e */
[-CC-:B------:R-:W-:Y:S01]  /*10670*/  FFMA.FTZ R58, R75, R38.reuse, -R30.reuse ;  /* 0x000000264b3a7223 */ /* 0x180fe2000001081e */
[-CC-:B------:R-:W-:Y:S01]  /*10680*/  FFMA.FTZ R187, R77, R38.reuse, -R30.reuse ;  /* 0x000000264dbb7223 */ /* 0x180fe2000001081e */
[-CC-:B------:R-:W-:Y:S01]  /*10690*/  FFMA.FTZ R189, R81, R38.reuse, -R30.reuse ;  /* 0x0000002651bd7223 */ /* 0x180fe2000001081e */
[----:B------:R-:W-:-:S02]  /*106a0*/  FFMA.FTZ R191, R40, R38, -R30 ;  /* 0x0000002628bf7223 */ /* 0x000fc4000001081e */
[----:B------:R-:W1:Y:S01]  /*106b0*/  MUFU.EX2 R14, R14 ;  /* 0x0000000e000e7308 */ /* 0x000e620000000800 */
[----:B0-----:R-:W-:-:S07]  /*106c0*/  FADD.FTZ R3, R163, R8 ;  /* 0x00000008a3037221 */ /* 0x001fce0000010000 */
[----:B------:R-:W0:Y:S01]  /*106d0*/  MUFU.EX2 R164, R164 ;  /* 0x000000a400a47308 */ /* 0x000e220000000800 */
[----:B--2---:R-:W-:-:S07]  /*106e0*/  FADD.FTZ R7, R44, R7 ;  /* 0x000000072c077221 */ /* 0x004fce0000010000 */
[----:B------:R-:W2:Y:S01]  /*106f0*/  MUFU.EX2 R165, R165 ;  /* 0x000000a500a57308 */ /* 0x000ea20000000800 */
[----:B-1----:R-:W-:-:S07]  /*10700*/  FADD.FTZ R8, R14, R3 ;  /* 0x000000030e087221 */ /* 0x002fce0000010000 */
        /* <DEDUP_REMOVED lines=53> */
[----:B-1----:R-:W-:Y:S01]  /*10a60*/  FADD.FTZ R7, R43, R60 ;  /* 0x0000003c2b077221 */ /* 0x002fe20000010000 */
[----:B------:R-:W-:-:S06]  /*10a70*/  FFMA.FTZ R60, R79, R38, -R30 ;  /* 0x000000264f3c7223 */ /* 0x000fcc000001081e */
        /* <DEDUP_REMOVED lines=15> */
[----:B--2---:R-:W-:Y:S01]  /*10b70*/  FADD.FTZ R7, R35, R62 ;  /* 0x0000003e23077221 */ /* 0x004fe20000010000 */
[-CC-:B------:R-:W-:Y:S01]  /*10b80*/  FFMA.FTZ R62, R83, R38.reuse, -R30.reuse ;  /* 0x00000026533e7223 */ /* 0x180fe2000001081e */
[----:B------:R-:W-:-:S05]  /*10b90*/  FFMA.FTZ R30, R87, R38, -R30 ;  /* 0x00000026571e7223 */ /* 0x000fca000001081e */
        /* <DEDUP_REMOVED lines=9> */
[----:B0-----:R-:W-:Y:S01]  /*10c30*/  FADD.FTZ R8, R56, R3 ;  /* 0x0000000338087221 */ /* 0x001fe20000010000 */
[----:B------:R-:W-:-:S04]  /*10c40*/  IMAD R3, R152, 0x8, R156 ;  /* 0x0000000898037824 */ /* 0x000fc800078e029c */
[----:B------:R-:W-:Y:S02]  /*10c50*/  VIADD R3, R3, 0x28840 ;  /* 0x0002884003037836 */ /* 0x000fe40000000000 */
[----:B------:R-:W0:Y:S01]  /*10c60*/  MUFU.EX2 R27, R27 ;  /* 0x0000001b001b7308 */ /* 0x000e220000000800 */
[----:B--2---:R-:W-:Y:S02]  /*10c70*/  FADD.FTZ R40, R184, R7 ;  /* 0x00000007b8287221 */ /* 0x004fe40000010000 */
[----:B------:R-:W-:-:S04]  /*10c80*/  PRMT R3, R222, 0x654, R3 ;  /* 0x00000654de037816 */ /* 0x000fc80000000003 */
[----:B------:R2:W-:Y:S01]  /*10c90*/  SYNCS.ARRIVE.TRANS64.RED.A1T0 RZ, [R3+URZ], RZ ;  /* 0x000000ff03ff79a7 */ /* 0x0005e2000810043f */
[----:B------:R-:W3:Y:S01]  /*10ca0*/  MUFU.EX2 R58, R58 ;  /* 0x0000003a003a7308 */ /* 0x000ee20000000800 */
[----:B-1----:R-:W-:-:S07]  /*10cb0*/  FADD.FTZ R7, R185, R8 ;  /* 0x00000008b9077221 */ /* 0x002fce0000010000 */
[----:B------:R-:W1:Y:S01]  /*10cc0*/  MUFU.EX2 R186, R186 ;  /* 0x000000ba00ba7308 */ /* 0x000e620000000800 */
[----:B0-----:R-:W-:-:S07]  /*10cd0*/  FADD.FTZ R15, R27, R40 ;  /* 0x000000281b0f7221 */ /* 0x001fce0000010000 */
[----:B------:R-:W0:Y:S01]  /*10ce0*/  MUFU.EX2 R187, R187 ;  /* 0x000000bb00bb7308 */ /* 0x000e220000000800 */
[----:B---3--:R-:W-:-:S07]  /*10cf0*/  FADD.FTZ R8, R58, R7 ;  /* 0x000000073a087221 */ /* 0x008fce0000010000 */
        /* <DEDUP_REMOVED lines=20> */
[----:B0-----:R-:W-:-:S03]  /*10e40*/  FADD.FTZ R8, R5, R40 ;  /* 0x0000002805087221 */ /* 0x001fc60000010000 */
[----:B--2---:R-:W-:Y:S01]  /*10e50*/  FADD.FTZ R3, R30, R3 ;  /* 0x000000031e037221 */ /* 0x004fe20000010000 */
[----:B------:R-:W-:Y:S06]  /*10e60*/  @!P0 BRA `(.L_x_646) ;  /* 0x0000000000048947 */ /* 0x000fec0003800000 */
[----:B------:R-:W-:Y:S01]  /*10e70*/  BPT.TRAP 0x1 ;  /* 0x000000040000795c */ /* 0x000fe20000300000 */
.L_x_646:
[----:B------:R-:W-:Y:S01]  /*10e80*/  LEA R7, R11, R156, 0x3 ;  /* 0x0000009c0b077211 */ /* 0x000fe200078e18ff */
[-C--:B------:R-:W-:Y:S01]  /*10e90*/  FMUL.FTZ R88, R88, R9.reuse ;  /* 0x0000000958587220 */ /* 0x080fe20000410000 */
[----:B------:R-:W-:Y:S01]  /*10ea0*/  ISETP.GT.AND P1, PT, R210, RZ, PT ;  /* 0x000000ffd200720c */ /* 0x000fe20003f24270 */
[-C--:B------:R-:W-:Y:S01]  /*10eb0*/  FMUL.FTZ R89, R89, R9.reuse ;  /* 0x0000000959597220 */ /* 0x080fe20000410000 */
[----:B------:R-:W-:Y:S01]  /*10ec0*/  F2FP.F16.F32.PACK_AB R172, R4, R172 ;  /* 0x000000ac04ac723e */ /* 0x000fe200000000ff */
[----:B------:R-:W-:Y:S02]  /*10ed0*/  VIADD R7, R7, 0x28860 ;  /* 0x0002886007077836 */ /* 0x000fe40000000000 */
[-C--:B------:R-:W-:Y:S01]  /*10ee0*/  FMUL.FTZ R92, R92, R9.reuse ;  /* 0x000000095c5c7220 */ /* 0x080fe20000410000 */
[-C--:B------:R-:W-:Y:S01]  /*10ef0*/  FMUL.FTZ R93, R93, R9.reuse ;  /* 0x000000095d5d7220 */ /* 0x080fe20000410000 */
[-C--:B------:R-:W-:Y:S01]  /*10f00*/  FMUL.FTZ R96, R96, R9.reuse ;  /* 0x0000000960607220 */ /* 0x080fe20000410000 */
[-C--:B------:R-:W-:Y:S01]  /*10f10*/  FMUL.FTZ R97, R97, R9.reuse ;  /* 0x0000000961617220 */ /* 0x080fe20000410000 */
[----:B------:R-:W-:Y:S01]  /*10f20*/  PRMT R7, R222, 0x654, R7 ;  /* 0x00000654de077816 */ /* 0x000fe20000000007 */
[-C--:B------:R-:W-:Y:S01]  /*10f30*/  FMUL.FTZ R100, R100, R9.reuse ;  /* 0x0000000964647220 */ /* 0x080fe20000410000 */
[-C--:B------:R-:W-:Y:S01]  /*10f40*/  FMUL.FTZ R101, R101, R9.reuse ;  /* 0x0000000965657220 */ /* 0x080fe20000410000 */
[-C--:B------:R-:W-:Y:S01]  /*10f50*/  FMUL.FTZ R104, R104, R9.reuse ;  /* 0x0000000968687220 */ /* 0x080fe20000410000 */
[----:B------:R0:W-:Y:S01]  /*10f60*/  SYNCS.ARRIVE.TRANS64.RED.A1T0 RZ, [R7+URZ], RZ ;  /* 0x000000ff07ff79a7 */ /* 0x0001e2000810043f */
        /* <DEDUP_REMOVED lines=56> */
[----:B------:R-:W-:Y:S01]  /*112f0*/  VIADD R210, R210, 0xffffffff ;  /* 0xffffffffd2d27836 */ /* 0x000fe20000000000 */
        /* <DEDUP_REMOVED lines=32> */
[----:B------:R-:W-:Y:S02]  /*11500*/  MOV R9, R49 ;  /* 0x0000003100097202 */ /* 0x000fe40000000f00 */
[----:B------:R-:W-:Y:S01]  /*11510*/  MOV R11, R152 ;  /* 0x00000098000b7202 */ /* 0x000fe20000000f00 */
[----:B0-----:R-:W-:Y:S06]  /*11520*/  @P1 BRA `(.L_x_647) ;  /* 0xffffffd4007c1947 */ /* 0x001fec000383ffff */
.L_x_635:
[----:B------:R-:W-:Y:S05]  /*11530*/  WARPSYNC.ALL ;  /* 0x0000000000007948 */ /* 0x000fea0003800000 */
[----:B------:R-:W-:Y:S06]  /*11540*/  BAR.ARV 0x8, 0x180 ;  /* 0x0206000000007b1d */ /* 0x000fec0000002000 */
[----:B------:R-:W-:Y:S05]  /*11550*/  @!P0 BRA `(.L_x_648) ;  /* 0x0000000000048947 */ /* 0x000fea0003800000 */
[----:B------:R-:W-:Y:S01]  /*11560*/  BPT.TRAP 0x1 ;  /* 0x000000040000795c */ /* 0x000fe20000300000 */
.L_x_648:
[----:B------:R-:W-:Y:S01]  /*11570*/  IMAD R11, R152, 0x8, R156 ;  /* 0x00000008980b7824 */ /* 0x000fe200078e029c */
[----:B------:R-:W-:-:S04]  /*11580*/  SHF.L.U32 R0, R158, 0x1f, RZ ;  /* 0x0000001f9e007819 */ /* 0x000fc800000006ff */
[----:B------:R0:W1:Y:S01]  /*11590*/  SYNCS.PHASECHK.TRANS64.TRYWAIT P1, [R11+URZ+0x28850], R0 ;  /* 0x028850000b0075a7 */ /* 0x000062000802017f */
[----:B------:R-:W-:Y:S05]  /*115a0*/  @!P0 BRA `(.L_x_649) ;  /* 0x0000000000048947 */ /* 0x000fea0003800000 */
[----:B------:R-:W-:Y:S01]  /*115b0*/  BPT.TRAP 0x1 ;  /* 0x000000040000795c */ /* 0x000fe20000300000 */
.L_x_649:
[----:B------:R-:W-:-:S05]  /*115c0*/  VIADD R156, R156, 0x400 ;  /* 0x000004009c9c7836 */ /* 0x000fca0000000000 */
[----:B------:R-:W-:-:S04]  /*115d0*/  SHF.R.U32.HI R156, RZ, 0x4, R156 ;  /* 0x00000004ff9c7819 */ /* 0x000fc8000001169c */
[----:B------:R-:W-:-:S04]  /*115e0*/  LOP3.LUT R156, R156, 0x3fff, RZ, 0xc0, !PT ;  /* 0x00003fff9c9c7812 */ /* 0x000fc800078ec0ff */
[----:B------:R-:W-:Y:S01]  /*115f0*/  LOP3.LUT R5, R156, 0x4000000, RZ, 0xfc, !PT ;  /* 0x040000009c057812 */ /* 0x000fe200078efcff */
[----:B-1----:R-:W-:Y:S06]  /*11600*/  @P1 BRA `(.L_x_650) ;  /* 0x0000000000081947 */ /* 0x002fec0003800000 */
[----:B------:R-:W1:Y:S02]  /*11610*/  SYNCS.PHASECHK.TRANS64.TRYWAIT P1, [R11+URZ+0x28850], R0 ;  /* 0x028850000b0075a7 */ /* 0x000e64000802017f */
[----:B-1----:R-:W-:Y:S05]  /*11620*/  @!P1 BRA `(.L_x_651) ;  /* 0x000000a400609947 */ /* 0x002fea0003800000 */
.L_x_650:
[----:B------:R-:W-:Y:S01]  /*11630*/  LEA R4, R152, R5, 0xb ;  /* 0x0000000598047211 */ /* 0x000fe200078e58ff */
[----:B------:R-:W-:Y:S01]  /*11640*/  IMAD.MOV.U32 R5, RZ, RZ, 0x40000040 ;  /* 0x40000040ff057424 */ /* 0x000fe200078e00ff */
[----:B------:R-:W-:Y:S05]  /*11650*/  WARPSYNC.ALL ;  /* 0x0000000000007948 */ /* 0x000fea0003800000 */
[C---:B------:R-:W-:Y:S01]  /*11660*/  R2UR UR6, R4.reuse ;  /* 0x00000000040672ca */ /* 0x040fe200000e0000 */
[----:B------:R-:W-:Y:S01]  /*11670*/  WARPGROUP.ARRIVE ;  /* 0x00000000000079c5 */ /* 0x000fe20000000000 */
[----:B------:R-:W-:Y:S01]  /*11680*/  R2UR UR7, R5 ;  /* 0x00000000050772ca */ /* 0x000fe200000e0000 */
[----:B------:R-:W-:Y:S01]  /*11690*/  VIADD R6, R4, 0x80 ;  /* 0x0000008004067836 */ /* 0x000fe20000000000 */
[----:B------:R-:W-:Y:S01]  /*116a0*/  MOV R7, 0x40000040 ;  /* 0x4000004000077802 */ /* 0x000fe20000000f00 */
[----:B01----:R-:W0:Y:S01]  /*116b0*/  SHFL.BFLY PT, R0, R3, 0x2, 0x1f ;  /* 0x0c401f0003007f89 */ /* 0x003e2200000e0000 */
[----:B------:R-:W-:-:S09]  /*116c0*/  MOV R5, 0x40000040 ;  /* 0x4000004000057802 */ /* 0x000fd20000000f00 */
        /* <DEDUP_REMOVED lines=37> */
[----:B------:R-:W-:Y:S01]  /*11920*/  R2UR UR6, R6 ;  /* 0x00000000060672ca */ /* 0x000fe200000e0000 */
[----:B------:R-:W-:Y:S01]  /*11930*/  IMAD.MOV.U32 R6, RZ, RZ, RZ ;  /* 0x000000ffff067224 */ /* 0x000fe200078e00ff */
[----:B------:R-:W-:Y:S01]  /*11940*/  R2UR UR7, R7 ;  /* 0x00000000070772ca */ /* 0x000fe200000e0000 */
[----:B------:R-:W-:Y:S02]  /*11950*/  WARPGROUP.DEPBAR.LE gsb0, 0x0 ;  /* 0x00008000000079c5 */ /* 0x000fe40000010000 */
[----:B------:R-:W-:-:S10]  /*11960*/  WARPGROUP.ARRIVE ;  /* 0x00000000000079c5 */ /* 0x000fd40000000000 */
[----:B------:R-:W-:Y:S01]  /*11970*/  HGMMA.64x128x16.F32 R88, R184, gdesc[UR4].tnspB, R88, gsb0 ;  /* 0x41e00004b8587df0 */ /* 0x000fe20008000858 */
[----:B------:R-:W-:Y:S01]  /*11980*/  R2UR UR6, R4 ;  /* 0x00000000040672ca */ /* 0x000fe200000e0000 */
[----:B0-----:R-:W-:Y:S01]  /*11990*/  FADD.FTZ R4, R0, R3 ;  /* 0x0000000300047221 */ /* 0x001fe20000010000 */
[----:B------:R-:W-:Y:S01]  /*119a0*/  R2UR UR7, R5 ;  /* 0x00000000050772ca */ /* 0x000fe200000e0000 */
[----:B------:R-:W-:Y:S01]  /*119b0*/  IMAD.MOV.U32 R3, RZ, RZ, -0x800000 ;  /* 0xff800000ff037424 */ /* 0x000fe200078e00ff */
[----:B------:R-:W0:Y:S04]  /*119c0*/  SHFL.BFLY PT, R5, R8, 0x2, 0x1f ;  /* 0x0c401f0008057f89 */ /* 0x000e2800000e0000 */
[----:B------:R-:W1:Y:S01]  /*119d0*/  SHFL.BFLY PT, R7, R4, 0x1, 0x1f ;  /* 0x0c201f0004077f89 */ /* 0x000e6200000e0000 */
[----:B0-----:R-:W-:Y:S01]  /*119e0*/  FADD.FTZ R5, R5, R8 ;  /* 0x0000000805057221 */ /* 0x001fe20000010000 */
[----:B------:R-:W-:-:S02]  /*119f0*/  IMAD.MOV.U32 R8, RZ, RZ, RZ ;  /* 0x000000ffff087224 */ /* 0x000fc400078e00ff */
[----:B-1----:R-:W-:Y:S02]  /*11a00*/  FADD.FTZ R13, R4, R7 ;  /* 0x00000007040d7221 */ /* 0x002fe40000010000 */
[----:B------:R-:W0:Y:S03]  /*11a10*/  SHFL.BFLY PT, R0, R5, 0x1, 0x1f ;  /* 0x0c201f0005007f89 */ /* 0x000e2600000e0000 */
[----:B------:R-:W-:-:S13]  /*11a20*/  FSETP.NE.FTZ.AND P2, PT, R13, RZ, PT ;  /* 0x000000ff0d00720b */ /* 0x000fda0003f55000 */
[----:B------:R-:W1:Y:S01]  /*11a30*/  @P2 MUFU.LG2 R9, R13 ;  /* 0x0000000d00092308 */ /* 0x000e620000000c00 */
[----:B0-----:R-:W-:-:S07]  /*11a40*/  FADD.FTZ R12, R5, R0 ;  /* 0x00000000050c7221 */ /* 0x001fce0000010000 */
[----:B------:R-:W-:Y:S01]  /*11a50*/  @P2 MUFU.RCP R8, R13 ;  /* 0x0000000d00082308 */ /* 0x000fe20000001000 */
[----:B------:R-:W-:Y:S01]  /*11a60*/  @P2 FMUL.FTZ R5, R38, 0.69314718246459960938 ;  /* 0x3f31721826052820 */ /* 0x000fe20000410000 */
[----:B------:R-:W-:Y:S02]  /*11a70*/  MOV R0, 0xff800000 ;  /* 0xff80000000007802 */ /* 0x000fe40000000f00 */
[----:B------:R-:W-:Y:S01]  /*11a80*/  FSETP.NE.FTZ.AND P1, PT, R12, RZ, PT ;  /* 0x000000ff0c00720b */ /* 0x000fe20003f35000 */
[----:B-1----:R-:W-:-:S04]  /*11a90*/  @P2 FMUL.FTZ R10, R9, 0.69314718246459960938 ;  /* 0x3f317218090a2820 */ /* 0x002fc80000410000 */
[----:B------:R-:W-:-:S08]  /*11aa0*/  @P2 FFMA.FTZ R3, R5, R49, R10 ;  /* 0x0000003105032223 */ /* 0x000fd0000001000a */
[----:B------:R-:W0:Y:S01]  /*11ab0*/  @P1 MUFU.LG2 R7, R12 ;  /* 0x0000000c00071308 */ /* 0x000e220000000c00 */
[----:B------:R-:W-:-:S07]  /*11ac0*/  @P1 FMUL.FTZ R4, R38, 0.69314718246459960938 ;  /* 0x3f31721826041820 */ /* 0x000fce0000410000 */
[----:B------:R1:W2:Y:S01]  /*11ad0*/  @P1 MUFU.RCP R6, R12 ;  /* 0x0000000c00061308 */ /* 0x0002a20000001000 */
[----:B0-----:R-:W-:-:S04]  /*11ae0*/  @P1 FMUL.FTZ R7, R7, 0.69314718246459960938 ;  /* 0x3f31721807071820 */ /* 0x001fc80000410000 */
[----:B------:R-:W-:Y:S01]  /*11af0*/  @P1 FFMA.FTZ R0, R4, R37, R7 ;  /* 0x0000002504001223 */ /* 0x000fe20000010007 */
[----:B------:R-:W-:Y:S02]  /*11b00*/  WARPGROUP.DEPBAR.LE gsb0, 0x0 ;  /* 0x00008000000079c5 */ /* 0x000fe40000010000 */
[----:B------:R-:W-:-:S06]  /*11b10*/  WARPGROUP.ARRIVE ;  /* 0x00000000000079c5 */ /* 0x000fcc0000000000 */
[----:B------:R-:W-:Y:S03]  /*11b20*/  HGMMA.64x128x16.F32 R88, R188, gdesc[UR4].tnspB, R88, gsb0 ;  /* 0x41e00004bc587df0 */ /* 0x000fe60008000858 */
[----:B------:R-:W-:Y:S02]  /*11b30*/  WARPGROUP.DEPBAR.LE gsb0, 0x0 ;  /* 0x00008000000079c5 */ /* 0x000fe40000010000 */
[----:B-12---:R-:W-:Y:S05]  /*11b40*/  @!P0 BRA `(.L_x_652) ;  /* 0x0000000000048947 */ /* 0x006fea0003800000 */
[----:B------:R-:W-:Y:S01]  /*11b50*/  BPT.TRAP 0x1 ;  /* 0x000000040000795c */ /* 0x000fe20000300000 */
.L_x_652:
[----:B------:R-:W-:Y:S01]  /*11b60*/  VIADD R5, R11, 0x28860 ;  /* 0x000288600b057836 */ /* 0x000fe20000000000 */
[----:B------:R-:W-:Y:S01]  /*11b70*/  IADD3 R152, R152, 0x1, RZ ;  /* 0x0000000198987810 */ /* 0x000fe20007ffe0ff */
[-C--:B------:R-:W-:Y:S01]  /*11b80*/  FMUL.FTZ R63, R93, R6.reuse ;  /* 0x000000065d3f7220 */ /* 0x080fe20000410000 */
[-C--:B------:R-:W-:Y:S01]  /*11b90*/  FMUL.FTZ R52, R100, R6.reuse ;  /* 0x0000000664347220 */ /* 0x080fe20000410000 */
[-C--:B------:R-:W-:Y:S01]  /*11ba0*/  FMUL.FTZ R10, R88, R6.reuse ;  /* 0x00000006580a7220 */ /* 0x080fe20000410000 */
[----:B------:R-:W-:Y:S01]  /*11bb0*/  PRMT R5, R222, 0x654, R5 ;  /* 0x00000654de057816 */ /* 0x000fe20000000005 */
[-C--:B------:R-:W-:Y:S01]  /*11bc0*/  FMUL.FTZ R11, R89, R6.reuse ;  /* 0x00000006590b7220 */ /* 0x080fe20000410000 */
[----:B------:R-:W-:Y:S01]  /*11bd0*/  ISETP.NE.AND P0, PT, R152, 0x2, PT ;  /* 0x000000029800780c */ /* 0x000fe20003f05270 */
[----:B------:R-:W-:Y:S01]  /*11be0*/  FMUL.FTZ R62, R92, R6 ;  /* 0x000000065c3e7220 */ /* 0x000fe20000410000 */
[----:B------:R0:W-:Y:S01]  /*11bf0*/  SYNCS.ARRIVE.TRANS64.RED.A1T0 RZ, [R5+URZ], RZ ;  /* 0x000000ff05ff79a7 */ /* 0x0001e2000810043f */
[-C--:B------:R-:W-:Y:S01]  /*11c00*/  FMUL.FTZ R100, R90, R8.reuse ;  /* 0x000000085a647220 */ /* 0x080fe20000410000 */
[----:B------:R-:W-:Y:S01]  /*11c10*/  FMUL.FTZ R93, R91, R8 ;  /* 0x000000085b5d7220 */ /* 0x000fe20000410000 */
[-C--:B------:R-:W-:Y:S01]  /*11c20*/  FMUL.FTZ R53, R96, R6.reuse ;  /* 0x0000000660357220 */ /* 0x080fe20000410000 */
[-C--:B------:R-:W-:Y:S01]  /*11c30*/  FMUL.FTZ R54, R97, R6.reuse ;  /* 0x0000000661367220 */ /* 0x080fe20000410000 */
[-C--:B------:R-:W-:Y:S01]  /*11c40*/  FMUL.FTZ R61, R101, R6.reuse ;  /* 0x00000006653d7220 */ /* 0x080fe20000410000 */
[-C--:B------:R-:W-:Y:S01]  /*11c50*/  FMUL.FTZ R51, R104, R6.reuse ;  /* 0x0000000668337220 */ /* 0x080fe20000410000 */
[-C--:B------:R-:W-:Y:S01]  /*11c60*/  FMUL.FTZ R60, R105, R6.reuse ;  /* 0x00000006693c7220 */ /* 0x080fe20000410000 */
[----:B0-----:R-:W-:Y:S01]  /*11c70*/  SEL R5, RZ, 0x1, P0 ;  /* 0x00000001ff057807 */ /* 0x001fe20000000000 */
        /* <DEDUP_REMOVED lines=52> */
[----:B------:R-:W-:Y:S01]  /*11fc0*/  FMUL.FTZ R151, R151, R8 ;  /* 0x0000000897977220 */ /* 0x000fe20000410000 */
[----:B------:R-:W-:Y:S01]  /*11fd0*/  LOP3.LUT R158, R158, R5, RZ, 0x3c, !PT ;  /* 0x000000059e9e7212 */ /* 0x000fe200078e3cff */
[----:B------:R-:W-:Y:S01]  /*11fe0*/  VIADD R207, R207, 0x1 ;  /* 0x00000001cfcf7836 */ /* 0x000fe20000000000 */
[----:B------:R-:W-:-:S07]  /*11ff0*/  SEL R152, R152, RZ, P0 ;  /* 0x000000ff98987207 */ /* 0x000fce0000000000 */
.L_x_588:
[----:B------:R-:W-:Y:S05]  /*12000*/  WARPSYNC.ALL ;  /* 0x0000000000007948 */ /* 0x000fea0003800000 */
[----:B------:R-:W0:Y:S01]  /*12010*/  S2R R222, SR_CgaCtaId ;  /* 0x0000000000de7919 */ /* 0x000e220000008800 */
[----:B------:R-:W-:Y:S01]  /*12020*/  MOV R5, 0x400 ;  /* 0x0000040000057802 */ /* 0x000fe20000000f00 */
[----:B------:R-:W-:Y:S01]  /*12030*/  BSSY B0, `(.L_x_653) ;  /* 0x00001fc000007945 */ /* 0x000fe20003800000 */
[----:B------:R-:W-:Y:S02]  /*12040*/  BAR.SYNC.DEFER_BLOCKING 0x5, 0x180 ;  /* 0x0146000000007b1d */ /* 0x000fe40000010000 */
[----:B0-----:R-:W-:-:S05]  /*12050*/  LEA R156, R222, R5, 0x18 ;  /* 0x00000005de9c7211 */ /* 0x001fca00078ec0ff */
[----:B------:R0:W1:Y:S01]  /*12060*/  LDS.128 R40, [R156+0x288d0] ;  /* 0x0288d0009c287984 */ /* 0x0000620000000c00 */
[----:B------:R-:W-:Y:S06]  /*12070*/  BAR.ARV 0x4, 0x180 ;  /* 0x0106000000007b1d */ /* 0x000fec0000002000 */
[----:B------:R-:W-:Y:S05]  /*12080*/  @P1 BRA `(.L_x_654) ;  /* 0x0000001400001947 */ /* 0x000fea0003800000 */
[----:B------:R-:W2:Y:S01]  /*12090*/  S2R R5, SR_SWINHI ;  /* 0x0000000000057919 */ /* 0x000ea20000002f00 */
[----:B------:R-:W-:Y:S05]  /*120a0*/  WARPSYNC.ALL ;  /* 0x0000000000007948 */ /* 0x000fea0003800000 */
[----:B------:R-:W-:Y:S01]  /*120b0*/  BAR.SYNC.DEFER_BLOCKING 0x1, 0x100 ;  /* 0x0044000000007b1d */ /* 0x000fe20000010000 */
[----:B------:R-:W-:Y:S02]  /*120c0*/  F2FP.F16.F32.PACK_AB R30, R33, R30 ;  /* 0x0000001e211e723e */ /* 0x000fe400000000ff */
[----:B------:R-:W-:Y:S02]  /*120d0*/  F2FP.F16.F32.PACK_AB R34, R35, R34 ;  /* 0x000000222322723e */ /* 0x000fe400000000ff */
[----:B------:R-:W-:Y:S01]  /*120e0*/  F2FP.F16.F32.PACK_AB R32, R45, R32 ;  /* 0x000000202d20723e */ /* 0x000fe200000000ff */
[----:B------:R-:W-:Y:S01]  /*120f0*/  ULDC.64 UR4, c[0x0][0xc00] ;  /* 0x0003000000047ab9 */ /* 0x000fe20000000a00 */
[----:B------:R-:W-:-:S02]  /*12100*/  F2FP.F16.F32.PACK_AB R33, R69, R70 ;  /* 0x000000464521723e */ /* 0x000fc400000000ff */
[----:B------:R-:W-:Y:S02]  /*12110*/  F2FP.F16.F32.PACK_AB R35, R67, R68 ;  /* 0x000000444323723e */ /* 0x000fe400000000ff */
[----:B------:R-:W-:Y:S02]  /*12120*/  MOV R20, R156 ;  /* 0x0000009c00147202 */ /* 0x000fe40000000f00 */
[----:B--2---:R-:W-:-:S03]  /*12130*/  MOV R21, R5 ;  /* 0x0000000500157202 */ /* 0x004fc60000000f00 */
[----:B------:R-:W-:-:S03]  /*12140*/  IMAD.WIDE R8, R226, 0x2, R20 ;  /* 0x00000002e2087825 */ /* 0x000fc600078e0214 */
[C---:B------:R-:W-:Y:S02]  /*12150*/  LOP3.LUT R29, R8.reuse, 0x380, RZ, 0xc0, !PT ;  /* 0x00000380081d7812 */ /* 0x040fe400078ec0ff */
[C---:B------:R-:W-:Y:S02]  /*12160*/  IADD3 R95, P5, R8.reuse, 0x20, RZ ;  /* 0x00000020085f7810 */ /* 0x040fe40007fbe0ff */
[----:B------:R-:W-:Y:S02]  /*12170*/  IADD3 R97, P0, R8, 0x40, RZ ;  /* 0x0000004008617810 */ /* 0x000fe40007f1e0ff */
[----:B------:R-:W-:Y:S01]  /*12180*/  SHF.R.U64 R29, R29, 0x3, RZ ;  /* 0x000000031d1d7819 */ /* 0x000fe200000012ff */
[----:B------:R-:W-:Y:S01]  /*12190*/  IMAD.X R5, RZ, RZ, R9, P5 ;  /* 0x000000ffff057224 */ /* 0x000fe200028e0609 */
[----:B------:R-:W-:Y:S02]  /*121a0*/  LOP3.LUT R4, R95, 0x380, RZ, 0xc0, !PT ;  /* 0x000003805f047812 */ /* 0x000fe400078ec0ff */
[----:B------:R-:W-:-:S02]  /*121b0*/  LOP3.LUT R6, R97, 0x380, RZ, 0xc0, !PT ;  /* 0x0000038061067812 */ /* 0x000fc400078ec0ff */
[C---:B------:R-:W-:Y:S02]  /*121c0*/  IADD3 R99, P1, R8.reuse, 0x60, RZ ;  /* 0x0000006008637810 */ /* 0x040fe40007f3e0ff */
[C---:B------:R-:W-:Y:S02]  /*121d0*/  IADD3 R101, P2, R8.reuse, 0x4000, RZ ;  /* 0x0000400008657810 */ /* 0x040fe40007f5e0ff */
[C---:B------:R-:W-:Y:S01]  /*121e0*/  IADD3 R103, P3, R8.reuse, 0x4020, RZ ;  /* 0x0000402008677810 */ /* 0x040fe20007f7e0ff */
[--C-:B---3--:R-:W-:Y:S01]  /*121f0*/  IMAD.X R13, RZ, RZ, R9.reuse, P1 ;  /* 0x000000ffff0d7224 */ /* 0x108fe200008e0609 */
[C---:B------:R-:W-:Y:S01]  /*12200*/  IADD3 R105, P4, R8.reuse, 0x4040, RZ ;  /* 0x0000404008697810 */ /* 0x040fe20007f9e0ff */
[--C-:B------:R-:W-:Y:S01]  /*12210*/  IMAD.X R15, RZ, RZ, R9.reuse, P2 ;  /* 0x000000ffff0f7224 */ /* 0x100fe200010e0609 */
[----:B------:R-:W-:Y:S02]  /*12220*/  IADD3 R107, P5, R8, 0x4060, RZ ;  /* 0x00004060086b7810 */ /* 0x000fe40007fbe0ff */
[----:B------:R-:W-:Y:S01]  /*12230*/  LOP3.LUT R8, R29, R8, RZ, 0x3c, !PT ;  /* 0x000000081d087212 */ /* 0x000fe200078e3cff */
[--C-:B------:R-:W-:Y:S01]  /*12240*/  IMAD.X R27, RZ, RZ, R9.reuse, P4 ;  /* 0x000000ffff1b7224 */ /* 0x100fe200020e0609 */
[----:B------:R-:W-:Y:S01]  /*12250*/  SHF.R.U64 R4, R4, 0x3, RZ ;  /* 0x0000000304047819 */ /* 0x000fe200000012ff */
[----:B------:R-:W-:Y:S01]  /*12260*/  IMAD.X R29, RZ, RZ, R9, P5 ;  /* 0x000000ffff1d7224 */ /* 0x000fe200028e0609 */
[----:B------:R-:W-:-:S02]  /*12270*/  SHF.R.U64 R6, R6, 0x3, RZ ;  /* 0x0000000306067819 */ /* 0x000fc400000012ff */
[----:B------:R-:W-:Y:S02]  /*12280*/  LOP3.LUT R12, R99, 0x380, RZ, 0xc0, !PT ;  /* 0x00000380630c7812 */ /* 0x000fe400078ec0ff */
[----:B------:R-:W-:Y:S02]  /*12290*/  LOP3.LUT R14, R101, 0x380, RZ, 0xc0, !PT ;  /* 0x00000380650e7812 */ /* 0x000fe400078ec0ff */
[----:B-1----:R-:W-:Y:S02]  /*122a0*/  MOV R40, R8 ;  /* 0x0000000800287202 */ /* 0x002fe40000000f00 */
[-C--:B------:R-:W-:Y:S02]  /*122b0*/  IADD3.X R7, RZ, R9.reuse, RZ, P0, !PT ;  /* 0x00000009ff077210 */ /* 0x080fe400007fe4ff */
[----:B------:R-:W-:Y:S02]  /*122c0*/  IADD3.X R25, RZ, R9, RZ, P3, !PT ;  /* 0x00000009ff197210 */ /* 0x000fe40001ffe4ff */
[----:B-----5:R-:W-:-:S02]  /*122d0*/  LOP3.LUT R24, R103, 0x380, RZ, 0xc0, !PT ;  /* 0x0000038067187812 */ /* 0x020fc400078ec0ff */
[----:B------:R-:W-:Y:S02]  /*122e0*/  LOP3.LUT R26, R105, 0x380, RZ, 0xc0, !PT ;  /* 0x00000380691a7812 */ /* 0x000fe400078ec0ff */
[----:B------:R-:W-:Y:S02]  /*122f0*/  LOP3.LUT R28, R107, 0x380, RZ, 0xc0, !PT ;  /* 0x000003806b1c7812 */ /* 0x000fe400078ec0ff */
[----:B------:R-:W-:Y:S02]  /*12300*/  F2FP.F16.F32.PACK_AB R8, R11, R10 ;  /* 0x0000000a0b08723e */ /* 0x000fe400000000ff */
[----:B------:R-:W-:Y:S02]  /*12310*/  LOP3.LUT R4, R4, R95, RZ, 0x3c, !PT ;  /* 0x0000005f04047212 */ /* 0x000fe400078e3cff */
[----:B------:R-:W-:Y:S02]  /*12320*/  LOP3.LUT R6, R6, R97, RZ, 0x3c, !PT ;  /* 0x0000006106067212 */ /* 0x000fe400078e3cff */
[----:B------:R-:W-:-:S02]  /*12330*/  F2FP.F16.F32.PACK_AB R9, R93, R100 ;  /* 0x000000645d09723e */ /* 0x000fc400000000ff */
[----:B------:R-:W-:Y:S02]  /*12340*/  F2FP.F16.F32.PACK_AB R10, R63, R62 ;  /* 0x0000003e3f0a723e */ /* 0x000fe400000000ff */
[----:B------:R-:W-:Y:S02]  /*12350*/  F2FP.F16.F32.PACK_AB R11, R91, R92 ;  /* 0x0000005c5b0b723e */ /* 0x000fe400000000ff */
[----:B------:R-:W-:Y:S02]  /*12360*/  SHF.R.U64 R12, R12, 0x3, RZ ;  /* 0x000000030c0c7819 */ /* 0x000fe400000012ff */
[----:B------:R-:W-:Y:S01]  /*12370*/  SHF.R.U64 R14, R14, 0x3, RZ ;  /* 0x000000030e0e7819 */ /* 0x000fe200000012ff */
[----:B------:R1:W-:Y:S01]  /*12380*/  STSM.16.M88.4 [R40], R8 ;  /* 0x0000000828007844 */ /* 0x0003e20000000200 */
[----:B------:R-:W-:Y:S02]  /*12390*/  SHF.R.U64 R24, R24, 0x3, RZ ;  /* 0x0000000318187819 */ /* 0x000fe400000012ff */
[----:B------:R-:W-:-:S02]  /*123a0*/  SHF.R.U64 R26, R26, 0x3, RZ ;  /* 0x000000031a1a7819 */ /* 0x000fc400000012ff */
[----:B------:R-:W-:Y:S02]  /*123b0*/  SHF.R.U64 R28, R28, 0x3, RZ ;  /* 0x000000031c1c7819 */ /* 0x000fe400000012ff */
[----:B------:R-:W-:Y:S02]  /*123c0*/  MOV R94, R4 ;  /* 0x00000004005e7202 */ /* 0x000fe40000000f00 */
[----:B------:R-:W-:Y:S02]  /*123d0*/  MOV R93, R6 ;  /* 0x00000006005d7202 */ /* 0x000fe40000000f00 */
[----:B------:R-:W-:Y:S02]  /*123e0*/  F2FP.F16.F32.PACK_AB R4, R54, R53 ;  /* 0x000000353604723e */ /* 0x000fe400000000ff */
[----:B------:R-:W-:Y:S02]  /*123f0*/  F2FP.F16.F32.PACK_AB R5, R89, R90 ;  /* 0x0000005a5905723e */ /* 0x000fe400000000ff */
[----:B------:R-:W-:-:S02]  /*12400*/  F2FP.F16.F32.PACK_AB R6, R61, R52 ;  /* 0x000000343d06723e */ /* 0x000fc400000000ff */
[----:B------:R-:W-:Y:S02]  /*12410*/  F2FP.F16.F32.PACK_AB R7, R87, R88 ;  /* 0x000000585707723e */ /* 0x000fe400000000ff */
[----:B------:R-:W-:Y:S02]  /*12420*/  LOP3.LUT R12, R12, R99, RZ, 0x3c, !PT ;  /* 0x000000630c0c7212 */ /* 0x000fe400078e3cff */
[----:B------:R-:W-:Y:S01]  /*12430*/  LOP3.LUT R14, R14, R101, RZ, 0x3c, !PT ;  /* 0x000000650e0e7212 */ /* 0x000fe200078e3cff */
[----:B------:R-:W-:Y:S01]  /*12440*/  STSM.16.M88.4 [R94], R4 ;  /* 0x000000045e007844 */ /* 0x000fe20000000200 */
[----:B-1----:R-:W-:Y:S02]  /*12450*/  F2FP.F16.F32.PACK_AB R8, R60, R51 ;  /* 0x000000333c08723e */ /* 0x002fe400000000ff */
[----:B------:R-:W-:Y:S02]  /*12460*/  F2FP.F16.F32.PACK_AB R9, R85, R86 ;  /* 0x000000565509723e */ /* 0x000fe400000000ff */
[----:B------:R-:W-:-:S02]  /*12470*/  F2FP.F16.F32.PACK_AB R10, R59, R50 ;  /* 0x000000323b0a723e */ /* 0x000fc400000000ff */
[----:B------:R-:W-:Y:S02]  /*12480*/  F2FP.F16.F32.PACK_AB R11, R83, R84 ;  /* 0x00000054530b723e */ /* 0x000fe400000000ff */
[----:B------:R-:W-:Y:S02]  /*12490*/  LOP3.LUT R24, R24, R103, RZ, 0x3c, !PT ;  /* 0x0000006718187212 */ /* 0x000fe400078e3cff */
[----:B------:R-:W-:Y:S01]  /*124a0*/  LOP3.LUT R26, R26, R105, RZ, 0x3c, !PT ;  /* 0x000000691a1a7212 */ /* 0x000fe200078e3cff */
[----:B------:R1:W-:Y:S01]  /*124b0*/  STSM.16.M88.4 [R93], R8 ;  /* 0x000000085d007844 */ /* 0x0003e20000000200 */
[----:B------:R-:W-:Y:S02]  /*124c0*/  LOP3.LUT R28, R28, R107, RZ, 0x3c, !PT ;  /* 0x0000006b1c1c7212 */ /* 0x000fe400078e3cff */
[----:B------:R-:W-:Y:S02]  /*124d0*/  MOV R92, R12 ;  /* 0x0000000c005c7202 */ /* 0x000fe40000000f00 */
[----:B------:R-:W-:-:S02]  /*124e0*/  MOV R91, R14 ;  /* 0x0000000e005b7202 */ /* 0x000fc40000000f00 */
[----:B------:R-:W-:Y:S02]  /*124f0*/  MOV R63, R24 ;  /* 0x00000018003f7202 */ /* 0x000fe40000000f00 */
[----:B------:R-:W-:Y:S02]  /*12500*/  MOV R62, R26 ;  /* 0x0000001a003e7202 */ /* 0x000fe40000000f00 */
[----:B------:R-:W-:Y:S02]  /*12510*/  F2FP.F16.F32.PACK_AB R12, R58, R49 ;  /* 0x000000313a0c723e */ /* 0x000fe400000000ff */
[----:B------:R-:W-:Y:S02]  /*12520*/  F2FP.F16.F32.PACK_AB R13, R81, R82 ;  /* 0x00000052510d723e */ /* 0x000fe400000000ff */
[----:B------:R-:W-:Y:S02]  /*12530*/  F2FP.F16.F32.PACK_AB R14, R57, R48 ;  /* 0x00000030390e723e */ /* 0x000fe400000000ff */
[----:B------:R-:W-:-:S02]  /*12540*/  F2FP.F16.F32.PACK_AB R15, R79, R80 ;  /* 0x000000504f0f723e */ /* 0x000fc400000000ff */
[----:B------:R-:W-:Y:S02]  /*12550*/  MOV R40, R28 ;  /* 0x0000001c00287202 */ /* 0x000fe40000000f00 */
[----:B------:R-:W-:Y:S01]  /*12560*/  F2FP.F16.F32.PACK_AB R24, R56, R47 ;  /* 0x0000002f3818723e */ /* 0x000fe200000000ff */
[----:B------:R-:W-:Y:S01]  /*12570*/  STSM.16.M88.4 [R92], R12 ;  /* 0x0000000c5c007844 */ /* 0x000fe20000000200 */
[----:B------:R-:W-:Y:S02]  /*12580*/  F2FP.F16.F32.PACK_AB R25, R77, R78 ;  /* 0x0000004e4d19723e */ /* 0x000fe400000000ff */
[----:B------:R-:W-:Y:S02]  /*12590*/  F2FP.F16.F32.PACK_AB R26, R55, R46 ;  /* 0x0000002e371a723e */ /* 0x000fe400000000ff */
[----:B------:R-:W-:Y:S01]  /*125a0*/  F2FP.F16.F32.PACK_AB R27, R75, R76 ;  /* 0x0000004c4b1b723e */ /* 0x000fe200000000ff */
[----:B------:R-:W2:Y:S01]  /*125b0*/  LDC R55, c[0x0][0xbe8] ;  /* 0x0002fa00ff377b82 */ /* 0x000ea20000000800 */
[----:B------:R-:W-:-:S02]  /*125c0*/  F2FP.F16.F32.PACK_AB R28, R44, R31 ;  /* 0x0000001f2c1c723e */ /* 0x000fc400000000ff */
[----:B------:R-:W-:Y:S01]  /*125d0*/  ISETP.NE.U32.AND P0, PT, RZ, UR4, PT ;  /* 0x00000004ff007c0c */ /* 0x000fe2000bf05070 */
[----:B------:R-:W-:Y:S01]  /*125e0*/  STSM.16.M88.4 [R91], R24 ;  /* 0x000000185b007844 */ /* 0x000fe20000000200 */
[----:B-1----:R-:W-:Y:S02]  /*125f0*/  IADD3 R8, P1, R204, UR4, RZ ;  /* 0x00000004cc087c10 */ /* 0x002fe4000ff3e0ff */
[----:B------:R-:W-:Y:S02]  /*12600*/  F2FP.F16.F32.PACK_AB R29, R73, R74 ;  /* 0x0000004a491d723e */ /* 0x000fe400000000ff */
[----:B------:R-:W-:Y:S02]  /*12610*/  F2FP.F16.F32.PACK_AB R31, R71, R72 ;  /* 0x00000048471f723e */ /* 0x000fe400000000ff */
[----:B------:R-:W-:Y:S02]  /*12620*/  F2FP.F16.F32.PACK_AB R4, R39, R38 ;  /* 0x000000262704723e */ /* 0x000fe400000000ff */
[----:B------:R-:W-:Y:S01]  /*12630*/  F2FP.F16.F32.PACK_AB R5, R65, R66 ;  /* 0x000000424105723e */ /* 0x000fe200000000ff */
[----:B------:R-:W-:Y:S01]  /*12640*/  STSM.16.M88.4 [R63], R28 ;  /* 0x0000001c3f007844 */ /* 0x000fe20000000200 */
[----:B------:R-:W-:-:S02]  /*12650*/  F2FP.F16.F32.PACK_AB R6, R37, R36 ;  /* 0x000000242506723e */ /* 0x000fc400000000ff */
[----:B------:R-:W-:Y:S01]  /*12660*/  F2FP.F16.F32.PACK_AB R7, R151, R64 ;  /* 0x000000409707723e */ /* 0x000fe200000000ff */
[----:B------:R-:W-:Y:S01]  /*12670*/  STSM.16.M88.4 [R62], R32 ;  /* 0x000000203e007844 */ /* 0x000fe20000000200 */
[----:B------:R-:W-:Y:S02]  /*12680*/  ISETP.NE.AND.EX P0, PT, RZ, UR5, PT, P0 ;  /* 0x00000005ff007c0c */ /* 0x000fe4000bf05300 */
[----:B------:R-:W-:Y:S01]  /*12690*/  IADD3.X R9, R205, UR5, RZ, P1, !PT ;  /* 0x00000005cd097c10 */ /* 0x000fe20008ffe4ff */
[----:B------:R-:W-:Y:S01]  /*126a0*/  ULDC.64 UR4, c[0x0][0xc08] ;  /* 0x0003020000047ab9 */ /* 0x000fe20000000a00 */
[----:B------:R1:W-:Y:S01]  /*126b0*/  STSM.16.M88.4 [R40], R4 ;  /* 0x0000000428007844 */ /* 0x0003e20000000200 */
[----:B------:R-:W-:Y:S01]  /*126c0*/  BAR.SYNC.DEFER_BLOCKING 0x1, 0x100 ;  /* 0x0044000000007b1d */ /* 0x000fe20000010000 */
[----:B------:R-:W-:Y:S02]  /*126d0*/  ISETP.NE.U32.AND P2, PT, RZ, UR4, PT ;  /* 0x00000004ff007c0c */ /* 0x000fe4000bf45070 */
[----:B------:R-:W-:-:S02]  /*126e0*/  MOV R48, RZ ;  /* 0x000000ff00307202 */ /* 0x000fc40000000f00 */
[----:B------:R-:W-:-:S13]  /*126f0*/  ISETP.NE.AND.EX P2, PT, RZ, UR5, PT, P2 ;  /* 0x00000005ff007c0c */ /* 0x000fda000bf45320 */
[----:B------:R-:W-:Y:S01]  /*12700*/  @P2 IADD3 R204, P3, R204, UR4, RZ ;  /* 0x00000004cccc2c10 */ /* 0x000fe2000ff7e0ff */
[----:B------:R-:W-:Y:S02]  /*12710*/  ULDC UR4, c[0x0][0xa88] ;  /* 0x0002a20000047ab9 */ /* 0x000fe40000000800 */
[----:B-1----:R-:W-:Y:S01]  /*12720*/  IMAD.U32 R6, RZ, RZ, UR4 ;  /* 0x00000004ff067e24 */ /* 0x002fe2000f8e00ff */
[----:B------:R-:W-:Y:S01]  /*12730*/  @P2 IADD3.X R205, R205, UR5, RZ, P3, !PT ;  /* 0x00000005cdcd2c10 */ /* 0x000fe20009ffe4ff */
[----:B------:R1:W5:Y:S01]  /*12740*/  @P0 LDG.E R48, desc[UR38][R8.64] ;  /* 0x0000002608300981 */ /* 0x000362000c1e1900 */
[----:B--2---:R-:W-:Y:S01]  /*12750*/  ISETP.NE.AND P1, PT, R55, 0x1, PT ;  /* 0x000000013700780c */ /* 0x004fe20003f25270 */
[----:B------:R-:W-:Y:S02]  /*12760*/  IMAD R13, R208, 0x80, R224 ;  /* 0x00000080d00d7824 */ /* 0x000fe400078e02e0 */
[----:B------:R1:W5:Y:S10]  /*12770*/  @P2 LDG.E R6, desc[UR38][R204.64] ;  /* 0x00000026cc062981 */ /* 0x000374000c1e1900 */
[----:B------:R-:W2:Y:S08]  /*12780*/  @P1 LDC R10, c[0x0][0xbec] ;  /* 0x0002fb00ff0a1b82 */ /* 0x000eb00000000800 */
[----:B------:R-:W3:Y:S01]  /*12790*/  @P1 LDC R11, c[0x0][0xbf0] ;  /* 0x0002fc00ff0b1b82 */ /* 0x000ee20000000800 */
[----:B-1----:R-:W-:Y:S05]  /*127a0*/  @P2 BRA `(.L_x_655) ;  /* 0x0000000000102947 */ /* 0x002fea0003800000 */
[----:B------:R-:W-:Y:S05]  /*127b0*/  @!P0 BRA `(.L_x_655) ;  /* 0x00000000000c8947 */ /* 0x000fea0003800000 */
[----:B------:R-:W4:Y:S04]  /*127c0*/  LDG.E R5, desc[UR38][R8.64] ;  /* 0x0000002608057981 */ /* 0x000f28000c1e1900 */
[----:B-----5:R-:W4:Y:S02]  /*127d0*/  LDG.E R6, desc[UR38][R8.64+0x4] ;  /* 0x0000042608067981 */ /* 0x020f24000c1e1900 */
[----:B----4-:R-:W-:-:S07]  /*127e0*/  IADD3 R6, -R5, R6, RZ ;  /* 0x0000000605067210 */ /* 0x010fce0007ffe1ff */
.L_x_655:
[----:B------:R-:W-:Y:S01]  /*127f0*/  SHF.R.S32.HI R54, RZ, 0x1f, R203 ;  /* 0x0000001fff367819 */ /* 0x000fe200000114cb */
[----:B--2---:R-:W-:Y:S01]  /*12800*/  @P1 IMAD.HI.U32 R4, R13, R10, RZ ;  /* 0x0000000a0d041227 */ /* 0x004fe200078e00ff */
[----:B------:R-:W-:Y:S01]  /*12810*/  ULDC.64 UR4, c[0x0][0xb90] ;  /* 0x0002e40000047ab9 */ /* 0x000fe20000000a00 */
[----:B-----5:R-:W-:Y:S02]  /*12820*/  SHF.R.S32.HI R49, RZ, 0x1f, R48 ;  /* 0x0000001fff317819 */ /* 0x020fe40000011430 */
[----:B------:R-:W-:Y:S01]  /*12830*/  IMAD R8, R54, UR4, RZ ;  /* 0x0000000436087c24 */ /* 0x000fe2000f8e02ff */
[----:B------:R-:W-:Y:S01]  /*12840*/  SEL R40, R209, RZ, !P0 ;  /* 0x000000ffd1287207 */ /* 0x000fe20004000000 */
[----:B------:R-:W-:Y:S01]  /*12850*/  IMAD.MOV.U32 R7, RZ, RZ, R13 ;  /* 0x000000ffff077224 */ /* 0x000fe200078e000d */
[----:B---3--:R-:W-:Y:S01]  /*12860*/  @P1 SHF.R.U32.HI R7, RZ, R11, R4 ;  /* 0x0000000bff071219 */ /* 0x008fe20000011604 */
[----:B------:R-:W-:Y:S01]  /*12870*/  IMAD.WIDE.U32 R4, R203, UR4, R48 ;  /* 0x00000004cb047c25 */ /* 0x000fe2000f8e0030 */
[----:B------:R-:W-:-:S03]  /*12880*/  SEL R57, R206, RZ, !P0 ;  /* 0x000000ffce397207 */ /* 0x000fc60004000000 */
[----:B------:R-:W-:Y:S01]  /*12890*/  IMAD R9, R203, UR5, R8 ;  /* 0x00000005cb097c24 */ /* 0x000fe2000f8e0208 */
[----:B------:R-:W-:Y:S01]  /*128a0*/  IADD3 R8, -R7, RZ, RZ ;  /* 0x000000ff07087210 */ /* 0x000fe20007ffe1ff */
[----:B------:R-:W-:Y:S01]  /*128b0*/  ULDC.64 UR4, c[0x0][0xb98] ;  /* 0x0002e60000047ab9 */ /* 0x000fe20000000a00 */
[----:B------:R-:W-:Y:S02]  /*128c0*/  IMAD.IADD R11, R16, 0x1, R228 ;  /* 0x00000001100b7824 */ /* 0x000fe400078e02e4 */
[----:B------:R-:W-:Y:S02]  /*128d0*/  IMAD.IADD R5, R5, 0x1, R9 ;  /* 0x0000000105057824 */ /* 0x000fe400078e0209 */
[----:B------:R-:W-:Y:S02]  /*128e0*/  IMAD R9, R55, R8, R13 ;  /* 0x0000000837097224 */ /* 0x000fe400078e020d */
[----:B------:R-:W-:Y:S02]  /*128f0*/  IMAD R8, R40, UR4, RZ ;  /* 0x0000000428087c24 */ /* 0x000fe4000f8e02ff */
[----:B------:R-:W-:-:S04]  /*12900*/  IMAD.WIDE.U32 R4, R57, UR4, R4 ;  /* 0x0000000439047c25 */ /* 0x000fc8000f8e0004 */
[----:B------:R-:W-:Y:S01]  /*12910*/  IMAD.WIDE R20, R11, 0x2, R20 ;  /* 0x000000020b147825 */ /* 0x000fe200078e0214 */
[----:B------:R-:W-:Y:S02]  /*12920*/  SHF.R.S32.HI R11, RZ, 0x1f, R7 ;  /* 0x0000001fff0b7819 */ /* 0x000fe40000011407 */
[----:B------:R-:W-:Y:S01]  /*12930*/  IADD3 R4, P2, R7, R4, RZ ;  /* 0x0000000407047210 */ /* 0x000fe20007f5e0ff */
[----:B------:R-:W-:Y:S01]  /*12940*/  IMAD R10, R57, UR5, R8 ;  /* 0x00000005390a7c24 */ /* 0x000fe2000f8e0208 */
[----:B------:R-:W-:Y:S01]  /*12950*/  SHF.R.S32.HI R8, RZ, 0x1f, R9 ;  /* 0x0000001fff087819 */ /* 0x000fe20000011409 */
[----:B------:R-:W-:Y:S01]  /*12960*/  ULDC.64 UR4, c[0x0][0xb88] ;  /* 0x0002e20000047ab9 */ /* 0x000fe20000000a00 */
[----:B------:R-:W-:Y:S01]  /*12970*/  IADD3 R7, P0, R20, 0x1000, RZ ;  /* 0x0000100014077810 */ /* 0x000fe20007f1e0ff */
[----:B------:R-:W-:Y:S01]  /*12980*/  IMAD R59, R6, R55, RZ ;  /* 0x00000037063b7224 */ /* 0x000fe200078e02ff */
[----:B------:R-:W-:Y:S01]  /*12990*/  IADD3.X R5, R11, R5, R10, P2, !PT ;  /* 0x000000050b057210 */ /* 0x000fe200017fe40a */
[----:B------:R-:W-:Y:S01]  /*129a0*/  IMAD R12, R8, UR4, RZ ;  /* 0x00000004080c7c24 */ /* 0x000fe2000f8e02ff */
[----:B------:R-:W-:-:S02]  /*129b0*/  IADD3 R29, P3, R20, 0x4000, RZ ;  /* 0x00004000141d7810 */ /* 0x000fc40007f7e0ff */
[----:B------:R-:W-:Y:S01]  /*129c0*/  IADD3 R13, P4, R20, 0x2000, RZ ;  /* 0x00002000140d7810 */ /* 0x000fe20007f9e0ff */
[----:B------:R-:W-:Y:S01]  /*129d0*/  IMAD R11, R9, UR5, R12 ;  /* 0x00000005090b7c24 */ /* 0x000fe2000f8e020c */
[----:B------:R-:W-:Y:S01]  /*129e0*/  LOP3.LUT R28, R29, 0x380, RZ, 0xc0, !PT ;  /* 0x000003801d1c7812 */ /* 0x000fe200078ec0ff */
[----:B------:R-:W-:Y:S01]  /*129f0*/  IMAD.WIDE.U32 R4, R9, UR4, R4 ;  /* 0x0000000409047c25 */ /* 0x000fe2000f8e0004 */
[----:B------:R-:W-:Y:S01]  /*12a00*/  ULDC.64 UR4, c[0x0][0xb50] ;  /* 0x0002d40000047ab9 */ /* 0x000fe20000000a00 */
[----:B------:R-:W-:Y:S02]  /*12a10*/  IADD3.X R9, RZ, R21, RZ, P0, !PT ;  /* 0x00000015ff097210 */ /* 0x000fe400007fe4ff */
[----:B------:R-:W-:Y:S01]  /*12a20*/  IMAD.IADD R5, R5, 0x1, R11 ;  /* 0x0000000105057824 */ /* 0x000fe200078e020b */
[----:B------:R-:W-:Y:S02]  /*12a30*/  LEA R10, P2, R4, UR4, 0x2 ;  /* 0x00000004040a7c11 */ /* 0x000fe4000f8410ff */
[----:B------:R-:W-:-:S02]  /*12a40*/  LOP3.LUT P0, RZ, R212, 0x3, RZ, 0xc0, !PT ;  /* 0x00000003d4ff7812 */ /* 0x000fc4000780c0ff */
[----:B------:R-:W-:Y:S01]  /*12a50*/  LEA.HI.X R11, R4, UR5, R5, 0x2, P2 ;  /* 0x00000005040b7c11 */ /* 0x000fe200090f1405 */
[----:B------:R-:W-:Y:S01]  /*12a60*/  SHFL.IDX PT, R50, R10, RZ, 0x1c1f ;  /* 0x001c1fff0a327589 */ /* 0x000fe200000e0000 */
[----:B------:R-:W-:Y:S01]  /*12a70*/  IADD3 R25, P2, R20, 0x3000, RZ ;  /* 0x0000300014197810 */ /* 0x000fe20007f5e0ff */
[----:B------:R-:W-:Y:S01]  /*12a80*/  IMAD R4, R208, 0x80, R223 ;  /* 0x00000080d0047824 */ /* 0x000fe200078e02df */
[----:B------:R-:W-:Y:S01]  /*12a90*/  LOP3.LUT R12, R13, 0x380, RZ, 0xc0, !PT ;  /* 0x000003800d0c7812 */ /* 0x000fe200078ec0ff */
[----:B------:R-:W1:Y:S01]  /*12aa0*/  SHFL.IDX PT, R51, R11, RZ, 0x1c1f ;  /* 0x001c1fff0b337589 */ /* 0x000e6200000e0000 */
[----:B------:R-:W-:Y:S01]  /*12ab0*/  LOP3.LUT R24, R25, 0x380, RZ, 0xc0, !PT ;  /* 0x0000038019187812 */ /* 0x000fe200078ec0ff */
[----:B------:R-:W-:Y:S01]  /*12ac0*/  ULDC.64 UR4, c[0x0][0xaa0] ;  /* 0x0002a80000047ab9 */ /* 0x000fe20000000a00 */
[----:B------:R-:W-:Y:S01]  /*12ad0*/  LOP3.LUT R8, R7, 0x380, RZ, 0xc0, !PT ;  /* 0x0000038007087812 */ /* 0x000fe200078ec0ff */
[----:B------:R-:W-:Y:S01]  /*12ae0*/  SHFL.IDX PT, R52, R10, 0x1, 0x1c1f ;  /* 0x003c1f000a347f89 */ /* 0x000fe200000e0000 */
[----:B------:R-:W-:-:S02]  /*12af0*/  SHF.R.U64 R24, R24, 0x3, RZ ;  /* 0x0000000318187819 */ /* 0x000fc400000012ff */
[----:B------:R-:W-:Y:S01]  /*12b00*/  SHF.R.U64 R28, R28, 0x3, RZ ;  /* 0x000000031c1c7819 */ /* 0x000fe200000012ff */
[----:B------:R-:W2:Y:S01]  /*12b10*/  SHFL.IDX PT, R53, R11, 0x1, 0x1c1f ;  /* 0x003c1f000b357f89 */ /* 0x000ea200000e0000 */
[----:B------:R-:W-:Y:S02]  /*12b20*/  LOP3.LUT R24, R24, R25, RZ, 0x3c, !PT ;  /* 0x0000001918187212 */ /* 0x000fe400078e3cff */
[----:B------:R-:W-:Y:S02]  /*12b30*/  IADD3.X R25, RZ, R21, RZ, P2, !PT ;  /* 0x00000015ff197210 */ /* 0x000fe400017fe4ff */
[C---:B------:R-:W-:Y:S01]  /*12b40*/  ISETP.GE.OR P2, PT, R4.reuse, R59, P0 ;  /* 0x0000003b0400720c */ /* 0x040fe20000746670 */
[----:B------:R-:W-:Y:S01]  /*12b50*/  VIADD R4, R4, 0x8 ;  /* 0x0000000804047836 */ /* 0x000fe20000000000 */
[----:B------:R-:W-:Y:S02]  /*12b60*/  SHF.R.U64 R12, R12, 0x3, RZ ;  /* 0x000000030c0c7819 */ /* 0x000fe400000012ff */
[----:B------:R-:W-:-:S02]  /*12b70*/  SHF.R.U64 R8, R8, 0x3, RZ ;  /* 0x0000000308087819 */ /* 0x000fc400000012ff */
[----:B------:R-:W-:Y:S02]  /*12b80*/  ISETP.GE.OR P0, PT, R4, R59, P0 ;  /* 0x0000003b0400720c */ /* 0x000fe40000706670 */
[----:B------:R-:W-:Y:S01]  /*12b90*/  LOP3.LUT R28, R28, R29, RZ, 0x3c, !PT ;  /* 0x0000001d1c1c7212 */ /* 0x000fe200078e3cff */
[--C-:B------:R-:W-:Y:S01]  /*12ba0*/  IMAD.X R29, RZ, RZ, R21.reuse, P3 ;  /* 0x000000ffff1d7224 */ /* 0x100fe200018e0615 */
[----:B------:R-:W-:Y:S01]  /*12bb0*/  LOP3.LUT R12, R12, R13, RZ, 0x3c, !PT ;  /* 0x0000000d0c0c7212 */ /* 0x000fe200078e3cff */
[----:B------:R-:W-:Y:S01]  /*12bc0*/  IMAD.X R13, RZ, RZ, R21, P4 ;  /* 0x000000ffff0d7224 */ /* 0x000fe200020e0615 */
[----:B------:R-:W-:Y:S01]  /*12bd0*/  LOP3.LUT R8, R8, R7, RZ, 0x3c, !PT ;  /* 0x0000000708087212 */ /* 0x000fe200078e3cff */
[----:B-1----:R1:W-:Y:S01]  /*12be0*/  @!P2 ST.E desc[UR38][R50.64], R0 ;  /* 0x000000003200a985 */ /* 0x0023e2000c101926 */
[C---:B------:R-:W-:Y:S02]  /*12bf0*/  IADD3 R5, P3, R20.reuse, 0x7000, RZ ;  /* 0x0000700014057810 */ /* 0x040fe40007f7e0ff */
[----:B------:R-:W-:-:S02]  /*12c00*/  IADD3 R33, P5, R20, 0x5000, RZ ;  /* 0x0000500014217810 */ /* 0x000fc40007fbe0ff */
[C---:B------:R-:W-:Y:S01]  /*12c10*/  IADD3 R37, P4, R20.reuse, 0x6000, RZ ;  /* 0x0000600014257810 */ /* 0x040fe20007f9e0ff */
[----:B--2---:R2:W-:Y:S01]  /*12c20*/  @!P0 ST.E desc[UR38][R52.64], R3 ;  /* 0x0000000334008985 */ /* 0x0045e2000c101926 */
[----:B------:R-:W-:Y:S01]  /*12c30*/  LOP3.LUT R7, R20, 0x380, RZ, 0xc0, !PT ;  /* 0x0000038014077812 */ /* 0x000fe200078ec0ff */
[----:B------:R-:W-:Y:S01]  /*12c40*/  IMAD.X R45, RZ, RZ, R21, P3 ;  /* 0x000000ffff2d7224 */ /* 0x000fe200018e0615 */
[----:B------:R-:W-:Y:S01]  /*12c50*/  LOP3.LUT R4, R5, 0x380, RZ, 0xc0, !PT ;  /* 0x0000038005047812 */ /* 0x000fe200078ec0ff */
[----:B------:R-:W5:Y:S01]  /*12c60*/  LD.E.128 R8, desc[UR38][R8.64] ;  /* 0x0000002608087980 */ /* 0x000f62000c101d00 */
[----:B------:R-:W-:Y:S01]  /*12c70*/  LOP3.LUT R32, R33, 0x380, RZ, 0xc0, !PT ;  /* 0x0000038021207812 */ /* 0x000fe200078ec0ff */
[----:B-1----:R-:W1:Y:S01]  /*12c80*/  @P1 LDC R51, c[0x0][0xbec] ;  /* 0x0002fb00ff331b82 */ /* 0x002e620000000800 */
[----:B------:R-:W-:Y:S01]  /*12c90*/  LOP3.LUT R36, R37, 0x380, RZ, 0xc0, !PT ;  /* 0x0000038025247812 */ /* 0x000fe200078ec0ff */
[----:B------:R-:W5:Y:S01]  /*12ca0*/  LD.E.128 R12, desc[UR38][R12.64] ;  /* 0x000000260c0c7980 */ /* 0x000f62000c101d00 */
[----:B------:R-:W-:-:S02]  /*12cb0*/  SHF.R.U64 R7, R7, 0x3, RZ ;  /* 0x0000000307077819 */ /* 0x000fc400000012ff */
[----:B------:R-:W-:Y:S01]  /*12cc0*/  SHF.R.U64 R4, R4, 0x3, RZ ;  /* 0x0000000304047819 */ /* 0x000fe200000012ff */
[----:B--2---:R-:W-:Y:S01]  /*12cd0*/  IMAD R3, R49, UR4, RZ ;  /* 0x0000000431037c24 */ /* 0x004fe2000f8e02ff */
[----:B------:R-:W-:Y:S01]  /*12ce0*/  SHF.R.U64 R32, R32, 0x3, RZ ;  /* 0x0000000320207819 */ /* 0x000fe200000012ff */
[----:B------:R-:W2:Y:S01]  /*12cf0*/  @P1 LDC R49, c[0x0][0xbf0] ;  /* 0x0002fc00ff311b82 */ /* 0x000ea20000000800 */
[----:B------:R-:W-:Y:S01]  /*12d00*/  SHF.R.U64 R36, R36, 0x3, RZ ;  /* 0x0000000324247819 */ /* 0x000fe200000012ff */
[----:B------:R-:W5:Y:S01]  /*12d10*/  LD.E.128 R24, desc[UR38][R24.64] ;  /* 0x0000002618187980 */ /* 0x000f62000c101d00 */
[----:B------:R-:W-:Y:S02]  /*12d20*/  LOP3.LUT R20, R7, R20, RZ, 0x3c, !PT ;  /* 0x0000001407147212 */ /* 0x000fe400078e3cff */
[----:B------:R-:W-:Y:S01]  /*12d30*/  LOP3.LUT R32, R32, R33, RZ, 0x3c, !PT ;  /* 0x0000002120207212 */ /* 0x000fe200078e3cff */
[----:B------:R-:W5:Y:S01]  /*12d40*/  LD.E.128 R28, desc[UR38][R28.64] ;  /* 0x000000261c1c7980 */ /* 0x000f62000c101d00 */
[----:B------:R-:W-:Y:S01]  /*12d50*/  LOP3.LUT R36, R36, R37, RZ, 0x3c, !PT ;  /* 0x0000002524247212 */ /* 0x000fe200078e3cff */
[----:B------:R-:W-:Y:S01]  /*12d60*/  IMAD.X R37, RZ, RZ, R21, P4 ;  /* 0x000000ffff257224 */ /* 0x000fe200020e0615 */
[----:B------:R-:W-:Y:S01]  /*12d70*/  LOP3.LUT R44, R4, R5, RZ, 0x3c, !PT ;  /* 0x00000005042c7212 */ /* 0x000fe200078e3cff */
[C---:B------:R-:W-:Y:S01]  /*12d80*/  IMAD R3, R48.reuse, UR5, R3 ;  /* 0x0000000530037c24 */ /* 0x040fe2000f8e0203 */
[----:B------:R-:W-:Y:S01]  /*12d90*/  IADD3.X R33, RZ, R21, RZ, P5, !PT ;  /* 0x00000015ff217210 */ /* 0x000fe20002ffe4ff */
[----:B------:R3:W5:Y:S04]  /*12da0*/  LD.E.128 R4, desc[UR38][R20.64] ;  /* 0x0000002614047980 */ /* 0x000768000c101d00 */
[----:B------:R-:W5:Y:S04]  /*12db0*/  LD.E.128 R36, desc[UR38][R36.64] ;  /* 0x0000002624247980 */ /* 0x000f68000c101d00 */
[----:B------:R-:W5:Y:S01]  /*12dc0*/  LD.E.128 R32, desc[UR38][R32.64] ;  /* 0x0000002620207980 */ /* 0x000f62000c101d00 */
[----:B---3--:R-:W-:Y:S01]  /*12dd0*/  IMAD.WIDE.U32 R20, R48, UR4, RZ ;  /* 0x0000000430147c25 */ /* 0x008fe2000f8e00ff */
[----:B------:R-:W-:-:S02]  /*12de0*/  ULDC.64 UR4, c[0x0][0xae8] ;  /* 0x0002ba0000047ab9 */ /* 0x000fc40000000a00 */
[----:B------:R-:W5:Y:S02]  /*12df0*/  LD.E.128 R44, desc[UR38][R44.64] ;  /* 0x000000262c2c7980 */ /* 0x000f64000c101d00 */
[----:B------:R-:W-:Y:S01]  /*12e00*/  IADD3 R21, R21, R3, RZ ;  /* 0x0000000315157210 */ /* 0x000fe20007ffe0ff */
[----:B------:R-:W-:Y:S01]  /*12e10*/  IMAD R3, R202, 0x20, R153 ;  /* 0x00000020ca037824 */ /* 0x000fe200078e0299 */
[----:B------:R-:W-:Y:S01]  /*12e20*/  @!PT LDS RZ, [RZ] ;  /* 0x00000000fffff984 */ /* 0x000fe20000000800 */
[----:B------:R-:W-:Y:S01]  /*12e30*/  @!PT LDS RZ, [RZ] ;  /* 0x00000000fffff984 */ /* 0x000fe20000000800 */
[----:B------:R-:W-:Y:S01]  /*12e40*/  @!PT LDS RZ, [RZ] ;  /* 0x00000000fffff984 */ /* 0x000fe20000000800 */
[----:B------:R-:W-:Y:S01]  /*12e50*/  @!PT LDS RZ, [RZ] ;  /* 0x00000000fffff984 */ /* 0x000fe20000000800 */
[----:B------:R3:W-:Y:S06]  /*12e60*/  MEMBAR.ALL.CTA ;  /* 0x0000000000007992 */ /* 0x0007ec0000008000 */
[----:B---3--:R-:W3:Y:S01]  /*12e70*/  FENCE.VIEW.ASYNC.S ;  /* 0x00000000000073c6 */ /* 0x008ee20000000000 */
[----:B------:R-:W-:-:S02]  /*12e80*/  IMAD R0, R54, UR4, RZ ;  /* 0x0000000436007c24 */ /* 0x000fc4000f8e02ff */
[----:B------:R-:W-:Y:S02]  /*12e90*/  IMAD R48, R208, 0x80, R3 ;  /* 0x00000080d0307824 */ /* 0x000fe400078e0203 */
[C---:B------:R-:W-:Y:S02]  /*12ea0*/  IMAD R3, R203.reuse, UR5, R0 ;  /* 0x00000005cb037c24 */ /* 0x040fe4000f8e0200 */
[----:B------:R-:W-:Y:S01]  /*12eb0*/  IMAD.WIDE.U32 R20, R203, UR4, R20 ;  /* 0x00000004cb147c25 */ /* 0x000fe2000f8e0014 */
[----:B------:R-:W-:-:S03]  /*12ec0*/  ULDC.64 UR4, c[0x0][0xaf0] ;  /* 0x0002bc0000047ab9 */ /* 0x000fc60000000a00 */
[----:B-1----:R-:W-:Y:S01]  /*12ed0*/  @P1 IMAD.HI.U32 R0, R48, R51, RZ ;  /* 0x0000003330001227 */ /* 0x002fe200078e00ff */
[----:B------:R-:W-:-:S03]  /*12ee0*/  IADD3 R21, R21, R3, RZ ;  /* 0x0000000315157210 */ /* 0x000fc60007ffe0ff */
[----:B------:R-:W-:Y:S01]  /*12ef0*/  IMAD.MOV.U32 R3, RZ, RZ, R48 ;  /* 0x000000ffff037224 */ /* 0x000fe200078e0030 */
[----:B--2---:R-:W-:Y:S01]  /*12f00*/  @P1 SHF.R.U32.HI R3, RZ, R49, R0 ;  /* 0x00000031ff031219 */ /* 0x004fe20000011600 */
[----:B------:R-:W-:Y:S02]  /*12f10*/  IMAD R40, R40, UR4, RZ ;  /* 0x0000000428287c24 */ /* 0x000fe4000f8e02ff */
[----:B------:R-:W-:Y:S01]  /*12f20*/  IMAD.WIDE.U32 R20, R57, UR4, R20 ;  /* 0x0000000439147c25 */ /* 0x000fe2000f8e0014 */
[----:B------:R-:W-:-:S03]  /*12f30*/  SHF.R.S32.HI R0, RZ, 0x1f, R3 ;  /* 0x0000001fff007819 */ /* 0x000fc60000011403 */
[----:B------:R-:W-:Y:S01]  /*12f40*/  IMAD R49, R57, UR5, R40 ;  /* 0x0000000539317c24 */ /* 0x000fe2000f8e0228 */
[----:B------:R-:W-:Y:S01]  /*12f50*/  ULDC.64 UR4, c[0x0][0xae0] ;  /* 0x0002b80000047ab9 */ /* 0x000fe20000000a00 */
[----:B------:R-:W-:Y:S02]  /*12f60*/  IMAD.MOV R40, RZ, RZ, -R3 ;  /* 0x000000ffff287224 */ /* 0x000fe400078e0a03 */
[----:B------:R-:W-:Y:S01]  /*12f70*/  IMAD R0, R0, UR4, RZ ;  /* 0x0000000400007c24 */ /* 0x000fe2000f8e02ff */
[----:B------:R-:W-:Y:S01]  /*12f80*/  IADD3 R21, R21, R49, RZ ;  /* 0x0000003115157210 */ /* 0x000fe20007ffe0ff */
[----:B------:R-:W-:Y:S02]  /*12f90*/  IMAD R49, R55, R40, R48 ;  /* 0x0000002837317224 */ /* 0x000fe400078e0230 */
[C---:B------:R-:W-:Y:S02]  /*12fa0*/  IMAD R51, R3.reuse, UR5, R0 ;  /* 0x0000000503337c24 */ /* 0x040fe4000f8e0200 */
[----:B------:R-:W-:Y:S01]  /*12fb0*/  IMAD.WIDE.U32 R20, R3, UR4, R20 ;  /* 0x0000000403147c25 */ /* 0x000fe2000f8e0014 */
[----:B------:R-:W-:Y:S01]  /*12fc0*/  SHF.R.S32.HI R0, RZ, 0x1f, R49 ;  /* 0x0000001fff007819 */ /* 0x000fe20000011431 */
[----:B------:R-:W-:-:S02]  /*12fd0*/  ULDC.64 UR4, c[0x0][0xad8] ;  /* 0x0002b60000047ab9 */ /* 0x000fc40000000a00 */
[----:B------:R-:W-:Y:S02]  /*12fe0*/  IMAD R50, R208, 0x80, R153 ;  /* 0x00000080d0327824 */ /* 0x000fe400078e0299 */
[----:B------:R-:W-:Y:S02]  /*12ff0*/  IMAD.IADD R21, R21, 0x1, R51 ;  /* 0x0000000115157824 */ /* 0x000fe400078e0233 */
[----:B------:R-:W-:Y:S01]  /*13000*/  IMAD R40, R0, UR4, RZ ;  /* 0x0000000400287c24 */ /* 0x000fe2000f8e02ff */
[C---:B------:R-:W-:Y:S01]  /*13010*/  IADD3 R0, R50.reuse, 0x20, RZ ;  /* 0x0000002032007810 */ /* 0x040fe20007ffe0ff */
[----:B------:R-:W-:Y:S01]  /*13020*/  IMAD.WIDE.U32 R20, R49, UR4, R20 ;  /* 0x0000000431147c25 */ /* 0x000fe2000f8e0014 */
[----:B------:R-:W-:-:S03]  /*13030*/  ISETP.GE.AND P2, PT, R50, R59, PT ;  /* 0x0000003b3200720c */ /* 0x000fc60003f46270 */
[----:B------:R-:W-:Y:S01]  /*13040*/  IMAD R51, R49, UR5, R40 ;  /* 0x0000000531337c24 */ /* 0x000fe2000f8e0228 */
[----:B------:R-:W-:Y:S01]  /*13050*/  ULDC.64 UR4, c[0x0][0xa80] ;  /* 0x0002a00000047ab9 */ /* 0x000fe20000000a00 */
[----:B------:R-:W-:Y:S01]  /*13060*/  VIADD R3, R50, 0x40 ;  /* 0x0000004032037836 */ /* 0x000fe20000000000 */
[----:B------:R-:W-:Y:S01]  /*13070*/  ISETP.GE.AND P0, PT, R0, R59, PT ;  /* 0x0000003b0000720c */ /* 0x000fe20003f06270 */
[----:B------:R-:W-:Y:S01]  /*13080*/  VIADD R0, R156, 0x28820 ;  /* 0x000288209c007836 */ /* 0x000fe20000000000 */
[----:B------:R-:W-:Y:S02]  /*13090*/  IADD3 R21, R21, R51, RZ ;  /* 0x0000003315157210 */ /* 0x000fe40007ffe0ff */
[C---:B------:R-:W-:Y:S02]  /*130a0*/  LEA R40, P3, R20.reuse, UR4, 0x1 ;  /* 0x0000000414287c11 */ /* 0x040fe4000f8608ff */
[----:B------:R-:W-:Y:S02]  /*130b0*/  ISETP.GE.AND P1, PT, R3, R59, PT ;  /* 0x0000003b0300720c */ /* 0x000fe40003f26270 */
[----:B------:R-:W-:-:S02]  /*130c0*/  LEA.HI.X R3, R20, UR5, R21, 0x1, P3 ;  /* 0x0000000514037c11 */ /* 0x000fc400098f0c15 */
[----:B------:R-:W-:Y:S01]  /*130d0*/  PRMT R0, RZ, 0x654, R0 ;  /* 0x00000654ff007816 */ /* 0x000fe20000000000 */
[----:B---3--:R1:W2:Y:S01]  /*130e0*/  SHFL.IDX PT, R21, R40, RZ, 0x181f ;  /* 0x00181fff28157589 */ /* 0x0082a200000e0000 */
[----:B------:R-:W-:Y:S02]  /*130f0*/  BSSY B1, `(.L_x_656) ;  /* 0x000000d000017945 */ /* 0x000fe40003800000 */
[----:B------:R1:W-:Y:S01]  /*13100*/  SYNCS.ARRIVE.TRANS64.RED.A1T0 RZ, [R0+URZ], RZ ;  /* 0x000000ff00ff79a7 */ /* 0x0003e2000810043f */
[----:B------:R1:W3:Y:S01]  /*13110*/  SHFL.IDX PT, R49, R3, RZ, 0x181f ;  /* 0x00181fff03317589 */ /* 0x0002e200000e0000 */
[----:B------:R-:W-:Y:S05]  /*13120*/  @P2 BRA `(.L_x_657) ;  /* 0x0000000000242947 */ /* 0x000fea0003800000 */
[----:B------:R-:W-:Y:S02]  /*13130*/  ULDC UR4, c[0x0][0xac8] ;  /* 0x0002b20000047ab9 */ /* 0x000fe40000000800 */
[----:B------:R-:W-:Y:S02]  /*13140*/  ISETP.GE.AND P2, PT, R16, UR4, PT ;  /* 0x0000000410007c0c */ /* 0x000fe4000bf46270 */
[----:B------:R-:W-:-:S11]  /*13150*/  ISETP.GE.AND P3, PT, R22, UR4, PT ;  /* 0x0000000416007c0c */ /* 0x000fd6000bf66270 */
[-C--:B--2---:R-:W-:Y:S02]  /*13160*/  @!P2 LEA R20, P4, R16, R21.reuse, 0x1 ;  /* 0x000000151014a211 */ /* 0x084fe400078808ff */
[----:B------:R-:W-:Y:S02]  /*13170*/  @!P3 LEA R48, P5, R22, R21, 0x1 ;  /* 0x000000151630b211 */ /* 0x000fe400078a08ff */
[-C--:B---3--:R-:W-:Y:S02]  /*13180*/  @!P2 LEA.HI.X R21, R16, R49.reuse, R17, 0x1, P4 ;  /* 0x000000311015a211 */ /* 0x088fe400020f0c11 */
[----:B------:R-:W-:-:S03]  /*13190*/  @!P3 LEA.HI.X R49, R22, R49, R2, 0x1, P5 ;  /* 0x000000311631b211 */ /* 0x000fc600028f0c02 */
[----:B-----5:R4:W-:Y:S04]  /*131a0*/  @!P2 ST.E.128 desc[UR38][R20.64], R4 ;  /* 0x000000041400a985 */ /* 0x0209e8000c101d26 */
[----:B------:R4:W-:Y:S02]  /*131b0*/  @!P3 ST.E.128 desc[UR38][R48.64], R28 ;  /* 0x0000001c3000b985 */ /* 0x0009e4000c101d26 */
.L_x_657:
[----:B------:R-:W-:Y:S05]  /*131c0*/  BSYNC B1 ;  /* 0x0000000000017941 */ /* 0x000fea0003800000 */
.L_x_656:
[----:B----45:R4:W0:Y:S01]  /*131d0*/  SHFL.IDX PT, R7, R3, 0x1, 0x181f ;  /* 0x00381f0003077f89 */ /* 0x03082200000e0000 */
        /* <DEDUP_REMOVED lines=12> */
.L_x_659:
[----:B------:R-:W-:Y:S05]  /*132a0*/  BSYNC B1 ;  /* 0x0000000000017941 */ /* 0x000fea0003800000 */
.L_x_658:
[----:B0-----:R0:W0:Y:S01]  /*132b0*/  SHFL.IDX PT, R7, R3, 0x2, 0x181f ;  /* 0x00581f0003077f89 */ /* 0x00102200000e0000 */
        /* <DEDUP_REMOVED lines=12> */
.L_x_661:
[----:B------:R-:W-:Y:S05]  /*13380*/  BSYNC B1 ;  /* 0x0000000000017941 */ /* 0x000fea0003800000 */
.L_x_660:
[----:B-1----:R-:W-:Y:S01]  /*13390*/  VIADD R0, R50, 0x60 ;  /* 0x0000006032007836 */ /* 0x002fe20000000000 */
[----:B0---4-:R-:W0:Y:S04]  /*133a0*/  SHFL.IDX PT, R3, R3, 0x3, 0x181f ;  /* 0x00781f0003037f89 */ /* 0x011e2800000e0000 */
[----:B------:R-:W-:Y:S01]  /*133b0*/  ISETP.GE.AND P0, PT, R0, R59, PT ;  /* 0x0000003b0000720c */ /* 0x000fe20003f06270 */
[----:B------:R1:W4:-:S12]  /*133c0*/  SHFL.IDX PT, R7, R40, 0x3, 0x181f ;  /* 0x00781f0028077f89 */ /* 0x00031800000e0000 */
[----:B-1----:R-:W-:Y:S05]  /*133d0*/  @P0 BRA `(.L_x_662) ;  /* 0x0000000c00040947 */ /* 0x002fea0003800000 */
[----:B------:R-:W-:Y:S02]  /*133e0*/  ULDC UR4, c[0x0][0xac8] ;  /* 0x0002b20000047ab9 */ /* 0x000fe40000000800 */
[----:B------:R-:W-:-:S13]  /*133f0*/  ISETP.GE.AND P1, PT, R16, UR4, PT ;  /* 0x0000000410007c0c */ /* 0x000fda000bf26270 */
[----:B----4-:R-:W-:-:S04]  /*13400*/  @!P1 LEA R4, P0, R16, R7, 0x1 ;  /* 0x0000000710049211 */ /* 0x010fc800078008ff */
        /* <DEDUP_REMOVED lines=8> */
.L_x_654:
[----:B------:R-:W-:Y:S01]  /*13490*/  ULDC.64 UR4, c[0x0][0xc00] ;  /* 0x0003000000047ab9 */ /* 0x000fe20000000a00 */
[----:B------:R-:W-:Y:S01]  /*134a0*/  IMAD.MOV.U32 R0, RZ, RZ, RZ ;  /* 0x000000ffff007224 */ /* 0x000fe200078e00ff */
[----:B------:R-:W-:Y:S01]  /*134b0*/  ISETP.NE.U32.AND P0, PT, RZ, UR4, PT ;  /* 0x00000004ff007c0c */ /* 0x000fe2000bf05070 */
[----:B------:R-:W2:Y:S01]  /*134c0*/  LDC R21, c[0x0][0xbe8] ;  /* 0x0002fa00ff157b82 */ /* 0x000ea20000000800 */
[----:B------:R-:W-:Y:S02]  /*134d0*/  IADD3 R4, P1, R204, UR4, RZ ;  /* 0x00000004cc047c10 */ /* 0x000fe4000ff3e0ff */
[----:B------:R-:W-:Y:S02]  /*134e0*/  ISETP.NE.AND.EX P0, PT, RZ, UR5, PT, P0 ;  /* 0x00000005ff007c0c */ /* 0x000fe4000bf05300 */
[----:B------:R-:W-:Y:S01]  /*134f0*/  IADD3.X R5, R205, UR5, RZ, P1, !PT ;  /* 0x00000005cd057c10 */ /* 0x000fe20008ffe4ff */
[----:B------:R-:W-:Y:S02]  /*13500*/  ULDC.64 UR4, c[0x0][0xc08] ;  /* 0x0003020000047ab9 */ /* 0x000fe40000000a00 */
[----:B------:R-:W-:-:S04]  /*13510*/  ISETP.NE.U32.AND P1, PT, RZ, UR4, PT ;  /* 0x00000004ff007c0c */ /* 0x000fc8000bf25070 */
[----:B------:R-:W-:-:S04]  /*13520*/  ISETP.NE.AND.EX P1, PT, RZ, UR5, PT, P1 ;  /* 0x00000005ff007c0c */ /* 0x000fc8000bf25310 */
[----:B------:R4:W5:Y:S09]  /*13530*/  @P0 LDG.E R0, desc[UR38][R4.64] ;  /* 0x0000002604000981 */ /* 0x000972000c1e1900 */
[----:B------:R-:W-:Y:S01]  /*13540*/  @P1 IADD3 R204, P2, R204, UR4, RZ ;  /* 0x00000004cccc1c10 */ /* 0x000fe2000ff5e0ff */
[----:B------:R-:W-:-:S02]  /*13550*/  ULDC UR4, c[0x0][0xa88] ;  /* 0x0002a20000047ab9 */ /* 0x000fc40000000800 */
[----:B------:R-:W-:Y:S02]  /*13560*/  MOV R8, UR4 ;  /* 0x0000000400087c02 */ /* 0x000fe40008000f00 */
[----:B------:R-:W-:-:S05]  /*13570*/  @P1 IADD3.X R205, R205, UR5, RZ, P2, !PT ;  /* 0x00000005cdcd1c10 */ /* 0x000fca00097fe4ff */
[----:B------:R4:W5:Y:S01]  /*13580*/  @P1 LDG.E R8, desc[UR38][R204.64] ;  /* 0x00000026cc081981 */ /* 0x000962000c1e1900 */
[----:B--2---:R-:W-:Y:S01]  /*13590*/  ISETP.NE.AND P2, PT, R21, 0x1, PT ;  /* 0x000000011500780c */ /* 0x004fe20003f45270 */
[----:B------:R-:W2:-:S12]  /*135a0*/  S2R R3, SR_TID.X ;  /* 0x0000000000037919 */ /* 0x000e980000002100 */
[----:B------:R-:W0:Y:S08]  /*135b0*/  @P2 LDC R20, c[0x0][0xbec] ;  /* 0x0002fb00ff142b82 */ /* 0x000e300000000800 */
[----:B------:R-:W0:Y:S01]  /*135c0*/  @P2 LDC R25, c[0x0][0xbf0] ;  /* 0x0002fc00ff192b82 */ /* 0x000e220000000800 */
[----:B--2---:R-:W-:-:S05]  /*135d0*/  VIADD R3, R3, 0xffffff80 ;  /* 0xffffff8003037836 */ /* 0x004fca0000000000 */
[----:B------:R-:W-:Y:S01]  /*135e0*/  ISETP.GE.AND P3, PT, R3, 0x80, PT ;  /* 0x000000800300780c */ /* 0x000fe20003f66270 */
[----:B----4-:R-:W-:-:S12]  /*135f0*/  @P1 BRA `(.L_x_663) ;  /* 0x0000000000101947 */ /* 0x010fd80003800000 */
[----:B------:R-:W-:Y:S05]  /*13600*/  @!P0 BRA `(.L_x_663) ;  /* 0x00000000000c8947 */ /* 0x000fea0003800000 */
[----:B------:R-:W2:Y:S04]  /*13610*/  LDG.E R3, desc[UR38][R4.64] ;  /* 0x0000002604037981 */ /* 0x000ea8000c1e1900 */
[----:B-----5:R-:W2:Y:S02]  /*13620*/  LDG.E R8, desc[UR38][R4.64+0x4] ;  /* 0x0000042604087981 */ /* 0x020ea4000c1e1900 */
[----:B--2---:R-:W-:-:S07]  /*13630*/  IMAD.IADD R8, R8, 0x1, -R3 ;  /* 0x0000000108087824 */ /* 0x004fce00078e0a03 */
.L_x_663:
[----:B------:R-:W-:Y:S01]  /*13640*/  BSSY B1, `(.L_x_664) ;  /* 0x000002e000017945 */ /* 0x000fe20003800000 */
[----:B------:R-:W-:Y:S02]  /*13650*/  SHF.R.S32.HI R12, RZ, 0x1f, R203 ;  /* 0x0000001fff0c7819 */ /* 0x000fe400000114cb */
[----:B---3--:R-:W-:Y:S02]  /*13660*/  SEL R13, R206, RZ, !P0 ;  /* 0x000000ffce0d7207 */ /* 0x008fe40004000000 */
[----:B------:R-:W-:Y:S02]  /*13670*/  SEL R209, R209, RZ, !P0 ;  /* 0x000000ffd1d17207 */ /* 0x000fe40004000000 */
[----:B-----5:R-:W-:Y:S01]  /*13680*/  SHF.R.S32.HI R11, RZ, 0x1f, R0 ;  /* 0x0000001fff0b7819 */ /* 0x020fe20000011400 */
[----:B------:R-:W-:Y:S06]  /*13690*/  @P3 BRA `(.L_x_665) ;  /* 0x0000000000a03947 */ /* 0x000fec0003800000 */
[----:B------:R-:W2:Y:S01]  /*136a0*/  S2R R3, SR_TID.X ;  /* 0x0000000000037919 */ /* 0x000ea20000002100 */
[----:B------:R-:W3:Y:S02]  /*136b0*/  LDC R14, c[0x0][0xbe8] ;  /* 0x0002fa00ff0e7b82 */ /* 0x000ee40000000800 */
[----:B---3--:R-:W-:Y:S01]  /*136c0*/  IMAD R4, R8, R14, RZ ;  /* 0x0000000e08047224 */ /* 0x008fe200078e02ff */
[----:B--2---:R-:W-:-:S05]  /*136d0*/  LEA R3, R208, R3, 0x7 ;  /* 0x00000003d0037211 */ /* 0x004fca00078e38ff */
[----:B------:R-:W-:-:S05]  /*136e0*/  VIADD R9, R3, 0xffffff80 ;  /* 0xffffff8003097836 */ /* 0x000fca0000000000 */
[----:B------:R-:W-:-:S13]  /*136f0*/  ISETP.GE.AND P0, PT, R9, R4, PT ;  /* 0x000000040900720c */ /* 0x000fda0003f06270 */
[----:B------:R-:W-:Y:S05]  /*13700*/  @P0 BRA `(.L_x_665) ;  /* 0x0000000000840947 */ /* 0x000fea0003800000 */
[----:B------:R-:W-:Y:S01]  /*13710*/  ISETP.NE.AND P0, PT, R14, 0x1, PT ;  /* 0x000000010e00780c */ /* 0x000fe20003f05270 */
[----:B------:R-:W-:Y:S01]  /*13720*/  ULDC.64 UR4, c[0x0][0xb90] ;  /* 0x0002e40000047ab9 */ /* 0x000fe20000000a00 */
[----:B------:R-:W-:Y:S01]  /*13730*/  MOV R4, R0 ;  /* 0x0000000000047202 */ /* 0x000fe20000000f00 */
[----:B------:R-:W-:Y:S02]  /*13740*/  IMAD R10, R12, UR4, RZ ;  /* 0x000000040c0a7c24 */ /* 0x000fe4000f8e02ff */
[----:B------:R-:W-:Y:S02]  /*13750*/  IMAD.MOV.U32 R5, RZ, RZ, R11 ;  /* 0x000000ffff057224 */ /* 0x000fe400078e000b */
[----:B------:R-:W-:Y:S02]  /*13760*/  IMAD.MOV.U32 R3, RZ, RZ, R9 ;  /* 0x000000ffff037224 */ /* 0x000fe400078e0009 */
[----:B------:R-:W-:-:S04]  /*13770*/  IMAD.WIDE.U32 R4, R203, UR4, R4 ;  /* 0x00000004cb047c25 */ /* 0x000fc8000f8e0004 */
[----:B------:R-:W2:Y:S01]  /*13780*/  @P0 LDC R6, c[0x0][0xbec] ;  /* 0x0002fb00ff060b82 */ /* 0x000ea20000000800 */
[----:B------:R-:W-:Y:S01]  /*13790*/  IMAD R7, R203, UR5, R10 ;  /* 0x00000005cb077c24 */ /* 0x000fe2000f8e020a */
[----:B------:R-:W-:-:S03]  /*137a0*/  ULDC.64 UR4, c[0x0][0xb98] ;  /* 0x0002e60000047ab9 */ /* 0x000fc60000000a00 */
[----:B------:R-:W-:-:S03]  /*137b0*/  IMAD.IADD R5, R5, 0x1, R7 ;  /* 0x0000000105057824 */ /* 0x000fc600078e0207 */
[----:B------:R-:W3:Y:S01]  /*137c0*/  @P0 LDC R15, c[0x0][0xbf0] ;  /* 0x0002fc00ff0f0b82 */ /* 0x000ee20000000800 */
[----:B------:R-:W-:-:S04]  /*137d0*/  IMAD.WIDE.U32 R4, R13, UR4, R4 ;  /* 0x000000040d047c25 */ /* 0x000fc8000f8e0004 */
[----:B--2---:R-:W-:-:S05]  /*137e0*/  @P0 IMAD.HI.U32 R6, R9, R6, RZ ;  /* 0x0000000609060227 */ /* 0x004fca00078e00ff */
[----:B---3--:R-:W-:Y:S01]  /*137f0*/  @P0 SHF.R.U32.HI R3, RZ, R15, R6 ;  /* 0x0000000fff030219 */ /* 0x008fe20000011606 */
[----:B------:R-:W-:-:S03]  /*13800*/  IMAD R6, R209, UR4, RZ ;  /* 0x00000004d1067c24 */ /* 0x000fc6000f8e02ff */
[----:B------:R-:W-:Y:S01]  /*13810*/  IADD3 R7, -R3, RZ, RZ ;  /* 0x000000ff03077210 */ /* 0x000fe20007ffe1ff */
[----:B------:R-:W-:Y:S01]  /*13820*/  IMAD R6, R13, UR5, R6 ;  /* 0x000000050d067c24 */ /* 0x000fe2000f8e0206 */
[----:B------:R-:W-:Y:S01]  /*13830*/  IADD3 R4, P0, R3, R4, RZ ;  /* 0x0000000403047210 */ /* 0x000fe20007f1e0ff */
[----:B------:R-:W-:Y:S02]  /*13840*/  ULDC.64 UR4, c[0x0][0xb88] ;  /* 0x0002e20000047ab9 */ /* 0x000fe40000000a00 */
[----:B------:R-:W-:Y:S01]  /*13850*/  IMAD R7, R14, R7, R9 ;  /* 0x000000070e077224 */ /* 0x000fe200078e0209 */
[----:B------:R-:W-:-:S04]  /*13860*/  SHF.R.S32.HI R9, RZ, 0x1f, R3 ;  /* 0x0000001fff097819 */ /* 0x000fc80000011403 */
[----:B------:R-:W-:Y:S02]  /*13870*/  SHF.R.S32.HI R3, RZ, 0x1f, R7 ;  /* 0x0000001fff037819 */ /* 0x000fe40000011407 */
[----:B------:R-:W-:-:S03]  /*13880*/  IADD3.X R5, R9, R5, R6, P0, !PT ;  /* 0x0000000509057210 */ /* 0x000fc600007fe406 */
[----:B------:R-:W-:Y:S02]  /*13890*/  IMAD R6, R3, UR4, RZ ;  /* 0x0000000403067c24 */ /* 0x000fe4000f8e02ff */
[----:B------:R-:W-:-:S04]  /*138a0*/  IMAD.WIDE.U32 R4, R7, UR4, R4 ;  /* 0x0000000407047c25 */ /* 0x000fc8000f8e0004 */
[----:B------:R-:W-:Y:S01]  /*138b0*/  IMAD R3, R7, UR5, R6 ;  /* 0x0000000507037c24 */ /* 0x000fe2000f8e0206 */
[----:B------:R-:W-:Y:S02]  /*138c0*/  ULDC.64 UR4, c[0x0][0xb50] ;  /* 0x0002d40000047ab9 */ /* 0x000fe40000000a00 */
[----:B------:R-:W-:Y:S01]  /*138d0*/  LEA R6, P0, R4, UR4, 0x2 ;  /* 0x0000000404067c11 */ /* 0x000fe2000f8010ff */
[----:B------:R-:W-:-:S05]  /*138e0*/  IMAD.IADD R3, R5, 0x1, R3 ;  /* 0x0000000105037824 */ /* 0x000fca00078e0203 */
[----:B------:R-:W-:Y:S01]  /*138f0*/  LEA.HI.X R7, R4, UR5, R3, 0x2, P0 ;  /* 0x0000000504077c11 */ /* 0x000fe200080f1403 */
[----:B------:R-:W-:-:S05]  /*13900*/  IMAD.MOV.U32 R3, RZ, RZ, -0x800000 ;  /* 0xff800000ff037424 */ /* 0x000fca00078e00ff */
[----:B------:R2:W-:Y:S02]  /*13910*/  STG.E desc[UR38][R6.64], R3 ;  /* 0x0000000306007986 */ /* 0x0005e4000c101926 */
.L_x_665:
[----:B------:R-:W-:Y:S05]  /*13920*/  BSYNC B1 ;  /* 0x0000000000017941 */ /* 0x000fea0003800000 */
.L_x_664:
[----:B------:R-:W-:Y:S01]  /*13930*/  ULDC.64 UR4, c[0x0][0xaa0] ;  /* 0x0002a80000047ab9 */ /* 0x000fe20000000a00 */
[----:B--2---:R-:W-:Y:S01]  /*13940*/  LEA R7, R202, R153, 0x5 ;  /* 0x00000099ca077211 */ /* 0x004fe200078e28ff */
[----:B------:R-:W-:Y:S02]  /*13950*/  IMAD R3, R11, UR4, RZ ;  /* 0x000000040b037c24 */ /* 0x000fe4000f8e02ff */
[----:B------:R-:W-:-:S04]  /*13960*/  IMAD.WIDE.U32 R4, R0, UR4, RZ ;  /* 0x0000000400047c25 */ /* 0x000fc8000f8e00ff */
[----:B------:R-:W-:Y:S01]  /*13970*/  IMAD R3, R0, UR5, R3 ;  /* 0x0000000500037c24 */ /* 0x000fe2000f8e0203 */
[----:B------:R-:W-:Y:S01]  /*13980*/  ULDC.64 UR4, c[0x0][0xae8] ;  /* 0x0002ba0000047ab9 */ /* 0x000fe20000000a00 */
[----:B------:R-:W-:Y:S02]  /*13990*/  IMAD R9, R208, 0x80, R7 ;  /* 0x00000080d0097824 */ /* 0x000fe400078e0207 */
[----:B------:R-:W-:Y:S02]  /*139a0*/  IMAD.IADD R5, R5, 0x1, R3 ;  /* 0x0000000105057824 */ /* 0x000fe400078e0203 */
[----:B------:R-:W-:Y:S01]  /*139b0*/  IMAD R6, R12, UR4, RZ ;  /* 0x000000040c067c24 */ /* 0x000fe2000f8e02ff */
[----:B------:R-:W-:Y:S01]  /*139c0*/  MOV R3, R9 ;  /* 0x0000000900037202 */ /* 0x000fe20000000f00 */
[----:B0-----:R-:W-:-:S04]  /*139d0*/  @P2 IMAD.HI.U32 R0, R9, R20, RZ ;  /* 0x0000001409002227 */ /* 0x001fc800078e00ff */
[C---:B------:R-:W-:Y:S01]  /*139e0*/  IMAD R7, R203.reuse, UR5, R6 ;  /* 0x00000005cb077c24 */ /* 0x040fe2000f8e0206 */
[----:B------:R-:W-:Y:S01]  /*139f0*/  @P2 SHF.R.U32.HI R3, RZ, R25, R0 ;  /* 0x00000019ff032219 */ /* 0x000fe20000011600 */
[----:B------:R-:W-:Y:S01]  /*13a00*/  IMAD.WIDE.U32 R4, R203, UR4, R4 ;  /* 0x00000004cb047c25 */ /* 0x000fe2000f8e0004 */
[----:B------:R-:W-:Y:S02]  /*13a10*/  ULDC.64 UR4, c[0x0][0xaf0] ;  /* 0x0002bc0000047ab9 */ /* 0x000fe40000000a00 */
[----:B------:R-:W-:Y:S01]  /*13a20*/  SHF.R.S32.HI R0, RZ, 0x1f, R3 ;  /* 0x0000001fff007819 */ /* 0x000fe20000011403 */
[----:B------:R-:W-:Y:S02]  /*13a30*/  IMAD R6, R209, UR4, RZ ;  /* 0x00000004d1067c24 */ /* 0x000fe4000f8e02ff */
[----:B------:R-:W-:Y:S02]  /*13a40*/  IMAD.IADD R5, R5, 0x1, R7 ;  /* 0x0000000105057824 */ /* 0x000fe400078e0207 */
[----:B------:R-:W-:-:S02]  /*13a50*/  IMAD R7, R13, UR5, R6 ;  /* 0x000000050d077c24 */ /* 0x000fc4000f8e0206 */
[----:B------:R-:W-:Y:S01]  /*13a60*/  IMAD.WIDE.U32 R4, R13, UR4, R4 ;  /* 0x000000040d047c25 */ /* 0x000fe2000f8e0004 */
[----:B------:R-:W-:-:S03]  /*13a70*/  ULDC.64 UR4, c[0x0][0xae0] ;  /* 0x0002b80000047ab9 */ /* 0x000fc60000000a00 */
[----:B------:R-:W-:Y:S01]  /*13a80*/  IMAD.MOV R6, RZ, RZ, -R3 ;  /* 0x000000ffff067224 */ /* 0x000fe200078e0a03 */
[----:B------:R-:W-:Y:S01]  /*13a90*/  IADD3 R5, R5, R7, RZ ;  /* 0x0000000705057210 */ /* 0x000fe20007ffe0ff */
[----:B------:R-:W-:Y:S02]  /*13aa0*/  IMAD R0, R0, UR4, RZ ;  /* 0x0000000400007c24 */ /* 0x000fe4000f8e02ff */
[----:B------:R-:W-:Y:S01]  /*13ab0*/  IMAD R7, R21, R6, R9 ;  /* 0x0000000615077224 */ /* 0x000fe200078e0209 */
[----:B------:R-:W-:Y:S01]  /*13ac0*/  LEA R6, R208, R153, 0x7 ;  /* 0x00000099d0067211 */ /* 0x000fe200078e38ff */
[C---:B------:R-:W-:Y:S02]  /*13ad0*/  IMAD R9, R3.reuse, UR5, R0 ;  /* 0x0000000503097c24 */ /* 0x040fe4000f8e0200 */
[----:B------:R-:W-:Y:S01]  /*13ae0*/  IMAD.WIDE.U32 R4, R3, UR4, R4 ;  /* 0x0000000403047c25 */ /* 0x000fe2000f8e0004 */
[----:B------:R-:W-:Y:S01]  /*13af0*/  SHF.R.S32.HI R0, RZ, 0x1f, R7 ;  /* 0x0000001fff007819 */ /* 0x000fe20000011407 */
[----:B------:R-:W-:-:S02]  /*13b00*/  ULDC.64 UR4, c[0x0][0xad8] ;  /* 0x0002b60000047ab9 */ /* 0x000fc40000000a00 */
[----:B------:R-:W-:Y:S02]  /*13b10*/  IMAD.IADD R5, R5, 0x1, R9 ;  /* 0x0000000105057824 */ /* 0x000fe400078e0209 */
[----:B------:R-:W-:Y:S02]  /*13b20*/  IMAD R0, R0, UR4, RZ ;  /* 0x0000000400007c24 */ /* 0x000fe4000f8e02ff */
[----:B------:R-:W-:-:S04]  /*13b30*/  IMAD.WIDE.U32 R4, R7, UR4, R4 ;  /* 0x0000000407047c25 */ /* 0x000fc8000f8e0004 */
[----:B------:R-:W-:Y:S01]  /*13b40*/  IMAD R3, R7, UR5, R0 ;  /* 0x0000000507037c24 */ /* 0x000fe2000f8e0200 */
[----:B------:R-:W-:Y:S02]  /*13b50*/  ULDC.64 UR4, c[0x0][0xa80] ;  /* 0x0002a00000047ab9 */ /* 0x000fe40000000a00 */
[----:B------:R-:W-:Y:S01]  /*13b60*/  LEA R0, P0, R4, UR4, 0x1 ;  /* 0x0000000404007c11 */ /* 0x000fe2000f8008ff */
[----:B------:R-:W-:Y:S01]  /*13b70*/  IMAD.IADD R3, R5, 0x1, R3 ;  /* 0x0000000105037824 */ /* 0x000fe200078e0203 */
[----:B------:R-:W-:-:S04]  /*13b80*/  UMOV UR4, 0xffffffff ;  /* 0xffffffff00047882 */ /* 0x000fc80000000000 */
[----:B------:R-:W-:Y:S01]  /*13b90*/  LEA.HI.X R4, R4, UR5, R3, 0x1, P0 ;  /* 0x0000000504047c11 */ /* 0x000fe200080f0c03 */
[----:B------:R-:W-:Y:S06]  /*13ba0*/  BRA.DIV UR4, `(.L_x_666) ;  /* 0x0000008204147947 */ /* 0x000fec000b800000 */
[----:B------:R0:W2:Y:S04]  /*13bb0*/  SHFL.IDX PT, R3, R4, RZ, 0x181f ;  /* 0x00181fff04037589 */ /* 0x0000a800000e0000 */
[----:B------:R0:W3:Y:S02]  /*13bc0*/  SHFL.IDX PT, R14, R0, RZ, 0x181f ;  /* 0x00181fff000e7589 */ /* 0x0000e400000e0000 */
.L_x_868:
[----:B------:R-:W-:Y:S01]  /*13bd0*/  IMAD R8, R8, R21, RZ ;  /* 0x0000001508087224 */ /* 0x000fe200078e02ff */
[----:B------:R-:W-:Y:S04]  /*13be0*/  BSSY B1, `(.L_x_667) ;  /* 0x000000c000017945 */ /* 0x000fe80003800000 */
[----:B------:R-:W-:-:S13]  /*13bf0*/  ISETP.GE.AND P0, PT, R6, R8, PT ;  /* 0x000000080600720c */ /* 0x000fda0003f06270 */
[----:B------:R-:W-:Y:S05]  /*13c00*/  @P0 BRA `(.L_x_668) ;  /* 0x0000000000240947 */ /* 0x000fea0003800000 */
[----:B------:R-:W-:Y:S02]  /*13c10*/  ULDC UR4, c[0x0][0xac8] ;  /* 0x0002b20000047ab9 */ /* 0x000fe40000000800 */
[----:B------:R-:W-:Y:S02]  /*13c20*/  ISETP.GE.AND P2, PT, R16, UR4, PT ;  /* 0x0000000410007c0c */ /* 0x000fe4000bf46270 */
[----:B------:R-:W-:-:S11]  /*13c30*/  ISETP.GE.AND P3, PT, R22, UR4, PT ;  /* 0x0000000416007c0c */ /* 0x000fd6000bf66270 */
[-C--:B---3--:R-:W-:Y:S02]  /*13c40*/  @!P2 LEA R10, P0, R16, R14.reuse, 0x1 ;  /* 0x0000000e100aa211 */ /* 0x088fe400078008ff */
[----:B------:R-:W-:Y:S02]  /*13c50*/  @!P3 LEA R14, P1, R22, R14, 0x1 ;  /* 0x0000000e160eb211 */ /* 0x000fe400078208ff */
[-C--:B--2---:R-:W-:Y:S02]  /*13c60*/  @!P2 LEA.HI.X R11, R16, R3.reuse, R17, 0x1, P0 ;  /* 0x00000003100ba211 */ /* 0x084fe400000f0c11 */
[----:B------:R-:W-:-:S03]  /*13c70*/  @!P3 LEA.HI.X R15, R22, R3, R2, 0x1, P1 ;  /* 0x00000003160fb211 */ /* 0x000fc600008f0c02 */
[----:B------:R4:W-:Y:S04]  /*13c80*/  @!P2 ST.E.128 desc[UR38][R10.64], RZ ;  /* 0x000000ff0a00a985 */ /* 0x0009e8000c101d26 */
[----:B------:R4:W-:Y:S02]  /*13c90*/  @!P3 ST.E.128 desc[UR38][R14.64], RZ ;  /* 0x000000ff0e00b985 */ /* 0x0009e4000c101d26 */
.L_x_668:
[----:B------:R-:W-:Y:S05]  /*13ca0*/  BSYNC B1 ;  /* 0x0000000000017941 */ /* 0x000fea0003800000 */
.L_x_667:
[----:B------:R-:W-:-:S03]  /*13cb0*/  UMOV UR4, 0xffffffff ;  /* 0xffffffff00047882 */ /* 0x000fc60000000000 */
[----:B------:R-:W-:Y:S05]  /*13cc0*/  BRA.DIV UR4, `(.L_x_669) ;  /* 0x0000008204007947 */ /* 0x000fea000b800000 */
[----:B--2---:R2:W0:Y:S04]  /*13cd0*/  SHFL.IDX PT, R3, R4, 0x1, 0x181f ;  /* 0x00381f0004037f89 */ /* 0x00442800000e0000 */
[----:B---34-:R2:W3:Y:S02]  /*13ce0*/  SHFL.IDX PT, R14, R0, 0x1, 0x181f ;  /* 0x00381f00000e7f89 */ /* 0x0184e400000e0000 */
.L_x_872:
[----:B------:R-:W-:Y:S01]  /*13cf0*/  VIADD R5, R6, 0x20 ;  /* 0x0000002006057836 */ /* 0x000fe20000000000 */
        /* <DEDUP_REMOVED lines=8> */
[-C--:B0-----:R-:W-:Y:S02]  /*13d80*/  @!P2 LEA.HI.X R11, R16, R3.reuse, R17, 0x1, P0 ;  /* 0x00000003100ba211 */ /* 0x081fe400000f0c11 */
[----:B------:R-:W-:-:S03]  /*13d90*/  @!P3 LEA.HI.X R15, R22, R3, R2, 0x1, P1 ;  /* 0x00000003160fb211 */ /* 0x000fc600008f0c02 */
[----:B------:R4:W-:Y:S04]  /*13da0*/  @!P2 ST.E.128 desc[UR38][R10.64], RZ ;  /* 0x000000ff0a00a985 */ /* 0x0009e8000c101d26 */
[----:B------:R4:W-:Y:S02]  /*13db0*/  @!P3 ST.E.128 desc[UR38][R14.64], RZ ;  /* 0x000000ff0e00b985 */ /* 0x0009e4000c101d26 */
.L_x_671:
[----:B------:R-:W-:Y:S05]  /*13dc0*/  BSYNC B1 ;  /* 0x0000000000017941 */ /* 0x000fea0003800000 */
.L_x_670:
[----:B------:R-:W-:-:S03]  /*13dd0*/  UMOV UR4, 0xffffffff ;  /* 0xffffffff00047882 */ /* 0x000fc60000000000 */
[----:B------:R-:W-:Y:S05]  /*13de0*/  BRA.DIV UR4, `(.L_x_672) ;  /* 0x0000008204007947 */ /* 0x000fea000b800000 */
[----:B0-----:R0:W0:Y:S04]  /*13df0*/  SHFL.IDX PT, R3, R4, 0x2, 0x181f ;  /* 0x00581f0004037f89 */ /* 0x00102800000e0000 */
[----:B---34-:R3:W4:Y:S02]  /*13e00*/  SHFL.IDX PT, R14, R0, 0x2, 0x181f ;  /* 0x00581f00000e7f89 */ /* 0x01872400000e0000 */
.L_x_876:
[----:B------:R-:W-:Y:S01]  /*13e10*/  VIADD R5, R6, 0x40 ;  /* 0x0000004006057836 */ /* 0x000fe20000000000 */
[----:B------:R-:W-:Y:S04]  /*13e20*/  BSSY B1, `(.L_x_673) ;  /* 0x000000c000017945 */ /* 0x000fe80003800000 */
[----:B------:R-:W-:-:S13]  /*13e30*/  ISETP.GE.AND P0, PT, R5, R8, PT ;  /* 0x000000080500720c */ /* 0x000fda0003f06270 */
[----:B------:R-:W-:Y:S05]  /*13e40*/  @P0 BRA `(.L_x_674) ;  /* 0x0000000000240947 */ /* 0x000fea0003800000 */
[----:B------:R-:W-:Y:S02]  /*13e50*/  ULDC UR4, c[0x0][0xac8] ;  /* 0x0002b20000047ab9 */ /* 0x000fe40000000800 */
[----:B------:R-:W-:Y:S02]  /*13e60*/  ISETP.GE.AND P2, PT, R16, UR4, PT ;  /* 0x0000000410007c0c */ /* 0x000fe4000bf46270 */
[----:B------:R-:W-:-:S11]  /*13e70*/  ISETP.GE.AND P3, PT, R22, UR4, PT ;  /* 0x0000000416007c0c */ /* 0x000fd6000bf66270 */
[-C--:B----4-:R-:W-:Y:S02]  /*13e80*/  @!P2 LEA R10, P0, R16, R14.reuse, 0x1 ;  /* 0x0000000e100aa211 */ /* 0x090fe400078008ff */
[----:B------:R-:W-:Y:S02]  /*13e90*/  @!P3 LEA R14, P1, R22, R14, 0x1 ;  /* 0x0000000e160eb211 */ /* 0x000fe400078208ff */
[-C--:B0-----:R-:W-:Y:S02]  /*13ea0*/  @!P2 LEA.HI.X R11, R16, R3.reuse, R17, 0x1, P0 ;  /* 0x00000003100ba211 */ /* 0x081fe400000f0c11 */
[----:B------:R-:W-:-:S03]  /*13eb0*/  @!P3 LEA.HI.X R15, R22, R3, R2, 0x1, P1 ;  /* 0x00000003160fb211 */ /* 0x000fc600008f0c02 */
[----:B------:R0:W-:Y:S04]  /*13ec0*/  @!P2 ST.E.128 desc[UR38][R10.64], RZ ;  /* 0x000000ff0a00a985 */ /* 0x0001e8000c101d26 */
[----:B------:R0:W-:Y:S02]  /*13ed0*/  @!P3 ST.E.128 desc[UR38][R14.64], RZ ;  /* 0x000000ff0e00b985 */ /* 0x0001e4000c101d26 */
.L_x_674:
[----:B------:R-:W-:Y:S05]  /*13ee0*/  BSYNC B1 ;  /* 0x0000000000017941 */ /* 0x000fea0003800000 */
.L_x_673:
[----:B------:R-:W-:-:S03]  /*13ef0*/  UMOV UR4, 0xffffffff ;  /* 0xffffffff00047882 */ /* 0x000fc60000000000 */
[----:B------:R-:W-:Y:S05]  /*13f00*/  BRA.DIV UR4, `(.L_x_675) ;  /* 0x0000008204007947 */ /* 0x000fea000b800000 */
[----:B0-----:R0:W0:Y:S04]  /*13f10*/  SHFL.IDX PT, R3, R4, 0x3, 0x181f ;  /* 0x00781f0004037f89 */ /* 0x00102800000e0000 */
[----:B----4-:R4:W0:Y:S02]  /*13f20*/  SHFL.IDX PT, R14, R0, 0x3, 0x181f ;  /* 0x00781f00000e7f89 */ /* 0x01082400000e0000 */
.L_x_880:
[----:B--234-:R-:W-:-:S04]  /*13f30*/  IADD3 R0, R6, 0x60, RZ ;  /* 0x0000006006007810 */ /* 0x01cfc80007ffe0ff */
[----:B------:R-:W-:-:S13]  /*13f40*/  ISETP.GE.AND P0, PT, R0, R8, PT ;  /* 0x000000080000720c */ /* 0x000fda0003f06270 */
        /* <DEDUP_REMOVED lines=8> */
[----:B------:R0:W-:Y:S04]  /*13fd0*/  @!P2 ST.E.128 desc[UR38][R4.64], RZ ;  /* 0x000000ff0400a985 */ /* 0x0001e8000c101d26 */
[----:B------:R0:W-:Y:S02]  /*13fe0*/  @!P3 ST.E.128 desc[UR38][R14.64], RZ ;  /* 0x000000ff0e00b985 */ /* 0x0001e4000c101d26 */
.L_x_662:
[----:B------:R-:W-:Y:S05]  /*13ff0*/  BSYNC B0 ;  /* 0x0000000000007941 */ /* 0x000fea0003800000 */
.L_x_653:
[----:B------:R-:W-:Y:S02]  /*14000*/  ULDC UR4, c[0x0][0xc3c] ;  /* 0x00030f0000047ab9 */ /* 0x000fe40000000800 */
[----:B-1----:R-:W-:-:S13]  /*14010*/  ISETP.GE.AND P0, PT, R43, UR4, PT ;  /* 0x000000042b007c0c */ /* 0x002fda000bf06270 */
[----:B------:R-:W-:Y:S05]  /*14020*/  @!P0 BRA `(.L_x_676) ;  /* 0xfffffed000408947 */ /* 0x000fea000383ffff */
[----:B------:R-:W-:Y:S05]  /*14030*/  BRA `(.L_x_480) ;  /* 0x0000006400947947 */ /* 0x000fea0003800000 */
.L_x_478:
[----:B------:R-:W-:-:S08]  /*14040*/  NOP ;  /* 0x0000000000007918 */ /* 0x000fd00000000000 */
[----:B--2---:R-:W0:-:S00]  /*14050*/  USETMAXREG.DEALLOC.CTAPOOL 0x28 ;  /* 0x00000028000079c8 */ /* 0x004e0000080e0500 */
[----:B0-----:R-:W-:Y:S01]  /*14060*/  LOP3.LUT R2, R2, 0x3, RZ, 0xc0, !PT ;  /* 0x0000000302027812 */ /* 0x001fe200078ec0ff */
[----:B------:R-:W-:Y:S01]  /*14070*/  IMAD.MOV.U32 R4, RZ, RZ, RZ ;  /* 0x000000ffff047224 */ /* 0x000fe200078e00ff */
[----:B------:R-:W-:-:S04]  /*14080*/  LOP3.LUT R32, R32, 0xfffffff7, RZ, 0xc0, !PT ;  /* 0xfffffff720207812 */ /* 0x000fc800078ec0ff */
[----:B------:R-:W0:Y:S02]  /*14090*/  SHFL.IDX PT, R2, R2, RZ, 0x1f ;  /* 0x00001fff02027589 */ /* 0x000e2400000e0000 */
[----:B0-----:R-:W-:-:S13]  /*140a0*/  ISETP.NE.AND P0, PT, R2, RZ, PT ;  /* 0x000000ff0200720c */ /* 0x001fda0003f05270 */
        /* <DEDUP_REMOVED lines=9> */
.L_x_677:
[----:B------:R-:W-:Y:S01]  /*14140*/  LOP3.LUT R5, R0, 0x1f, RZ, 0xc0, !PT ;  /* 0x0000001f00057812 */ /* 0x000fe200078ec0ff */
[----:B------:R-:W-:Y:S01]  /*14150*/  ULDC UR4, c[0x0][0xc3c] ;  /* 0x00030f0000047ab9 */ /* 0x000fe20000000800 */
[----:B------:R-:W0:Y:S01]  /*14160*/  S2UR UR6, SR_CTAID.X ;  /* 0x00000000000679c3 */ /* 0x000e220000002500 */
[----:B------:R-:W-:Y:S01]  /*14170*/  ULDC UR5, c[0x0][0xc38] ;  /* 0x00030e0000057ab9 */ /* 0x000fe20000000800 */
[----:B------:R-:W-:-:S04]  /*14180*/  ISETP.NE.AND P0, PT, R5, 0x1f, PT ;  /* 0x0000001f0500780c */ /* 0x000fc80003f05270 */
[----:B------:R-:W-:-:S13]  /*14190*/  ISETP.GE.OR P1, PT, R5, UR4, !P0 ;  /* 0x0000000405007c0c */ /* 0x000fda000c726670 */
[----:B------:R-:W1:Y:S02]  /*141a0*/  @!P1 LDC.64 R2, c[0x0][0xc80] ;  /* 0x00032000ff029b82 */ /* 0x000e640000000a00 */
[----:B-1----:R-:W-:-:S05]  /*141b0*/  @!P1 IMAD.WIDE.U32 R2, R5, 0x4, R2 ;  /* 0x0000000405029825 */ /* 0x002fca00078e0002 */
[----:B------:R-:W2:Y:S01]  /*141c0*/  @!P1 LDG.E R4, desc[UR38][R2.64] ;  /* 0x0000002602049981 */ /* 0x000ea2000c1e1900 */
[C---:B------:R-:W-:Y:S01]  /*141d0*/  ISETP.NE.AND P1, PT, R5.reuse, RZ, PT ;  /* 0x000000ff0500720c */ /* 0x040fe20003f25270 */
[----:B------:R-:W-:Y:S01]  /*141e0*/  UMOV UR4, URZ ;  /* 0x0000003f00047c82 */ /* 0x000fe20008000000 */
[C---:B------:R-:W-:Y:S01]  /*141f0*/  ISETP.GE.U32.AND P2, PT, R5.reuse, 0x2, PT ;  /* 0x000000020500780c */ /* 0x040fe20003f46070 */
[----:B------:R-:W-:Y:S01]  /*14200*/  IMAD.MOV.U32 R16, RZ, RZ, RZ ;  /* 0x000000ffff107224 */ /* 0x000fe200078e00ff */
[C---:B------:R-:W-:Y:S02]  /*14210*/  ISETP.GE.U32.AND P3, PT, R5.reuse, 0x4, PT ;  /* 0x000000040500780c */ /* 0x040fe40003f66070 */
[C---:B------:R-:W-:Y:S02]  /*14220*/  ISETP.GE.U32.AND P4, PT, R5.reuse, 0x8, PT ;  /* 0x000000080500780c */ /* 0x040fe40003f86070 */
[----:B------:R-:W-:Y:S01]  /*14230*/  ISETP.GE.U32.AND P5, PT, R5, 0x10, PT ;  /* 0x000000100500780c */ /* 0x000fe20003fa6070 */
[----:B--2---:R-:W1:Y:S02]  /*14240*/  SHFL.UP PT, R6, R4, 0x1, RZ ;  /* 0x0420000004067989 */ /* 0x004e6400000e00ff */
[----:B-1----:R-:W-:-:S05]  /*14250*/  SEL R7, R6, RZ, P1 ;  /* 0x000000ff06077207 */ /* 0x002fca0000800000 */
[----:B------:R-:W-:-:S05]  /*14260*/  IMAD.IADD R7, R4, 0x1, R7 ;  /* 0x0000000104077824 */ /* 0x000fca00078e0207 */
        /* <DEDUP_REMOVED lines=10> */
[----:B-1----:R-:W-:-:S04]  /*14310*/  SEL R7, R7, RZ, P5 ;  /* 0x000000ff07077207 */ /* 0x002fc80002800000 */
[----:B------:R-:W-:-:S05]  /*14320*/  IADD3 R7, R2, R7, RZ ;  /* 0x0000000702077210 */ /* 0x000fca0007ffe0ff */
[----:B------:R-:W1:Y:S02]  /*14330*/  SHFL.IDX PT, R6, R7, 0x1f, 0x1f ;  /* 0x03e01f0007067f89 */ /* 0x000e6400000e0000 */
[----:B-1----:R-:W-:-:S04]  /*14340*/  IMAD R6, R6, UR5, RZ ;  /* 0x0000000506067c24 */ /* 0x002fc8000f8e02ff */
[----:B------:R-:W-:Y:S01]  /*14350*/  IMAD.MOV.U32 R3, RZ, RZ, R6 ;  /* 0x000000ffff037224 */ /* 0x000fe200078e0006 */
[----:B0-----:R-:W-:-:S13]  /*14360*/  ISETP.GT.AND P6, PT, R6, UR6, PT ;  /* 0x0000000606007c0c */ /* 0x001fda000bfc4270 */
[----:B------:R-:W-:Y:S05]  /*14370*/  @P6 BRA `(.L_x_679) ;  /* 0x00000000009c6947 */ /* 0x000fea0003800000 */
[----:B------:R-:W0:Y:S01]  /*14380*/  LDC R10, c[0x0][0xc3c] ;  /* 0x00030f00ff0a7b82 */ /* 0x000e220000000800 */
[----:B------:R-:W-:Y:S01]  /*14390*/  MOV R6, R3 ;  /* 0x0000000300067202 */ /* 0x000fe20000000f00 */
[----:B------:R-:W-:Y:S01]  /*143a0*/  UMOV UR4, URZ ;  /* 0x0000003f00047c82 */ /* 0x000fe20008000000 */
[----:B------:R-:W-:Y:S01]  /*143b0*/  ULDC UR7, c[0x0][0xc3c] ;  /* 0x00030f0000077ab9 */ /* 0x000fe20000000800 */
[----:B------:R-:W-:-:S05]  /*143c0*/  ULDC UR5, c[0x0][0xc38] ;  /* 0x00030e0000057ab9 */ /* 0x000fca0000000800 */
.L_x_683:
[----:B------:R-:W-:Y:S01]  /*143d0*/  UIADD3 UR4, UR4, 0x1f, URZ ;  /* 0x0000001f04047890 */ /* 0x000fe2000fffe03f */
[----:B------:R-:W-:-:S05]  /*143e0*/  IMAD.U32 R19, RZ, RZ, UR7 ;  /* 0x00000007ff137e24 */ /* 0x000fca000f8e00ff */
[----:B0-----:R-:W-:-:S13]  /*143f0*/  ISETP.LE.AND P6, PT, R10, UR4, PT ;  /* 0x000000040a007c0c */ /* 0x001fda000bfc3270 */
[----:B------:R-:W-:Y:S05]  /*14400*/  @P6 BRA `(.L_x_680) ;  /* 0x0000000400246947 */ /* 0x000fea0003800000 */
[----:B------:R-:W-:Y:S01]  /*14410*/  VIADD R7, R5, UR4 ;  /* 0x0000000405077c36 */ /* 0x000fe20008000000 */
[----:B------:R-:W-:Y:S01]  /*14420*/  BSSY B0, `(.L_x_681) ;  /* 0x0000007000007945 */ /* 0x000fe20003800000 */
[----:B------:R-:W-:-:S03]  /*14430*/  MOV R4, RZ ;  /* 0x000000ff00047202 */ /* 0x000fc60000000f00 */
[----:B------:R-:W-:-:S13]  /*14440*/  ISETP.GE.OR P6, PT, R7, R10, !P0 ;  /* 0x0000000a0700720c */ /* 0x000fda00047c6670 */
[----:B------:R-:W-:Y:S05]  /*14450*/  @P6 BRA `(.L_x_682) ;  /* 0x00000000000c6947 */ /* 0x000fea0003800000 */
[----:B------:R-:W0:Y:S02]  /*14460*/  LDC.64 R2, c[0x0][0xc80] ;  /* 0x00032000ff027b82 */ /* 0x000e240000000a00 */
[----:B0-----:R-:W-:-:S05]  /*14470*/  IMAD.WIDE R2, R7, 0x4, R2 ;  /* 0x0000000407027825 */ /* 0x001fca00078e0202 */
[----:B------:R0:W5:Y:S02]  /*14480*/  LDG.E R4, desc[UR38][R2.64] ;  /* 0x0000002602047981 */ /* 0x000164000c1e1900 */
.L_x_682:
[----:B------:R-:W-:Y:S05]  /*14490*/  BSYNC B0 ;  /* 0x0000000000007941 */ /* 0x000fea0003800000 */
.L_x_681:
[----:B0----5:R-:W0:Y:S02]  /*144a0*/  SHFL.UP PT, R2, R4, 0x1, RZ ;  /* 0x0420000004027989 */ /* 0x021e2400000e00ff */
[----:B0-----:R-:W-:-:S05]  /*144b0*/  SEL R3, R2, RZ, P1 ;  /* 0x000000ff02037207 */ /* 0x001fca0000800000 */
[----:B------:R-:W-:-:S05]  /*144c0*/  IMAD.IADD R3, R4, 0x1, R3 ;  /* 0x0000000104037824 */ /* 0x000fca00078e0203 */
[----:B------:R-:W0:Y:S02]  /*144d0*/  SHFL.UP PT, R2, R3, 0x2, RZ ;  /* 0x0440000003027989 */ /* 0x000e2400000e00ff */
[----:B0-----:R-:W-:-:S05]  /*144e0*/  SEL R2, R2, RZ, P2 ;  /* 0x000000ff02027207 */ /* 0x001fca0001000000 */
[----:B------:R-:W-:-:S05]  /*144f0*/  IMAD.IADD R2, R3, 0x1, R2 ;  /* 0x0000000103027824 */ /* 0x000fca00078e0202 */
[----:B------:R-:W0:Y:S02]  /*14500*/  SHFL.UP PT, R7, R2, 0x4, RZ ;  /* 0x0480000002077989 */ /* 0x000e2400000e00ff */
        /* <DEDUP_REMOVED lines=14> */
.L_x_679:
        /* <DEDUP_REMOVED lines=10> */
[----:B0-----:R-:W-:-:S06]  /*14690*/  IADD3 R2, R8, 0xffffffe, RZ ;  /* 0x0ffffffe08027810 */ /* 0x001fcc0007ffe0ff */
[----:B------:R0:W1:Y:S01]  /*146a0*/  F2I.FTZ.U32.TRUNC.NTZ R3, R2 ;  /* 0x0000000200037305 */ /* 0x000062000021f000 */
[----:B------:R-:W-:Y:S05]  /*146b0*/  @!P0 BRA `(.L_x_684) ;  /* 0x0000000000088947 */ /* 0x000fea0003800000 */
[----:B------:R-:W-:-:S06]  /*146c0*/  VIADD R16, R19, 0xffffffff ;  /* 0xffffffff13107836 */ /* 0x000fcc0000000000 */
[----:B------:R2:W3:Y:S02]  /*146d0*/  SHFL.IDX PT, R16, R7, R16, 0x1f ;  /* 0x00001f1007107589 */ /* 0x0004e400000e0000 */
.L_x_684:
[----:B---3--:R-:W-:Y:S01]  /*146e0*/  IMAD R16, R16, UR5, R9 ;  /* 0x0000000510107c24 */ /* 0x008fe2000f8e0209 */
[----:B0-----:R-:W-:Y:S01]  /*146f0*/  IABS R2, R4 ;  /* 0x0000000400027213 */ /* 0x001fe20000000000 */
[----:B-12---:R-:W-:Y:S01]  /*14700*/  IMAD.MOV R7, RZ, RZ, -R3 ;  /* 0x000000ffff077224 */ /* 0x006fe200078e0a03 */
[----:B------:R-:W-:Y:S02]  /*14710*/  IADD3 R19, R19, UR4, RZ ;  /* 0x0000000413137c10 */ /* 0x000fe4000fffe0ff */
[----:B------:R-:W-:Y:S01]  /*14720*/  IADD3 R9, -R16, UR6, RZ ;  /* 0x0000000610097c10 */ /* 0x000fe2000fffe1ff */
[----:B------:R-:W-:Y:S01]  /*14730*/  IMAD R7, R7, R10, RZ ;  /* 0x0000000a07077224 */ /* 0x000fe200078e02ff */
[----:B------:R-:W-:Y:S01]  /*14740*/  IADD3 R8, RZ, -R2, RZ ;  /* 0x80000002ff087210 */ /* 0x000fe20007ffe0ff */
[----:B------:R-:W-:Y:S01]  /*14750*/  IMAD.MOV.U32 R2, RZ, RZ, RZ ;  /* 0x000000ffff027224 */ /* 0x000fe200078e00ff */
[----:B------:R-:W-:-:S03]  /*14760*/  IABS R6, R9 ;  /* 0x0000000900067213 */ /* 0x000fc60000000000 */
[----:B------:R-:W-:-:S04]  /*14770*/  IMAD.HI.U32 R2, R3, R7, R2 ;  /* 0x0000000703027227 */ /* 0x000fc800078e0002 */
[----:B------:R-:W-:Y:S01]  /*14780*/  IMAD.MOV.U32 R3, RZ, RZ, R6 ;  /* 0x000000ffff037224 */ /* 0x000fe200078e0006 */
[----:B------:R-:W-:-:S03]  /*14790*/  MOV R6, R8 ;  /* 0x0000000800067202 */ /* 0x000fc60000000f00 */
[----:B------:R-:W-:-:S04]  /*147a0*/  IMAD.HI.U32 R2, R2, R3, RZ ;  /* 0x0000000302027227 */ /* 0x000fc800078e00ff */
[----:B------:R-:W-:-:S05]  /*147b0*/  IMAD R3, R2, R6, R3 ;  /* 0x0000000602037224 */ /* 0x000fca00078e0203 */
[----:B------:R-:W-:-:S13]  /*147c0*/  ISETP.GT.U32.AND P1, PT, R10, R3, PT ;  /* 0x000000030a00720c */ /* 0x000fda0003f24070 */
[----:B------:R-:W-:Y:S02]  /*147d0*/  @!P1 IMAD.IADD R3, R3, 0x1, -R10 ;  /* 0x0000000103039824 */ /* 0x000fe400078e0a0a */
[----:B------:R-:W-:Y:S01]  /*147e0*/  @!P1 VIADD R2, R2, 0x1 ;  /* 0x0000000102029836 */ /* 0x000fe20000000000 */
[----:B------:R-:W-:Y:S02]  /*147f0*/  ISETP.NE.AND P1, PT, R4, RZ, PT ;  /* 0x000000ff0400720c */ /* 0x000fe40003f25270 */
[----:B------:R-:W-:Y:S02]  /*14800*/  ISETP.GE.U32.AND P0, PT, R3, R10, PT ;  /* 0x0000000a0300720c */ /* 0x000fe40003f06070 */
[----:B------:R-:W-:-:S04]  /*14810*/  LOP3.LUT R3, R9, R4, RZ, 0x3c, !PT ;  /* 0x0000000409037212 */ /* 0x000fc800078e3cff */
[----:B------:R-:W-:-:S07]  /*14820*/  ISETP.GE.AND P2, PT, R3, RZ, PT ;  /* 0x000000ff0300720c */ /* 0x000fce0003f46270 */
[----:B------:R-:W-:-:S06]  /*14830*/  @P0 IADD3 R2, R2, 0x1, RZ ;  /* 0x0000000102020810 */ /* 0x000fcc0007ffe0ff */
[----:B------:R-:W-:Y:S01]  /*14840*/  @!P2 IMAD.MOV R2, RZ, RZ, -R2 ;  /* 0x000000ffff02a224 */ /* 0x000fe200078e0a02 */
[----:B------:R-:W-:-:S05]  /*14850*/  @!P1 LOP3.LUT R2, RZ, R4, RZ, 0x33, !PT ;  /* 0x00000004ff029212 */ /* 0x000fca00078e33ff */
[--C-:B------:R-:W-:Y:S02]  /*14860*/  IMAD.MOV R17, RZ, RZ, -R2.reuse ;  /* 0x000000ffff117224 */ /* 0x100fe400078e0a02 */
[----:B------:R-:W-:Y:S02]  /*14870*/  IMAD.MOV.U32 R18, RZ, RZ, R2 ;  /* 0x000000ffff127224 */ /* 0x000fe400078e0002 */
[----:B------:R-:W-:Y:S01]  /*14880*/  IMAD R17, R4, R17, R9 ;  /* 0x0000001104117224 */ /* 0x000fe200078e0209 */
[----:B------:R-:W-:Y:S06]  /*14890*/  BRA `(.L_x_685) ;  /* 0x00000000000c7947 */ /* 0x000fec0003800000 */
.L_x_680:
[----:B------:R-:W-:Y:S01]  /*148a0*/  IMAD.MOV.U32 R17, RZ, RZ, RZ ;  /* 0x000000ffff117224 */ /* 0x000fe200078e00ff */
[----:B------:R-:W-:Y:S01]  /*148b0*/  MOV R16, UR6 ;  /* 0x0000000600107c02 */ /* 0x000fe20008000f00 */
[----:B------:R-:W-:-:S07]  /*148c0*/  IMAD.MOV.U32 R18, RZ, RZ, RZ ;  /* 0x000000ffff127224 */ /* 0x000fce00078e00ff */
.L_x_685:
[----:B------:R-:W-:-:S13]  /*148d0*/  ISETP.NE.AND P0, PT, R5, RZ, PT ;  /* 0x000000ff0500720c */ /* 0x000fda0003f05270 */
[----:B------:R-:W0:Y:S01]  /*148e0*/  @!P0 S2R R3, SR_CgaCtaId ;  /* 0x0000000000038919 */ /* 0x000e220000008800 */
[----:B------:R-:W-:-:S04]  /*148f0*/  @!P0 MOV R2, 0x400 ;  /* 0x0000040000028802 */ /* 0x000fc80000000f00 */
[----:B0-----:R-:W-:-:S05]  /*14900*/  @!P0 LEA R2, R3, R2, 0x18 ;  /* 0x0000000203028211 */ /* 0x001fca00078ec0ff */
[----:B------:R1:W-:Y:S01]  /*14910*/  @!P0 STS.128 [R2+0x288d0], R16 ;  /* 0x0288d01002008388 */ /* 0x0003e20000000c00 */
[----:B------:R-:W-:Y:S06]  /*14920*/  BAR.ARV 0x5, 0x180 ;  /* 0x0146000000007b1d */ /* 0x000fec0000002000 */
.L_x_678:
[----:B------:R2:W-:Y:S01]  /*14930*/  STL [R1+0x24], RZ ;  /* 0x000024ff01007387 */ /* 0x0005e20000100800 */
[----:B------:R-:W-:Y:S01]  /*14940*/  ULDC UR4, c[0x0][0xc3c] ;  /* 0x00030f0000047ab9 */ /* 0x000fe20000000800 */
[----:B------:R-:W-:Y:S01]  /*14950*/  IMAD.MOV.U32 R28, RZ, RZ, 0x1 ;  /* 0x00000001ff1c7424 */ /* 0x000fe200078e00ff */
[----:B0-----:R-:W-:Y:S02]  /*14960*/  ISETP.GE.AND P0, PT, R19, UR4, PT ;  /* 0x0000000413007c0c */ /* 0x001fe4000bf06270 */
[----:B------:R-:W-:-:S11]  /*14970*/  MOV R25, RZ ;  /* 0x000000ff00197202 */ /* 0x000fd60000000f00 */
[----:B--2---:R-:W-:Y:S05]  /*14980*/  @P0 BRA `(.L_x_686) ;  /* 0x0000005800640947 */ /* 0x004fea0003800000 */
[----:B-1----:R-:W2:Y:S01]  /*14990*/  LDL R2, [R1+0xc] ;  /* 0x00000c0001027983 */ /* 0x002ea20000100800 */
[----:B------:R-:W0:Y:S01]  /*149a0*/  S2UR UR5, SR_CgaCtaId ;  /* 0x00000000000579c3 */ /* 0x000e220000008800 */
[C---:B------:R-:W-:Y:S01]  /*149b0*/  IMAD.SHL.U32 R31, R0.reuse, 0x8, RZ ;  /* 0x00000008001f7824 */ /* 0x040fe200078e00ff */
[----:B------:R-:W-:Y:S01]  /*149c0*/  LOP3.LUT R4, R0, 0x7f, RZ, 0xc0, !PT ;  /* 0x0000007f00047812 */ /* 0x000fe200078ec0ff */
[----:B------:R-:W-:Y:S01]  /*149d0*/  UMOV UR4, 0x400 ;  /* 0x0000040000047882 */ /* 0x000fe20000000000 */
[----:B------:R-:W-:Y:S01]  /*149e0*/  BSSY B8, `(.L_x_686) ;  /* 0x0000593000087945 */ /* 0x000fe20003800000 */
[----:B------:R-:W-:Y:S01]  /*149f0*/  MOV R28, 0x1 ;  /* 0x00000001001c7802 */ /* 0x000fe20000000f00 */
[----:B------:R-:W-:Y:S01]  /*14a00*/  IMAD.MOV.U32 R25, RZ, RZ, RZ ;  /* 0x000000ffff197224 */ /* 0x000fe200078e00ff */
[C---:B------:R-:W-:Y:S01]  /*14a10*/  LOP3.LUT R3, R31.reuse, 0x1f8, RZ, 0xc0, !PT ;  /* 0x000001f81f037812 */ /* 0x040fe200078ec0ff */
[----:B------:R-:W-:Y:S01]  /*14a20*/  IMAD.SHL.U32 R36, R4, 0x8, RZ ;  /* 0x0000000804247824 */ /* 0x000fe200078e00ff */
[----:B------:R-:W-:Y:S01]  /*14a30*/  LOP3.LUT R31, R31, 0x38, RZ, 0xc0, !PT ;  /* 0x000000381f1f7812 */ /* 0x000fe200078ec0ff */
[----:B------:R-:W-:Y:S01]  /*14a40*/  IMAD.MOV.U32 R29, RZ, RZ, 0x1 ;  /* 0x00000001ff1d7424 */ /* 0x000fe200078e00ff */
[----:B------:R-:W-:Y:S01]  /*14a50*/  LOP3.LUT R3, R3, 0x38, R0, 0x78, !PT ;  /* 0x0000003803037812 */ /* 0x000fe200078e7800 */
[----:B------:R-:W-:Y:S01]  /*14a60*/  ULDC.64 UR40, c[0x0][0x198] ;  /* 0x0000660000287ab9 */ /* 0x000fe20000000a00 */
[----:B------:R-:W-:Y:S01]  /*14a70*/  MOV R27, RZ ;  /* 0x000000ff001b7202 */ /* 0x000fe20000000f00 */
[----:B------:R-:W-:Y:S01]  /*14a80*/  ULDC UR36, c[0x0][0xc] ;  /* 0x0000030000247ab9 */ /* 0x000fe20000000800 */
[----:B------:R-:W-:-:S02]  /*14a90*/  LOP3.LUT R36, R3, 0x200, R36, 0xf8, !PT ;  /* 0x0000020003247812 */ /* 0x000fc400078ef824 */
[----:B------:R-:W-:Y:S01]  /*14aa0*/  LOP3.LUT R30, R31, 0x40, RZ, 0xfc, !PT ;  /* 0x000000401f1e7812 */ /* 0x000fe200078efcff */
[----:B0-----:R-:W-:-:S06]  /*14ab0*/  ULEA UR4, UR5, UR4, 0x18 ;  /* 0x0000000405047291 */ /* 0x001fcc000f8ec03f */
[----:B------:R-:W-:Y:S01]  /*14ac0*/  IMAD.U32 R22, RZ, RZ, UR4 ;  /* 0x00000004ff167e24 */ /* 0x000fe2000f8e00ff */
[----:B--2---:R-:W-:-:S05]  /*14ad0*/  LOP3.LUT R0, R2, 0x2, RZ, 0xfc, !PT ;  /* 0x0000000202007812 */ /* 0x004fca00078efcff */
[----:B------:R0:W-:Y:S04]  /*14ae0*/  STL [R1+0x2c], R0 ;  /* 0x00002c0001007387 */ /* 0x0001e80000100800 */
[----:B------:R1:W-:Y:S01]  /*14af0*/  STL [R1+0x24], RZ ;  /* 0x000024ff01007387 */ /* 0x0003e20000100800 */
[----:B0-----:R-:W-:-:S05]  /*14b00*/  IMAD R0, R36, 0x2, R22 ;  /* 0x0000000224007824 */ /* 0x001fca00078e0216 */
[----:B------:R1:W-:Y:S02]  /*14b10*/  STL [R1+0x8], R0 ;  /* 0x0000080001007387 */ /* 0x0003e40000100800 */
.L_x_785:
[----:B0-----:R-:W0:Y:S02]  /*14b20*/  LDC.64 R2, c[0x0][0xc88] ;  /* 0x00032200ff027b82 */ /* 0x001e240000000a00 */
[----:B0-----:R-:W-:-:S05]  /*14b30*/  IMAD.WIDE R2, R19, 0x4, R2 ;  /* 0x0000000413027825 */ /* 0x001fca00078e0202 */
[----:B-1----:R-:W1:Y:S01]  /*14b40*/  LDG.E R33, desc[UR38][R2.64] ;  /* 0x0000002602217981 */ /* 0x002e62000c1e1900 */
[----:B------:R-:W-:Y:S05]  /*14b50*/  YIELD ;  /* 0x0000000000007946 */ /* 0x000fea0003800000 */
[----:B------:R-:W-:Y:S01]  /*14b60*/  ULDC.64 UR4, c[0x0][0xa28] ;  /* 0x00028a0000047ab9 */ /* 0x000fe20000000a00 */
[----:B------:R-:W-:Y:S01]  /*14b70*/  MOV R9, RZ ;  /* 0x000000ff00097202 */ /* 0x000fe20000000f00 */
[----:B------:R-:W-:Y:S01]  /*14b80*/  IMAD.MOV.U32 R6, RZ, RZ, RZ ;  /* 0x000000ffff067224 */ /* 0x000fe200078e00ff */
[----:B------:R-:W-:Y:S01]  /*14b90*/  ISETP.NE.U32.AND P0, PT, RZ, UR4, PT ;  /* 0x00000004ff007c0c */ /* 0x000fe2000bf05070 */
[----:B------:R-:W-:Y:S01]  /*14ba0*/  ULDC.64 UR8, c[0x0][0xa18] ;  /* 0x0002860000087ab9 */ /* 0x000fe20000000a00 */
[----:B------:R-:W-:-:S02]  /*14bb0*/  ULDC.64 UR6, c[0x0][0xa10] ;  /* 0x0002840000067ab9 */ /* 0x000fc40000000a00 */
[----:B------:R-:W-:Y:S02]  /*14bc0*/  ISETP.NE.AND.EX P0, PT, RZ, UR5, PT, P0 ;  /* 0x00000005ff007c0c */ /* 0x000fe4000bf05300 */
[----:B-1----:R-:W-:-:S11]  /*14bd0*/  SHF.R.S32.HI R0, RZ, 0x1f, R33 ;  /* 0x0000001fff007819 */ /* 0x002fd60000011421 */
[C---:B------:R-:W-:Y:S01]  /*14be0*/  @P0 LEA R2, P1, R33.reuse, UR4, 0x2 ;  /* 0x0000000421020c11 */ /* 0x040fe2000f8210ff */
[C---:B------:R-:W-:Y:S01]  /*14bf0*/  IMAD.SHL.U32 R23, R33.reuse, 0x4, RZ ;  /* 0x0000000421177824 */ /* 0x040fe200078e00ff */
[C-C-:B------:R-:W-:Y:S01]  /*14c00*/  SHF.L.U64.HI R24, R33.reuse, 0x2, R0.reuse ;  /* 0x0000000221187819 */ /* 0x140fe20000010200 */
[----:B------:R0:W-:Y:S01]  /*14c10*/  STL [R1+0x18], R0 ;  /* 0x0000180001007387 */ /* 0x0001e20000100800 */
[----:B------:R-:W-:Y:S01]  /*14c20*/  @P0 LEA.HI.X R3, R33, UR5, R0, 0x2, P1 ;  /* 0x0000000521030c11 */ /* 0x000fe200088f1400 */
[----:B------:R-:W-:-:S04]  /*14c30*/  ULDC.64 UR4, c[0x0][0xa00] ;  /* 0x0002800000047ab9 */ /* 0x000fc80000000a00 */
[----:B--2---:R1:W2:Y:S01]  /*14c40*/  @P0 LDG.E R9, desc[UR38][R2.64] ;  /* 0x0000002602090981 */ /* 0x0042a2000c1e1900 */
[----:B------:R-:W-:Y:S02]  /*14c50*/  ISETP.NE.U32.AND P0, PT, RZ, UR4, PT ;  /* 0x00000004ff007c0c */ /* 0x000fe4000bf05070 */
[----:B------:R-:W-:Y:S02]  /*14c60*/  ISETP.NE.U32.AND P2, PT, RZ, UR8, PT ;  /* 0x00000008ff007c0c */ /* 0x000fe4000bf45070 */
[----:B------:R-:W-:Y:S02]  /*14c70*/  ISETP.NE.AND.EX P0, PT, RZ, UR5, PT, P0 ;  /* 0x00000005ff007c0c */ /* 0x000fe4000bf05300 */
[----:B------:R-:W-:Y:S02]  /*14c80*/  ISETP.NE.AND.EX P2, PT, RZ, UR9, PT, P2 ;  /* 0x00000009ff007c0c */ /* 0x000fe4000bf45320 */
[----:B------:R-:W-:Y:S02]  /*14c90*/  ISETP.NE.U32.AND P1, PT, RZ, UR6, PT ;  /* 0x00000006ff007c0c */ /* 0x000fe4000bf25070 */
[----:B-1----:R-:W-:-:S02]  /*14ca0*/  IADD3 R2, P3, R23, UR4, RZ ;  /* 0x0000000417027c10 */ /* 0x002fc4000ff7e0ff */
[----:B------:R-:W-:Y:S02]  /*14cb0*/  ISETP.NE.AND.EX P1, PT, RZ, UR7, PT, P1 ;  /* 0x00000007ff007c0c */ /* 0x000fe4000bf25310 */
[C---:B------:R-:W-:Y:S02]  /*14cc0*/  IADD3.X R3, R24.reuse, UR5, RZ, P3, !PT ;  /* 0x0000000518037c10 */ /* 0x040fe40009ffe4ff */
[----:B------:R-:W-:Y:S02]  /*14cd0*/  IADD3 R4, P4, R23, UR6, RZ ;  /* 0x0000000617047c10 */ /* 0x000fe4000ff9e0ff */
[----:B0-----:R-:W-:Y:S01]  /*14ce0*/  MOV R0, RZ ;  /* 0x000000ff00007202 */ /* 0x001fe20000000f00 */
[----:B------:R-:W3:Y:S01]  /*14cf0*/  @P0 LDG.E R6, desc[UR38][R2.64] ;  /* 0x0000002602060981 */ /* 0x000ee2000c1e1900 */
[----:B------:R-:W-:Y:S01]  /*14d00*/  ULDC UR4, c[0x0][0x288] ;  /* 0x0000a20000047ab9 */ /* 0x000fe20000000800 */
[----:B------:R-:W-:Y:S01]  /*14d10*/  IADD3.X R5, R24, UR7, RZ, P4, !PT ;  /* 0x0000000718057c10 */ /* 0x000fe2000a7fe4ff */
[----:B------:R-:W-:Y:S01]  /*14d20*/  IMAD.U32 R8, RZ, RZ, UR4 ;  /* 0x00000004ff087e24 */ /* 0x000fe2000f8e00ff */
[----:B------:R-:W-:-:S03]  /*14d30*/  ULDC.64 UR4, c[0x0][0x418] ;  /* 0x0001060000047ab9 */ /* 0x000fc60000000a00 */
[----:B------:R-:W5:Y:S04]  /*14d40*/  @P1 LDG.E R0, desc[UR38][R4.64] ;  /* 0x0000002604001981 */ /* 0x000f68000c1e1900 */
[----:B---3--:R0:W-:Y:S02]  /*14d50*/  STL [R1+0x10], R6 ;  /* 0x0000100601007387 */ /* 0x0081e40000100800 */
[----:B0-----:R-:W-:-:S04]  /*14d60*/  @P2 IADD3 R6, P3, R23, UR8, RZ ;  /* 0x0000000817062c10 */ /* 0x001fc8000ff7e0ff */
[----:B------:R-:W-:-:S05]  /*14d70*/  @P2 IADD3.X R7, R24, UR9, RZ, P3, !PT ;  /* 0x0000000918072c10 */ /* 0x000fca0009ffe4ff */
[----:B------:R0:W3:Y:S01]  /*14d80*/  @P2 LDG.E R8, desc[UR38][R6.64] ;  /* 0x0000002606082981 */ /* 0x0000e2000c1e1900 */
[----:B------:R-:W-:-:S03]  /*14d90*/  UISETP.NE.U32.AND UP0, UPT, UR4, URZ, UPT ;  /* 0x0000003f0400728c */ /* 0x000fc6000bf05070 */
[----:B------:R-:W-:Y:S01]  /*14da0*/  ULDC UR4, c[0x0][0x424] ;  /* 0x0001090000047ab9 */ /* 0x000fe20000000800 */
[----:B------:R-:W-:-:S03]  /*14db0*/  UISETP.NE.AND.EX UP0, UPT, UR5, URZ, UPT, UP0 ;  /* 0x0000003f0500728c */ /* 0x000fc6000bf05300 */
[----:B------:R-:W-:Y:S01]  /*14dc0*/  ULDC UR5, c[0x0][0x2f0] ;  /* 0x0000bc0000057ab9 */ /* 0x000fe20000000800 */
[----:B------:R-:W-:-:S04]  /*14dd0*/  USEL UR4, UR4, 0x1, UP0 ;  /* 0x0000000104047887 */ /* 0x000fc80008000000 */
[----:B------:R-:W-:Y:S01]  /*14de0*/  UIMAD UR4, UR4, UR5, URZ ;  /* 0x00000005040472a4 */ /* 0x000fe2000f8e023f */
[----:B--2---:R-:W-:Y:S02]  /*14df0*/  STL [R1], R9 ;  /* 0x0000000901007387 */ /* 0x004fe40000100800 */
[----:B------:R-:W-:Y:S02]  /*14e00*/  ULDC UR5, c[0x0][0x348] ;  /* 0x0000d20000057ab9 */ /* 0x000fe40000000800 */
[----:B0-----:R-:W-:Y:S01]  /*14e10*/  IMAD.U32 R6, RZ, RZ, UR5 ;  /* 0x00000005ff067e24 */ /* 0x001fe2000f8e00ff */
[----:B---3--:R0:W-:Y:S02]  /*14e20*/  STL [R1+0x1c], R8 ;  /* 0x00001c0801007387 */ /* 0x0081e40000100800 */
[----:B0-----:R-:W-:Y:S01]  /*14e30*/  MOV R8, UR4 ;  /* 0x0000000400087c02 */ /* 0x001fe20008000f00 */
[----:B------:R-:W-:Y:S06]  /*14e40*/  @P2 BRA `(.L_x_687) ;  /* 0x0000000000142947 */ /* 0x000fec0003800000 */
[----:B------:R-:W-:Y:S05]  /*14e50*/  @!P0 BRA `(.L_x_687) ;  /* 0x0000000000108947 */ /* 0x000fea0003800000 */
[----:B------:R-:W2:Y:S04]  /*14e60*/  LDG.E R10, desc[UR38][R2.64] ;  /* 0x00000026020a7981 */ /* 0x000ea8000c1e1900 */
[----:B------:R-:W2:Y:S02]  /*14e70*/  LDG.E R7, desc[UR38][R2.64+0x4] ;  /* 0x0000042602077981 */ /* 0x000ea4000c1e1900 */
[----:B--2---:R-:W-:-:S05]  /*14e80*/  IMAD.IADD R2, R7, 0x1, -R10 ;  /* 0x0000000107027824 */ /* 0x004fca00078e0a0a */
[----:B------:R0:W-:Y:S02]  /*14e90*/  STL [R1+0x1c], R2 ;  /* 0x00001c0201007387 */ /* 0x0001e40000100800 */
.L_x_687:
[----:B------:R-:W-:Y:S01]  /*14ea0*/  ULDC.64 UR4, c[0x0][0xa20] ;  /* 0x0002880000047ab9 */ /* 0x000fe20000000a00 */
[----:B------:R-:W-:Y:S01]  /*14eb0*/  IMAD.MOV.U32 R34, RZ, RZ, R33 ;  /* 0x000000ffff227224 */ /* 0x000fe200078e0021 */
[----:B------:R-:W-:-:S04]  /*14ec0*/  ISETP.NE.U32.AND P0, PT, RZ, UR4, PT ;  /* 0x00000004ff007c0c */ /* 0x000fc8000bf05070 */
[----:B------:R-:W-:-:S13]  /*14ed0*/  ISETP.NE.AND.EX P0, PT, RZ, UR5, PT, P0 ;  /* 0x00000005ff007c0c */ /* 0x000fda000bf05300 */
[----:B------:R-:W-:Y:S05]  /*14ee0*/  @!P0 BRA `(.L_x_688) ;  /* 0x0000000000108947 */ /* 0x000fea0003800000 */
[----:B0-----:R-:W-:-:S04]  /*14ef0*/  IADD3 R2, P0, R23, UR4, RZ ;  /* 0x0000000417027c10 */ /* 0x001fc8000ff1e0ff */
[----:B------:R-:W-:-:S05]  /*14f00*/  IADD3.X R3, R24, UR5, RZ, P0, !PT ;  /* 0x0000000518037c10 */ /* 0x000fca00087fe4ff */
[----:B------:R1:W5:Y:S01]  /*14f10*/  LDG.E R8, desc[UR38][R2.64] ;  /* 0x0000002602087981 */ /* 0x000362000c1e1900 */
[----:B------:R-:W-:Y:S05]  /*14f20*/  BRA `(.L_x_689) ;  /* 0x0000000000247947 */ /* 0x000fea0003800000 */
.L_x_688:
[----:B------:R-:W-:Y:S02]  /*14f30*/  ULDC.64 UR4, c[0x0][0xa08] ;  /* 0x0002820000047ab9 */ /* 0x000fe40000000a00 */
[----:B------:R-:W-:-:S04]  /*14f40*/  ISETP.NE.U32.AND P0, PT, RZ, UR4, PT ;  /* 0x00000004ff007c0c */ /* 0x000fc8000bf05070 */
[----:B------:R-:W-:-:S13]  /*14f50*/  ISETP.NE.AND.EX P0, PT, RZ, UR5, PT, P0 ;  /* 0x00000005ff007c0c */ /* 0x000fda000bf05300 */
[----:B------:R-:W-:Y:S05]  /*14f60*/  @!P0 BRA `(.L_x_689) ;  /* 0x0000000000148947 */ /* 0x000fea0003800000 */
[----:B0-----:R-:W0:Y:S02]  /*14f70*/  LDC.64 R2, c[0x0][0xa08] ;  /* 0x00028200ff027b82 */ /* 0x001e240000000a00 */
[----:B0-----:R-:W-:-:S05]  /*14f80*/  IMAD.WIDE R2, R34, 0x4, R2 ;  /* 0x0000000422027825 */ /* 0x001fca00078e0202 */
[----:B------:R-:W2:Y:S04]  /*14f90*/  LDG.E R8, desc[UR38][R2.64] ;  /* 0x0000002602087981 */ /* 0x000ea8000c1e1900 */
[----:B------:R-:W2:Y:S02]  /*14fa0*/  LDG.E R7, desc[UR38][R2.64+0x4] ;  /* 0x0000042602077981 */ /* 0x000ea4000c1e1900 */
[----:B--2---:R-:W-:-:S07]  /*14fb0*/  IADD3 R8, -R8, R7, RZ ;  /* 0x0000000708087210 */ /* 0x004fce0007ffe1ff */
.L_x_689:
[----:B-1----:R-:W2:Y:S04]  /*14fc0*/  @P1 LDG.E R3, desc[UR38][R4.64] ;  /* 0x0000002604031981 */ /* 0x002ea8000c1e1900 */
[----:B0-----:R-:W2:Y:S01]  /*14fd0*/  @P1 LDG.E R2, desc[UR38][R4.64+0x4] ;  /* 0x0000042604021981 */ /* 0x001ea2000c1e1900 */
[----:B------:R-:W-:Y:S01]  /*14fe0*/  BSSY B0, `(.L_x_690) ;  /* 0x000011a000007945 */ /* 0x000fe20003800000 */
[----:B--2---:R-:W-:Y:S02]  /*14ff0*/  @P1 IMAD.IADD R6, R2, 0x1, -R3 ;  /* 0x0000000102061824 */ /* 0x004fe400078e0a03 */
[----:B-----5:R-:W-:-:S05]  /*15000*/  IMAD.IADD R3, R8, 0x1, -R9 ;  /* 0x0000000108037824 */ /* 0x020fca00078e0a09 */
[----:B------:R-:W-:-:S05]  /*15010*/  IADD3 R37, R3, R6, RZ ;  /* 0x0000000603257210 */ /* 0x000fca0007ffe0ff */
[----:B------:R-:W-:-:S05]  /*15020*/  VIADD R2, R37, 0x7f ;  /* 0x0000007f25027836 */ /* 0x000fca0000000000 */
[----:B------:R-:W-:-:S04]  /*15030*/  SHF.R.S32.HI R7, RZ, 0x1f, R2 ;  /* 0x0000001fff077819 */ /* 0x000fc80000011402 */
[----:B------:R-:W-:-:S04]  /*15040*/  LEA.HI R4, R7, R2, RZ, 0x7 ;  /* 0x0000000207047211 */ /* 0x000fc800078f38ff */
[----:B------:R-:W-:Y:S01]  /*15050*/  LOP3.LUT R2, R4, 0xffffff80, RZ, 0xc0, !PT ;  /* 0xffffff8004027812 */ /* 0x000fe200078ec0ff */
[----:B------:R0:W-:Y:S03]  /*15060*/  STL [R1+0x20], R4 ;  /* 0x0000200401007387 */ /* 0x0001e60000100800 */
[----:B------:R-:W-:Y:S01]  /*15070*/  VIADDMNMX R7, R2, -R3, R6, PT ;  /* 0x8000000302077246 */ /* 0x000fe20003800106 */
[----:B------:R-:W-:-:S05]  /*15080*/  IMAD.MOV R2, RZ, RZ, -R3 ;  /* 0x000000ffff027224 */ /* 0x000fca00078e0a03 */
[----:B------:R-:W-:-:S04]  /*15090*/  VIMNMX R2, RZ, R2, !PT ;  /* 0x00000002ff027248 */ /* 0x000fc80007fe0100 */
[----:B------:R-:W-:Y:S02]  /*150a0*/  ISETP.GT.AND P0, PT, R7, R2, PT ;  /* 0x000000020700720c */ /* 0x000fe40003f04270 */
[----:B0-----:R-:W-:-:S11]  /*150b0*/  SHF.R.U32.HI R4, RZ, 0x7, R2 ;  /* 0x00000007ff047819 */ /* 0x001fd60000011602 */
[----:B------:R-:W-:-:S04]  /*150c0*/  @P0 IADD3 R3, R7, 0x7f, RZ ;  /* 0x0000007f07030810 */ /* 0x000fc80007ffe0ff */
[----:B------:R-:W-:-:S04]  /*150d0*/  @P0 SHF.R.S32.HI R2, RZ, 0x1f, R3 ;  /* 0x0000001fff020819 */ /* 0x000fc80000011403 */
[----:B------:R-:W-:Y:S01]  /*150e0*/  @P0 LEA.HI R2, R2, R3, RZ, 0x7 ;  /* 0x0000000302020211 */ /* 0x000fe200078f38ff */
[----:B------:R-:W-:-:S03]  /*150f0*/  IMAD.MOV.U32 R3, RZ, RZ, R4 ;  /* 0x000000ffff037224 */ /* 0x000fc600078e0004 */
[----:B------:R-:W-:Y:S02]  /*15100*/  @P0 SHF.R.S32.HI R3, RZ, 0x7, R2 ;  /* 0x00000007ff030819 */ /* 0x000fe40000011402 */
[----:B------:R-:W-:Y:S02]  /*15110*/  PLOP3.LUT P0, PT, PT, PT, PT, 0x80, 0x0 ;  /* 0x000000000000781c */ /* 0x000fe40003f0f070 */
[----:B------:R-:W-:-:S13]  /*15120*/  ISETP.GT.AND P2, PT, R3, R4, PT ;  /* 0x000000040300720c */ /* 0x000fda0003f44270 */
[----:B------:R-:W-:Y:S05]  /*15130*/  @!P2 BRA `(.L_x_691) ;  /* 0x000000100010a947 */ /* 0x000fea0003800000 */
[----:B------:R-:W-:Y:S01]  /*15140*/  UMOV UR4, 0xffffffff ;  /* 0xffffffff00047882 */ /* 0x000fe20000000000 */
[----:B------:R-:W-:Y:S02]  /*15150*/  SEL R2, R34, RZ, !P1 ;  /* 0x000000ff22027207 */ /* 0x000fe40004800000 */
[----:B------:R-:W-:Y:S05]  /*15160*/  BRA.DIV UR4, `(.L_x_692) ;  /* 0x0000006e04b07947 */ /* 0x000fea000b800000 */
[----:B------:R-:W0:Y:S02]  /*15170*/  S2R R5, SR_TID.X ;  /* 0x0000000000057919 */ /* 0x000e240000002100 */
[----:B0-----:R-:W-:-:S04]  /*15180*/  SHF.R.U32.HI R5, RZ, 0x5, R5 ;  /* 0x00000005ff057819 */ /* 0x001fc80000011605 */
[----:B------:R-:W-:-:S05]  /*15190*/  LOP3.LUT R5, R5, 0x3, RZ, 0xc0, !PT ;  /* 0x0000000305057812 */ /* 0x000fca00078ec0ff */
[----:B------:R0:W1:Y:S02]  /*151a0*/  SHFL.IDX PT, R14, R5, RZ, 0x1f ;  /* 0x00001fff050e7589 */ /* 0x00006400000e0000 */
.L_x_883:
[----:B-1----:R-:W-:Y:S02]  /*151b0*/  ISETP.NE.AND P0, PT, R14, RZ, PT ;  /* 0x000000ff0e00720c */ /* 0x002fe40003f05270 */
[----:B------:R-:W-:-:S11]  /*151c0*/  PLOP3.LUT P6, PT, PT, PT, PT, 0x8, 0x0 ;  /* 0x000000000000781c */ /* 0x000fd60003fce170 */
[----:B------:R-:W-:Y:S05]  /*151d0*/  @P0 BRA `(.L_x_693) ;  /* 0x00000000000c0947 */ /* 0x000fea0003800000 */
[----:B------:R-:W-:-:S03]  /*151e0*/  UMOV UR4, 0xffffffff ;  /* 0xffffffff00047882 */ /* 0x000fc60000000000 */
[----:B------:R-:W-:Y:S05]  /*151f0*/  BRA.DIV UR4, `(.L_x_694) ;  /* 0x0000006e04c07947 */ /* 0x000fea000b800000 */
[----:B------:R-:W-:-:S13]  /*15200*/  ELECT P6, URZ, PT ;  /* 0x00000000003f782f */ /* 0x000fda00038c0000 */
.L_x_693:
[----:B0-----:R-:W2:Y:S01]  /*15210*/  LDL R5, [R1+0x24] ;  /* 0x0000240001057983 */ /* 0x001ea20000100800 */
[----:B------:R-:W-:Y:S01]  /*15220*/  BSSY B1, `(.L_x_695) ;  /* 0x0000008000017945 */ /* 0x000fe20003800000 */
[----:B--2---:R-:W-:-:S05]  /*15230*/  VIADD R5, R5, 0x1 ;  /* 0x0000000105057836 */ /* 0x004fca0000000000 */
[----:B------:R-:W-:-:S04]  /*15240*/  LEA.HI R6, R5, R5, RZ, 0x1 ;  /* 0x0000000505067211 */ /* 0x000fc800078f08ff */
[----:B------:R-:W-:-:S04]  /*15250*/  LOP3.LUT R6, R6, 0xfffffffe, RZ, 0xc0, !PT ;  /* 0xfffffffe06067812 */ /* 0x000fc800078ec0ff */
[----:B------:R-:W-:-:S04]  /*15260*/  IADD3 R5, R5, -R6, RZ ;  /* 0x8000000605057210 */ /* 0x000fc80007ffe0ff */
[----:B------:R-:W-:-:S04]  /*15270*/  SHF.L.U32 R5, R5, 0x1f, RZ ;  /* 0x0000001f05057819 */ /* 0x000fc800000006ff */
[----:B------:R-:W0:Y:S02]  /*15280*/  SYNCS.PHASECHK.TRANS64.TRYWAIT P0, [R22+URZ+0x28820], R5 ;  /* 0x02882005160075a7 */ /* 0x000e24000800017f */
[----:B0-----:R-:W-:Y:S05]  /*15290*/  @!P0 BRA `(.L_x_696) ;  /* 0x0000006c00b88947 */ /* 0x001fea0003800000 */
.L_x_886:
[----:B------:R-:W-:Y:S05]  /*152a0*/  BSYNC B1 ;  /* 0x0000000000017941 */ /* 0x000fea0003800000 */
.L_x_695:
[----:B------:R-:W-:Y:S04]  /*152b0*/  BSSY B1, `(.L_x_697) ;  /* 0x000006e000017945 */ /* 0x000fe80003800000 */
[----:B------:R-:W-:Y:S05]  /*152c0*/  @!P6 BRA `(.L_x_698) ;  /* 0x0000000400b0e947 */ /* 0x000fea0003800000 */
[----:B0-----:R-:W-:Y:S01]  /*152d0*/  IMAD R5, R27, 0x8, R22 ;  /* 0x000000081b057824 */ /* 0x001fe200078e0216 */
[----:B------:R-:W-:Y:S01]  /*152e0*/  SHF.L.U32 R6, R29, 0x1f, RZ ;  /* 0x0000001f1d067819 */ /* 0x000fe200000006ff */
[----:B------:R-:W0:Y:S01]  /*152f0*/  S2R R7, SR_TID.X ;  /* 0x0000000000077919 */ /* 0x000e220000002100 */
[----:B------:R-:W-:Y:S02]  /*15300*/  BSSY B2, `(.L_x_699) ;  /* 0x0000005000027945 */ /* 0x000fe40003800000 */
[----:B------:R-:W1:Y:S01]  /*15310*/  SYNCS.PHASECHK.TRANS64.TRYWAIT P0, [R5+URZ+0x288a0], R6 ;  /* 0x0288a006050075a7 */ /* 0x000e62000800017f */
[----:B0-----:R-:W-:-:S04]  /*15320*/  LOP3.LUT R7, R7, 0x7f, RZ, 0xc0, !PT ;  /* 0x0000007f07077812 */ /* 0x001fc800078ec0ff */
[----:B------:R-:W-:Y:S01]  /*15330*/  ISETP.NE.AND P1, PT, R7, RZ, PT ;  /* 0x000000ff0700720c */ /* 0x000fe20003f25270 */
[----:B-1----:R-:W-:-:S12]  /*15340*/  @!P0 BRA `(.L_x_700) ;  /* 0x0000006c00a08947 */ /* 0x002fd80003800000 */
.L_x_887:
[----:B------:R-:W-:Y:S05]  /*15350*/  BSYNC B2 ;  /* 0x0000000000027941 */ /* 0x000fea0003800000 */
.L_x_699:
[----:B------:R-:W-:Y:S04]  /*15360*/  BSSY B2, `(.L_x_701) ;  /* 0x0000009000027945 */ /* 0x000fe80003800000 */
[----:B------:R-:W-:Y:S05]  /*15370*/  @P1 BRA `(.L_x_702) ;  /* 0x00000000001c1947 */ /* 0x000fea0003800000 */
[----:B------:R-:W1:Y:S01]  /*15380*/  S2R R8, SR_TID.X ;  /* 0x0000000000087919 */ /* 0x000e620000002100 */
[----:B------:R-:W-:-:S04]  /*15390*/  IMAD.MOV.U32 R7, RZ, RZ, 0x8000 ;  /* 0x00008000ff077424 */ /* 0x000fc800078e00ff */
[----:B------:R2:W-:Y:S01]  /*153a0*/  SYNCS.ARRIVE.TRANS64 RZ, [R5+URZ+0x28890], R7 ;  /* 0x0288900705ff79a7 */ /* 0x0005e2000800003f */
[----:B-1----:R-:W-:-:S04]  /*153b0*/  LOP3.LUT R8, R8, 0x1f, RZ, 0xc0, !PT ;  /* 0x0000001f08087812 */ /* 0x002fc800078ec0ff */
[----:B------:R-:W-:-:S13]  /*153c0*/  ISETP.NE.AND P0, PT, R8, RZ, PT ;  /* 0x000000ff0800720c */ /* 0x000fda0003f05270 */
[----:B--2---:R-:W-:Y:S05]  /*153d0*/  @!P0 BRA `(.L_x_702) ;  /* 0x0000000000048947 */ /* 0x004fea0003800000 */
[----:B------:R-:W-:Y:S01]  /*153e0*/  BPT.TRAP 0x1 ;  /* 0x000000040000795c */ /* 0x000fe20000300000 */
.L_x_702:
[----:B------:R-:W-:Y:S05]  /*153f0*/  BSYNC B2 ;  /* 0x0000000000027941 */ /* 0x000fea0003800000 */
.L_x_701:
[----:B------:R-:W-:Y:S01]  /*15400*/  MOV R12, RZ ;  /* 0x000000ff000c7202 */ /* 0x000fe20000000f00 */
[----:B------:R-:W-:Y:S01]  /*15410*/  IMAD R7, R3, 0x80, R0 ;  /* 0x0000008003077824 */ /* 0x000fe200078e0200 */
[----:B------:R-:W-:Y:S01]  /*15420*/  LEA R8, R27, R22, 0xf ;  /* 0x000000161b087211 */ /* 0x000fe200078e78ff */
[----:B------:R-:W-:Y:S01]  /*15430*/  UIADD3 UR4, UP0, UR40, 0x570, URZ ;  /* 0x0000057028047890 */ /* 0x000fe2000ff1e03f */
[----:B------:R-:W-:Y:S01]  /*15440*/  R2UR UR10, R12 ;  /* 0x000000000c0a72ca */ /* 0x000fe200000e0000 */
[----:B------:R-:W-:Y:S01]  /*15450*/  VIADD R7, R7, 0xffffff80 ;  /* 0xffffff8007077836 */ /* 0x000fe20000000000 */
[----:B------:R-:W-:Y:S01]  /*15460*/  PLOP3.LUT P0, PT, PT, PT, PT, 0x80, 0x0 ;  /* 0x000000000000781c */ /* 0x000fe20003f0f070 */
[----:B------:R-:W-:Y:S01]  /*15470*/  IMAD.SHL.U32 R9, R27, 0x4000, RZ ;  /* 0x000040001b097824 */ /* 0x000fe200078e00ff */
[----:B------:R-:W-:Y:S01]  /*15480*/  IADD3 R11, R8, 0x18400, RZ ;  /* 0x00018400080b7810 */ /* 0x000fe20007ffe0ff */
[----:B------:R-:W-:Y:S01]  /*15490*/  VIADD R10, R5, 0x28890 ;  /* 0x00028890050a7836 */ /* 0x000fe20000000000 */
[----:B------:R-:W-:Y:S01]  /*154a0*/  UIADD3.X UR5, URZ, UR41, URZ, UP0, !UPT ;  /* 0x000000293f057290 */ /* 0x000fe200087fe43f */
[----:B------:R-:W-:Y:S01]  /*154b0*/  UMOV UR6, 0x0 ;  /* 0x0000000000067882 */ /* 0x000fe20000000000 */
[----:B------:R-:W-:-:S10]  /*154c0*/  UMOV UR7, 0x12f00000 ;  /* 0x12f0000000077882 */ /* 0x000fd40000000000 */
.L_x_703:
[----:B------:R-:W-:-:S13]  /*154d0*/  @P0 ELECT P2, URZ, PT ;  /* 0x00000000003f082f */ /* 0x000fda0003840000 */
[----:B------:R-:W-:Y:S02]  /*154e0*/  @P2 R2UR UR13, R2 ;  /* 0x00000000020d22ca */ /* 0x000fe400000e0000 */
[----:B------:R-:W-:Y:S02]  /*154f0*/  @P2 R2UR UR12, R18 ;  /* 0x00000000120c22ca */ /* 0x000fe400000e0000 */
[----:B------:R-:W-:Y:S02]  /*15500*/  @P2 R2UR UR11, R7 ;  /* 0x00000000070b22ca */ /* 0x000fe400000e0000 */
[----:B------:R-:W-:Y:S02]  /*15510*/  @P2 R2UR UR9, R10 ;  /* 0x000000000a0922ca */ /* 0x000fe400000e0000 */
[----:B------:R-:W-:Y:S02]  /*15520*/  @P2 R2UR UR8, R11 ;  /* 0x000000000b0822ca */ /* 0x000fe400000e0000 */
[----:B------:R-:W-:-:S02]  /*15530*/  @P2 PLOP3.LUT P0, PT, P2, PT, PT, 0x8, 0x0 ;  /* 0x000000000000281c */ /* 0x000fc4000170e170 */
[----:B------:R-:W-:-:S09]  /*15540*/  PLOP3.LUT P2, PT, PT, PT, PT, 0x8, 0x0 ;  /* 0x000000000000781c */ /* 0x000fd20003f4e170 */
[----:B------:R1:W-:Y:S02]  /*15550*/  UTMALDG.4D [UR8], [UR4], desc[UR6] ;  /* 0x00000608040075b4 */ /* 0x0003e40008019000 */
[----:B-1----:R-:W-:Y:S05]  /*15560*/  @P0 BRA.U.ANY `(.L_x_703) ;  /* 0xfffffffd00d80947 */ /* 0x002fea000393ffff */
[----:B------:R-:W-:Y:S01]  /*15570*/  IMAD.MOV.U32 R13, RZ, RZ, 0x40 ;  /* 0x00000040ff0d7424 */ /* 0x000fe200078e00ff */
[----:B------:R-:W-:Y:S01]  /*15580*/  PLOP3.LUT P0, PT, PT, PT, PT, 0x80, 0x0 ;  /* 0x000000000000781c */ /* 0x000fe20003f0f070 */
[----:B------:R-:W-:Y:S01]  /*15590*/  VIADD R8, R8, 0x1c400 ;  /* 0x0001c40008087836 */ /* 0x000fe20000000000 */
[----:B------:R-:W-:Y:S01]  /*155a0*/  UMOV UR6, 0x0 ;  /* 0x0000000000067882 */ /* 0x000fe20000000000 */
[----:B------:R-:W-:Y:S01]  /*155b0*/  UMOV UR7, 0x12f00000 ;  /* 0x12f0000000077882 */ /* 0x000fe20000000000 */
[----:B------:R-:W-:-:S15]  /*155c0*/  R2UR UR10, R13 ;  /* 0x000000000d0a72ca */ /* 0x000fde00000e0000 */
.L_x_704:
        /* <DEDUP_REMOVED lines=10> */
[----:B------:R-:W1:Y:S01]  /*15670*/  SYNCS.PHASECHK.TRANS64.TRYWAIT P0, [R5+URZ+0x288c0], R6 ;  /* 0x0288c006050075a7 */ /* 0x000e62000800017f */
[----:B------:R-:W-:Y:S04]  /*15680*/  BSSY B2, `(.L_x_705) ;  /* 0x0000002000027945 */ /* 0x000fe80003800000 */
[----:B-1----:R-:W-:Y:S05]  /*15690*/  @!P0 BRA `(.L_x_706) ;  /* 0x0000006800e08947 */ /* 0x002fea0003800000 */
.L_x_888:
[----:B------:R-:W-:Y:S05]  /*156a0*/  BSYNC B2 ;  /* 0x0000000000027941 */ /* 0x000fea0003800000 */
.L_x_705:
[----:B------:R-:W-:Y:S01]  /*156b0*/  BSSY B2, `(.L_x_707) ;  /* 0x000000b000027945 */ /* 0x000fe20003800000 */
[----:B------:R-:W-:Y:S01]  /*156c0*/  MOV R10, 0x0 ;  /* 0x00000000000a7802 */ /* 0x000fe20000000f00 */
[----:B------:R-:W-:Y:S02]  /*156d0*/  IMAD.MOV.U32 R11, RZ, RZ, 0x12f00000 ;  /* 0x12f00000ff0b7424 */ /* 0x000fe400078e00ff */
[----:B------:R-:W-:Y:S05]  /*156e0*/  @P1 BRA `(.L_x_708) ;  /* 0x00000000001c1947 */ /* 0x000fea0003800000 */
[----:B------:R-:W2:Y:S01]  /*156f0*/  S2R R8, SR_TID.X ;  /* 0x0000000000087919 */ /* 0x000ea20000002100 */
[----:B01----:R-:W-:-:S04]  /*15700*/  IMAD.MOV.U32 R6, RZ, RZ, 0x8000 ;  /* 0x00008000ff067424 */ /* 0x003fc800078e00ff */
[----:B------:R3:W-:Y:S01]  /*15710*/  SYNCS.ARRIVE.TRANS64 RZ, [R5+URZ+0x288b0], R6 ;  /* 0x0288b00605ff79a7 */ /* 0x0007e2000800003f */
[----:B--2---:R-:W-:-:S04]  /*15720*/  LOP3.LUT R8, R8, 0x1f, RZ, 0xc0, !PT ;  /* 0x0000001f08087812 */ /* 0x004fc800078ec0ff */
[----:B------:R-:W-:-:S13]  /*15730*/  ISETP.NE.AND P0, PT, R8, RZ, PT ;  /* 0x000000ff0800720c */ /* 0x000fda0003f05270 */
[----:B---3--:R-:W-:Y:S05]  /*15740*/  @!P0 BRA `(.L_x_708) ;  /* 0x0000000000048947 */ /* 0x008fea0003800000 */
[----:B------:R-:W-:Y:S01]  /*15750*/  BPT.TRAP 0x1 ;  /* 0x000000040000795c */ /* 0x000fe20000300000 */
.L_x_708:
[----:B------:R-:W-:Y:S05]  /*15760*/  BSYNC B2 ;  /* 0x0000000000027941 */ /* 0x000fea0003800000 */
.L_x_707:
[----:B------:R-:W-:Y:S01]  /*15770*/  R2UR UR10, R12 ;  /* 0x000000000c0a72ca */ /* 0x000fe200000e0000 */
[----:B------:R-:W-:Y:S01]  /*15780*/  UIADD3 UR4, UP0, UR40, 0x670, URZ ;  /* 0x0000067028047890 */ /* 0x000fe2000ff1e03f */
[----:B------:R-:W-:Y:S01]  /*15790*/  R2UR UR6, R10 ;  /* 0x000000000a0672ca */ /* 0x000fe200000e0000 */
[----:B01----:R-:W-:Y:S01]  /*157a0*/  VIADD R5, R5, 0x288b0 ;  /* 0x000288b005057836 */ /* 0x003fe20000000000 */
[----:B------:R-:W-:Y:S01]  /*157b0*/  R2UR UR7, R11 ;  /* 0x000000000b0772ca */ /* 0x000fe200000e0000 */
[----:B------:R-:W-:Y:S01]  /*157c0*/  UIADD3.X UR5, URZ, UR41, URZ, UP0, !UPT ;  /* 0x000000293f057290 */ /* 0x000fe200087fe43f */
[----:B------:R-:W-:Y:S02]  /*157d0*/  LEA R9, R9, R22, 0x1 ;  /* 0x0000001609097211 */ /* 0x000fe400078e08ff */
[----:B------:R-:W-:-:S03]  /*157e0*/  PLOP3.LUT P0, PT, PT, PT, PT, 0x80, 0x0 ;  /* 0x000000000000781c */ /* 0x000fc60003f0f070 */
[----:B------:R-:W-:-:S10]  /*157f0*/  VIADD R6, R9, 0x400 ;  /* 0x0000040009067836 */ /* 0x000fd40000000000 */
.L_x_709:
        /* <DEDUP_REMOVED lines=9> */
[----:B0-----:R-:W-:Y:S05]  /*15890*/  @P0 BRA.U.ANY `(.L_x_709) ;  /* 0xfffffffd00d80947 */ /* 0x001fea000393ffff */
[----:B------:R-:W-:Y:S02]  /*158a0*/  R2UR UR10, R13 ;  /* 0x000000000d0a72ca */ /* 0x000fe400000e0000 */
[----:B------:R-:W-:Y:S02]  /*158b0*/  R2UR UR6, R10 ;  /* 0x000000000a0672ca */ /* 0x000fe400000e0000 */
[----:B------:R-:W-:Y:S02]  /*158c0*/  R2UR UR7, R11 ;  /* 0x000000000b0772ca */ /* 0x000fe400000e0000 */
[----:B------:R-:W-:Y:S02]  /*158d0*/  PLOP3.LUT P0, PT, PT, PT, PT, 0x80, 0x0 ;  /* 0x000000000000781c */ /* 0x000fe40003f0f070 */
[----:B------:R-:W-:-:S11]  /*158e0*/  IADD3 R9, R9, 0x4400, RZ ;  /* 0x0000440009097810 */ /* 0x000fd60007ffe0ff */
.L_x_710:
        /* <DEDUP_REMOVED lines=10> */
.L_x_698:
[----:B------:R-:W-:Y:S05]  /*15990*/  BSYNC B1 ;  /* 0x0000000000017941 */ /* 0x000fea0003800000 */
.L_x_697:
[----:B------:R-:W-:Y:S01]  /*159a0*/  VIADD R9, R3, 0xfffffffe ;  /* 0xfffffffe03097836 */ /* 0x000fe20000000000 */
[----:B------:R-:W-:Y:S01]  /*159b0*/  PLOP3.LUT P0, PT, PT, PT, PT, 0x8, 0x0 ;  /* 0x000000000000781c */ /* 0x000fe20003f0e170 */
[----:B------:R-:W-:-:S03]  /*159c0*/  VIADD R27, R27, 0x1 ;  /* 0x000000011b1b7836 */ /* 0x000fc60000000000 */
[----:B------:R-:W-:Y:S02]  /*159d0*/  ISETP.GE.AND P2, PT, R9, R4, PT ;  /* 0x000000040900720c */ /* 0x000fe40003f46270 */
[----:B------:R-:W-:-:S04]  /*159e0*/  ISETP.NE.AND P1, PT, R27, 0x2, PT ;  /* 0x000000021b00780c */ /* 0x000fc80003f25270 */
[----:B------:R-:W-:Y:S02]  /*159f0*/  SEL R6, RZ, 0x1, P1 ;  /* 0x00000001ff067807 */ /* 0x000fe40000800000 */
[----:B------:R-:W-:Y:S02]  /*15a00*/  SEL R27, R27, RZ, P1 ;  /* 0x000000ff1b1b7207 */ /* 0x000fe40000800000 */
[----:B------:R-:W-:-:S03]  /*15a10*/  LOP3.LUT R29, R29, R6, RZ, 0x3c, !PT ;  /* 0x000000061d1d7212 */ /* 0x000fc600078e3cff */
[----:B------:R-:W-:Y:S05]  /*15a20*/  @!P2 BRA `(.L_x_691) ;  /* 0x0000000400d4a947 */ /* 0x000fea0003800000 */
.L_x_725:
[----:B------:R-:W-:Y:S05]  /*15a30*/  YIELD ;  /* 0x0000000000007946 */ /* 0x000fea0003800000 */
[----:B------:R-:W-:Y:S04]  /*15a40*/  BSSY B1, `(.L_x_711) ;  /* 0x000006b000017945 */ /* 0x000fe80003800000 */
[----:B------:R-:W-:Y:S05]  /*15a50*/  @!P6 BRA `(.L_x_712) ;  /* 0x0000000400a4e947 */ /* 0x000fea0003800000 */
[----:B------:R-:W-:Y:S01]  /*15a60*/  LEA R8, R27, R22, 0x3 ;  /* 0x000000161b087211 */ /* 0x000fe200078e18ff */
[----:B------:R-:W1:Y:S01]  /*15a70*/  S2R R3, SR_TID.X ;  /* 0x0000000000037919 */ /* 0x000e620000002100 */
[----:B------:R-:W-:Y:S01]  /*15a80*/  SHF.L.U32 R7, R29, 0x1f, RZ ;  /* 0x0000001f1d077819 */ /* 0x000fe200000006ff */
[----:B------:R-:W-:Y:S03]  /*15a90*/  BSSY B2, `(.L_x_713) ;  /* 0x0000005000027945 */ /* 0x000fe60003800000 */
[----:B------:R-:W2:Y:S01]  /*15aa0*/  SYNCS.PHASECHK.TRANS64.TRYWAIT P1, [R8+URZ+0x288a0], R7 ;  /* 0x0288a007080075a7 */ /* 0x000ea2000802017f */
[----:B-1----:R-:W-:-:S04]  /*15ab0*/  LOP3.LUT R3, R3, 0x7f, RZ, 0xc0, !PT ;  /* 0x0000007f03037812 */ /* 0x002fc800078ec0ff */
[----:B------:R-:W-:Y:S01]  /*15ac0*/  ISETP.NE.AND P2, PT, R3, RZ, PT ;  /* 0x000000ff0300720c */ /* 0x000fe20003f45270 */
[----:B--2---:R-:W-:-:S12]  /*15ad0*/  @!P1 BRA `(.L_x_714) ;  /* 0x0000006400e49947 */ /* 0x004fd80003800000 */
.L_x_889:
[----:B------:R-:W-:Y:S05]  /*15ae0*/  BSYNC B2 ;  /* 0x0000000000027941 */ /* 0x000fea0003800000 */
.L_x_713:
[----:B------:R-:W-:Y:S04]  /*15af0*/  BSSY B2, `(.L_x_715) ;  /* 0x0000009000027945 */ /* 0x000fe80003800000 */
[----:B------:R-:W-:Y:S05]  /*15b00*/  @P2 BRA `(.L_x_716) ;  /* 0x00000000001c2947 */ /* 0x000fea0003800000 */
[----:B0-----:R-:W0:Y:S01]  /*15b10*/  S2R R5, SR_TID.X ;  /* 0x0000000000057919 */ /* 0x001e220000002100 */
[----:B------:R-:W-:-:S04]  /*15b20*/  IMAD.MOV.U32 R3, RZ, RZ, 0x8000 ;  /* 0x00008000ff037424 */ /* 0x000fc800078e00ff */
[----:B------:R2:W-:Y:S01]  /*15b30*/  SYNCS.ARRIVE.TRANS64 RZ, [R8+URZ+0x28890], R3 ;  /* 0x0288900308ff79a7 */ /* 0x0005e2000800003f */
[----:B0-----:R-:W-:-:S04]  /*15b40*/  LOP3.LUT R5, R5, 0x1f, RZ, 0xc0, !PT ;  /* 0x0000001f05057812 */ /* 0x001fc800078ec0ff */
[----:B------:R-:W-:-:S13]  /*15b50*/  ISETP.NE.AND P1, PT, R5, RZ, PT ;  /* 0x000000ff0500720c */ /* 0x000fda0003f25270 */
[----:B--2---:R-:W-:Y:S05]  /*15b60*/  @!P1 BRA `(.L_x_716) ;  /* 0x0000000000049947 */ /* 0x004fea0003800000 */
[----:B------:R-:W-:Y:S01]  /*15b70*/  BPT.TRAP 0x1 ;  /* 0x000000040000795c */ /* 0x000fe20000300000 */
.L_x_716:
[----:B------:R-:W-:Y:S05]  /*15b80*/  BSYNC B2 ;  /* 0x0000000000027941 */ /* 0x000fea0003800000 */
.L_x_715:
[----:B------:R-:W-:Y:S01]  /*15b90*/  IMAD.MOV.U32 R12, RZ, RZ, RZ ;  /* 0x000000ffff0c7224 */ /* 0x000fe200078e00ff */
[----:B------:R-:W-:Y:S01]  /*15ba0*/  LEA R6, R27, R22, 0xf ;  /* 0x000000161b067211 */ /* 0x000fe200078e78ff */
[----:B------:R-:W-:Y:S01]  /*15bb0*/  UIADD3 UR4, UP0, UR40, 0x570, URZ ;  /* 0x0000057028047890 */ /* 0x000fe2000ff1e03f */
[----:B------:R-:W-:Y:S01]  /*15bc0*/  PLOP3.LUT P1, PT, PT, PT, PT, 0x80, 0x0 ;  /* 0x000000000000781c */ /* 0x000fe20003f2f070 */
[----:B0-----:R-:W-:Y:S01]  /*15bd0*/  IMAD R5, R9, 0x80, R0 ;  /* 0x0000008009057824 */ /* 0x001fe200078e0200 */
[----:B------:R-:W-:Y:S01]  /*15be0*/  R2UR UR10, R12 ;  /* 0x000000000c0a72ca */ /* 0x000fe200000e0000 */
[----:B------:R-:W-:Y:S01]  /*15bf0*/  VIADD R3, R8, 0x28890 ;  /* 0x0002889008037836 */ /* 0x000fe20000000000 */
[----:B------:R-:W-:Y:S01]  /*15c00*/  IADD3 R10, R6, 0x18400, RZ ;  /* 0x00018400060a7810 */ /* 0x000fe20007ffe0ff */
[----:B------:R-:W-:Y:S01]  /*15c10*/  UIADD3.X UR5, URZ, UR41, URZ, UP0, !UPT ;  /* 0x000000293f057290 */ /* 0x000fe200087fe43f */
[----:B------:R-:W-:Y:S01]  /*15c20*/  UMOV UR6, 0x0 ;  /* 0x0000000000067882 */ /* 0x000fe20000000000 */
[----:B------:R-:W-:-:S10]  /*15c30*/  UMOV UR7, 0x12f00000 ;  /* 0x12f0000000077882 */ /* 0x000fd40000000000 */
.L_x_717:
        /* <DEDUP_REMOVED lines=10> */
[----:B------:R-:W-:Y:S01]  /*15ce0*/  IMAD.MOV.U32 R13, RZ, RZ, 0x40 ;  /* 0x00000040ff0d7424 */ /* 0x000fe200078e00ff */
[----:B------:R-:W-:Y:S01]  /*15cf0*/  PLOP3.LUT P1, PT, PT, PT, PT, 0x80, 0x0 ;  /* 0x000000000000781c */ /* 0x000fe20003f2f070 */
[----:B------:R-:W-:Y:S01]  /*15d00*/  VIADD R10, R6, 0x1c400 ;  /* 0x0001c400060a7836 */ /* 0x000fe20000000000 */
[----:B------:R-:W-:Y:S01]  /*15d10*/  UMOV UR6, 0x0 ;  /* 0x0000000000067882 */ /* 0x000fe20000000000 */
[----:B------:R-:W-:Y:S01]  /*15d20*/  UMOV UR7, 0x12f00000 ;  /* 0x12f0000000077882 */ /* 0x000fe20000000000 */
[----:B------:R-:W-:-:S15]  /*15d30*/  R2UR UR10, R13 ;  /* 0x000000000d0a72ca */ /* 0x000fde00000e0000 */
.L_x_718:
        /* <DEDUP_REMOVED lines=10> */
[----:B------:R-:W0:Y:S01]  /*15de0*/  SYNCS.PHASECHK.TRANS64.TRYWAIT P1, [R8+URZ+0x288c0], R7 ;  /* 0x0288c007080075a7 */ /* 0x000e22000802017f */
[----:B------:R-:W-:Y:S04]  /*15df0*/  BSSY B2, `(.L_x_719) ;  /* 0x0000002000027945 */ /* 0x000fe80003800000 */
[----:B0-----:R-:W-:Y:S05]  /*15e00*/  @!P1 BRA `(.L_x_720) ;  /* 0x00000064002c9947 */ /* 0x001fea0003800000 */
.L_x_890:
[----:B------:R-:W-:Y:S05]  /*15e10*/  BSYNC B2 ;  /* 0x0000000000027941 */ /* 0x000fea0003800000 */
.L_x_719:
[----:B------:R-:W-:Y:S01]  /*15e20*/  BSSY B2, `(.L_x_721) ;  /* 0x000000b000027945 */ /* 0x000fe20003800000 */
[----:B------:R-:W-:Y:S01]  /*15e30*/  MOV R10, 0x0 ;  /* 0x00000000000a7802 */ /* 0x000fe20000000f00 */
[----:B------:R-:W-:Y:S02]  /*15e40*/  IMAD.MOV.U32 R11, RZ, RZ, 0x12f00000 ;  /* 0x12f00000ff0b7424 */ /* 0x000fe400078e00ff */
[----:B------:R-:W-:Y:S05]  /*15e50*/  @P2 BRA `(.L_x_722) ;  /* 0x00000000001c2947 */ /* 0x000fea0003800000 */
[----:B------:R-:W2:Y:S01]  /*15e60*/  S2R R14, SR_TID.X ;  /* 0x00000000000e7919 */ /* 0x000ea20000002100 */
[----:B------:R-:W-:-:S04]  /*15e70*/  IMAD.MOV.U32 R3, RZ, RZ, 0x8000 ;  /* 0x00008000ff037424 */ /* 0x000fc800078e00ff */
[----:B------:R3:W-:Y:S01]  /*15e80*/  SYNCS.ARRIVE.TRANS64 RZ, [R8+URZ+0x288b0], R3 ;  /* 0x0288b00308ff79a7 */ /* 0x0007e2000800003f */
[----:B--2---:R-:W-:-:S04]  /*15e90*/  LOP3.LUT R14, R14, 0x1f, RZ, 0xc0, !PT ;  /* 0x0000001f0e0e7812 */ /* 0x004fc800078ec0ff */
[----:B------:R-:W-:-:S13]  /*15ea0*/  ISETP.NE.AND P1, PT, R14, RZ, PT ;  /* 0x000000ff0e00720c */ /* 0x000fda0003f25270 */
[----:B---3--:R-:W-:Y:S05]  /*15eb0*/  @!P1 BRA `(.L_x_722) ;  /* 0x0000000000049947 */ /* 0x008fea0003800000 */
[----:B------:R-:W-:Y:S01]  /*15ec0*/  BPT.TRAP 0x1 ;  /* 0x000000040000795c */ /* 0x000fe20000300000 */
.L_x_722:
[----:B------:R-:W-:Y:S05]  /*15ed0*/  BSYNC B2 ;  /* 0x0000000000027941 */ /* 0x000fea0003800000 */
.L_x_721:
[----:B------:R-:W-:Y:S01]  /*15ee0*/  R2UR UR10, R12 ;  /* 0x000000000c0a72ca */ /* 0x000fe200000e0000 */
[----:B------:R-:W-:Y:S01]  /*15ef0*/  UIADD3 UR4, UP0, UR40, 0x670, URZ ;  /* 0x0000067028047890 */ /* 0x000fe2000ff1e03f */
[----:B------:R-:W-:Y:S01]  /*15f00*/  R2UR UR6, R10 ;  /* 0x000000000a0672ca */ /* 0x000fe200000e0000 */
[----:B------:R-:W-:Y:S01]  /*15f10*/  VIADD R3, R6, 0x400 ;  /* 0x0000040006037836 */ /* 0x000fe20000000000 */
[----:B------:R-:W-:Y:S01]  /*15f20*/  R2UR UR7, R11 ;  /* 0x000000000b0772ca */ /* 0x000fe200000e0000 */
[----:B------:R-:W-:Y:S01]  /*15f30*/  UIADD3.X UR5, URZ, UR41, URZ, UP0, !UPT ;  /* 0x000000293f057290 */ /* 0x000fe200087fe43f */
[----:B------:R-:W-:Y:S02]  /*15f40*/  PLOP3.LUT P1, PT, PT, PT, PT, 0x80, 0x0 ;  /* 0x000000000000781c */ /* 0x000fe40003f2f070 */
[----:B01----:R-:W-:-:S11]  /*15f50*/  IADD3 R8, R8, 0x288b0, RZ ;  /* 0x000288b008087810 */ /* 0x003fd60007ffe0ff */
.L_x_723:
        /* <DEDUP_REMOVED lines=10> */
[----:B------:R-:W-:Y:S01]  /*16000*/  R2UR UR10, R13 ;  /* 0x000000000d0a72ca */ /* 0x000fe200000e0000 */
[----:B------:R-:W-:Y:S01]  /*16010*/  VIADD R6, R6, 0x4400 ;  /* 0x0000440006067836 */ /* 0x000fe20000000000 */
[----:B------:R-:W-:Y:S02]  /*16020*/  R2UR UR6, R10 ;  /* 0x000000000a0672ca */ /* 0x000fe400000e0000 */
[----:B------:R-:W-:Y:S02]  /*16030*/  R2UR UR7, R11 ;  /* 0x000000000b0772ca */ /* 0x000fe400000e0000 */
[----:B------:R-:W-:-:S13]  /*16040*/  PLOP3.LUT P1, PT, PT, PT, PT, 0x80, 0x0 ;  /* 0x000000000000781c */ /* 0x000fda0003f2f070 */
.L_x_724:
        /* <DEDUP_REMOVED lines=10> */
.L_x_712:
[----:B------:R-:W-:Y:S05]  /*160f0*/  BSYNC B1 ;  /* 0x0000000000017941 */ /* 0x000fea0003800000 */
.L_x_711:
[C---:B------:R-:W-:Y:S01]  /*16100*/  ISETP.GT.AND P2, PT, R9.reuse, R4, PT ;  /* 0x000000040900720c */ /* 0x040fe20003f44270 */
[----:B------:R-:W-:Y:S01]  /*16110*/  VIADD R9, R9, 0xffffffff ;  /* 0xffffffff09097836 */ /* 0x000fe20000000000 */
[----:B------:R-:W-:-:S04]  /*16120*/  IADD3 R27, R27, 0x1, RZ ;  /* 0x000000011b1b7810 */ /* 0x000fc80007ffe0ff */
[----:B------:R-:W-:-:S04]  /*16130*/  ISETP.NE.AND P1, PT, R27, 0x2, PT ;  /* 0x000000021b00780c */ /* 0x000fc80003f25270 */
[----:B------:R-:W-:Y:S02]  /*16140*/  SEL R6, RZ, 0x1, P1 ;  /* 0x00000001ff067807 */ /* 0x000fe40000800000 */
[----:B------:R-:W-:Y:S02]  /*16150*/  SEL R27, R27, RZ, P1 ;  /* 0x000000ff1b1b7207 */ /* 0x000fe40000800000 */
[----:B------:R-:W-:Y:S01]  /*16160*/  LOP3.LUT R29, R29, R6, RZ, 0x3c, !PT ;  /* 0x000000061d1d7212 */ /* 0x000fe200078e3cff */
[----:B------:R-:W-:Y:S06]  /*16170*/  @P2 BRA `(.L_x_725) ;  /* 0xfffffff8002c2947 */ /* 0x000fec000383ffff */
.L_x_691:
[----:B------:R-:W-:Y:S05]  /*16180*/  BSYNC B0 ;  /* 0x0000000000007941 */ /* 0x000fea0003800000 */
.L_x_690:
[----:B------:R-:W-:Y:S05]  /*16190*/  @!P0 WARPSYNC.ALL ;  /* 0x0000000000008948 */ /* 0x000fea0003800000 */
[----:B------:R-:W-:Y:S01]  /*161a0*/  @!P0 BAR.SYNC.DEFER_BLOCKING 0xc, 0x180 ;  /* 0x0306000000008b1d */ /* 0x000fe20000010000 */
[----:B------:R-:W-:-:S05]  /*161b0*/  ISETP.GT.AND P0, PT, R37, RZ, PT ;  /* 0x000000ff2500720c */ /* 0x000fca0003f04270 */
[----:B------:R-:W-:Y:S08]  /*161c0*/  BSSY B7, `(.L_x_726) ;  /* 0x0000376000077945 */ /* 0x000ff00003800000 */
[----:B------:R-:W-:Y:S05]  /*161d0*/  @P0 BRA `(.L_x_727) ;  /* 0x0000000000440947 */ /* 0x000fea0003800000 */
[----:B------:R-:W1:Y:S02]  /*161e0*/  S2R R3, SR_TID.X ;  /* 0x0000000000037919 */ /* 0x000e640000002100 */
[----:B-1----:R-:W-:-:S04]  /*161f0*/  LOP3.LUT R3, R3, 0x7f, RZ, 0xc0, !PT ;  /* 0x0000007f03037812 */ /* 0x002fc800078ec0ff */
[----:B------:R-:W-:-:S13]  /*16200*/  ISETP.NE.AND P0, PT, R3, RZ, PT ;  /* 0x000000ff0300720c */ /* 0x000fda0003f05270 */
[----:B------:R-:W-:Y:S05]  /*16210*/  @P0 BRA `(.L_x_728) ;  /* 0x0000003400c00947 */ /* 0x000fea0003800000 */
[----:B0-----:R-:W0:Y:S01]  /*16220*/  S2R R5, SR_LANEID ;  /* 0x0000000000057919 */ /* 0x001e220000000000 */
[----:B------:R-:W-:Y:S01]  /*16230*/  VOTEU.ANY UR4, UPT, PT ;  /* 0x0000000000047886 */ /* 0x000fe200038e0100 */
[----:B------:R-:W1:Y:S01]  /*16240*/  LDC.64 R2, c[0x0][0xc60] ;  /* 0x00031800ff027b82 */ /* 0x000e620000000a00 */
[----:B------:R-:W0:Y:S02]  /*16250*/  FLO.U32 R0, UR4 ;  /* 0x0000000400007d00 */ /* 0x000e2400080e0000 */
[----:B0-----:R-:W-:-:S06]  /*16260*/  ISETP.EQ.U32.AND P0, PT, R0, R5, PT ;  /* 0x000000050000720c */ /* 0x001fcc0003f02070 */
[----:B------:R-:W1:Y:S07]  /*16270*/  POPC R5, UR4 ;  /* 0x0000000400057d09 */ /* 0x000e6e0008000000 */
[----:B-1----:R-:W2:Y:S01]  /*16280*/  @P0 ATOMG.E.ADD.STRONG.GPU PT, R3, desc[UR38][R2.64], R5 ;  /* 0x00000005020309a8 */ /* 0x002ea200081ee1e6 */
[----:B------:R-:W0:Y:S02]  /*16290*/  S2R R4, SR_LTMASK ;  /* 0x0000000000047919 */ /* 0x000e240000003900 */
[----:B0-----:R-:W-:-:S04]  /*162a0*/  LOP3.LUT R4, R4, UR4, RZ, 0xc0, !PT ;  /* 0x0000000404047c12 */ /* 0x001fc8000f8ec0ff */
[----:B------:R-:W0:Y:S01]  /*162b0*/  POPC R7, R4 ;  /* 0x0000000400077309 */ /* 0x000e220000000000 */
[----:B--2---:R-:W0:Y:S02]  /*162c0*/  SHFL.IDX PT, R0, R3, R0, 0x1f ;  /* 0x00001f0003007589 */ /* 0x004e2400000e0000 */
[----:B0-----:R-:W-:Y:S01]  /*162d0*/  IADD3 R16, R0, UR36, R7 ;  /* 0x0000002400107c10 */ /* 0x001fe2000fffe007 */
[----:B------:R-:W-:Y:S06]  /*162e0*/  BRA `(.L_x_728) ;  /* 0x00000034008c7947 */ /* 0x000fec0003800000 */
.L_x_727:
        /* <DEDUP_REMOVED lines=8> */
[----:B------:R-:W-:Y:S01]  /*16370*/  MOV R4, UR6 ;  /* 0x0000000600047c02 */ /* 0x000fe20008000f00 */
[----:B0-----:R-:W-:Y:S01]  /*16380*/  IMAD.U32 R5, RZ, RZ, UR7 ;  /* 0x00000007ff057e24 */ /* 0x001fe2000f8e00ff */
[----:B------:R-:W0:Y:S01]  /*16390*/  LDC.64 R2, c[0x4][R2] ;  /* 0x0100000002027b82 */ /* 0x000e220000000a00 */
[----:B------:R-:W-:Y:S01]  /*163a0*/  IMAD.U32 R6, RZ, RZ, UR8 ;  /* 0x00000008ff067e24 */ /* 0x000fe2000f8e00ff */
[----:B------:R-:W-:Y:S01]  /*163b0*/  MOV R7, UR9 ;  /* 0x0000000900077c02 */ /* 0x000fe20008000f00 */
[----:B------:R-:W-:Y:S01]  /*163c0*/  IMAD.U32 R10, RZ, RZ, UR4 ;  /* 0x00000004ff0a7e24 */ /* 0x000fe2000f8e00ff */
[----:B------:R-:W-:Y:S01]  /*163d0*/  MOV R8, 0x70 ;  /* 0x0000007000087802 */ /* 0x000fe20000000f00 */
[----:B------:R-:W-:-:S02]  /*163e0*/  IMAD.U32 R11, RZ, RZ, UR5 ;  /* 0x00000005ff0b7e24 */ /* 0x000fc4000f8e00ff */
[----:B------:R-:W-:Y:S02]  /*163f0*/  IMAD.MOV.U32 R12, RZ, RZ, 0x1 ;  /* 0x00000001ff0c7424 */ /* 0x000fe400078e00ff */
[----:B------:R-:W-:-:S07]  /*16400*/  IMAD.MOV.U32 R13, RZ, RZ, RZ ;  /* 0x000000ffff0d7224 */ /* 0x000fce00078e00ff */
[----:B------:R-:W-:-:S07]  /*16410*/  LEPC R20, `(.L_x_730) ;  /* 0x000000001014794e */ /* 0x000fce0000000000 */
[----:B0-----:R-:W-:Y:S05]  /*16420*/  CALL.ABS.NOINC R2 ;  /* 0x0000000002007343 */ /* 0x001fea0003c00000 */
.L_x_730:
[----:B------:R-:W-:Y:S05]  /*16430*/  BSYNC B6 ;  /* 0x0000000000067941 */ /* 0x000fea0003800000 */
.L_x_729:
[----:B------:R-:W-:Y:S01]  /*16440*/  IADD3 R0, R22, 0x400, RZ ;  /* 0x0000040016007810 */ /* 0x000fe20007ffe0ff */
[----:B------:R-:W-:Y:S03]  /*16450*/  BSSY B6, `(.L_x_731) ;  /* 0x0000022000067945 */ /* 0x000fe60003800000 */
        /* <DEDUP_REMOVED lines=9> */
[----:B0-----:R-:W-:Y:S01]  /*164f0*/  IMAD.U32 R5, RZ, RZ, UR7 ;  /* 0x00000007ff057e24 */ /* 0x001fe2000f8e00ff */
[----:B------:R-:W-:Y:S01]  /*16500*/  MOV R11, UR5 ;  /* 0x00000005000b7c02 */ /* 0x000fe20008000f00 */
[----:B------:R-:W-:Y:S01]  /*16510*/  IMAD.U32 R7, RZ, RZ, UR9 ;  /* 0x00000009ff077e24 */ /* 0x000fe2000f8e00ff */
[----:B------:R-:W-:Y:S01]  /*16520*/  MOV R13, RZ ;  /* 0x000000ff000d7202 */ /* 0x000fe20000000f00 */
[----:B------:R-:W-:-:S02]  /*16530*/  IMAD.U32 R10, RZ, RZ, UR4 ;  /* 0x00000004ff0a7e24 */ /* 0x000fc4000f8e00ff */
[----:B------:R-:W-:Y:S02]  /*16540*/  IMAD.MOV.U32 R8, RZ, RZ, 0x70 ;  /* 0x00000070ff087424 */ /* 0x000fe400078e00ff */
[----:B-1----:R-:W-:-:S07]  /*16550*/  IMAD.MOV.U32 R12, RZ, RZ, 0x1 ;  /* 0x00000001ff0c7424 */ /* 0x002fce00078e00ff */
[----:B------:R-:W-:-:S07]  /*16560*/  LEPC R20, `(.L_x_733) ;  /* 0x000000001014794e */ /* 0x000fce0000000000 */
[----:B--2---:R-:W-:Y:S05]  /*16570*/  CALL.ABS.NOINC R2 ;  /* 0x0000000002007343 */ /* 0x004fea0003c00000 */
.L_x_733:
[----:B------:R0:W1:Y:S01]  /*16580*/  LDC.64 R2, c[0x4][R26] ;  /* 0x010000001a027b82 */ /* 0x0000620000000a00 */
[----:B------:R-:W-:Y:S01]  /*16590*/  ULDC.64 UR4, c[0x4][0x80] ;  /* 0x0100200000047ab9 */ /* 0x000fe20000000a00 */
[----:B------:R-:W-:Y:S01]  /*165a0*/  ULDC.64 UR6, c[0x4][0x88] ;  /* 0x0100220000067ab9 */ /* 0x000fe20000000a00 */
[----:B------:R-:W-:Y:S01]  /*165b0*/  ULDC.64 UR8, c[0x4][0x18] ;  /* 0x0100060000087ab9 */ /* 0x000fe20000000a00 */
[----:B------:R-:W-:Y:S01]  /*165c0*/  IMAD.U32 R4, RZ, RZ, UR4 ;  /* 0x00000004ff047e24 */ /* 0x000fe2000f8e00ff */
[----:B------:R-:W-:Y:S01]  /*165d0*/  MOV R6, UR6 ;  /* 0x0000000600067c02 */ /* 0x000fe20008000f00 */
        /* <DEDUP_REMOVED lines=9> */
.L_x_732:
[----:B------:R-:W-:Y:S05]  /*16670*/  BSYNC B6 ;  /* 0x0000000000067941 */ /* 0x000fea0003800000 */
.L_x_731:
[----:B------:R-:W2:Y:S01]  /*16680*/  LDL R26, [R1+0x20] ;  /* 0x00002000011a7983 */ /* 0x000ea20000100800 */
[----:B------:R-:W-:Y:S01]  /*16690*/  ULDC.64 UR4, c[0x0][0x9f8] ;  /* 0x00027e0000047ab9 */ /* 0x000fe20000000a00 */
[----:B------:R-:W1:Y:S01]  /*166a0*/  LDC R7, c[0x0][0x430] ;  /* 0x00010c00ff077b82 */ /* 0x000e620000000800 */
[----:B------:R-:W-:Y:S01]  /*166b0*/  ISETP.NE.U32.AND P0, PT, RZ, UR4, PT ;  /* 0x00000004ff007c0c */ /* 0x000fe2000bf05070 */
[----:B------:R-:W0:Y:S03]  /*166c0*/  LDL R21, [R1] ;  /* 0x0000000001157983 */ /* 0x000e260000100800 */
[----:B------:R-:W-:Y:S01]  /*166d0*/  ISETP.NE.AND.EX P0, PT, RZ, UR5, PT, P0 ;  /* 0x00000005ff007c0c */ /* 0x000fe2000bf05300 */
[----:B------:R-:W3:Y:S01]  /*166e0*/  LDL R20, [R1+0x2c] ;  /* 0x00002c0001147983 */ /* 0x000ee20000100800 */
[----:B------:R-:W4:Y:S11]  /*166f0*/  S2R R35, SR_TID.X ;  /* 0x0000000000237919 */ /* 0x000f360000002100 */
[----:B------:R-:W-:Y:S01]  /*16700*/  @P0 IADD3 R2, P1, R23, UR4, RZ ;  /* 0x0000000417020c10 */ /* 0x000fe2000ff3e0ff */
[----:B------:R-:W4:Y:S01]  /*16710*/  S2R R0, SR_TID.X ;  /* 0x0000000000007919 */ /* 0x000f220000002100 */
[----:B------:R-:W-:-:S02]  /*16720*/  ULDC UR4, c[0x0][0x2f4] ;  /* 0x0000bd0000047ab9 */ /* 0x000fc40000000800 */
[----:B------:R-:W-:-:S05]  /*16730*/  @P0 IADD3.X R3, R24, UR5, RZ, P1, !PT ;  /* 0x0000000518030c10 */ /* 0x000fca0008ffe4ff */
[----:B------:R0:W3:Y:S01]  /*16740*/  @P0 LDG.E R34, desc[UR38][R2.64] ;  /* 0x0000002602220981 */ /* 0x0000e2000c1e1900 */
[----:B-1----:R-:W-:-:S13]  /*16750*/  ISETP.NE.AND P1, PT, R7, 0x1, PT ;  /* 0x000000010700780c */ /* 0x002fda0003f25270 */
[----:B------:R-:W1:Y:S01]  /*16760*/  @P1 LDC R6, c[0x0][0x434] ;  /* 0x00010d00ff061b82 */ /* 0x000e620000000800 */
[----:B----4-:R-:W-:-:S04]  /*16770*/  LOP3.LUT R35, R35, 0x7f, RZ, 0xc0, !PT ;  /* 0x0000007f23237812 */ /* 0x010fc800078ec0ff */
[----:B------:R-:W-:Y:S01]  /*16780*/  SHF.R.U32.HI R35, RZ, 0x3, R35 ;  /* 0x00000003ff237819 */ /* 0x000fe20000011623 */
[----:B------:R-:W-:-:S05]  /*16790*/  IMAD.SHL.U32 R0, R0, 0x10, RZ ;  /* 0x0000001000007824 */ /* 0x000fca00078e00ff */
[----:B------:R-:W-:Y:S02]  /*167a0*/  LOP3.LUT R0, R0, 0x70, RZ, 0xc0, !PT ;  /* 0x0000007000007812 */ /* 0x000fe400078ec0ff */
[----:B------:R-:W-:Y:S01]  /*167b0*/  LOP3.LUT R32, R32, 0xfffffffb, RZ, 0xc0, !PT ;  /* 0xfffffffb20207812 */ /* 0x000fe200078ec0ff */
[----:B------:R-:W-:Y:S01]  /*167c0*/  UMOV UR5, 0xffffffff ;  /* 0xffffffff00057882 */ /* 0x000fe20000000000 */
[----:B--2---:R-:W-:-:S05]  /*167d0*/  LEA.HI.SX32 R26, R26, 0xffffffff, 0x19 ;  /* 0xffffffff1a1a7811 */ /* 0x004fca00078fcaff */
[----:B------:R-:W-:-:S05]  /*167e0*/  IMAD.SHL.U32 R8, R26, 0x80, RZ ;  /* 0x000000801a087824 */ /* 0x000fca00078e00ff */
[----:B------:R-:W-:Y:S02]  /*167f0*/  LOP3.LUT R4, R8, R35, R0, 0xfe, !PT ;  /* 0x0000002308047212 */ /* 0x000fe400078efe00 */
[----:B------:R-:W2:Y:S02]  /*16800*/  @P1 LDC R0, c[0x0][0x438] ;  /* 0x00010e00ff001b82 */ /* 0x000ea40000000800 */
[C---:B------:R-:W-:Y:S02]  /*16810*/  ISETP.GE.AND P0, PT, R4.reuse, R37, PT ;  /* 0x000000250400720c */ /* 0x040fe40003f06270 */
[----:B0-----:R-:W-:-:S11]  /*16820*/  IADD3 R5, R4, R21, RZ ;  /* 0x0000001504057210 */ /* 0x001fd60007ffe0ff */
[----:B------:R-:W0:Y:S01]  /*16830*/  @!P0 LDC.64 R2, c[0x0][0x428] ;  /* 0x00010a00ff028b82 */ /* 0x000e220000000a00 */
[----:B-1----:R-:W-:-:S04]  /*16840*/  @P1 IMAD.HI.U32 R6, R5, R6, RZ ;  /* 0x0000000605061227 */ /* 0x002fc800078e00ff */
[----:B------:R-:W-:Y:S01]  /*16850*/  IMAD.MOV.U32 R4, RZ, RZ, R5 ;  /* 0x000000ffff047224 */ /* 0x000fe200078e0005 */
[----:B--2---:R-:W-:Y:S02]  /*16860*/  @P1 SHF.R.U32.HI R4, RZ, R0, R6 ;  /* 0x00000000ff041219 */ /* 0x004fe40000011606 */
[----:B---3--:R-:W-:-:S03]  /*16870*/  SHF.R.S32.HI R9, RZ, 0x1f, R34 ;  /* 0x0000001fff097819 */ /* 0x008fc60000011422 */
[----:B------:R-:W-:-:S04]  /*16880*/  IMAD.MOV R0, RZ, RZ, -R4 ;  /* 0x000000ffff007224 */ /* 0x000fc800078e0a04 */
[----:B------:R-:W-:Y:S01]  /*16890*/  IMAD R0, R7, R0, R5 ;  /* 0x0000000007007224 */ /* 0x000fe200078e0205 */
[--C-:B------:R-:W-:Y:S01]  /*168a0*/  @!P0 SHF.R.S32.HI R5, RZ, 0x1f, R4.reuse ;  /* 0x0000001fff058819 */ /* 0x100fe20000011404 */
[-C--:B0-----:R-:W-:Y:S02]  /*168b0*/  @!P0 IMAD R6, R9, R2.reuse, RZ ;  /* 0x0000000209068224 */ /* 0x081fe400078e02ff */
[----:B------:R-:W-:-:S04]  /*168c0*/  @!P0 IMAD.WIDE.U32 R4, R34, R2, R4 ;  /* 0x0000000222048225 */ /* 0x000fc800078e0004 */
[----:B------:R-:W-:Y:S02]  /*168d0*/  @!P0 IMAD R6, R34, R3, R6 ;  /* 0x0000000322068224 */ /* 0x000fe400078e0206 */
[----:B------:R-:W0:Y:S03]  /*168e0*/  @!P0 LDC.64 R2, c[0x0][0x418] ;  /* 0x00010600ff028b82 */ /* 0x000e260000000a00 */
[----:B------:R-:W-:Y:S02]  /*168f0*/  @!P0 IADD3 R6, R5, R6, RZ ;  /* 0x0000000605068210 */ /* 0x000fe40007ffe0ff */
[----:B------:R-:W-:Y:S02]  /*16900*/  ISETP.NE.AND P2, PT, R20, 0x3, PT ;  /* 0x000000031400780c */ /* 0x000fe40003f45270 */
[----:B0-----:R-:W-:-:S04]  /*16910*/  @!P0 LEA R2, P1, R4, R2, 0x2 ;  /* 0x0000000204028211 */ /* 0x001fc800078210ff */
[----:B------:R-:W-:Y:S01]  /*16920*/  @!P0 LEA.HI.X R3, R4, R3, R6, 0x2, P1 ;  /* 0x0000000304038211 */ /* 0x000fe200008f1406 */
[----:B------:R-:W-:-:S06]  /*16930*/  IMAD.MOV.U32 R4, RZ, RZ, RZ ;  /* 0x000000ffff047224 */ /* 0x000fcc00078e00ff */
[----:B------:R0:W5:Y:S01]  /*16940*/  @!P0 LDG.E R4, desc[UR38][R2.64] ;  /* 0x0000002602048981 */ /* 0x000162000c1e1900 */
[----:B------:R-:W-:Y:S02]  /*16950*/  ISETP.GE.AND P0, PT, R31, UR4, PT ;  /* 0x000000041f007c0c */ /* 0x000fe4000bf06270 */
[----:B------:R-:W-:Y:S01]  /*16960*/  @P2 LOP3.LUT R32, R32, 0x4, RZ, 0xfc, !PT ;  /* 0x0000000420202812 */ /* 0x000fe200078efcff */
[----:B------:R0:W-:Y:S03]  /*16970*/  STL [R1+0x4], R9 ;  /* 0x0000040901007387 */ /* 0x0001e60000100800 */
[----:B------:R-:W-:-:S07]  /*16980*/  LOP3.LUT R32, R32, 0xfffffffd, RZ, 0xc0, !PT ;  /* 0xfffffffd20207812 */ /* 0x000fce00078ec0ff */
[----:B------:R-:W-:Y:S02]  /*16990*/  @P0 LOP3.LUT R32, R32, 0x2, RZ, 0xfc, !PT ;  /* 0x0000000220200812 */ /* 0x000fe400078efcff */
[----:B------:R-:W-:Y:S02]  /*169a0*/  ISETP.GE.AND P0, PT, R30, UR4, PT ;  /* 0x000000041e007c0c */ /* 0x000fe4000bf06270 */
[----:B------:R-:W-:-:S11]  /*169b0*/  LOP3.LUT R32, R32, 0xfffffffe, RZ, 0xc0, !PT ;  /* 0xfffffffe20207812 */ /* 0x000fd600078ec0ff */
[----:B------:R-:W-:Y:S01]  /*169c0*/  @P0 LOP3.LUT R32, R32, 0x1, RZ, 0xfc, !PT ;  /* 0x0000000120200812 */ /* 0x000fe200078efcff */
[----:B0-----:R-:W-:Y:S06]  /*169d0*/  BRA.DIV UR5, `(.L_x_734) ;  /* 0x0000005a054c7947 */ /* 0x001fec000b800000 */
.L_x_893:
[----:B------:R-:W-:Y:S01]  /*169e0*/  SHF.R.S32.HI R35, RZ, 0x1f, R18 ;  /* 0x0000001fff237819 */ /* 0x000fe20000011412 */
[----:B------:R-:W-:Y:S06]  /*169f0*/  @!P2 BRA `(.L_x_735) ;  /* 0x000000000004a947 */ /* 0x000fec0003800000 */
[----:B------:R-:W-:Y:S01]  /*16a00*/  BPT.TRAP 0x1 ;  /* 0x000000040000795c */ /* 0x000fe20000300000 */
.L_x_735:
[----:B------:R-:W-:Y:S01]  /*16a10*/  SHF.R.S32.HI R5, RZ, 0x1f, R0 ;  /* 0x0000001fff057819 */ /* 0x000fe20000011400 */
[----:B------:R-:W-:Y:S01]  /*16a20*/  ULDC.64 UR4, c[0x0][0x328] ;  /* 0x0000ca0000047ab9 */ /* 0x000fe20000000a00 */
[----:B------:R-:W-:Y:S01]  /*16a30*/  BSSY B0, `(.L_x_736) ;  /* 0x0000017000007945 */ /* 0x000fe20003800000 */
[----:B------:R-:W-:-:S04]  /*16a40*/  IMAD.WIDE.U32 R2, R0, UR4, RZ ;  /* 0x0000000400027c25 */ /* 0x000fc8000f8e00ff */
[----:B------:R-:W-:-:S04]  /*16a50*/  IMAD R6, R5, UR4, RZ ;  /* 0x0000000405067c24 */ /* 0x000fc8000f8e02ff */
[----:B------:R-:W-:Y:S01]  /*16a60*/  IMAD R6, R0, UR5, R6 ;  /* 0x0000000500067c24 */ /* 0x000fe2000f8e0206 */
[----:B------:R-:W-:-:S03]  /*16a70*/  ULDC.64 UR4, c[0x0][0x338] ;  /* 0x0000ce0000047ab9 */ /* 0x000fc60000000a00 */
[----:B------:R-:W-:Y:S01]  /*16a80*/  IMAD.IADD R3, R3, 0x1, R6 ;  /* 0x0000000103037824 */ /* 0x000fe200078e0206 */
[----:B-----5:R-:W-:Y:S01]  /*16a90*/  SHF.R.S32.HI R6, RZ, 0x1f, R4 ;  /* 0x0000001fff067819 */ /* 0x020fe20000011404 */
[----:B------:R-:W-:-:S04]  /*16aa0*/  IMAD.WIDE.U32 R2, R4, UR4, R2 ;  /* 0x0000000404027c25 */ /* 0x000fc8000f8e0002 */
[----:B------:R-:W-:-:S04]  /*16ab0*/  IMAD R7, R6, UR4, RZ ;  /* 0x0000000406077c24 */ /* 0x000fc8000f8e02ff */
[----:B------:R-:W-:Y:S01]  /*16ac0*/  IMAD R7, R4, UR5, R7 ;  /* 0x0000000504077c24 */ /* 0x000fe2000f8e0207 */
[----:B------:R-:W-:-:S04]  /*16ad0*/  ULDC.64 UR4, c[0x0][0x330] ;  /* 0x0000cc0000047ab9 */ /* 0x000fc80000000a00 */
[----:B------:R-:W-:Y:S01]  /*16ae0*/  IADD3 R3, R3, R7, RZ ;  /* 0x0000000703037210 */ /* 0x000fe20007ffe0ff */
        /* <DEDUP_REMOVED lines=11> */
.L_x_894:
[----:B------:R-:W-:Y:S05]  /*16ba0*/  BSYNC B0 ;  /* 0x0000000000007941 */ /* 0x000fea0003800000 */
.L_x_736:
        /* <DEDUP_REMOVED lines=9> */
[----:B------:R-:W-:Y:S02]  /*16c40*/  IADD3 R3, R3, R5, RZ ;  /* 0x0000000503037210 */ /* 0x000fe40007ffe0ff */
[C---:B------:R-:W-:Y:S01]  /*16c50*/  IMAD R6, R4.reuse, UR5, R6 ;  /* 0x0000000504067c24 */ /* 0x040fe2000f8e0206 */
[----:B------:R-:W-:Y:S01]  /*16c60*/  LEA R5, R25, R36, 0xe ;  /* 0x0000002419057211 */ /* 0x000fe200078e70ff */
[----:B------:R-:W-:Y:S01]  /*16c70*/  IMAD.WIDE.U32 R2, R4, UR4, R2 ;  /* 0x0000000404027c25 */ /* 0x000fe2000f8e0002 */
[----:B------:R-:W-:-:S03]  /*16c80*/  ULDC.64 UR4, c[0x0][0x308] ;  /* 0x0000c20000047ab9 */ /* 0x000fc60000000a00 */
[----:B------:R-:W-:Y:S02]  /*16c90*/  IMAD.IADD R3, R3, 0x1, R6 ;  /* 0x0000000103037824 */ /* 0x000fe400078e0206 */
[----:B------:R-:W-:Y:S02]  /*16ca0*/  IMAD R0, R35, UR4, RZ ;  /* 0x0000000423007c24 */ /* 0x000fe4000f8e02ff */
[----:B------:R-:W-:-:S04]  /*16cb0*/  IMAD.WIDE.U32 R2, R18, UR4, R2 ;  /* 0x0000000412027c25 */ /* 0x000fc8000f8e0002 */
[----:B------:R-:W-:Y:S01]  /*16cc0*/  IMAD R0, R18, UR5, R0 ;  /* 0x0000000512007c24 */ /* 0x000fe2000f8e0200 */
[----:B-1----:R-:W-:Y:S01]  /*16cd0*/  LOP3.LUT R9, R9, 0x7f, RZ, 0xc0, !PT ;  /* 0x0000007f09097812 */ /* 0x002fe200078ec0ff */
[----:B------:R-:W-:Y:S02]  /*16ce0*/  ULDC.64 UR4, c[0x0][0x2e8] ;  /* 0x0000ba0000047ab9 */ /* 0x000fe40000000a00 */
[----:B------:R-:W-:Y:S01]  /*16cf0*/  IMAD.IADD R0, R3, 0x1, R0 ;  /* 0x0000000103007824 */ /* 0x000fe200078e0200 */
[----:B------:R-:W-:Y:S02]  /*16d00*/  SHF.R.U32.HI R9, RZ, 0x3, R9 ;  /* 0x00000003ff097819 */ /* 0x000fe40000011609 */
[C---:B------:R-:W-:Y:S01]  /*16d10*/  LEA R4, P0, R2.reuse, UR4, 0x1 ;  /* 0x0000000402047c11 */ /* 0x040fe2000f8008ff */
[----:B------:R-:W-:Y:S01]  /*16d20*/  UMOV UR4, 0xffffffff ;  /* 0xffffffff00047882 */ /* 0x000fe20000000000 */
[----:B------:R-:W-:Y:S02]  /*16d30*/  IADD3 R6, -R9, R37, -R8 ;  /* 0x0000002509067210 */ /* 0x000fe40007ffe908 */
[----:B------:R-:W-:-:S02]  /*16d40*/  LEA.HI.X R0, R2, UR5, R0, 0x1, P0 ;  /* 0x0000000502007c11 */ /* 0x000fc400080f0c00 */
[----:B------:R-:W-:Y:S01]  /*16d50*/  ISETP.GE.AND P0, PT, R6, 0x1, PT ;  /* 0x000000010600780c */ /* 0x000fe20003f06270 */
[----:B------:R-:W-:-:S12]  /*16d60*/  BRA.DIV UR4, `(.L_x_738) ;  /* 0x0000005604b07947 */ /* 0x000fd8000b800000 */
[----:B------:R-:W0:Y:S01]  /*16d70*/  SHFL.IDX PT, R3, R4, RZ, 0x181f ;  /* 0x00181fff04037589 */ /* 0x000e2200000e0000 */
[----:B------:R-:W-:-:S03]  /*16d80*/  @P0 IMAD R8, R5, 0x2, R22 ;  /* 0x0000000205080824 */ /* 0x000fc600078e0216 */
[----:B------:R-:W1:Y:S01]  /*16d90*/  SHFL.IDX PT, R2, R0, RZ, 0x181f ;  /* 0x00181fff00027589 */ /* 0x000e6200000e0000 */
[----:B0-----:R-:W-:-:S05]  /*16da0*/  @P0 LEA R3, P1, R31, R3, 0x1 ;  /* 0x000000031f030211 */ /* 0x001fca00078208ff */
[----:B-1----:R-:W-:-:S05]  /*16db0*/  @P0 IMAD.X R2, RZ, RZ, R2, P1 ;  /* 0x000000ffff020224 */ /* 0x002fca00008e0602 */
[----:B------:R-:W-:-:S04]  /*16dc0*/  @P0 LOP3.LUT R3, R3, R2, RZ, 0x3c, !PT ;  /* 0x0000000203030212 */ /* 0x000fc800078e3cff */
[----:B------:R-:W-:-:S04]  /*16dd0*/  @P0 LOP3.LUT R2, R3, R2, RZ, 0x3c, !PT ;  /* 0x0000000203020212 */ /* 0x000fc800078e3cff */
[----:B------:R-:W-:-:S05]  /*16de0*/  @P0 LOP3.LUT R3, R3, R2, RZ, 0x3c, !PT ;  /* 0x0000000203030212 */ /* 0x000fca00078e3cff */
[----:B------:R-:W-:Y:S01]  /*16df0*/  @!PT LDS RZ, [RZ] ;  /* 0x00000000fffff984 */ /* 0x000fe20000000800 */
[----:B------:R-:W-:Y:S04]  /*16e00*/  @P0 LDGSTS.E.BYPASS.LTC128B.128 [R8+0x18400], desc[UR38][R2.64], !P3 ;  /* 0x1840000002080fae */ /* 0x000fe8000d901d66 */
[----:B------:R0:W-:Y:S01]  /*16e10*/  @P0 LDGSTS.E.BYPASS.LTC128B.128 [R8+0x1c400], desc[UR38][R2.64+0x80], !P2 ;  /* 0x1c40008002080fae */ /* 0x0001e2000d101d66 */
[----:B------:R-:W-:-:S03]  /*16e20*/  ISETP.GE.AND P0, PT, R6, 0x11, PT ;  /* 0x000000110600780c */ /* 0x000fc60003f06270 */
[----:B0-----:R-:W0:Y:S10]  /*16e30*/  SHFL.IDX PT, R3, R4, 0x1, 0x181f ;  /* 0x00381f0004037f89 */ /* 0x001e3400000e0000 */
[----:B------:R-:W-:Y:S01]  /*16e40*/  @P0 IMAD R8, R5, 0x2, R22 ;  /* 0x0000000205080824 */ /* 0x000fe200078e0216 */
        /* <DEDUP_REMOVED lines=57> */
[----:B0-----:R-:W-:-:S05]  /*171e0*/  @P0 LEA R3, P1, R31, R3, 0x1 ;  /* 0x000000031f030211 */ /* 0x001fca00078208ff */
[----:B-1----:R-:W-:-:S05]  /*171f0*/  @P0 IMAD.X R2, RZ, RZ, R2, P1 ;  /* 0x000000ffff020224 */ /* 0x002fca00008e0602 */
[----:B------:R-:W-:-:S04]  /*17200*/  @P0 LOP3.LUT R3, R3, R2, RZ, 0x3c, !PT ;  /* 0x0000000203030212 */ /* 0x000fc800078e3cff */
[----:B------:R-:W-:-:S04]  /*17210*/  @P0 LOP3.LUT R2, R3, R2, RZ, 0x3c, !PT ;  /* 0x0000000203020212 */ /* 0x000fc800078e3cff */
[----:B------:R-:W-:-:S05]  /*17220*/  @P0 LOP3.LUT R3, R3, R2, RZ, 0x3c, !PT ;  /* 0x0000000203030212 */ /* 0x000fca00078e3cff */
[----:B------:R-:W-:Y:S04]  /*17230*/  @P0 LDGSTS.E.BYPASS.LTC128B.128 [R8+0x1b400], desc[UR38][R2.64], !P3 ;  /* 0x1b40000002080fae */ /* 0x000fe8000d901d66 */
[----:B------:R0:W-:Y:S04]  /*17240*/  @P0 LDGSTS.E.BYPASS.LTC128B.128 [R8+0x1f400], desc[UR38][R2.64+0x80], !P2 ;  /* 0x1f40008002080fae */ /* 0x0001e8000d101d66 */
[----:B0-2---:R0:W1:Y:S02]  /*17250*/  SHFL.IDX PT, R2, R4, 0x7, 0x181f ;  /* 0x00f81f0004027f89 */ /* 0x00506400000e0000 */
.L_x_912:
[----:B------:R-:W-:-:S13]  /*17260*/  ISETP.GE.AND P0, PT, R6, 0x71, PT ;  /* 0x000000710600780c */ /* 0x000fda0003f06270 */
[----:B-1----:R-:W-:Y:S01]  /*17270*/  @P0 LEA R2, P1, R31, R2, 0x1 ;  /* 0x000000021f020211 */ /* 0x002fe200078208ff */
[----:B------:R-:W-:-:S03]  /*17280*/  @P0 IMAD R5, R5, 0x2, R22 ;  /* 0x0000000205050824 */ /* 0x000fc600078e0216 */
[----:B------:R-:W-:-:S05]  /*17290*/  @P0 IADD3.X R3, RZ, R0, RZ, P1, !PT ;  /* 0x00000000ff030210 */ /* 0x000fca0000ffe4ff */
[----:B------:R-:W-:Y:S01]  /*172a0*/  @!PT LDS RZ, [RZ] ;  /* 0x00000000fffff984 */ /* 0x000fe20000000800 */
[----:B------:R-:W-:Y:S01]  /*172b0*/  @!PT LDS RZ, [RZ] ;  /* 0x00000000fffff984 */ /* 0x000fe20000000800 */
[----:B------:R-:W-:Y:S01]  /*172c0*/  @!PT LDS RZ, [RZ] ;  /* 0x00000000fffff984 */ /* 0x000fe20000000800 */
[----:B------:R1:W-:Y:S04]  /*172d0*/  @P0 LDGSTS.E.BYPASS.LTC128B.128 [R5+0x1bc00], desc[UR38][R2.64], !P3 ;  /* 0x1bc0000002050fae */ /* 0x0003e8000d901d66 */
[----:B------:R1:W-:Y:S01]  /*172e0*/  @P0 LDGSTS.E.BYPASS.LTC128B.128 [R5+0x1fc00], desc[UR38][R2.64+0x80], !P2 ;  /* 0x1fc0008002050fae */ /* 0x0003e2000d101d66 */
[----:B------:R-:W-:Y:S01]  /*172f0*/  PLOP3.LUT P0, PT, PT, PT, PT, 0x80, 0x0 ;  /* 0x000000000000781c */ /* 0x000fe20003f0f070 */
[----:B------:R-:W-:-:S12]  /*17300*/  NOP ;  /* 0x0000000000007918 */ /* 0x000fd80000000000 */
.L_x_739:
[----:B------:R-:W-:Y:S02]  /*17310*/  PLOP3.LUT P1, PT, P1, P0, PT, 0xa2, 0x0 ;  /* 0x000000000000781c */ /* 0x000fe40000f21472 */
[----:B------:R-:W-:-:S08]  /*17320*/  @P0 R2UR P1, UR4, R7 ;  /* 0x00000000070402ca */ /* 0x000fd00000020000 */
[----:B------:R-:W-:-:S05]  /*17330*/  @P0 PLOP3.LUT P0, PT, P1, PT, PT, 0x80, 0x0 ;  /* 0x000000000000081c */ /* 0x000fca0000f0f070 */
[----:B------:R-:W-:Y:S01]  /*17340*/  @!P1 SYNCS.ARRIVE.TRANS64.RED.A0T1 RZ, [UR4+0x28830], RZ ;  /* 0x028830ffffff99a7 */ /* 0x000fe20008200404 */
[----:B------:R-:W-:Y:S07]  /*17350*/  @!P1 ARRIVES.LDGSTSBAR.64.TRANSCNT [UR4+0x28830] ;  /* 0x02883000ff0099b0 */ /* 0x000fee0008000a84 */
[----:B------:R-:W-:Y:S05]  /*17360*/  @P0 BRA.U.ANY `(.L_x_739) ;  /* 0xfffffffd00e80947 */ /* 0x000fea000393ffff */
[----:B------:R-:W-:Y:S01]  /*17370*/  NOP ;  /* 0x0000000000007918 */ /* 0x000fe20000000000 */
[----:B------:R-:W2:Y:S02]  /*17380*/  LDL R0, [R1+0x2c] ;  /* 0x00002c0001007983 */ /* 0x000ea40000100800 */
[----:B--2---:R-:W-:-:S13]  /*17390*/  ISETP.NE.AND P2, PT, R0, 0x3, PT ;  /* 0x000000030000780c */ /* 0x004fda0003f45270 */
[----:B------:R-:W-:Y:S05]  /*173a0*/  @!P2 BRA `(.L_x_740) ;  /* 0x000000000004a947 */ /* 0x000fea0003800000 */
[----:B------:R-:W-:Y:S01]  /*173b0*/  BPT.TRAP 0x1 ;  /* 0x000000040000795c */ /* 0x000fe20000300000 */
.L_x_740:
[----:B-1----:R1:W5:Y:S01]  /*173c0*/  LDL.LU R3, [R1+0x10] ;  /* 0x0000100001037983 */ /* 0x0023620000300800 */
[----:B------:R1:W-:Y:S03]  /*173d0*/  SYNCS.ARRIVE.TRANS64.A1T0 RZ, [R7+URZ+0x28830], RZ ;  /* 0x028830ff07ff79a7 */ /* 0x0003e6000810003f */
[----:B0-----:R1:W5:Y:S02]  /*173e0*/  LDL.LU R4, [R1+0x18] ;  /* 0x0000180001047983 */ /* 0x0013640000300800 */
[----:B------:R-:W-:Y:S05]  /*173f0*/  WARPSYNC.ALL ;  /* 0x0000000000007948 */ /* 0x000fea0003800000 */
[----:B------:R-:W-:Y:S01]  /*17400*/  ULDC.64 UR4, c[0x0][0x298] ;  /* 0x0000a60000047ab9 */ /* 0x000fe20000000a00 */
[----:B------:R-:W-:Y:S01]  /*17410*/  ULDC.64 UR6, c[0x0][0xa00] ;  /* 0x0002800000067ab9 */ /* 0x000fe20000000a00 */
[----:B------:R-:W-:Y:S01]  /*17420*/  VIADD R2, R22, 0x10400 ;  /* 0x0001040016027836 */ /* 0x000fe20000000000 */
[----:B------:R-:W-:Y:S01]  /*17430*/  BAR.SYNC.DEFER_BLOCKING 0x8, 0x180 ;  /* 0x0206000000007b1d */ /* 0x000fe20000010000 */
[----:B------:R-:W-:-:S03]  /*17440*/  ISETP.NE.U32.AND P0, PT, RZ, UR6, PT ;  /* 0x00000006ff007c0c */ /* 0x000fc6000bf05070 */
[----:B------:R-:W-:Y:S02]  /*17450*/  LOP3.LUT P1, RZ, R2, 0x3ff, RZ, 0xc0, !PT ;  /* 0x000003ff02ff7812 */ /* 0x000fe4000782c0ff */
[----:B------:R-:W-:Y:S01]  /*17460*/  ISETP.NE.AND.EX P0, PT, RZ, UR7, PT, P0 ;  /* 0x00000007ff007c0c */ /* 0x000fe2000bf05300 */
[----:B------:R-:W-:Y:S03]  /*17470*/  BSSY B6, `(.L_x_741) ;  /* 0x000001c000067945 */ /* 0x000fe60003800000 */
[----:B------:R-:W-:Y:S02]  /*17480*/  SEL R33, R33, RZ, !P0 ;  /* 0x000000ff21217207 */ /* 0x000fe40004000000 */
[----:B-----5:R-:W-:Y:S02]  /*17490*/  SHF.R.S32.HI R0, RZ, 0x1f, R3 ;  /* 0x0000001fff007819 */ /* 0x020fe40000011403 */
[----:B------:R-:W-:-:S03]  /*174a0*/  SEL R4, R4, RZ, !P0 ;  /* 0x000000ff04047207 */ /* 0x000fc60004000000 */
[----:B------:R-:W-:-:S04]  /*174b0*/  IMAD R0, R0, UR4, RZ ;  /* 0x0000000400007c24 */ /* 0x000fc8000f8e02ff */
[C---:B------:R-:W-:Y:S02]  /*174c0*/  IMAD R0, R3.reuse, UR5, R0 ;  /* 0x0000000503007c24 */ /* 0x040fe4000f8e0200 */
[----:B------:R-:W-:-:S05]  /*174d0*/  IMAD.WIDE.U32 R2, R3, UR4, RZ ;  /* 0x0000000403027c25 */ /* 0x000fca000f8e00ff */
[----:B------:R-:W-:Y:S01]  /*174e0*/  IADD3 R0, R3, R0, RZ ;  /* 0x0000000003007210 */ /* 0x000fe20007ffe0ff */
        /* <DEDUP_REMOVED lines=9> */
[----:B------:R-:W-:Y:S01]  /*17580*/  MOV R6, UR6 ;  /* 0x0000000600067c02 */ /* 0x000fe20008000f00 */
[----:B------:R-:W0:Y:S01]  /*17590*/  LDC.64 R2, c[0x4][R2] ;  /* 0x0100000002027b82 */ /* 0x000e220000000a00 */
[----:B------:R-:W-:Y:S01]  /*175a0*/  IMAD.U32 R5, RZ, RZ, UR5 ;  /* 0x00000005ff057e24 */ /* 0x000fe2000f8e00ff */
[----:B------:R-:W-:Y:S01]  /*175b0*/  MOV R11, UR9 ;  /* 0x00000009000b7c02 */ /* 0x000fe20008000f00 */
[----:B-1----:R-:W-:Y:S01]  /*175c0*/  IMAD.U32 R7, RZ, RZ, UR7 ;  /* 0x00000007ff077e24 */ /* 0x002fe2000f8e00ff */
[----:B------:R-:W-:Y:S01]  /*175d0*/  MOV R13, RZ ;  /* 0x000000ff000d7202 */ /* 0x000fe20000000f00 */
[----:B------:R-:W-:-:S02]  /*175e0*/  IMAD.U32 R10, RZ, RZ, UR8 ;  /* 0x00000008ff0a7e24 */ /* 0x000fc4000f8e00ff */
[----:B------:R-:W-:Y:S02]  /*175f0*/  IMAD.MOV.U32 R8, RZ, RZ, 0x70 ;  /* 0x00000070ff087424 */ /* 0x000fe400078e00ff */
[----:B------:R-:W-:-:S07]  /*17600*/  IMAD.MOV.U32 R12, RZ, RZ, 0x1 ;  /* 0x00000001ff0c7424 */ /* 0x000fce00078e00ff */
[----:B------:R-:W-:-:S07]  /*17610*/  LEPC R20, `(.L_x_742) ;  /* 0x000000001014794e */ /* 0x000fce0000000000 */
[----:B0-----:R-:W-:Y:S05]  /*17620*/  CALL.ABS.NOINC R2 ;  /* 0x0000000002007343 */ /* 0x001fea0003c00000 */
.L_x_742:
[----:B------:R-:W-:Y:S05]  /*17630*/  BSYNC B6 ;  /* 0x0000000000067941 */ /* 0x000fea0003800000 */
.L_x_741:
[----:B------:R-:W2:Y:S01]  /*17640*/  LDL.LU R20, [R1+0x28] ;  /* 0x0000280001147983 */ /* 0x000ea20000300800 */
[----:B------:R-:W-:Y:S01]  /*17650*/  ULDC.64 UR4, c[0x0][0x2d8] ;  /* 0x0000b60000047ab9 */ /* 0x000fe20000000a00 */
[----:B------:R-:W3:Y:S01]  /*17660*/  LDC R8, c[0x0][0x448] ;  /* 0x00011200ff087b82 */ /* 0x000ee20000000800 */
[----:B------:R-:W4:Y:S01]  /*17670*/  S2R R6, SR_TID.X ;  /* 0x0000000000067919 */ /* 0x000f220000002100 */
[----:B0-----:R-:W-:Y:S01]  /*17680*/  IMAD.SHL.U32 R4, R17, 0x80, RZ ;  /* 0x0000008011047824 */ /* 0x001fe200078e00ff */
[----:B------:R-:W-:Y:S01]  /*17690*/  ULDC.64 UR6, c[0x0][0x280] ;  /* 0x0000a00000067ab9 */ /* 0x000fe20000000a00 */
[----:B------:R-:W4:Y:S04]  /*176a0*/  LDL.LU R21, [R1+0x18] ;  /* 0x0000180001157983 */ /* 0x000f280000300800 */
[----:B------:R-:W4:Y:S01]  /*176b0*/  LDL.LU.64 R2, [R1+0x10] ;  /* 0x0000100001027983 */ /* 0x000f220000300a00 */
[----:B------:R-:W-:-:S03]  /*176c0*/  IMAD R0, R35, UR4, RZ ;  /* 0x0000000423007c24 */ /* 0x000fc6000f8e02ff */
[----:B------:R0:W5:Y:S01]  /*176d0*/  LDL R9, [R1+0x8] ;  /* 0x0000080001097983 */ /* 0x0001620000100800 */
[----:B------:R-:W-:Y:S01]  /*176e0*/  IMAD R5, R18, UR5, R0 ;  /* 0x0000000512057c24 */ /* 0x000fe2000f8e0200 */
[----:B---3--:R-:W-:Y:S01]  /*176f0*/  ISETP.NE.AND P0, PT, R8, 0x1, PT ;  /* 0x000000010800780c */ /* 0x008fe20003f05270 */
[----:B----4-:R-:W-:Y:S02]  /*17700*/  IMAD.MOV.U32 R3, RZ, RZ, R21 ;  /* 0x000000ffff037224 */ /* 0x010fe400078e0015 */
[----:B------:R-:W-:Y:S01]  /*17710*/  IMAD.WIDE.U32 R2, R18, UR4, R2 ;  /* 0x0000000412027c25 */ /* 0x000fe2000f8e0002 */
[----:B------:R-:W-:-:S03]  /*17720*/  ULDC.64 UR4, c[0x0][0x2e0] ;  /* 0x0000b80000047ab9 */ /* 0x000fc60000000a00 */
[----:B--2---:R-:W-:Y:S02]  /*17730*/  IMAD R0, R20, UR4, RZ ;  /* 0x0000000414007c24 */ /* 0x004fe4000f8e02ff */
[----:B------:R-:W2:Y:S01]  /*17740*/  S2R R20, SR_TID.X ;  /* 0x0000000000147919 */ /* 0x000ea20000002100 */
[----:B------:R-:W-:Y:S02]  /*17750*/  IMAD.IADD R3, R3, 0x1, R5 ;  /* 0x0000000103037824 */ /* 0x000fe400078e0205 */
[C---:B------:R-:W-:Y:S01]  /*17760*/  IMAD R0, R33.reuse, UR5, R0 ;  /* 0x0000000521007c24 */ /* 0x040fe2000f8e0200 */
[----:B------:R-:W1:Y:S01]  /*17770*/  @P0 LDC R5, c[0x0][0x44c] ;  /* 0x00011300ff050b82 */ /* 0x000e620000000800 */
[----:B------:R-:W-:Y:S01]  /*17780*/  IMAD.WIDE.U32 R2, R33, UR4, R2 ;  /* 0x0000000421027c25 */ /* 0x000fe2000f8e0002 */
[----:B------:R-:W-:-:S04]  /*17790*/  ULDC.64 UR4, c[0x0][0x2d0] ;  /* 0x0000b40000047ab9 */ /* 0x000fc80000000a00 */
[----:B------:R-:W-:Y:S02]  /*177a0*/  IADD3 R3, R3, R0, RZ ;  /* 0x0000000003037210 */ /* 0x000fe40007ffe0ff */
[----:B------:R-:W3:Y:S01]  /*177b0*/  @P0 LDC R0, c[0x0][0x450] ;  /* 0x00011400ff000b82 */ /* 0x000ee20000000800 */
[----:B--2---:R-:W-:-:S04]  /*177c0*/  LOP3.LUT R20, R20, 0x7f, RZ, 0xc0, !PT ;  /* 0x0000007f14147812 */ /* 0x004fc800078ec0ff */
[----:B------:R-:W-:Y:S02]  /*177d0*/  SHF.R.U32.HI R10, RZ, 0x3, R20 ;  /* 0x00000003ff0a7819 */ /* 0x000fe40000011614 */
[----:B------:R0:W5:Y:S01]  /*177e0*/  LDL R20, [R1+0x1c] ;  /* 0x00001c0001147983 */ /* 0x0001620000100800 */
[----:B------:R-:W-:-:S05]  /*177f0*/  IMAD.SHL.U32 R6, R6, 0x10, RZ ;  /* 0x0000001006067824 */ /* 0x000fca00078e00ff */
[----:B------:R-:W-:-:S04]  /*17800*/  LOP3.LUT R6, R6, 0x70, RZ, 0xc0, !PT ;  /* 0x0000007006067812 */ /* 0x000fc800078ec0ff */
[----:B------:R-:W-:-:S05]  /*17810*/  LOP3.LUT R6, R4, R10, R6, 0xfe, !PT ;  /* 0x0000000a04067212 */ /* 0x000fca00078efe06 */
[----:B-1----:R-:W-:Y:S01]  /*17820*/  @P0 IMAD.HI.U32 R7, R6, R5, RZ ;  /* 0x0000000506070227 */ /* 0x002fe200078e00ff */
[----:B------:R-:W-:-:S04]  /*17830*/  MOV R5, R6 ;  /* 0x0000000600057202 */ /* 0x000fc80000000f00 */
[----:B---3--:R-:W-:-:S05]  /*17840*/  @P0 SHF.R.U32.HI R5, RZ, R0, R7 ;  /* 0x00000000ff050219 */ /* 0x008fca0000011607 */
[----:B------:R-:W-:-:S04]  /*17850*/  IMAD.MOV R0, RZ, RZ, -R5 ;  /* 0x000000ffff007224 */ /* 0x000fc800078e0a05 */
[----:B------:R-:W-:Y:S01]  /*17860*/  IMAD R0, R8, R0, R6 ;  /* 0x0000000008007224 */ /* 0x000fe200078e0206 */
[----:B------:R-:W-:Y:S01]  /*17870*/  SHF.R.S32.HI R6, RZ, 0x1f, R5 ;  /* 0x0000001fff067819 */ /* 0x000fe20000011405 */
[----:B------:R-:W-:-:S04]  /*17880*/  IMAD.WIDE.U32 R2, R5, UR4, R2 ;  /* 0x0000000405027c25 */ /* 0x000fc8000f8e0002 */
[----:B------:R-:W-:-:S04]  /*17890*/  IMAD R6, R6, UR4, RZ ;  /* 0x0000000406067c24 */ /* 0x000fc8000f8e02ff */
[----:B------:R-:W-:Y:S01]  /*178a0*/  IMAD R5, R5, UR5, R6 ;  /* 0x0000000505057c24 */ /* 0x000fe2000f8e0206 */
[----:B------:R-:W-:-:S03]  /*178b0*/  ULDC.64 UR4, c[0x0][0x2c8] ;  /* 0x0000b20000047ab9 */ /* 0x000fc60000000a00 */
[----:B------:R-:W-:Y:S01]  /*178c0*/  IMAD.IADD R3, R3, 0x1, R5 ;  /* 0x0000000103037824 */ /* 0x000fe200078e0205 */
[----:B------:R-:W-:-:S05]  /*178d0*/  SHF.R.S32.HI R5, RZ, 0x1f, R0 ;  /* 0x0000001fff057819 */ /* 0x000fca0000011400 */
[----:B------:R-:W-:Y:S02]  /*178e0*/  IMAD R5, R5, UR4, RZ ;  /* 0x0000000405057c24 */ /* 0x000fe4000f8e02ff */
[----:B------:R-:W-:Y:S01]  /*178f0*/  IMAD.WIDE.U32 R2, R0, UR4, R2 ;  /* 0x0000000400027c25 */ /* 0x000fe2000f8e0002 */
[----:B------:R-:W-:-:S03]  /*17900*/  ULDC UR4, c[0x0][0x2b8] ;  /* 0x0000ae0000047ab9 */ /* 0x000fc60000000800 */
[----:B------:R-:W-:Y:S01]  /*17910*/  IMAD R5, R0, UR5, R5 ;  /* 0x0000000500057c24 */ /* 0x000fe2000f8e0205 */
[----:B------:R-:W-:Y:S02]  /*17920*/  LEA R0, P2, R2, UR6, 0x1 ;  /* 0x0000000602007c11 */ /* 0x000fe4000f8408ff */
[----:B------:R-:W-:Y:S02]  /*17930*/  ISETP.GE.AND P0, PT, R31, UR4, PT ;  /* 0x000000041f007c0c */ /* 0x000fe4000bf06270 */
[----:B------:R-:W-:Y:S02]  /*17940*/  IADD3 R5, R3, R5, RZ ;  /* 0x0000000503057210 */ /* 0x000fe40007ffe0ff */
[----:B------:R-:W-:Y:S01]  /*17950*/  ISETP.GE.AND P1, PT, R30, UR4, PT ;  /* 0x000000041e007c0c */ /* 0x000fe2000bf26270 */
[----:B------:R-:W-:Y:S01]  /*17960*/  UMOV UR4, 0xffffffff ;  /* 0xffffffff00047882 */ /* 0x000fe20000000000 */
[----:B------:R-:W-:Y:S02]  /*17970*/  LEA.HI.X R5, R2, UR7, R5, 0x1, P2 ;  /* 0x0000000702057c11 */ /* 0x000fe400090f0c05 */
[----:B0-----:R-:W-:Y:S09]  /*17980*/  BRA.DIV UR4, `(.L_x_743) ;  /* 0x0000005604807947 */ /* 0x001ff2000b800000 */
[----:B------:R-:W0:Y:S01]  /*17990*/  SHFL.IDX PT, R14, R0, RZ, 0x181f ;  /* 0x00181fff000e7589 */ /* 0x000e2200000e0000 */
[----:B-----5:R-:W-:Y:S02]  /*179a0*/  IMAD R6, R20, R8, RZ ;  /* 0x0000000814067224 */ /* 0x020fe400078e02ff */
[----:B------:R-:W-:Y:S01]  /*179b0*/  IMAD.IADD R4, R10, 0x1, R4 ;  /* 0x000000010a047824 */ /* 0x000fe200078e0204 */
[----:B------:R-:W1:Y:S03]  /*179c0*/  SHFL.IDX PT, R2, R5, RZ, 0x181f ;  /* 0x00181fff05027589 */ /* 0x000e6600000e0000 */
[C---:B------:R-:W-:Y:S01]  /*179d0*/  VIADD R7, R4.reuse, 0x10 ;  /* 0x0000001004077836 */ /* 0x040fe20000000000 */
[----:B------:R-:W-:-:S13]  /*179e0*/  ISETP.GE.AND P3, PT, R4, R6, PT ;  /* 0x000000060400720c */ /* 0x000fda0003f66270 */
[----:B0-----:R-:W-:-:S05]  /*179f0*/  @!P3 LEA R14, P2, R31, R14, 0x1 ;  /* 0x0000000e1f0eb211 */ /* 0x001fca00078408ff */
[----:B-1----:R-:W-:Y:S01]  /*17a00*/  @!P3 IMAD.X R3, RZ, RZ, R2, P2 ;  /* 0x000000ffff03b224 */ /* 0x002fe200010e0602 */
[----:B------:R-:W-:Y:S02]  /*17a10*/  @!P3 MOV R2, R14 ;  /* 0x0000000e0002b202 */ /* 0x000fe40000000f00 */
        /* <DEDUP_REMOVED lines=19> */
[----:B------:R-:W-:Y:S01]  /*17b50*/  @!P3 IMAD.MOV.U32 R3, RZ, RZ, R7 ;  /* 0x000000ffff03b224 */ /* 0x000fe200078e0007 */
[----:B------:R-:W-:-:S04]  /*17b60*/  IADD3 R7, R4, 0x30, RZ ;  /* 0x0000003004077810 */ /* 0x000fc80007ffe0ff */
        /* <DEDUP_REMOVED lines=34> */
[----:B0-----:R-:W-:Y:S01]  /*17d90*/  @!P3 LEA R14, P2, R31, R14, 0x1 ;  /* 0x0000000e1f0eb211 */ /* 0x001fe200078408ff */
[----:B------:R-:W0:Y:S04]  /*17da0*/  SHFL.IDX PT, R5, R5, 0x7, 0x181f ;  /* 0x00f81f0005057f89 */ /* 0x000e2800000e0000 */
[----:B-1----:R-:W-:-:S02]  /*17db0*/  @!P3 IMAD.X R7, RZ, RZ, R2, P2 ;  /* 0x000000ffff07b224 */ /* 0x002fc400010e0602 */
[----:B------:R-:W-:Y:S02]  /*17dc0*/  @!P3 IMAD.MOV.U32 R2, RZ, RZ, R14 ;  /* 0x000000ffff02b224 */ /* 0x000fe400078e000e */
[----:B------:R1:W2:Y:S01]  /*17dd0*/  SHFL.IDX PT, R14, R0, 0x7, 0x181f ;  /* 0x00f81f00000e7f89 */ /* 0x0002a200000e0000 */
[----:B------:R-:W-:-:S05]  /*17de0*/  @!P3 MOV R3, R7 ;  /* 0x000000070003b202 */ /* 0x000fca0000000f00 */
[----:B------:R1:W-:Y:S04]  /*17df0*/  @!P3 LDGSTS.E.BYPASS.LTC128B.128 [R9+0x13400], desc[UR38][R2.64], !P0 ;  /* 0x134000000209bfae */ /* 0x0003e8000c101d66 */
[----:B0-----:R1:W-:Y:S02]  /*17e00*/  @!P3 LDGSTS.E.BYPASS.LTC128B.128 [R9+0x17400], desc[UR38][R2.64+0x80], !P1 ;  /* 0x174000800209bfae */ /* 0x0013e4000c901d66 */
.L_x_929:
        /* <DEDUP_REMOVED lines=11> */
.L_x_745:
[----:B------:R-:W-:Y:S05]  /*17ec0*/  BSYNC B0 ;  /* 0x0000000000007941 */ /* 0x000fea0003800000 */
.L_x_744:
[----:B------:R-:W-:Y:S01]  /*17ed0*/  NOP ;  /* 0x0000000000007918 */ /* 0x000fe20000000000 */
[----:B------:R-:W-:-:S13]  /*17ee0*/  PLOP3.LUT P0, PT, PT, PT, PT, 0x80, 0x0 ;  /* 0x000000000000781c */ /* 0x000fda0003f0f070 */
.L_x_746:
[----:B------:R-:W-:Y:S02]  /*17ef0*/  PLOP3.LUT P1, PT, P1, P0, PT, 0xa2, 0x0 ;  /* 0x000000000000781c */ /* 0x000fe40000f21472 */
[----:B------:R-:W-:-:S08]  /*17f00*/  @P0 R2UR P1, UR4, R22 ;  /* 0x00000000160402ca */ /* 0x000fd00000020000 */
[----:B------:R-:W-:-:S05]  /*17f10*/  @P0 PLOP3.LUT P0, PT, P1, PT, PT, 0x80, 0x0 ;  /* 0x000000000000081c */ /* 0x000fca0000f0f070 */
[----:B------:R-:W-:Y:S01]  /*17f20*/  @!P1 SYNCS.ARRIVE.TRANS64.RED.A0T1 RZ, [UR4+0x28800], RZ ;  /* 0x028800ffffff99a7 */ /* 0x000fe20008200404 */
[----:B------:R-:W-:Y:S07]  /*17f30*/  @!P1 ARRIVES.LDGSTSBAR.64.TRANSCNT [UR4+0x28800] ;  /* 0x02880000ff0099b0 */ /* 0x000fee0008000a84 */
[----:B------:R-:W-:Y:S05]  /*17f40*/  @P0 BRA.U.ANY `(.L_x_746) ;  /* 0xfffffffd00e80947 */ /* 0x000fea000393ffff */
[----:B0-----:R-:W3:Y:S02]  /*17f50*/  LDL.LU R2, [R1+0x24] ;  /* 0x0000240001027983 */ /* 0x001ee40000300800 */
[----:B---3--:R-:W-:-:S04]  /*17f60*/  IADD3 R2, R2, 0x1, RZ ;  /* 0x0000000102027810 */ /* 0x008fc80007ffe0ff */
[----:B------:R-:W-:Y:S01]  /*17f70*/  LEA.HI R0, R2, R2, RZ, 0x1 ;  /* 0x0000000202007211 */ /* 0x000fe200078f08ff */
[----:B------:R0:W-:Y:S03]  /*17f80*/  STL [R1+0x24], R2 ;  /* 0x0000240201007387 */ /* 0x0001e60000100800 */
[----:B------:R-:W-:-:S05]  /*17f90*/  LOP3.LUT R0, R0, 0xfffffffe, RZ, 0xc0, !PT ;  /* 0xfffffffe00007812 */ /* 0x000fca00078ec0ff */
[----:B------:R-:W-:-:S05]  /*17fa0*/  IMAD.IADD R0, R2, 0x1, -R0 ;  /* 0x0000000102007824 */ /* 0x000fca00078e0a00 */
[----:B------:R-:W-:Y:S01]  /*17fb0*/  SHF.L.U32 R3, R0, 0x1f, RZ ;  /* 0x0000001f00037819 */ /* 0x000fe200000006ff */
[----:B------:R-:W-:Y:S01]  /*17fc0*/  NOP ;  /* 0x0000000000007918 */ /* 0x000fe20000000000 */
[----:B------:R0:W-:Y:S01]  /*17fd0*/  SYNCS.ARRIVE.TRANS64.A1T0 RZ, [R22+URZ+0x28800], RZ ;  /* 0x028800ff16ff79a7 */ /* 0x0001e2000810003f */
[----:B------:R-:W-:Y:S01]  /*17fe0*/  BSSY B0, `(.L_x_747) ;  /* 0x0000004000007945 */ /* 0x000fe20003800000 */
[----:B------:R-:W-:Y:S01]  /*17ff0*/  ISETP.GE.AND P1, PT, R37, 0x81, PT ;  /* 0x000000812500780c */ /* 0x000fe20003f26270 */
[----:B------:R-:W1:Y:S02]  /*18000*/  SYNCS.PHASECHK.TRANS64.TRYWAIT P0, [R22+URZ+0x28820], R3 ;  /* 0x02882003160075a7 */ /* 0x000e64000800017f */
[----:B01----:R-:W-:Y:S10]  /*18010*/  @!P0 BRA `(.L_x_748) ;  /* 0x00000058005c8947 */ /* 0x003ff40003800000 */
.L_x_930:
[----:B------:R-:W-:Y:S05]  /*18020*/  BSYNC B0 ;  /* 0x0000000000007941 */ /* 0x000fea0003800000 */
.L_x_747:
[----:B------:R-:W-:Y:S04]  /*18030*/  BSSY B0, `(.L_x_749) ;  /* 0x000010f000007945 */ /* 0x000fe80003800000 */
[----:B------:R-:W-:Y:S05]  /*18040*/  @!P1 BRA `(.L_x_750) ;  /* 0x0000001000349947 */ /* 0x000fea0003800000 */
[----:B------:R-:W3:Y:S01]  /*18050*/  LDL.LU R0, [R1+0x20] ;  /* 0x0000200001007983 */ /* 0x000ee20000300800 */
[----:B------:R-:W-:Y:S01]  /*18060*/  ULDC UR4, c[0x0][0x2f4] ;  /* 0x0000bd0000047ab9 */ /* 0x000fe20000000800 */
[----:B------:R-:W-:Y:S01]  /*18070*/  IMAD.MOV.U32 R17, RZ, RZ, R28 ;  /* 0x000000ffff117224 */ /* 0x000fe200078e001c */
[----:B------:R-:W-:Y:S01]  /*18080*/  ISETP.GE.AND P2, PT, R31, UR4, PT ;  /* 0x000000041f007c0c */ /* 0x000fe2000bf46270 */
[----:B------:R-:W-:Y:S01]  /*18090*/  IMAD.MOV.U32 R33, RZ, RZ, R26 ;  /* 0x000000ffff217224 */ /* 0x000fe200078e001a */
[----:B------:R-:W-:Y:S02]  /*180a0*/  ISETP.GE.AND P1, PT, R30, UR4, PT ;  /* 0x000000041e007c0c */ /* 0x000fe4000bf26270 */
[----:B------:R-:W-:Y:S02]  /*180b0*/  MOV R10, R25 ;  /* 0x00000019000a7202 */ /* 0x000fe40000000f00 */
[----:B---3--:R-:W-:-:S09]  /*180c0*/  LEA.HI.SX32 R6, R0, 0xfffffffe, 0x19 ;  /* 0xfffffffe00067811 */ /* 0x008fd200078fcaff */
.L_x_763:
[----:B------:R-:W3:Y:S01]  /*180d0*/  LDL R9, [R1] ;  /* 0x0000000001097983 */ /* 0x000ee20000100800 */
[----:B------:R-:W1:Y:S03]  /*180e0*/  LDC R0, c[0x0][0x430] ;  /* 0x00010c00ff007b82 */ /* 0x000e660000000800 */
[----:B------:R-:W4:Y:S01]  /*180f0*/  LDL R5, [R1+0x4] ;  /* 0x0000040001057983 */ /* 0x000f220000100800 */
[----:B------:R-:W5:Y:S01]  /*18100*/  S2R R2, SR_TID.X ;  /* 0x0000000000027919 */ /* 0x000f620000002100 */
[----:B------:R-:W2:Y:S02]  /*18110*/  S2R R4, SR_TID.X ;  /* 0x0000000000047919 */ /* 0x000ea40000002100 */
[----:B------:R-:W4:Y:S01]  /*18120*/  LDL R7, [R1+0x2c] ;  /* 0x00002c0001077983 */ /* 0x000f220000100800 */
[----:B------:R-:W-:Y:S05]  /*18130*/  YIELD ;  /* 0x0000000000007946 */ /* 0x000fea0003800000 */
[----:B------:R-:W-:Y:S01]  /*18140*/  ULDC.64 UR4, c[0x0][0x428] ;  /* 0x00010a0000047ab9 */ /* 0x000fe20000000a00 */
[----:B-1----:R-:W-:-:S13]  /*18150*/  ISETP.NE.AND P0, PT, R0, 0x1, PT ;  /* 0x000000010000780c */ /* 0x002fda0003f05270 */
[----:B0-----:R-:W0:Y:S01]  /*18160*/  @P0 LDC R3, c[0x0][0x434] ;  /* 0x00010d00ff030b82 */ /* 0x001e220000000800 */
[----:B-----5:R-:W-:Y:S01]  /*18170*/  LOP3.LUT R2, R2, 0x7f, RZ, 0xc0, !PT ;  /* 0x0000007f02027812 */ /* 0x020fe200078ec0ff */
[----:B--2---:R-:W-:-:S03]  /*18180*/  IMAD.SHL.U32 R4, R4, 0x10, RZ ;  /* 0x0000001004047824 */ /* 0x004fc600078e00ff */
[----:B------:R-:W-:-:S03]  /*18190*/  SHF.R.U32.HI R2, RZ, 0x3, R2 ;  /* 0x00000003ff027819 */ /* 0x000fc60000011602 */
[----:B------:R-:W1:Y:S01]  /*181a0*/  @P0 LDC R8, c[0x0][0x438] ;  /* 0x00010e00ff080b82 */ /* 0x000e620000000800 */
[----:B------:R-:W-:Y:S02]  /*181b0*/  LOP3.LUT R4, R4, 0x70, RZ, 0xc0, !PT ;  /* 0x0000007004047812 */ /* 0x000fe400078ec0ff */
[----:B------:R-:W-:-:S04]  /*181c0*/  LEA R2, R6, R2, 0x7 ;  /* 0x0000000206027211 */ /* 0x000fc800078e38ff */
[----:B---3--:R-:W-:Y:S01]  /*181d0*/  IADD3 R4, R4, R2, R9 ;  /* 0x0000000204047210 */ /* 0x008fe20007ffe009 */
[----:B----4-:R-:W-:-:S04]  /*181e0*/  IMAD R5, R5, UR4, RZ ;  /* 0x0000000405057c24 */ /* 0x010fc8000f8e02ff */
[----:B0-----:R-:W-:-:S04]  /*181f0*/  @P0 IMAD.HI.U32 R3, R4, R3, RZ ;  /* 0x0000000304030227 */ /* 0x001fc800078e00ff */
[----:B------:R-:W-:Y:S01]  /*18200*/  IMAD.MOV.U32 R2, RZ, RZ, R4 ;  /* 0x000000ffff027224 */ /* 0x000fe200078e0004 */
[----:B-1----:R-:W-:Y:S01]  /*18210*/  @P0 SHF.R.U32.HI R2, RZ, R8, R3 ;  /* 0x00000008ff020219 */ /* 0x002fe20000011603 */
[----:B------:R-:W-:-:S04]  /*18220*/  IMAD R5, R34, UR5, R5 ;  /* 0x0000000522057c24 */ /* 0x000fc8000f8e0205 */
[----:B------:R-:W-:-:S04]  /*18230*/  IMAD.MOV R3, RZ, RZ, -R2 ;  /* 0x000000ffff037224 */ /* 0x000fc800078e0a02 */
[----:B------:R-:W-:Y:S01]  /*18240*/  IMAD R0, R0, R3, R4 ;  /* 0x0000000300007224 */ /* 0x000fe200078e0204 */
[----:B------:R-:W-:-:S03]  /*18250*/  SHF.R.S32.HI R3, RZ, 0x1f, R2 ;  /* 0x0000001fff037819 */ /* 0x000fc60000011402 */
[----:B------:R-:W-:Y:S01]  /*18260*/  IMAD.WIDE.U32 R2, R34, UR4, R2 ;  /* 0x0000000422027c25 */ /* 0x000fe2000f8e0002 */
[----:B------:R-:W-:-:S04]  /*18270*/  ULDC.64 UR4, c[0x0][0x418] ;  /* 0x0001060000047ab9 */ /* 0x000fc80000000a00 */
[----:B------:R-:W-:Y:S02]  /*18280*/  IADD3 R3, R5, R3, RZ ;  /* 0x0000000305037210 */ /* 0x000fe40007ffe0ff */
[----:B------:R-:W-:-:S04]  /*18290*/  LEA R4, P0, R2, UR4, 0x2 ;  /* 0x0000000402047c11 */ /* 0x000fc8000f8010ff */
[----:B------:R-:W-:-:S05]  /*182a0*/  LEA.HI.X R5, R2, UR5, R3, 0x2, P0 ;  /* 0x0000000502057c11 */ /* 0x000fca00080f1403 */
[----:B------:R-:W2:Y:S01]  /*182b0*/  LDG.E R4, desc[UR38][R4.64] ;  /* 0x0000002604047981 */ /* 0x000ea2000c1e1900 */
[----:B------:R-:W-:Y:S01]  /*182c0*/  ISETP.NE.AND P3, PT, R7, 0x3, PT ;  /* 0x000000030700780c */ /* 0x000fe20003f65270 */
[----:B------:R-:W-:Y:S02]  /*182d0*/  VIADD R25, R10, 0x1 ;  /* 0x000000010a197836 */ /* 0x000fe40000000000 */
[----:B------:R-:W-:-:S03]  /*182e0*/  IMAD.MOV.U32 R26, RZ, RZ, R6 ;  /* 0x000000ffff1a7224 */ /* 0x000fc600078e0006 */
[----:B------:R-:W-:-:S04]  /*182f0*/  ISETP.NE.AND P0, PT, R25, 0x2, PT ;  /* 0x000000021900780c */ /* 0x000fc80003f05270 */
[----:B------:R-:W-:Y:S02]  /*18300*/  SEL R28, RZ, 0x1, P0 ;  /* 0x00000001ff1c7807 */ /* 0x000fe40000000000 */
[----:B------:R-:W-:Y:S02]  /*18310*/  SEL R25, R25, RZ, P0 ;  /* 0x000000ff19197207 */ /* 0x000fe40000000000 */
[----:B------:R-:W-:Y:S02]  /*18320*/  LOP3.LUT R28, R17, R28, RZ, 0x3c, !PT ;  /* 0x0000001c111c7212 */ /* 0x000fe400078e3cff */
[----:B--2---:R-:W-:Y:S01]  /*18330*/  SHF.R.S32.HI R21, RZ, 0x1f, R4 ;  /* 0x0000001fff157819 */ /* 0x004fe20000011404 */
[----:B------:R-:W-:Y:S06]  /*18340*/  @!P3 BRA `(.L_x_751) ;  /* 0x000000000004b947 */ /* 0x000fec0003800000 */
[----:B------:R-:W-:Y:S01]  /*18350*/  BPT.TRAP 0x1 ;  /* 0x000000040000795c */ /* 0x000fe20000300000 */
.L_x_751:
[----:B------:R-:W-:Y:S01]  /*18360*/  LEA R6, R25, R22, 0x3 ;  /* 0x0000001619067211 */ /* 0x000fe200078e18ff */
[----:B------:R-:W-:Y:S01]  /*18370*/  BSSY B1, `(.L_x_752) ;  /* 0x0000004000017945 */ /* 0x000fe20003800000 */
[----:B------:R-:W-:-:S04]  /*18380*/  SHF.L.U32 R3, R28, 0x1f, RZ ;  /* 0x0000001f1c037819 */ /* 0x000fc800000006ff */
[----:B------:R-:W0:Y:S02]  /*18390*/  SYNCS.PHASECHK.TRANS64.TRYWAIT P0, [R6+URZ+0x28840], R3 ;  /* 0x02884003060075a7 */ /* 0x000e24000800017f */
[----:B0-----:R-:W-:Y:S05]  /*183a0*/  @!P0 BRA `(.L_x_753) ;  /* 0x00000054008c8947 */ /* 0x001fea0003800000 */
.L_x_931:
[----:B------:R-:W-:Y:S05]  /*183b0*/  BSYNC B1 ;  /* 0x0000000000017941 */ /* 0x000fea0003800000 */
.L_x_752:
[----:B------:R-:W-:Y:S01]  /*183c0*/  SHF.R.S32.HI R20, RZ, 0x1f, R0 ;  /* 0x0000001fff147819 */ /* 0x000fe20000011400 */
[----:B------:R-:W-:Y:S01]  /*183d0*/  ULDC.64 UR4, c[0x0][0x300] ;  /* 0x0000c00000047ab9 */ /* 0x000fe20000000a00 */
[----:B------:R-:W-:Y:S01]  /*183e0*/  LOP3.LUT P4, RZ, R32, 0x2, RZ, 0xc0, !PT ;  /* 0x0000000220ff7812 */ /* 0x000fe2000788c0ff */
        /* <DEDUP_REMOVED lines=22> */
[----:B------:R-:W-:Y:S02]  /*18550*/  IMAD.SHL.U32 R5, R31, 0x2, RZ ;  /* 0x000000021f057824 */ /* 0x000fe400078e00ff */
[----:B------:R-:W-:Y:S01]  /*18560*/  IMAD R8, R8, 0x2, R22 ;  /* 0x0000000208087824 */ /* 0x000fe200078e0216 */
[----:B------:R-:W1:Y:S02]  /*18570*/  SHFL.IDX PT, R3, R9, RZ, 0x181f ;  /* 0x00181fff09037589 */ /* 0x000e6400000e0000 */
[----:B0-----:R-:W-:-:S04]  /*18580*/  IADD3 R2, P0, R2, R5, RZ ;  /* 0x0000000502027210 */ /* 0x001fc80007f1e0ff */
[----:B-1----:R-:W-:-:S05]  /*18590*/  IADD3.X R3, RZ, R3, RZ, P0, !PT ;  /* 0x00000003ff037210 */ /* 0x002fca00007fe4ff */
        /* <DEDUP_REMOVED lines=35> */
[----:B------:R-:W2:Y:S01]  /*187d0*/  SHFL.IDX PT, R9, R9, 0x7, 0x181f ;  /* 0x00f81f0009097f89 */ /* 0x000ea200000e0000 */
[----:B0-----:R-:W-:-:S05]  /*187e0*/  IADD3 R2, P0, R2, R5, RZ ;  /* 0x0000000502027210 */ /* 0x001fca0007f1e0ff */
[----:B-1----:R-:W-:-:S05]  /*187f0*/  IMAD.X R3, RZ, RZ, R3, P0 ;  /* 0x000000ffff037224 */ /* 0x002fca00000e0603 */
[----:B------:R-:W-:Y:S04]  /*18800*/  LDGSTS.E.BYPASS.LTC128B.128 [R8+0x1b400], desc[UR38][R2.64], !P4 ;  /* 0x1b40000002087fae */ /* 0x000fe8000e101d66 */
[----:B------:R0:W-:Y:S04]  /*18810*/  LDGSTS.E.BYPASS.LTC128B.128 [R8+0x1f400], desc[UR38][R2.64+0x80], !P3 ;  /* 0x1f40008002087fae */ /* 0x0001e8000d901d66 */
[----:B0-2---:R0:W1:Y:S02]  /*18820*/  SHFL.IDX PT, R2, R7, 0x7, 0x181f ;  /* 0x00f81f0007027f89 */ /* 0x00506400000e0000 */
.L_x_949:
        /* <DEDUP_REMOVED lines=9> */
.L_x_755:
[----:B------:R-:W-:Y:S02]  /*188c0*/  PLOP3.LUT P3, PT, P3, P0, PT, 0xa2, 0x0 ;  /* 0x000000000000781c */ /* 0x000fe40001f61472 */
[----:B------:R-:W-:-:S08]  /*188d0*/  @P0 R2UR P3, UR4, R6 ;  /* 0x00000000060402ca */ /* 0x000fd00000060000 */
[----:B------:R-:W-:-:S05]  /*188e0*/  @P0 PLOP3.LUT P0, PT, P3, PT, PT, 0x80, 0x0 ;  /* 0x000000000000081c */ /* 0x000fca0001f0f070 */
[----:B------:R-:W-:Y:S01]  /*188f0*/  @!P3 SYNCS.ARRIVE.TRANS64.RED.A0T1 RZ, [UR4+0x28830], RZ ;  /* 0x028830ffffffb9a7 */ /* 0x000fe20008200404 */
[----:B------:R-:W-:Y:S07]  /*18900*/  @!P3 ARRIVES.LDGSTSBAR.64.TRANSCNT [UR4+0x28830] ;  /* 0x02883000ff00b9b0 */ /* 0x000fee0008000a84 */
[----:B------:R-:W-:Y:S05]  /*18910*/  @P0 BRA.U.ANY `(.L_x_755) ;  /* 0xfffffffd00e80947 */ /* 0x000fea000393ffff */
[----:B------:R-:W-:Y:S01]  /*18920*/  NOP ;  /* 0x0000000000007918 */ /* 0x000fe20000000000 */
[----:B-1----:R-:W2:Y:S02]  /*18930*/  LDL R2, [R1+0x2c] ;  /* 0x00002c0001027983 */ /* 0x002ea40000100800 */
[----:B--2---:R-:W-:-:S13]  /*18940*/  ISETP.NE.AND P4, PT, R2, 0x3, PT ;  /* 0x000000030200780c */ /* 0x004fda0003f85270 */
[----:B------:R-:W-:Y:S05]  /*18950*/  @!P4 BRA `(.L_x_756) ;  /* 0x000000000004c947 */ /* 0x000fea0003800000 */
[----:B------:R-:W-:Y:S01]  /*18960*/  BPT.TRAP 0x1 ;  /* 0x000000040000795c */ /* 0x000fe20000300000 */
.L_x_756:
[----:B------:R1:W-:Y:S01]  /*18970*/  SYNCS.ARRIVE.TRANS64.A1T0 RZ, [R6+URZ+0x28830], RZ ;  /* 0x028830ff06ff79a7 */ /* 0x0003e2000810003f */
[----:B------:R-:W-:Y:S05]  /*18980*/  @!P4 BRA `(.L_x_757) ;  /* 0x000000000004c947 */ /* 0x000fea0003800000 */
[----:B------:R-:W-:Y:S01]  /*18990*/  BPT.TRAP 0x1 ;  /* 0x000000040000795c */ /* 0x000fe20000300000 */
.L_x_757:
[----:B------:R-:W-:Y:S01]  /*189a0*/  SHF.L.U32 R2, R17, 0x1f, RZ ;  /* 0x0000001f11027819 */ /* 0x000fe200000006ff */
[----:B------:R-:W-:Y:S01]  /*189b0*/  BSSY B1, `(.L_x_758) ;  /* 0x0000004000017945 */ /* 0x000fe20003800000 */
[----:B-1----:R-:W-:-:S04]  /*189c0*/  LEA R6, R10, R22, 0x3 ;  /* 0x000000160a067211 */ /* 0x002fc800078e18ff */
[----:B------:R-:W1:Y:S02]  /*189d0*/  SYNCS.PHASECHK.TRANS64.TRYWAIT P0, [R6+URZ+0x28860], R2 ;  /* 0x02886002060075a7 */ /* 0x000e64000800017f */
[----:B-1----:R-:W-:Y:S05]  /*189e0*/  @!P0 BRA `(.L_x_759) ;  /* 0x00000058005c8947 */ /* 0x002fea0003800000 */
.L_x_950:
[----:B------:R-:W-:Y:S05]  /*189f0*/  BSYNC B1 ;  /* 0x0000000000017941 */ /* 0x000fea0003800000 */
.L_x_758:
[----:B------:R-:W2:Y:S01]  /*18a00*/  S2R R3, SR_TID.X ;  /* 0x0000000000037919 */ /* 0x000ea20000002100 */
[----:B------:R-:W-:Y:S01]  /*18a10*/  UMOV UR4, 0xffffffff ;  /* 0xffffffff00047882 */ /* 0x000fe20000000000 */
[----:B------:R-:W-:Y:S02]  /*18a20*/  IMAD R8, R33, -0x80, R37 ;  /* 0xffffff8021087824 */ /* 0x000fe400078e0225 */
[----:B0-----:R-:W-:Y:S01]  /*18a30*/  IMAD R7, R10, 0x4000, R36 ;  /* 0x000040000a077824 */ /* 0x001fe200078e0224 */
[----:B--2---:R-:W-:-:S04]  /*18a40*/  LOP3.LUT R3, R3, 0x7f, RZ, 0xc0, !PT ;  /* 0x0000007f03037812 */ /* 0x004fc800078ec0ff */
[----:B------:R-:W-:-:S05]  /*18a50*/  SHF.R.U32.HI R3, RZ, 0x3, R3 ;  /* 0x00000003ff037819 */ /* 0x000fca0000011603 */
[----:B------:R-:W-:Y:S01]  /*18a60*/  IMAD.IADD R8, R8, 0x1, -R3 ;  /* 0x0000000108087824 */ /* 0x000fe200078e0a03 */
[----:B------:R-:W-:Y:S06]  /*18a70*/  BRA.DIV UR4, `(.L_x_760) ;  /* 0x0000005a044c7947 */ /* 0x000fec000b800000 */
[----:B-1----:R-:W0:Y:S01]  /*18a80*/  SHFL.IDX PT, R2, R23, RZ, 0x181f ;  /* 0x00181fff17027589 */ /* 0x002e2200000e0000 */
[----:B------:R-:W-:-:S03]  /*18a90*/  IMAD R7, R7, 0x2, R22 ;  /* 0x0000000207077824 */ /* 0x000fc600078e0216 */
[----:B------:R-:W1:Y:S04]  /*18aa0*/  SHFL.IDX PT, R3, R24, RZ, 0x181f ;  /* 0x00181fff18037589 */ /* 0x000e6800000e0000 */
[----:B------:R-:W-:Y:S01]  /*18ab0*/  SHFL.IDX PT, R14, R23, 0x7, 0x181f ;  /* 0x00f81f00170e7f89 */ /* 0x000fe200000e0000 */
[----:B0-----:R-:W-:-:S04]  /*18ac0*/  IADD3 R2, P0, R2, R5, RZ ;  /* 0x0000000502027210 */ /* 0x001fc80007f1e0ff */
[----:B-1----:R-:W-:Y:S02]  /*18ad0*/  IADD3.X R3, RZ, R3, RZ, P0, !PT ;  /* 0x00000003ff037210 */ /* 0x002fe400007fe4ff */
[----:B------:R-:W-:-:S13]  /*18ae0*/  ISETP.LT.OR P0, PT, R8, 0x1, P2 ;  /* 0x000000010800780c */ /* 0x000fda0001701670 */
[----:B------:R-:W-:Y:S01]  /*18af0*/  LDGSTS.E.BYPASS.LTC128B.128 [R7+0x400], desc[UR38][R2.64], !P0 ;  /* 0x0040000002077fae */ /* 0x000fe2000c101d66 */
[----:B------:R-:W-:-:S13]  /*18b00*/  ISETP.LT.OR P0, PT, R8, 0x1, P1 ;  /* 0x000000010800780c */ /* 0x000fda0000f01670 */
[----:B------:R0:W-:Y:S04]  /*18b10*/  LDGSTS.E.BYPASS.LTC128B.128 [R7+0x4400], desc[UR38][R2.64+0x80], !P0 ;  /* 0x0440008002077fae */ /* 0x0001e8000c101d66 */
[----:B0-----:R-:W0:Y:S04]  /*18b20*/  SHFL.IDX PT, R2, R23, 0x1, 0x181f ;  /* 0x00381f0017027f89 */ /* 0x001e2800000e0000 */
[----:B------:R-:W1:Y:S01]  /*18b30*/  SHFL.IDX PT, R3, R24, 0x1, 0x181f ;  /* 0x00381f0018037f89 */ /* 0x000e6200000e0000 */
[----:B0-----:R-:W-:-:S05]  /*18b40*/  IADD3 R2, P0, R2, R5, RZ ;  /* 0x0000000502027210 */ /* 0x001fca0007f1e0ff */
[----:B-1----:R-:W-:Y:S01]  /*18b50*/  IMAD.X R3, RZ, RZ, R3, P0 ;  /* 0x000000ffff037224 */ /* 0x002fe200000e0603 */
[----:B------:R-:W-:-:S13]  /*18b60*/  ISETP.LT.OR P0, PT, R8, 0x11, P2 ;  /* 0x000000110800780c */ /* 0x000fda0001701670 */
[----:B------:R-:W-:Y:S01]  /*18b70*/  LDGSTS.E.BYPASS.LTC128B.128 [R7+0xc00], desc[UR38][R2.64], !P0 ;  /* 0x00c0000002077fae */ /* 0x000fe2000c101d66 */
[----:B------:R-:W-:-:S13]  /*18b80*/  ISETP.LT.OR P0, PT, R8, 0x11, P1 ;  /* 0x000000110800780c */ /* 0x000fda0000f01670 */
[----:B------:R0:W-:Y:S04]  /*18b90*/  LDGSTS.E.BYPASS.LTC128B.128 [R7+0x4c00], desc[UR38][R2.64+0x80], !P0 ;  /* 0x04c0008002077fae */ /* 0x0001e8000c101d66 */
[----:B0-----:R-:W0:Y:S04]  /*18ba0*/  SHFL.IDX PT, R2, R23, 0x2, 0x181f ;  /* 0x00581f0017027f89 */ /* 0x001e2800000e0000 */
[----:B------:R-:W1:Y:S01]  /*18bb0*/  SHFL.IDX PT, R3, R24, 0x2, 0x181f ;  /* 0x00581f0018037f89 */ /* 0x000e6200000e0000 */
        /* <DEDUP_REMOVED lines=31> */
[----:B------:R-:W1:Y:S04]  /*18db0*/  SHFL.IDX PT, R3, R24, 0x6, 0x181f ;  /* 0x00d81f0018037f89 */ /* 0x000e6800000e0000 */
[----:B------:R-:W2:Y:S01]  /*18dc0*/  SHFL.IDX PT, R24, R24, 0x7, 0x181f ;  /* 0x00f81f0018187f89 */ /* 0x000ea200000e0000 */
[----:B0-----:R-:W-:-:S05]  /*18dd0*/  IADD3 R2, P0, R2, R5, RZ ;  /* 0x0000000502027210 */ /* 0x001fca0007f1e0ff */
[----:B-1----:R-:W-:Y:S01]  /*18de0*/  IMAD.X R3, RZ, RZ, R3, P0 ;  /* 0x000000ffff037224 */ /* 0x002fe200000e0603 */
[----:B------:R-:W-:-:S13]  /*18df0*/  ISETP.LT.OR P0, PT, R8, 0x61, P2 ;  /* 0x000000610800780c */ /* 0x000fda0001701670 */
[----:B------:R1:W-:Y:S01]  /*18e00*/  LDGSTS.E.BYPASS.LTC128B.128 [R7+0x3400], desc[UR38][R2.64], !P0 ;  /* 0x0340000002077fae */ /* 0x0003e2000c101d66 */
[----:B------:R-:W-:-:S13]  /*18e10*/  ISETP.LT.OR P0, PT, R8, 0x61, P1 ;  /* 0x000000610800780c */ /* 0x000fda0000f01670 */
[----:B--2---:R1:W-:Y:S02]  /*18e20*/  LDGSTS.E.BYPASS.LTC128B.128 [R7+0x7400], desc[UR38][R2.64+0x80], !P0 ;  /* 0x0740008002077fae */ /* 0x0043e4000c101d66 */
.L_x_968:
[----:B01----:R-:W-:Y:S01]  /*18e30*/  IADD3 R2, P0, R14, R5, RZ ;  /* 0x000000050e027210 */ /* 0x003fe20007f1e0ff */
[----:B------:R-:W-:Y:S02]  /*18e40*/  ULDC.64 UR4, c[0x0][0x328] ;  /* 0x0000ca0000047ab9 */ /* 0x000fe40000000a00 */
[----:B------:R-:W-:Y:S02]  /*18e50*/  IMAD R5, R20, UR4, RZ ;  /* 0x0000000414057c24 */ /* 0x000fe4000f8e02ff */
[----:B------:R-:W-:Y:S01]  /*18e60*/  IMAD.X R3, RZ, RZ, R24, P0 ;  /* 0x000000ffff037224 */ /* 0x000fe200000e0618 */
        /* <DEDUP_REMOVED lines=9> */
[----:B------:R-:W-:Y:S01]  /*18f00*/  ULDC.64 UR4, c[0x0][0x338] ;  /* 0x0000ce0000047ab9 */ /* 0x000fe20000000a00 */
[----:B------:R-:W-:Y:S02]  /*18f10*/  NOP ;  /* 0x0000000000007918 */ /* 0x000fe40000000000 */
[----:B------:R-:W-:Y:S01]  /*18f20*/  IMAD R21, R21, UR4, RZ ;  /* 0x0000000415157c24 */ /* 0x000fe2000f8e02ff */
[----:B------:R-:W-:-:S03]  /*18f30*/  IADD3 R3, R3, R5, RZ ;  /* 0x0000000503037210 */ /* 0x000fc60007ffe0ff */
        /* <DEDUP_REMOVED lines=10> */
[----:B------:R-:W-:Y:S02]  /*18fe0*/  LEA.HI.X R24, R2, UR5, R3, 0x1, P0 ;  /* 0x0000000502187c11 */ /* 0x000fe400080f0c03 */
[----:B------:R-:W-:-:S13]  /*18ff0*/  PLOP3.LUT P0, PT, PT, PT, PT, 0x80, 0x0 ;  /* 0x000000000000781c */ /* 0x000fda0003f0f070 */
.L_x_761:
        /* <DEDUP_REMOVED lines=11> */
.L_x_762:
[C---:B------:R-:W-:Y:S01]  /*190b0*/  ISETP.GT.AND P0, PT, R26.reuse, RZ, PT ;  /* 0x000000ff1a00720c */ /* 0x040fe20003f04270 */
[----:B------:R0:W-:Y:S01]  /*190c0*/  SYNCS.ARRIVE.TRANS64.A1T0 RZ, [R6+URZ+0x28850], RZ ;  /* 0x028850ff06ff79a7 */ /* 0x0001e2000810003f */
[----:B------:R-:W-:Y:S01]  /*190d0*/  IMAD.MOV.U32 R17, RZ, RZ, R28 ;  /* 0x000000ffff117224 */ /* 0x000fe200078e001c */
[----:B------:R-:W-:Y:S01]  /*190e0*/  MOV R33, R26 ;  /* 0x0000001a00217202 */ /* 0x000fe20000000f00 */
[----:B------:R-:W-:Y:S01]  /*190f0*/  IMAD.MOV.U32 R10, RZ, RZ, R25 ;  /* 0x000000ffff0a7224 */ /* 0x000fe200078e0019 */
[----:B0-----:R-:W-:-:S08]  /*19100*/  IADD3 R6, R26, -0x1, RZ ;  /* 0xffffffff1a067810 */ /* 0x001fd00007ffe0ff */
[----:B------:R-:W-:Y:S05]  /*19110*/  @P0 BRA `(.L_x_763) ;  /* 0xffffffec00ec0947 */ /* 0x000fea000383ffff */
.L_x_750:
[----:B------:R-:W-:Y:S05]  /*19120*/  BSYNC B0 ;  /* 0x0000000000007941 */ /* 0x000fea0003800000 */
.L_x_749:
        /* <DEDUP_REMOVED lines=17> */
.L_x_765:
[----:B------:R-:W-:Y:S05]  /*19240*/  BSYNC B0 ;  /* 0x0000000000007941 */ /* 0x000fea0003800000 */
.L_x_764:
[----:B------:R-:W3:Y:S02]  /*19250*/  LDL R0, [R1+0x2c] ;  /* 0x00002c0001007983 */ /* 0x000ee40000100800 */
[----:B---3--:R-:W-:-:S13]  /*19260*/  ISETP.NE.AND P0, PT, R0, 0x3, PT ;  /* 0x000000030000780c */ /* 0x008fda0003f05270 */
[----:B------:R-:W-:Y:S05]  /*19270*/  @!P0 BRA `(.L_x_766) ;  /* 0x0000000000048947 */ /* 0x000fea0003800000 */
[----:B------:R-:W-:Y:S01]  /*19280*/  BPT.TRAP 0x1 ;  /* 0x000000040000795c */ /* 0x000fe20000300000 */
.L_x_766:
[----:B------:R-:W-:Y:S01]  /*19290*/  IMAD R0, R25, 0x8, R22 ;  /* 0x0000000819007824 */ /* 0x000fe200078e0216 */
[----:B0-----:R-:W-:Y:S01]  /*192a0*/  SHF.L.U32 R3, R28, 0x1f, RZ ;  /* 0x0000001f1c037819 */ /* 0x001fe200000006ff */
[----:B------:R-:W-:Y:S01]  /*192b0*/  BSSY B0, `(.L_x_767) ;  /* 0x0000004000007945 */ /* 0x000fe20003800000 */
[----:B------:R-:W-:Y:S02]  /*192c0*/  IMAD R6, R26, -0x80, R37 ;  /* 0xffffff801a067824 */ /* 0x000fe400078e0225 */
[----:B------:R-:W0:Y:S02]  /*192d0*/  SYNCS.PHASECHK.TRANS64.TRYWAIT P0, [R0+URZ+0x28860], R3 ;  /* 0x02886003000075a7 */ /* 0x000e24000800017f */
[----:B0-----:R-:W-:Y:S05]  /*192e0*/  @!P0 BRA `(.L_x_768) ;  /* 0x0000005800b88947 */ /* 0x001fea0003800000 */
.L_x_969:
[----:B------:R-:W-:Y:S05]  /*192f0*/  BSYNC B0 ;  /* 0x0000000000007941 */ /* 0x000fea0003800000 */
.L_x_767:
[----:B------:R-:W1:Y:S01]  /*19300*/  S2R R2, SR_TID.X ;  /* 0x0000000000027919 */ /* 0x000e620000002100 */
[----:B------:R-:W-:Y:S01]  /*19310*/  UMOV UR4, 0xffffffff ;  /* 0xffffffff00047882 */ /* 0x000fe20000000000 */
[----:B------:R-:W-:Y:S02]  /*19320*/  LEA R9, R25, R36, 0xe ;  /* 0x0000002419097211 */ /* 0x000fe400078e70ff */
        /* <DEDUP_REMOVED lines=40> */
[----:B------:R-:W0:Y:S02]  /*195b0*/  SHFL.IDX PT, R14, R23, 0x5, 0x181f ;  /* 0x00b81f00170e7f89 */ /* 0x000e2400000e0000 */
[----:B------:R-:W-:Y:S02]  /*195c0*/  IADD3.X R3, RZ, R7, RZ, P4, !PT ;  /* 0x00000007ff037210 */ /* 0x000fe400027fe4ff */
        /* <DEDUP_REMOVED lines=15> */
[----:B------:R0:W0:Y:S02]  /*196c0*/  SHFL.IDX PT, R14, R23, 0x7, 0x181f ;  /* 0x00f81f00170e7f89 */ /* 0x00002400000e0000 */
[----:B--2---:R-:W-:-:S05]  /*196d0*/  IMAD.X R3, RZ, RZ, R7, P4 ;  /* 0x000000ffff037224 */ /* 0x004fca00020e0607 */
[----:B------:R-:W-:Y:S01]  /*196e0*/  LDGSTS.E.BYPASS.LTC128B.128 [R4+0x2c00], desc[UR38][R2.64], !P2 ;  /* 0x02c0000002047fae */ /* 0x000fe2000d101d66 */
[----:B------:R-:W-:-:S03]  /*196f0*/  ISETP.LT.OR P2, PT, R6, 0x61, P1 ;  /* 0x000000610600780c */ /* 0x000fc60000f41670 */
[----:B------:R3:W-:Y:S01]  /*19700*/  LDGSTS.E.BYPASS.LTC128B.128 [R4+0x6c00], desc[UR38][R2.64+0x80], !P3 ;  /* 0x06c0008002047fae */ /* 0x0007e2000d901d66 */
[----:B------:R-:W-:Y:S02]  /*19710*/  ISETP.LT.OR P3, PT, R6, 0x61, P0 ;  /* 0x000000610600780c */ /* 0x000fe40000761670 */
[----:B---3--:R-:W-:-:S04]  /*19720*/  IADD3 R2, P4, R10, R5, RZ ;  /* 0x000000050a027210 */ /* 0x008fc80007f9e0ff */
[----:B-1----:R-:W-:-:S05]  /*19730*/  IADD3.X R3, RZ, R8, RZ, P4, !PT ;  /* 0x00000008ff037210 */ /* 0x002fca00027fe4ff */
[----:B------:R1:W-:Y:S04]  /*19740*/  LDGSTS.E.BYPASS.LTC128B.128 [R4+0x3400], desc[UR38][R2.64], !P2 ;  /* 0x0340000002047fae */ /* 0x0003e8000d101d66 */
[----:B0---4-:R1:W-:Y:S02]  /*19750*/  LDGSTS.E.BYPASS.LTC128B.128 [R4+0x7400], desc[UR38][R2.64+0x80], !P3 ;  /* 0x0740008002047fae */ /* 0x0113e4000d901d66 */
.L_x_987:
        /* <DEDUP_REMOVED lines=11> */
.L_x_770:
[----:B------:R-:W-:Y:S02]  /*19810*/  PLOP3.LUT P1, PT, P1, P0, PT, 0xa2, 0x0 ;  /* 0x000000000000781c */ /* 0x000fe40000f21472 */
[----:B------:R-:W-:-:S08]  /*19820*/  @P0 R2UR P1, UR4, R0 ;  /* 0x00000000000402ca */ /* 0x000fd00000020000 */
[----:B------:R-:W-:-:S05]  /*19830*/  @P0 PLOP3.LUT P0, PT, P1, PT, PT, 0x80, 0x0 ;  /* 0x000000000000081c */ /* 0x000fca0000f0f070 */
[----:B------:R-:W-:Y:S01]  /*19840*/  @!P1 SYNCS.ARRIVE.TRANS64.RED.A0T1 RZ, [UR4+0x28850], RZ ;  /* 0x028850ffffff99a7 */ /* 0x000fe20008200404 */
[----:B------:R-:W-:Y:S07]  /*19850*/  @!P1 ARRIVES.LDGSTSBAR.64.TRANSCNT [UR4+0x28850] ;  /* 0x02885000ff0099b0 */ /* 0x000fee0008000a84 */
[----:B------:R-:W-:Y:S05]  /*19860*/  @P0 BRA.U.ANY `(.L_x_770) ;  /* 0xfffffffd00e80947 */ /* 0x000fea000393ffff */
[----:B------:R-:W-:Y:S01]  /*19870*/  NOP ;  /* 0x0000000000007918 */ /* 0x000fe20000000000 */
[----:B0-----:R-:W2:Y:S02]  /*19880*/  LDL R2, [R1+0x2c] ;  /* 0x00002c0001027983 */ /* 0x001ea40000100800 */
[----:B--2---:R-:W-:-:S13]  /*19890*/  ISETP.NE.AND P2, PT, R2, 0x3, PT ;  /* 0x000000030200780c */ /* 0x004fda0003f45270 */
[----:B------:R-:W-:Y:S05]  /*198a0*/  @!P2 BRA `(.L_x_771) ;  /* 0x000000000004a947 */ /* 0x000fea0003800000 */
[----:B------:R-:W-:Y:S01]  /*198b0*/  BPT.TRAP 0x1 ;  /* 0x000000040000795c */ /* 0x000fe20000300000 */
.L_x_771:
[----:B------:R0:W-:Y:S01]  /*198c0*/  SYNCS.ARRIVE.TRANS64.A1T0 RZ, [R0+URZ+0x28850], RZ ;  /* 0x028850ff00ff79a7 */ /* 0x0001e2000810003f */
[----:B------:R-:W-:-:S05]  /*198d0*/  VIADD R25, R25, 0x1 ;  /* 0x0000000119197836 */ /* 0x000fca0000000000 */
[----:B------:R-:W-:-:S04]  /*198e0*/  ISETP.NE.AND P0, PT, R25, 0x2, PT ;  /* 0x000000021900780c */ /* 0x000fc80003f05270 */
[----:B------:R-:W-:Y:S02]  /*198f0*/  SEL R3, RZ, 0x1, P0 ;  /* 0x00000001ff037807 */ /* 0x000fe40000000000 */
[----:B------:R-:W-:Y:S02]  /*19900*/  SEL R25, R25, RZ, P0 ;  /* 0x000000ff19197207 */ /* 0x000fe40000000000 */
[----:B0-----:R-:W-:-:S07]  /*19910*/  LOP3.LUT R28, R28, R3, RZ, 0x3c, !PT ;  /* 0x000000031c1c7212 */ /* 0x001fce00078e3cff */
.L_x_728:
[----:B------:R-:W-:Y:S05]  /*19920*/  BSYNC B7 ;  /* 0x0000000000077941 */ /* 0x000fea0003800000 */
.L_x_726:
[----:B------:R-:W-:-:S13]  /*19930*/  LOP3.LUT P0, RZ, R32, 0x8, RZ, 0xc0, !PT ;  /* 0x0000000820ff7812 */ /* 0x000fda000780c0ff */
[----:B------:R-:W-:Y:S05]  /*19940*/  @!P0 BRA `(.L_x_772) ;  /* 0x0000000000248947 */ /* 0x000fea0003800000 */
[----:B------:R-:W-:Y:S05]  /*19950*/  WARPSYNC.ALL ;  /* 0x0000000000007948 */ /* 0x000fea0003800000 */
[----:B------:R-:W1:Y:S08]  /*19960*/  S2UR UR5, SR_CgaCtaId ;  /* 0x00000000000579c3 */ /* 0x000e700000008800 */
[----:B------:R-:W-:Y:S06]  /*19970*/  BAR.SYNC.DEFER_BLOCKING 0x5, 0x180 ;  /* 0x0146000000007b1d */ /* 0x000fec0000010000 */
[----:B------:R-:W-:-:S02]  /*19980*/  UMOV UR4, 0x400 ;  /* 0x0000040000047882 */ /* 0x000fc40000000000 */
[----:B-1----:R-:W-:-:S06]  /*19990*/  ULEA UR4, UR5, UR4, 0x18 ;  /* 0x0000000405047291 */ /* 0x002fcc000f8ec03f */
[----:B0-----:R-:W-:-:S05]  /*199a0*/  MOV R22, UR4 ;  /* 0x0000000400167c02 */ /* 0x001fca0008000f00 */
[----:B------:R2:W3:Y:S01]  /*199b0*/  LDS.128 R16, [R22+0x288d0] ;  /* 0x0288d00016107984 */ /* 0x0004e20000000c00 */
[----:B------:R-:W-:Y:S06]  /*199c0*/  BAR.ARV 0x4, 0x180 ;  /* 0x0106000000007b1d */ /* 0x000fec0000002000 */
[----:B------:R-:W-:Y:S05]  /*199d0*/  BRA `(.L_x_773) ;  /* 0x0000000800407947 */ /* 0x000fea0003800000 */
.L_x_772:
[----:B------:R-:W1:Y:S01]  /*199e0*/  S2R R8, SR_TID.X ;  /* 0x0000000000087919 */ /* 0x000e620000002100 */
[----:B------:R-:W-:Y:S01]  /*199f0*/  UMOV UR4, 0xffffffff ;  /* 0xffffffff00047882 */ /* 0x000fe20000000000 */
[----:B-1----:R-:W-:-:S04]  /*19a00*/  LOP3.LUT R8, R8, 0x1f, RZ, 0xc0, !PT ;  /* 0x0000001f08087812 */ /* 0x002fc800078ec0ff */
[----:B------:R-:W-:Y:S01]  /*19a10*/  ISETP.NE.AND P0, PT, R8, 0x1f, PT ;  /* 0x0000001f0800780c */ /* 0x000fe20003f05270 */
[----:B------:R-:W-:-:S12]  /*19a20*/  BRA.DIV UR4, `(.L_x_774) ;  /* 0x0000005e04787947 */ /* 0x000fd8000b800000 */
[----:B0-----:R-:W-:Y:S01]  /*19a30*/  IMAD.IADD R5, R19, 0x1, R8 ;  /* 0x0000000113057824 */ /* 0x001fe200078e0208 */
[----:B------:R-:W-:-:S04]  /*19a40*/  ULDC UR4, c[0x0][0xc3c] ;  /* 0x00030f0000047ab9 */ /* 0x000fc80000000800 */
[----:B------:R-:W-:-:S13]  /*19a50*/  ISETP.GE.OR P1, PT, R5, UR4, !P0 ;  /* 0x0000000405007c0c */ /* 0x000fda000c726670 */
[----:B------:R-:W0:Y:S02]  /*19a60*/  @!P1 LDC.64 R2, c[0x0][0xc80] ;  /* 0x00032000ff029b82 */ /* 0x000e240000000a00 */
[----:B0-----:R-:W-:-:S06]  /*19a70*/  @!P1 IMAD.WIDE R2, R5, 0x4, R2 ;  /* 0x0000000405029825 */ /* 0x001fcc00078e0202 */
[----:B------:R-:W2:Y:S01]  /*19a80*/  @!P1 LDG.E R2, desc[UR38][R2.64] ;  /* 0x0000002602029981 */ /* 0x000ea2000c1e1900 */
[----:B------:R-:W-:Y:S01]  /*19a90*/  IMAD.MOV.U32 R4, RZ, RZ, RZ ;  /* 0x000000ffff047224 */ /* 0x000fe200078e00ff */
[C---:B------:R-:W-:Y:S02]  /*19aa0*/  ISETP.GE.U32.AND P2, PT, R8.reuse, 0x2, PT ;  /* 0x000000020800780c */ /* 0x040fe40003f46070 */
[C---:B------:R-:W-:Y:S01]  /*19ab0*/  ISETP.GE.U32.AND P3, PT, R8.reuse, 0x4, PT ;  /* 0x000000040800780c */ /* 0x040fe20003f66070 */
[----:B------:R-:W-:Y:S01]  /*19ac0*/  SHFL.IDX PT, R0, R16, 0x1, 0x1f ;  /* 0x00201f0010007f89 */ /* 0x000fe200000e0000 */
[C---:B------:R-:W-:Y:S02]  /*19ad0*/  ISETP.GE.U32.AND P4, PT, R8.reuse, 0x8, PT ;  /* 0x000000080800780c */ /* 0x040fe40003f86070 */
[----:B------:R-:W-:Y:S02]  /*19ae0*/  ISETP.GE.U32.AND P5, PT, R8, 0x10, PT ;  /* 0x000000100800780c */ /* 0x000fe40003fa6070 */
[----:B--2---:R-:W-:-:S02]  /*19af0*/  @!P1 MOV R4, R2 ;  /* 0x0000000200049202 */ /* 0x004fc40000000f00 */
[----:B------:R-:W-:-:S03]  /*19b00*/  ISETP.NE.AND P1, PT, R8, RZ, PT ;  /* 0x000000ff0800720c */ /* 0x000fc60003f25270 */
[----:B------:R-:W0:Y:S02]  /*19b10*/  SHFL.UP PT, R14, R4, 0x1, RZ ;  /* 0x04200000040e7989 */ /* 0x000e2400000e00ff */
[----:B0-----:R-:W-:-:S05]  /*19b20*/  SEL R5, R14, RZ, P1 ;  /* 0x000000ff0e057207 */ /* 0x001fca0000800000 */
[----:B------:R-:W-:Y:S02]  /*19b30*/  IMAD.IADD R6, R4, 0x1, R5 ;  /* 0x0000000104067824 */ /* 0x000fe400078e0205 */
[----:B------:R-:W-:Y:S04]  /*19b40*/  SHFL.IDX PT, R5, R16, RZ, 0x1f ;  /* 0x00001fff10057589 */ /* 0x000fe800000e0000 */
        /* <DEDUP_REMOVED lines=12> */
[----:B------:R0:W1:Y:S02]  /*19c10*/  SHFL.IDX PT, R14, R2, 0x1f, 0x1f ;  /* 0x03e01f00020e7f89 */ /* 0x00006400000e0000 */
.L_x_997:
[----:B------:R-:W-:Y:S02]  /*19c20*/  ULDC UR4, c[0x0][0xc38] ;  /* 0x00030e0000047ab9 */ /* 0x000fe40000000800 */
[----:B------:R-:W-:-:S05]  /*19c30*/  MOV R7, UR4 ;  /* 0x0000000400077c02 */ /* 0x000fca0008000f00 */
[----:B-1----:R-:W-:-:S04]  /*19c40*/  IMAD R3, R14, R7, RZ ;  /* 0x000000070e037224 */ /* 0x002fc800078e02ff */
[----:B------:R-:W-:-:S05]  /*19c50*/  IMAD.IADD R6, R0, 0x1, R3 ;  /* 0x0000000100067824 */ /* 0x000fca00078e0203 */
[----:B------:R-:W-:-:S13]  /*19c60*/  ISETP.GT.AND P6, PT, R6, R5, PT ;  /* 0x000000050600720c */ /* 0x000fda0003fc4270 */
[----:B------:R-:W-:Y:S05]  /*19c70*/  @P6 BRA `(.L_x_775) ;  /* 0x00000000009c6947 */ /* 0x000fea0003800000 */
.L_x_780:
[----:B------:R-:W1:Y:S01]  /*19c80*/  LDC R0, c[0x0][0xc3c] ;  /* 0x00030f00ff007b82 */ /* 0x000e620000000800 */
[----:B------:R-:W-:-:S05]  /*19c90*/  VIADD R19, R19, 0x1f ;  /* 0x0000001f13137836 */ /* 0x000fca0000000000 */
[----:B-1----:R-:W-:-:S13]  /*19ca0*/  ISETP.GE.AND P6, PT, R19, R0, PT ;  /* 0x000000001300720c */ /* 0x002fda0003fc6270 */
[----:B------:R-:W-:Y:S05]  /*19cb0*/  @P6 BRA `(.L_x_776) ;  /* 0x0000000400446947 */ /* 0x000fea0003800000 */
[----:B0-----:R-:W0:Y:S01]  /*19cc0*/  S2R R2, SR_TID.X ;  /* 0x0000000000027919 */ /* 0x001e220000002100 */
[----:B------:R-:W-:Y:S01]  /*19cd0*/  BSSY B0, `(.L_x_777) ;  /* 0x0000009000007945 */ /* 0x000fe20003800000 */
[----:B------:R-:W-:Y:S01]  /*19ce0*/  IMAD.MOV.U32 R4, RZ, RZ, RZ ;  /* 0x000000ffff047224 */ /* 0x000fe200078e00ff */
[----:B0-----:R-:W-:-:S04]  /*19cf0*/  LOP3.LUT R2, R2, 0x1f, RZ, 0xc0, !PT ;  /* 0x0000001f02027812 */ /* 0x001fc800078ec0ff */
[----:B------:R-:W-:-:S04]  /*19d00*/  IADD3 R7, R19, R2, RZ ;  /* 0x0000000213077210 */ /* 0x000fc80007ffe0ff */
[----:B------:R-:W-:-:S13]  /*19d10*/  ISETP.GE.OR P6, PT, R7, R0, !P0 ;  /* 0x000000000700720c */ /* 0x000fda00047c6670 */
[----:B------:R-:W-:Y:S05]  /*19d20*/  @P6 BRA `(.L_x_778) ;  /* 0x00000000000c6947 */ /* 0x000fea0003800000 */
[----:B------:R-:W0:Y:S02]  /*19d30*/  LDC.64 R2, c[0x0][0xc80] ;  /* 0x00032000ff027b82 */ /* 0x000e240000000a00 */
[----:B0-----:R-:W-:-:S05]  /*19d40*/  IMAD.WIDE R2, R7, 0x4, R2 ;  /* 0x0000000407027825 */ /* 0x001fca00078e0202 */
[----:B------:R0:W5:Y:S02]  /*19d50*/  LDG.E R4, desc[UR38][R2.64] ;  /* 0x0000002602047981 */ /* 0x000164000c1e1900 */
.L_x_778:
[----:B------:R-:W-:Y:S05]  /*19d60*/  BSYNC B0 ;  /* 0x0000000000007941 */ /* 0x000fea0003800000 */
.L_x_777:
[----:B------:R-:W-:-:S03]  /*19d70*/  UMOV UR4, 0xffffffff ;  /* 0xffffffff00047882 */ /* 0x000fc60000000000 */
[----:B------:R-:W-:Y:S05]  /*19d80*/  BRA.DIV UR4, `(.L_x_779) ;  /* 0x0000005e04c47947 */ /* 0x000fea000b800000 */
[----:B-----5:R-:W1:Y:S02]  /*19d90*/  SHFL.UP PT, R14, R4, 0x1, RZ ;  /* 0x04200000040e7989 */ /* 0x020e6400000e00ff */
[----:B-1----:R-:W-:-:S05]  /*19da0*/  SEL R13, R14, RZ, P1 ;  /* 0x000000ff0e0d7207 */ /* 0x002fca0000800000 */
[----:B------:R-:W-:-:S05]  /*19db0*/  IMAD.IADD R13, R4, 0x1, R13 ;  /* 0x00000001040d7824 */ /* 0x000fca00078e020d */
[----:B------:R-:W1:Y:S02]  /*19dc0*/  SHFL.UP PT, R14, R13, 0x2, RZ ;  /* 0x044000000d0e7989 */ /* 0x000e6400000e00ff */
[----:B-1----:R-:W-:-:S04]  /*19dd0*/  SEL R0, R14, RZ, P2 ;  /* 0x000000ff0e007207 */ /* 0x002fc80001000000 */
        /* <DEDUP_REMOVED lines=10> */
[----:B------:R0:W1:Y:S02]  /*19e80*/  SHFL.IDX PT, R14, R2, 0x1f, 0x1f ;  /* 0x03e01f00020e7f89 */ /* 0x00006400000e0000 */
.L_x_1005:
[----:B------:R-:W-:Y:S02]  /*19e90*/  ULDC UR4, c[0x0][0xc38] ;  /* 0x00030e0000047ab9 */ /* 0x000fe40000000800 */
[----:B------:R-:W-:-:S04]  /*19ea0*/  IMAD.U32 R7, RZ, RZ, UR4 ;  /* 0x00000004ff077e24 */ /* 0x000fc8000f8e00ff */
[----:B-1----:R-:W-:-:S04]  /*19eb0*/  IMAD R3, R14, R7, RZ ;  /* 0x000000070e037224 */ /* 0x002fc800078e02ff */
[----:B------:R-:W-:-:S05]  /*19ec0*/  IMAD.IADD R6, R3, 0x1, R6 ;  /* 0x0000000103067824 */ /* 0x000fca00078e0206 */
[----:B------:R-:W-:-:S13]  /*19ed0*/  ISETP.GT.AND P6, PT, R6, R5, PT ;  /* 0x000000050600720c */ /* 0x000fda0003fc4270 */
[----:B------:R-:W-:Y:S05]  /*19ee0*/  @!P6 BRA `(.L_x_780) ;  /* 0xfffffffc0064e947 */ /* 0x000fea000383ffff */
.L_x_775:
[----:B------:R-:W-:Y:S01]  /*19ef0*/  IADD3 R6, -R3, R6, RZ ;  /* 0x0000000603067210 */ /* 0x000fe20007ffe1ff */
[----:B------:R-:W-:-:S04]  /*19f00*/  UMOV UR4, 0xffffffff ;  /* 0xffffffff00047882 */ /* 0x000fc80000000000 */
[----:B------:R-:W-:-:S05]  /*19f10*/  IMAD R0, R2, R7, R6 ;  /* 0x0000000702007224 */ /* 0x000fca00078e0206 */
[----:B------:R-:W-:Y:S01]  /*19f20*/  ISETP.GT.AND P6, PT, R0, R5, PT ;  /* 0x000000050000720c */ /* 0x000fe20003fc4270 */
[----:B------:R-:W-:-:S12]  /*19f30*/  BRA.DIV UR4, `(.L_x_781) ;  /* 0x0000006204147947 */ /* 0x000fd8000b800000 */
[----:B------:R-:W-:-:S04]  /*19f40*/  VOTE.ANY R3, PT, !P6 ;  /* 0x0000000000037806 */ /* 0x000fc800070e0100 */
[----:B------:R-:W1:Y:S02]  /*19f50*/  POPC R0, R3 ;  /* 0x0000000300007309 */ /* 0x000e640000000000 */
[----:B-1----:R1:W2:Y:S02]  /*19f60*/  SHFL.IDX PT, R4, R4, R0, 0x1f ;  /* 0x00001f0004047589 */ /* 0x0022a400000e0000 */
.L_x_1009:
[----:B------:R-:W-:Y:S01]  /*19f70*/  ISETP.NE.AND P0, PT, R3, RZ, PT ;  /* 0x000000ff0300720c */ /* 0x000fe20003f05270 */
[----:B------:R-:W-:-:S12]  /*19f80*/  IMAD.MOV.U32 R14, RZ, RZ, RZ ;  /* 0x000000ffff0e7224 */ /* 0x000fd800078e00ff */
[----:B------:R-:W-:Y:S05]  /*19f90*/  @!P0 BRA `(.L_x_782) ;  /* 0x0000000000108947 */ /* 0x000fea0003800000 */
[----:B------:R-:W-:Y:S01]  /*19fa0*/  UMOV UR4, 0xffffffff ;  /* 0xffffffff00047882 */ /* 0x000fe20000000000 */
[----:B------:R-:W-:Y:S02]  /*19fb0*/  VIADD R12, R0, 0xffffffff ;  /* 0xffffffff000c7836 */ /* 0x000fe40000000000 */
[----:B------:R-:W-:Y:S05]  /*19fc0*/  BRA.DIV UR4, `(.L_x_783) ;  /* 0x0000006204387947 */ /* 0x000fea000b800000 */
[----:B------:R3:W4:Y:S02]  /*19fd0*/  SHFL.IDX PT, R14, R2, R12, 0x1f ;  /* 0x00001f0c020e7589 */ /* 0x00072400000e0000 */
.L_x_782:
[----:B--2---:R-:W-:Y:S01]  /*19fe0*/  IABS R8, R4 ;  /* 0x0000000400087213 */ /* 0x004fe20000000000 */
[----:B----4-:R-:W-:Y:S02]  /*19ff0*/  IMAD R16, R14, R7, R6 ;  /* 0x000000070e107224 */ /* 0x010fe400078e0206 */
[----:B------:R-:W-:Y:S01]  /*1a000*/  IMAD.IADD R19, R0, 0x1, R19 ;  /* 0x0000000100137824 */ /* 0x000fe200078e0213 */
[----:B------:R-:W2:Y:S08]  /*1a010*/  I2F.RP R9, R8 ;  /* 0x0000000800097306 */ /* 0x000eb00000209400 */
[----:B--2---:R-:W0:Y:S02]  /*1a020*/  MUFU.RCP R9, R9 ;  /* 0x0000000900097308 */ /* 0x004e240000001000 */
[----:B0--3--:R-:W-:-:S06]  /*1a030*/  IADD3 R2, R9, 0xffffffe, RZ ;  /* 0x0ffffffe09027810 */ /* 0x009fcc0007ffe0ff */
[----:B------:R0:W2:Y:S02]  /*1a040*/  F2I.FTZ.U32.TRUNC.NTZ R3, R2 ;  /* 0x0000000200037305 */ /* 0x0000a4000021f000 */
[----:B0-----:R-:W-:Y:S02]  /*1a050*/  IMAD.MOV.U32 R2, RZ, RZ, RZ ;  /* 0x000000ffff027224 */ /* 0x001fe400078e00ff */
[----:B--2---:R-:W-:-:S04]  /*1a060*/  IMAD.MOV R7, RZ, RZ, -R3 ;  /* 0x000000ffff077224 */ /* 0x004fc800078e0a03 */
[----:B------:R-:W-:-:S04]  /*1a070*/  IMAD R7, R7, R8, RZ ;  /* 0x0000000807077224 */ /* 0x000fc800078e02ff */
[----:B------:R-:W-:Y:S01]  /*1a080*/  IMAD.HI.U32 R3, R3, R7, R2 ;  /* 0x0000000703037227 */ /* 0x000fe200078e0002 */
[----:B------:R-:W-:Y:S02]  /*1a090*/  IADD3 R7, R5, -R16, RZ ;  /* 0x8000001005077210 */ /* 0x000fe40007ffe0ff */
[----:B------:R-:W-:Y:S02]  /*1a0a0*/  IABS R5, R4 ;  /* 0x0000000400057213 */ /* 0x000fe40000000000 */
[----:B------:R-:W-:-:S03]  /*1a0b0*/  IABS R2, R7 ;  /* 0x0000000700027213 */ /* 0x000fc60000000000 */
[----:B------:R-:W-:Y:S02]  /*1a0c0*/  IMAD.MOV R5, RZ, RZ, -R5 ;  /* 0x000000ffff057224 */ /* 0x000fe400078e0a05 */
        /* <DEDUP_REMOVED lines=12> */
[----:B------:R-:W-:Y:S01]  /*1a190*/  IADD3 R17, -R3, RZ, RZ ;  /* 0x000000ff03117210 */ /* 0x000fe20007ffe1ff */
[----:B------:R-:W-:-:S04]  /*1a1a0*/  IMAD.MOV.U32 R18, RZ, RZ, R3 ;  /* 0x000000ffff127224 */ /* 0x000fc800078e0003 */
[----:B------:R-:W-:Y:S01]  /*1a1b0*/  IMAD R17, R4, R17, R7 ;  /* 0x0000001104117224 */ /* 0x000fe200078e0207 */
[----:B------:R-:W-:Y:S06]  /*1a1c0*/  BRA `(.L_x_784) ;  /* 0x00000000001c7947 */ /* 0x000fec0003800000 */
.L_x_776:
[----:B------:R-:W-:Y:S01]  /*1a1d0*/  UMOV UR4, URZ ;  /* 0x0000003f00047c82 */ /* 0x000fe20008000000 */
[----:B------:R-:W-:Y:S01]  /*1a1e0*/  UMOV UR5, URZ ;  /* 0x0000003f00057c82 */ /* 0x000fe20008000000 */
[----:B------:R-:W-:Y:S01]  /*1a1f0*/  ULDC UR6, c[0x0][0xc3c] ;  /* 0x00030f0000067ab9 */ /* 0x000fe20000000800 */
[----:B------:R-:W-:Y:S01]  /*1a200*/  MOV R16, R5 ;  /* 0x0000000500107202 */ /* 0x000fe20000000f00 */
[----:B------:R-:W-:Y:S01]  /*1a210*/  IMAD.U32 R17, RZ, RZ, UR4 ;  /* 0x00000004ff117e24 */ /* 0x000fe2000f8e00ff */
[----:B------:R-:W-:Y:S01]  /*1a220*/  MOV R19, UR6 ;  /* 0x0000000600137c02 */ /* 0x000fe20008000f00 */
[----:B------:R-:W-:-:S07]  /*1a230*/  IMAD.U32 R18, RZ, RZ, UR5 ;  /* 0x00000005ff127e24 */ /* 0x000fce000f8e00ff */
.L_x_784:
[----:B-1----:R-:W1:Y:S01]  /*1a240*/  S2R R0, SR_TID.X ;  /* 0x0000000000007919 */ /* 0x002e620000002100 */
[----:B------:R-:W-:Y:S05]  /*1a250*/  WARPSYNC.ALL ;  /* 0x0000000000007948 */ /* 0x000fea0003800000 */
[----:B------:R-:W-:Y:S01]  /*1a260*/  BAR.SYNC.DEFER_BLOCKING 0x4, 0x180 ;  /* 0x0106000000007b1d */ /* 0x000fe20000010000 */
[----:B-1----:R-:W-:-:S04]  /*1a270*/  LOP3.LUT R0, R0, 0x1f, RZ, 0xc0, !PT ;  /* 0x0000001f00007812 */ /* 0x002fc800078ec0ff */
[----:B------:R-:W-:-:S13]  /*1a280*/  ISETP.NE.AND P0, PT, R0, RZ, PT ;  /* 0x000000ff0000720c */ /* 0x000fda0003f05270 */
[----:B------:R-:W1:Y:S01]  /*1a290*/  @!P0 S2R R3, SR_CgaCtaId ;  /* 0x0000000000038919 */ /* 0x000e620000008800 */
[----:B------:R-:W-:-:S04]  /*1a2a0*/  @!P0 MOV R0, 0x400 ;  /* 0x0000040000008802 */ /* 0x000fc80000000f00 */
[----:B-1----:R-:W-:-:S05]  /*1a2b0*/  @!P0 LEA R22, R3, R0, 0x18 ;  /* 0x0000000003168211 */ /* 0x002fca00078ec0ff */
[----:B------:R1:W-:Y:S01]  /*1a2c0*/  @!P0 STS.128 [R22+0x288d0], R16 ;  /* 0x0288d01016008388 */ /* 0x0003e20000000c00 */
[----:B------:R-:W-:Y:S06]  /*1a2d0*/  BAR.ARV 0x5, 0x180 ;  /* 0x0146000000007b1d */ /* 0x000fec0000002000 */
.L_x_773:
[----:B------:R-:W-:Y:S02]  /*1a2e0*/  ULDC UR4, c[0x0][0xc3c] ;  /* 0x00030f0000047ab9 */ /* 0x000fe40000000800 */
[----:B---3--:R-:W-:-:S13]  /*1a2f0*/  ISETP.GE.AND P0, PT, R19, UR4, PT ;  /* 0x0000000413007c0c */ /* 0x008fda000bf06270 */
[----:B------:R-:W-:Y:S05]  /*1a300*/  @!P0 BRA `(.L_x_785) ;  /* 0xffffffa800048947 */ /* 0x000fea000383ffff */
[----:B------:R-:W-:Y:S05]  /*1a310*/  BSYNC B8 ;  /* 0x0000000000087941 */ /* 0x000fea0003800000 */
.L_x_686:
[----:B------:R-:W3:Y:S01]  /*1a320*/  LDL.LU R0, [R1+0x24] ;  /* 0x0000240001007983 */ /* 0x000ee20000300800 */
[----:B------:R-:W-:Y:S01]  /*1a330*/  BSSY B0, `(.L_x_786) ;  /* 0x000000b000007945 */ /* 0x000fe20003800000 */
[----:B------:R-:W4:Y:S01]  /*1a340*/  S2R R5, SR_CgaCtaId ;  /* 0x0000000000057919 */ /* 0x000f220000008800 */
[----:B---3--:R-:W-:-:S05]  /*1a350*/  VIADD R0, R0, 0x1 ;  /* 0x0000000100007836 */ /* 0x008fca0000000000 */
[----:B01----:R-:W-:-:S04]  /*1a360*/  LEA.HI R2, R0, R0, RZ, 0x1 ;  /* 0x0000000000027211 */ /* 0x003fc800078f08ff */
[----:B------:R-:W-:Y:S02]  /*1a370*/  LOP3.LUT R3, R2, 0xfffffffe, RZ, 0xc0, !PT ;  /* 0xfffffffe02037812 */ /* 0x000fe400078ec0ff */
[----:B------:R-:W-:-:S03]  /*1a380*/  MOV R2, 0x400 ;  /* 0x0000040000027802 */ /* 0x000fc60000000f00 */
[----:B------:R-:W-:Y:S01]  /*1a390*/  IMAD.IADD R0, R0, 0x1, -R3 ;  /* 0x0000000100007824 */ /* 0x000fe200078e0a03 */
[----:B----4-:R-:W-:-:S04]  /*1a3a0*/  LEA R4, R5, R2, 0x18 ;  /* 0x0000000205047211 */ /* 0x010fc800078ec0ff */
[----:B------:R-:W-:-:S04]  /*1a3b0*/  SHF.L.U32 R0, R0, 0x1f, RZ ;  /* 0x0000001f00007819 */ /* 0x000fc800000006ff */
[----:B------:R-:W0:Y:S02]  /*1a3c0*/  SYNCS.PHASECHK.TRANS64.TRYWAIT P0, [R4+URZ+0x28820], R0 ;  /* 0x02882000040075a7 */ /* 0x000e24000800017f */
[----:B0-----:R-:W-:Y:S05]  /*1a3d0*/  @!P0 BRA `(.L_x_787) ;  /* 0x0000005c00588947 */ /* 0x001fea0003800000 */
.L_x_1012:
[----:B------:R-:W-:Y:S05]  /*1a3e0*/  BSYNC B0 ;  /* 0x0000000000007941 */ /* 0x000fea0003800000 */
.L_x_786:
[----:B------:R-:W-:-:S03]  /*1a3f0*/  UMOV UR4, 0xffffffff ;  /* 0xffffffff00047882 */ /* 0x000fc60000000000 */
[----:B------:R-:W-:Y:S05]  /*1a400*/  BRA.DIV UR4, `(.L_x_788) ;  /* 0x0000005e04607947 */ /* 0x000fea000b800000 */
[----:B0-----:R-:W0:Y:S02]  /*1a410*/  S2R R0, SR_TID.X ;  /* 0x0000000000007919 */ /* 0x001e240000002100 */
[----:B0-----:R-:W-:-:S04]  /*1a420*/  SHF.R.U32.HI R0, RZ, 0x5, R0 ;  /* 0x00000005ff007819 */ /* 0x001fc80000011600 */
[----:B------:R-:W-:-:S05]  /*1a430*/  LOP3.LUT R0, R0, 0x3, RZ, 0xc0, !PT ;  /* 0x0000000300007812 */ /* 0x000fca00078ec0ff */
[----:B------:R0:W1:Y:S02]  /*1a440*/  SHFL.IDX PT, R14, R0, RZ, 0x1f ;  /* 0x00001fff000e7589 */ /* 0x00006400000e0000 */
.L_x_1015:
[----:B-1----:R-:W-:-:S13]  /*1a450*/  ISETP.NE.AND P0, PT, R14, RZ, PT ;  /* 0x000000ff0e00720c */ /* 0x002fda0003f05270 */
[----:B------:R-:W-:Y:S05]  /*1a460*/  @P0 BRA `(.L_x_480) ;  /* 0x0000000000880947 */ /* 0x000fea0003800000 */
[----:B------:R-:W-:-:S03]  /*1a470*/  UMOV UR4, 0xffffffff ;  /* 0xffffffff00047882 */ /* 0x000fc60000000000 */
[----:B------:R-:W-:Y:S05]  /*1a480*/  BRA.DIV UR4, `(.L_x_789) ;  /* 0x0000005e04747947 */ /* 0x000fea000b800000 */
[----:B------:R-:W-:-:S13]  /*1a490*/  ELECT P6, URZ, PT ;  /* 0x00000000003f782f */ /* 0x000fda00038c0000 */
.L_x_1018:
[----:B------:R-:W-:Y:S05]  /*1a4a0*/  @!P6 BRA `(.L_x_480) ;  /* 0x000000000078e947 */ /* 0x000fea0003800000 */
[----:B0-----:R-:W3:Y:S02]  /*1a4b0*/  LDL.LU R0, [R1+0xc] ;  /* 0x00000c0001007983 */ /* 0x001ee40000300800 */
[----:B---3--:R-:W-:-:S04]  /*1a4c0*/  LOP3.LUT R0, R0, 0x2, RZ, 0xfc, !PT ;  /* 0x0000000200007812 */ /* 0x008fc800078efcff */
[----:B------:R-:W-:-:S13]  /*1a4d0*/  ISETP.NE.AND P0, PT, R0, 0x3, PT ;  /* 0x000000030000780c */ /* 0x000fda0003f05270 */
[----:B------:R-:W-:Y:S05]  /*1a4e0*/  @!P0 BRA `(.L_x_790) ;  /* 0x0000000000048947 */ /* 0x000fea0003800000 */
[----:B------:R-:W-:Y:S01]  /*1a4f0*/  BPT.TRAP 0x1 ;  /* 0x000000040000795c */ /* 0x000fe20000300000 */
.L_x_790:
[C---:B------:R-:W-:Y:S01]  /*1a500*/  LEA R5, R25.reuse, R4, 0x3 ;  /* 0x0000000419057211 */ /* 0x040fe200078e18ff */
[----:B------:R-:W-:Y:S01]  /*1a510*/  VIADD R25, R25, 0x1 ;  /* 0x0000000119197836 */ /* 0x000fe20000000000 */
[----:B------:R-:W-:-:S04]  /*1a520*/  SHF.L.U32 R0, R28, 0x1f, RZ ;  /* 0x0000001f1c007819 */ /* 0x000fc800000006ff */
[----:B------:R-:W0:Y:S01]  /*1a530*/  SYNCS.PHASECHK.TRANS64.TRYWAIT P1, [R5+URZ+0x28840], R0 ;  /* 0x02884000050075a7 */ /* 0x000e22000802017f */
[----:B------:R-:W-:-:S04]  /*1a540*/  ISETP.NE.AND P2, PT, R25, 0x2, PT ;  /* 0x000000021900780c */ /* 0x000fc80003f45270 */
[----:B------:R-:W-:Y:S01]  /*1a550*/  SEL R3, RZ, 0x1, P2 ;  /* 0x00000001ff037807 */ /* 0x000fe20001000000 */
[----:B0-----:R-:W-:Y:S08]  /*1a560*/  @!P1 BRA `(.L_x_791) ;  /* 0x0000005c005c9947 */ /* 0x001ff00003800000 */
.L_x_1019:
[----:B------:R-:W-:Y:S02]  /*1a570*/  SEL R25, R25, RZ, P2 ;  /* 0x000000ff19197207 */ /* 0x000fe40001000000 */
[----:B------:R-:W-:Y:S01]  /*1a580*/  LOP3.LUT R2, R28, R3, RZ, 0x3c, !PT ;  /* 0x000000031c027212 */ /* 0x000fe200078e3cff */
[----:B------:R-:W-:Y:S06]  /*1a590*/  @!P0 BRA `(.L_x_792) ;  /* 0x0000000000048947 */ /* 0x000fec0003800000 */
[----:B------:R-:W-:Y:S01]  /*1a5a0*/  BPT.TRAP 0x1 ;  /* 0x000000040000795c */ /* 0x000fe20000300000 */
.L_x_792:
[----:B------:R-:W-:Y:S01]  /*1a5b0*/  IMAD R25, R25, 0x8, R4 ;  /* 0x0000000819197824 */ /* 0x000fe200078e0204 */
[----:B------:R-:W-:-:S04]  /*1a5c0*/  SHF.L.U32 R2, R2, 0x1f, RZ ;  /* 0x0000001f02027819 */ /* 0x000fc800000006ff */
[----:B------:R-:W1:Y:S02]  /*1a5d0*/  SYNCS.PHASECHK.TRANS64.TRYWAIT P1, [R25+URZ+0x28840], R2 ;  /* 0x02884002190075a7 */ /* 0x000e64000802017f */
[----:B-1----:R-:W-:Y:S05]  /*1a5e0*/  @!P1 BRA `(.L_x_793) ;  /* 0x0000005c00509947 */ /* 0x002fea0003800000 */
.L_x_1020:
[----:B------:R-:W-:Y:S05]  /*1a5f0*/  @!P0 BRA `(.L_x_794) ;  /* 0x0000000000048947 */ /* 0x000fea0003800000 */
[----:B------:R-:W-:Y:S01]  /*1a600*/  BPT.TRAP 0x1 ;  /* 0x000000040000795c */ /* 0x000fe20000300000 */
.L_x_794:
[----:B------:R-:W3:Y:S02]  /*1a610*/  SYNCS.PHASECHK.TRANS64.TRYWAIT P1, [R5+URZ+0x28860], R0 ;  /* 0x02886000050075a7 */ /* 0x000ee4000802017f */
[----:B---3--:R-:W-:Y:S05]  /*1a620*/  @!P1 BRA `(.L_x_795) ;  /* 0x0000005c00549947 */ /* 0x008fea0003800000 */
.L_x_1021:
[----:B------:R-:W-:Y:S05]  /*1a630*/  @!P0 BRA `(.L_x_796) ;  /* 0x0000000000048947 */ /* 0x000fea0003800000 */
[----:B------:R-:W-:Y:S01]  /*1a640*/  BPT.TRAP 0x1 ;  /* 0x000000040000795c */ /* 0x000fe20000300000 */
.L_x_796:
[----:B----4-:R4:W0:Y:S02]  /*1a650*/  SYNCS.PHASECHK.TRANS64.TRYWAIT P0, [R25+URZ+0x28860], R2 ;  /* 0x02886002190075a7 */ /* 0x010824000800017f */
[----:B0-----:R-:W-:Y:S05]  /*1a660*/  @!P0 NANOSLEEP.SYNCS 0x989680 ;  /* 0x009896800000895d */ /* 0x001fea0003900000 */
[----:B------:R-:W0:Y:S02]  /*1a670*/  @!P0 SYNCS.PHASECHK.TRANS64 P0, [R25+URZ+0x28860], R2 ;  /* 0x02886002190085a7 */ /* 0x000e24000800007f */
[----:B0-----:R-:W-:Y:S05]  /*1a680*/  @!P0 BRA `(.L_x_796) ;  /* 0xfffffffc00f08947 */ /* 0x001fea000383ffff */
.L_x_480:
[----:B------:R-:W-:Y:S05]  /*1a690*/  BSYNC B9 ;  /* 0x0000000000097941 */ /* 0x000fea0003800000 */
.L_x_477:
[----:B------:R-:W-:Y:S05]  /*1a6a0*/  EXIT ;  /* 0x000000000000794d */ /* 0x000fea0003800000 */
.L_x_502:
[----:B0-----:R0:W1:Y:S02]  /*1a6b0*/  SYNCS.PHASECHK.TRANS64.TRYWAIT P6, [R92+URZ+0x28890], R103 ;  /* 0x028890675c0075a7 */ /* 0x00106400080c017f */
[----:B-1----:R-:W-:Y:S05]  /*1a6c0*/  @!P6 NANOSLEEP.SYNCS 0x989680 ;  /* 0x009896800000e95d */ /* 0x002fea0003900000 */
[----:B------:R-:W1:Y:S02]  /*1a6d0*/  @!P6 SYNCS.PHASECHK.TRANS64 P6, [R92+URZ+0x28890], R103 ;  /* 0x028890675c00e5a7 */ /* 0x000e6400080c007f */
[----:B-1----:R-:W-:Y:S05]  /*1a6e0*/  @!P6 BRA `(.L_x_502) ;  /* 0xfffffffc00f0e947 */ /* 0x002fea000383ffff */
[----:B------:R-:W-:Y:S05]  /*1a6f0*/  BRA `(.L_x_797) ;  /* 0xfffffe88000c7947 */ /* 0x000fea000383ffff */
.L_x_503:
        /* <DEDUP_REMOVED lines=8> */
.L_x_799:
[----:B------:R-:W-:Y:S05]  /*1a780*/  BSYNC B1 ;  /* 0x0000000000017941 */ /* 0x000fea0003800000 */
.L_x_798:
[----:B------:R-:W-:Y:S01]  /*1a790*/  IMAD.MOV.U32 R13, RZ, RZ, R109 ;  /* 0x000000ffff0d7224 */ /* 0x000fe200078e006d */
[----:B------:R-:W-:Y:S01]  /*1a7a0*/  MOV R12, RZ ;  /* 0x000000ff000c7202 */ /* 0x000fe20000000f00 */
[----:B------:R-:W-:Y:S02]  /*1a7b0*/  IMAD.MOV.U32 R11, RZ, RZ, 0x181f ;  /* 0x0000181fff0b7424 */ /* 0x000fe400078e00ff */
[----:B------:R-:W-:Y:S02]  /*1a7c0*/  IMAD.MOV.U32 R15, RZ, RZ, -0x1 ;  /* 0xffffffffff0f7424 */ /* 0x000fe400078e00ff */
[----:B------:R-:W-:-:S07]  /*1a7d0*/  IMAD.MOV.U32 R79, RZ, RZ, R14 ;  /* 0x000000ffff4f7224 */ /* 0x000fce00078e000e */
[----:B------:R-:W-:Y:S05]  /*1a7e0*/  WARPSYNC.COLLECTIVE R15, `(.L_x_800) ;  /* 0x000000000f087348 */ /* 0x000fea0003c00000 */
[----:B------:R0:W1:Y:S02]  /*1a7f0*/  SHFL.IDX P6, R14, R13, R12, R11 ;  /* 0x0000000c0d0e7389 */ /* 0x00006400000c000b */
[----:B01----:R-:W-:Y:S01]  /*1a800*/  ENDCOLLECTIVE ;  /* 0x000000000000791b */ /* 0x003fe20003800000 */
.L_x_800:
[----:B------:R-:W-:Y:S01]  /*1a810*/  MOV R105, R14 ;  /* 0x0000000e00697202 */ /* 0x000fe20000000f00 */
[----:B------:R-:W-:Y:S06]  /*1a820*/  BRA `(.L_x_801) ;  /* 0xfffffe8400d47947 */ /* 0x000fec000383ffff */
.L_x_512:
[----:B------:R-:W-:Y:S01]  /*1a830*/  BSSY B1, `(.L_x_802) ;  /* 0x0000008000017945 */ /* 0x000fe20003800000 */
[----:B0---4-:R-:W-:Y:S01]  /*1a840*/  IMAD.MOV.U32 R13, RZ, RZ, R108 ;  /* 0x000000ffff0d7224 */ /* 0x011fe200078e006c */
[----:B------:R-:W-:Y:S01]  /*1a850*/  MOV R11, 0x181f ;  /* 0x0000181f000b7802 */ /* 0x000fe20000000f00 */
[----:B------:R-:W-:Y:S02]  /*1a860*/  IMAD.MOV.U32 R12, RZ, RZ, 0x1 ;  /* 0x00000001ff0c7424 */ /* 0x000fe400078e00ff */
[----:B------:R-:W-:-:S07]  /*1a870*/  IMAD.MOV.U32 R15, RZ, RZ, -0x1 ;  /* 0xffffffffff0f7424 */ /* 0x000fce00078e00ff */
[----:B-123--:R-:W-:Y:S05]  /*1a880*/  WARPSYNC.COLLECTIVE R15, `(.L_x_803) ;  /* 0x000000000f087348 */ /* 0x00efea0003c00000 */
[----:B------:R0:W4:Y:S02]  /*1a890*/  SHFL.IDX P6, R14, R13, R12, R11 ;  /* 0x0000000c0d0e7389 */ /* 0x00012400000c000b */
[----:B01234-:R-:W-:Y:S01]  /*1a8a0*/  ENDCOLLECTIVE ;  /* 0x000000000000791b */ /* 0x01ffe20003800000 */
.L_x_803:
[----:B------:R-:W-:Y:S05]  /*1a8b0*/  BSYNC B1 ;  /* 0x0000000000017941 */ /* 0x000fea0003800000 */
.L_x_802:
[----:B------:R-:W-:Y:S01]  /*1a8c0*/  MOV R13, R109 ;  /* 0x0000006d000d7202 */ /* 0x000fe20000000f00 */
[----:B------:R-:W-:Y:S01]  /*1a8d0*/  IMAD.MOV.U32 R12, RZ, RZ, 0x1 ;  /* 0x00000001ff0c7424 */ /* 0x000fe200078e00ff */
[----:B------:R-:W-:Y:S01]  /*1a8e0*/  MOV R15, 0xffffffff ;  /* 0xffffffff000f7802 */ /* 0x000fe20000000f00 */
[----:B------:R-:W-:Y:S02]  /*1a8f0*/  IMAD.MOV.U32 R11, RZ, RZ, 0x181f ;  /* 0x0000181fff0b7424 */ /* 0x000fe400078e00ff */
[----:B------:R-:W-:-:S07]  /*1a900*/  IMAD.MOV.U32 R71, RZ, RZ, R14 ;  /* 0x000000ffff477224 */ /* 0x000fce00078e000e */
[----:B------:R-:W-:Y:S05]  /*1a910*/  WARPSYNC.COLLECTIVE R15, `(.L_x_804) ;  /* 0x000000000f087348 */ /* 0x000fea0003c00000 */
[----:B------:R0:W1:Y:S02]  /*1a920*/  SHFL.IDX P6, R14, R13, R12, R11 ;  /* 0x0000000c0d0e7389 */ /* 0x00006400000c000b */
[----:B01----:R-:W-:Y:S01]  /*1a930*/  ENDCOLLECTIVE ;  /* 0x000000000000791b */ /* 0x003fe20003800000 */
.L_x_804:
[----:B------:R-:W-:Y:S01]  /*1a940*/  IMAD.MOV.U32 R73, RZ, RZ, R14 ;  /* 0x000000ffff497224 */ /* 0x000fe200078e000e */
[----:B------:R-:W-:Y:S06]  /*1a950*/  BRA `(.L_x_805) ;  /* 0xfffffe8c00387947 */ /* 0x000fec000383ffff */
.L_x_521:
        /* <DEDUP_REMOVED lines=8> */
.L_x_807:
[----:B------:R-:W-:Y:S05]  /*1a9e0*/  BSYNC B1 ;  /* 0x0000000000017941 */ /* 0x000fea0003800000 */
.L_x_806:
[----:B------:R-:W-:Y:S01]  /*1a9f0*/  IMAD.MOV.U32 R13, RZ, RZ, R109 ;  /* 0x000000ffff0d7224 */ /* 0x000fe200078e006d */
[----:B------:R-:W-:Y:S01]  /*1aa00*/  MOV R11, 0x181f ;  /* 0x0000181f000b7802 */ /* 0x000fe20000000f00 */
[----:B------:R-:W-:Y:S01]  /*1aa10*/  IMAD.MOV.U32 R12, RZ, RZ, 0x2 ;  /* 0x00000002ff0c7424 */ /* 0x000fe200078e00ff */
[----:B------:R-:W-:Y:S01]  /*1aa20*/  MOV R63, R14 ;  /* 0x0000000e003f7202 */ /* 0x000fe20000000f00 */
[----:B------:R-:W-:-:S07]  /*1aa30*/  IMAD.MOV.U32 R15, RZ, RZ, -0x1 ;  /* 0xffffffffff0f7424 */ /* 0x000fce00078e00ff */
[----:B------:R-:W-:Y:S05]  /*1aa40*/  WARPSYNC.COLLECTIVE R15, `(.L_x_808) ;  /* 0x000000000f087348 */ /* 0x000fea0003c00000 */
[----:B------:R0:W1:Y:S02]  /*1aa50*/  SHFL.IDX P6, R14, R13, R12, R11 ;  /* 0x0000000c0d0e7389 */ /* 0x00006400000c000b */
[----:B01----:R-:W-:Y:S01]  /*1aa60*/  ENDCOLLECTIVE ;  /* 0x000000000000791b */ /* 0x003fe20003800000 */
.L_x_808:
[----:B------:R-:W-:Y:S01]  /*1aa70*/  IMAD.MOV.U32 R65, RZ, RZ, R14 ;  /* 0x000000ffff417224 */ /* 0x000fe200078e000e */
[----:B------:R-:W-:Y:S06]  /*1aa80*/  BRA `(.L_x_809) ;  /* 0xfffffe90009c7947 */ /* 0x000fec000383ffff */
.L_x_530:
[----:B------:R-:W-:Y:S01]  /*1aa90*/  BSSY B1, `(.L_x_810) ;  /* 0x0000008000017945 */ /* 0x000fe20003800000 */
[----:B0---4-:R-:W-:Y:S01]  /*1aaa0*/  MOV R13, R108 ;  /* 0x0000006c000d7202 */ /* 0x011fe20000000f00 */
[----:B------:R-:W-:Y:S01]  /*1aab0*/  IMAD.MOV.U32 R12, RZ, RZ, 0x3 ;  /* 0x00000003ff0c7424 */ /* 0x000fe200078e00ff */
[----:B------:R-:W-:Y:S01]  /*1aac0*/  MOV R15, 0xffffffff ;  /* 0xffffffff000f7802 */ /* 0x000fe20000000f00 */
[----:B------:R-:W-:-:S07]  /*1aad0*/  IMAD.MOV.U32 R11, RZ, RZ, 0x181f ;  /* 0x0000181fff0b7424 */ /* 0x000fce00078e00ff */
[----:B-123--:R-:W-:Y:S05]  /*1aae0*/  WARPSYNC.COLLECTIVE R15, `(.L_x_811) ;  /* 0x000000000f087348 */ /* 0x00efea0003c00000 */
[----:B------:R0:W4:Y:S02]  /*1aaf0*/  SHFL.IDX P6, R14, R13, R12, R11 ;  /* 0x0000000c0d0e7389 */ /* 0x00012400000c000b */
[----:B01234-:R-:W-:Y:S01]  /*1ab00*/  ENDCOLLECTIVE ;  /* 0x000000000000791b */ /* 0x01ffe20003800000 */
.L_x_811:
[----:B------:R-:W-:Y:S05]  /*1ab10*/  BSYNC B1 ;  /* 0x0000000000017941 */ /* 0x000fea0003800000 */
.L_x_810:
[----:B------:R-:W-:Y:S01]  /*1ab20*/  IMAD.MOV.U32 R13, RZ, RZ, R109 ;  /* 0x000000ffff0d7224 */ /* 0x000fe200078e006d */
[----:B------:R-:W-:Y:S01]  /*1ab30*/  MOV R12, 0x3 ;  /* 0x00000003000c7802 */ /* 0x000fe20000000f00 */
[----:B------:R-:W-:Y:S02]  /*1ab40*/  IMAD.MOV.U32 R11, RZ, RZ, 0x181f ;  /* 0x0000181fff0b7424 */ /* 0x000fe400078e00ff */
[----:B------:R-:W-:Y:S02]  /*1ab50*/  IMAD.MOV.U32 R15, RZ, RZ, -0x1 ;  /* 0xffffffffff0f7424 */ /* 0x000fe400078e00ff */
[----:B------:R-:W-:-:S07]  /*1ab60*/  IMAD.MOV.U32 R55, RZ, RZ, R14 ;  /* 0x000000ffff377224 */ /* 0x000fce00078e000e */
[----:B------:R-:W-:Y:S05]  /*1ab70*/  WARPSYNC.COLLECTIVE R15, `(.L_x_812) ;  /* 0x000000000f087348 */ /* 0x000fea0003c00000 */
[----:B------:R0:W1:Y:S02]  /*1ab80*/  SHFL.IDX P6, R14, R13, R12, R11 ;  /* 0x0000000c0d0e7389 */ /* 0x00006400000c000b */
[----:B01----:R-:W-:Y:S01]  /*1ab90*/  ENDCOLLECTIVE ;  /* 0x000000000000791b */ /* 0x003fe20003800000 */
.L_x_812:
[----:B------:R-:W-:Y:S01]  /*1aba0*/  MOV R109, R14 ;  /* 0x0000000e006d7202 */ /* 0x000fe20000000f00 */
[----:B------:R-:W-:Y:S06]  /*1abb0*/  BRA `(.L_x_813) ;  /* 0xfffffe9400fc7947 */ /* 0x000fec000383ffff */
.L_x_542:
[----:B-1----:R1:W2:Y:S02]  /*1abc0*/  SYNCS.PHASECHK.TRANS64.TRYWAIT P4, [R92+URZ+0x28890], R103 ;  /* 0x028890675c0075a7 */ /* 0x0022a4000808017f */
[----:B--2---:R-:W-:Y:S05]  /*1abd0*/  @!P4 NANOSLEEP.SYNCS 0x989680 ;  /* 0x009896800000c95d */ /* 0x004fea0003900000 */
[----:B------:R-:W2:Y:S02]  /*1abe0*/  @!P4 SYNCS.PHASECHK.TRANS64 P4, [R92+URZ+0x28890], R103 ;  /* 0x028890675c00c5a7 */ /* 0x000ea4000808007f */
[----:B--2---:R-:W-:Y:S05]  /*1abf0*/  @!P4 BRA `(.L_x_542) ;  /* 0xfffffffc00f0c947 */ /* 0x004fea000383ffff */
[----:B------:R-:W-:Y:S05]  /*1ac00*/  BRA `(.L_x_814) ;  /* 0xfffffea400cc7947 */ /* 0x000fea000383ffff */
.L_x_543:
[----:B------:R-:W-:Y:S01]  /*1ac10*/  BSSY B1, `(.L_x_815) ;  /* 0x0000008000017945 */ /* 0x000fe20003800000 */
[----:B------:R-:W-:Y:S01]  /*1ac20*/  IMAD.MOV.U32 R13, RZ, RZ, R108 ;  /* 0x000000ffff0d7224 */ /* 0x000fe200078e006c */
[----:B------:R-:W-:Y:S01]  /*1ac30*/  MOV R11, 0x181f ;  /* 0x0000181f000b7802 */ /* 0x000fe20000000f00 */
[----:B------:R-:W-:Y:S02]  /*1ac40*/  IMAD.MOV.U32 R12, RZ, RZ, RZ ;  /* 0x000000ffff0c7224 */ /* 0x000fe400078e00ff */
[----:B------:R-:W-:-:S07]  /*1ac50*/  IMAD.MOV.U32 R15, RZ, RZ, -0x1 ;  /* 0xffffffffff0f7424 */ /* 0x000fce00078e00ff */
[----:B-1----:R-:W-:Y:S05]  /*1ac60*/  WARPSYNC.COLLECTIVE R15, `(.L_x_816) ;  /* 0x000000000f087348 */ /* 0x002fea0003c00000 */
[----:B------:R0:W2:Y:S02]  /*1ac70*/  SHFL.IDX P6, R14, R13, R12, R11 ;  /* 0x0000000c0d0e7389 */ /* 0x0000a400000c000b */
[----:B012---:R-:W-:Y:S01]  /*1ac80*/  ENDCOLLECTIVE ;  /* 0x000000000000791b */ /* 0x007fe20003800000 */
.L_x_816:
[----:B------:R-:W-:Y:S05]  /*1ac90*/  BSYNC B1 ;  /* 0x0000000000017941 */ /* 0x000fea0003800000 */
.L_x_815:
[----:B------:R-:W-:Y:S01]  /*1aca0*/  MOV R13, R109 ;  /* 0x0000006d000d7202 */ /* 0x000fe20000000f00 */
[----:B------:R-:W-:Y:S01]  /*1acb0*/  IMAD.MOV.U32 R12, RZ, RZ, RZ ;  /* 0x000000ffff0c7224 */ /* 0x000fe200078e00ff */
[----:B------:R-:W-:Y:S01]  /*1acc0*/  MOV R15, 0xffffffff ;  /* 0xffffffff000f7802 */ /* 0x000fe20000000f00 */
[----:B------:R-:W-:Y:S02]  /*1acd0*/  IMAD.MOV.U32 R11, RZ, RZ, 0x181f ;  /* 0x0000181fff0b7424 */ /* 0x000fe400078e00ff */
[----:B------:R-:W-:-:S07]  /*1ace0*/  IMAD.MOV.U32 R107, RZ, RZ, R14 ;  /* 0x000000ffff6b7224 */ /* 0x000fce00078e000e */
[----:B------:R-:W-:Y:S05]  /*1acf0*/  WARPSYNC.COLLECTIVE R15, `(.L_x_817) ;  /* 0x000000000f087348 */ /* 0x000fea0003c00000 */
[----:B------:R0:W1:Y:S02]  /*1ad00*/  SHFL.IDX P6, R14, R13, R12, R11 ;  /* 0x0000000c0d0e7389 */ /* 0x00006400000c000b */
[----:B01----:R-:W-:Y:S01]  /*1ad10*/  ENDCOLLECTIVE ;  /* 0x000000000000791b */ /* 0x003fe20003800000 */
.L_x_817:
[----:B------:R-:W-:Y:S01]  /*1ad20*/  IMAD.MOV.U32 R106, RZ, RZ, R14 ;  /* 0x000000ffff6a7224 */ /* 0x000fe200078e000e */
[----:B------:R-:W-:Y:S06]  /*1ad30*/  BRA `(.L_x_818) ;  /* 0xfffffea400987947 */ /* 0x000fec000383ffff */
.L_x_548:
[----:B------:R-:W-:Y:S01]  /*1ad40*/  BSSY B1, `(.L_x_819) ;  /* 0x0000008000017945 */ /* 0x000fe20003800000 */
[----:B----4-:R-:W-:Y:S01]  /*1ad50*/  IMAD.MOV.U32 R13, RZ, RZ, R108 ;  /* 0x000000ffff0d7224 */ /* 0x010fe200078e006c */
[----:B------:R-:W-:Y:S01]  /*1ad60*/  MOV R12, 0x1 ;  /* 0x00000001000c7802 */ /* 0x000fe20000000f00 */
[----:B------:R-:W-:Y:S02]  /*1ad70*/  IMAD.MOV.U32 R11, RZ, RZ, 0x181f ;  /* 0x0000181fff0b7424 */ /* 0x000fe400078e00ff */
[----:B------:R-:W-:-:S07]  /*1ad80*/  IMAD.MOV.U32 R15, RZ, RZ, -0x1 ;  /* 0xffffffffff0f7424 */ /* 0x000fce00078e00ff */
[----:B0123--:R-:W-:Y:S05]  /*1ad90*/  WARPSYNC.COLLECTIVE R15, `(.L_x_820) ;  /* 0x000000000f087348 */ /* 0x00ffea0003c00000 */
[----:B------:R4:W0:Y:S02]  /*1ada0*/  SHFL.IDX P6, R14, R13, R12, R11 ;  /* 0x0000000c0d0e7389 */ /* 0x00082400000c000b */
[----:B01234-:R-:W-:Y:S01]  /*1adb0*/  ENDCOLLECTIVE ;  /* 0x000000000000791b */ /* 0x01ffe20003800000 */
.L_x_820:
[----:B------:R-:W-:Y:S05]  /*1adc0*/  BSYNC B1 ;  /* 0x0000000000017941 */ /* 0x000fea0003800000 */
.L_x_819:
        /* <DEDUP_REMOVED lines=8> */
.L_x_821:
[----:B------:R-:W-:Y:S01]  /*1ae50*/  IMAD.MOV.U32 R50, RZ, RZ, R14 ;  /* 0x000000ffff327224 */ /* 0x000fe200078e000e */
[----:B------:R-:W-:Y:S06]  /*1ae60*/  BRA `(.L_x_822) ;  /* 0xfffffeac00347947 */ /* 0x000fec000383ffff */
.L_x_553:
        /* <DEDUP_REMOVED lines=8> */
.L_x_824:
[----:B------:R-:W-:Y:S05]  /*1aef0*/  BSYNC B1 ;  /* 0x0000000000017941 */ /* 0x000fea0003800000 */
.L_x_823:
        /* <DEDUP_REMOVED lines=8> */
.L_x_825:
[----:B------:R-:W-:Y:S01]  /*1af80*/  MOV R50, R14 ;  /* 0x0000000e00327202 */ /* 0x000fe20000000f00 */
[----:B------:R-:W-:Y:S06]  /*1af90*/  BRA `(.L_x_826) ;  /* 0xfffffeb000d07947 */ /* 0x000fec000383ffff */
.L_x_558:
        /* <DEDUP_REMOVED lines=8> */
.L_x_828:
[----:B------:R-:W-:Y:S05]  /*1b020*/  BSYNC B1 ;  /* 0x0000000000017941 */ /* 0x000fea0003800000 */
.L_x_827:
        /* <DEDUP_REMOVED lines=8> */
.L_x_829:
[----:B------:R-:W-:Y:S01]  /*1b0b0*/  IMAD.MOV.U32 R50, RZ, RZ, R14 ;  /* 0x000000ffff327224 */ /* 0x000fe200078e000e */
[----:B------:R-:W-:Y:S06]  /*1b0c0*/  BRA `(.L_x_830) ;  /* 0xfffffeb8006c7947 */ /* 0x000fec000383ffff */
.L_x_563:
[----:B0-----:R0:W1:Y:S02]  /*1b0d0*/  SYNCS.PHASECHK.TRANS64.TRYWAIT P3, [R92+URZ+0x28890], R103 ;  /* 0x028890675c0075a7 */ /* 0x001064000806017f */
[----:B-1----:R-:W-:Y:S05]  /*1b0e0*/  @!P3 NANOSLEEP.SYNCS 0x989680 ;  /* 0x009896800000b95d */ /* 0x002fea0003900000 */
[----:B------:R-:W1:Y:S02]  /*1b0f0*/  @!P3 SYNCS.PHASECHK.TRANS64 P3, [R92+URZ+0x28890], R103 ;  /* 0x028890675c00b5a7 */ /* 0x000e64000806007f */
[----:B-1----:R-:W-:Y:S05]  /*1b100*/  @!P3 BRA `(.L_x_563) ;  /* 0xfffffffc00f0b947 */ /* 0x002fea000383ffff */
[----:B------:R-:W-:Y:S05]  /*1b110*/  BRA `(.L_x_831) ;  /* 0xfffffec000547947 */ /* 0x000fea000383ffff */
.L_x_564:
[----:B------:R-:W-:Y:S01]  /*1b120*/  BSSY B1, `(.L_x_832) ;  /* 0x0000008000017945 */ /* 0x000fe20003800000 */
[----:B------:R-:W-:Y:S01]  /*1b130*/  IMAD.MOV.U32 R13, RZ, RZ, R46 ;  /* 0x000000ffff0d7224 */ /* 0x000fe200078e002e */
[----:B------:R-:W-:Y:S01]  /*1b140*/  MOV R12, RZ ;  /* 0x000000ff000c7202 */ /* 0x000fe20000000f00 */
[----:B------:R-:W-:Y:S02]  /*1b150*/  IMAD.MOV.U32 R11, RZ, RZ, 0x181f ;  /* 0x0000181fff0b7424 */ /* 0x000fe400078e00ff */
[----:B------:R-:W-:-:S07]  /*1b160*/  IMAD.MOV.U32 R15, RZ, RZ, -0x1 ;  /* 0xffffffffff0f7424 */ /* 0x000fce00078e00ff */
[----:B0-----:R-:W-:Y:S05]  /*1b170*/  WARPSYNC.COLLECTIVE R15, `(.L_x_833) ;  /* 0x000000000f087348 */ /* 0x001fea0003c00000 */
[----:B------:R1:W2:Y:S02]  /*1b180*/  SHFL.IDX P6, R14, R13, R12, R11 ;  /* 0x0000000c0d0e7389 */ /* 0x0002a400000c000b */
[----:B012---:R-:W-:Y:S01]  /*1b190*/  ENDCOLLECTIVE ;  /* 0x000000000000791b */ /* 0x007fe20003800000 */
.L_x_833:
[----:B------:R-:W-:Y:S05]  /*1b1a0*/  BSYNC B1 ;  /* 0x0000000000017941 */ /* 0x000fea0003800000 */
.L_x_832:
[----:B------:R-:W-:Y:S01]  /*1b1b0*/  IMAD.MOV.U32 R13, RZ, RZ, R44 ;  /* 0x000000ffff0d7224 */ /* 0x000fe200078e002c */
[----:B------:R-:W-:Y:S01]  /*1b1c0*/  MOV R11, 0x181f ;  /* 0x0000181f000b7802 */ /* 0x000fe20000000f00 */
[----:B------:R-:W-:Y:S01]  /*1b1d0*/  IMAD.MOV.U32 R12, RZ, RZ, RZ ;  /* 0x000000ffff0c7224 */ /* 0x000fe200078e00ff */
[----:B------:R-:W-:Y:S01]  /*1b1e0*/  MOV R45, R14 ;  /* 0x0000000e002d7202 */ /* 0x000fe20000000f00 */
[----:B------:R-:W-:-:S07]  /*1b1f0*/  IMAD.MOV.U32 R15, RZ, RZ, -0x1 ;  /* 0xffffffffff0f7424 */ /* 0x000fce00078e00ff */
[----:B------:R-:W-:Y:S05]  /*1b200*/  WARPSYNC.COLLECTIVE R15, `(.L_x_834) ;  /* 0x000000000f087348 */ /* 0x000fea0003c00000 */
[----:B------:R0:W1:Y:S02]  /*1b210*/  SHFL.IDX P6, R14, R13, R12, R11 ;  /* 0x0000000c0d0e7389 */ /* 0x00006400000c000b */
[----:B01----:R-:W-:Y:S01]  /*1b220*/  ENDCOLLECTIVE ;  /* 0x000000000000791b */ /* 0x003fe20003800000 */
.L_x_834:
[----:B------:R-:W-:Y:S05]  /*1b230*/  BRA `(.L_x_835) ;  /* 0xfffffec0007c7947 */ /* 0x000fea000383ffff */
.L_x_567:
[----:B------:R-:W-:Y:S01]  /*1b240*/  BSSY B1, `(.L_x_836) ;  /* 0x0000008000017945 */ /* 0x000fe20003800000 */
[----:B----4-:R-:W-:Y:S01]  /*1b250*/  IMAD.MOV.U32 R13, RZ, RZ, R46 ;  /* 0x000000ffff0d7224 */ /* 0x010fe200078e002e */
[----:B------:R-:W-:Y:S01]  /*1b260*/  MOV R12, 0x1 ;  /* 0x00000001000c7802 */ /* 0x000fe20000000f00 */
[----:B------:R-:W-:Y:S02]  /*1b270*/  IMAD.MOV.U32 R11, RZ, RZ, 0x181f ;  /* 0x0000181fff0b7424 */ /* 0x000fe400078e00ff */
[----:B------:R-:W-:-:S07]  /*1b280*/  IMAD.MOV.U32 R15, RZ, RZ, -0x1 ;  /* 0xffffffffff0f7424 */ /* 0x000fce00078e00ff */
[----:B0123--:R-:W-:Y:S05]  /*1b290*/  WARPSYNC.COLLECTIVE R15, `(.L_x_837) ;  /* 0x000000000f087348 */ /* 0x00ffea0003c00000 */
[----:B---3--:R3:W4:Y:S02]  /*1b2a0*/  SHFL.IDX P6, R14, R13, R12, R11 ;  /* 0x0000000c0d0e7389 */ /* 0x00872400000c000b */
[----:B01234-:R-:W-:Y:S01]  /*1b2b0*/  ENDCOLLECTIVE ;  /* 0x000000000000791b */ /* 0x01ffe20003800000 */
.L_x_837:
[----:B------:R-:W-:Y:S05]  /*1b2c0*/  BSYNC B1 ;  /* 0x0000000000017941 */ /* 0x000fea0003800000 */
.L_x_836:
        /* <DEDUP_REMOVED lines=8> */
.L_x_838:
[----:B------:R-:W-:Y:S05]  /*1b350*/  BRA `(.L_x_839) ;  /* 0xfffffec0007c7947 */ /* 0x000fea000383ffff */
.L_x_570:
        /* <DEDUP_REMOVED lines=8> */
.L_x_841:
[----:B------:R-:W-:Y:S05]  /*1b3e0*/  BSYNC B1 ;  /* 0x0000000000017941 */ /* 0x000fea0003800000 */
.L_x_840:
        /* <DEDUP_REMOVED lines=8> */
.L_x_842:
[----:B------:R-:W-:Y:S05]  /*1b470*/  BRA `(.L_x_843) ;  /* 0xfffffec000807947 */ /* 0x000fea000383ffff */
.L_x_573:
[----:B------:R-:W-:Y:S01]  /*1b480*/  BSSY B1, `(.L_x_844) ;  /* 0x0000008000017945 */ /* 0x000fe20003800000 */
[----:B0-----:R-:W-:Y:S01]  /*1b490*/  IMAD.MOV.U32 R13, RZ, RZ, R46 ;  /* 0x000000ffff0d7224 */ /* 0x001fe200078e002e */
[----:B------:R-:W-:Y:S01]  /*1b4a0*/  MOV R12, 0x3 ;  /* 0x00000003000c7802 */ /* 0x000fe20000000f00 */
[----:B------:R-:W-:Y:S02]  /*1b4b0*/  IMAD.MOV.U32 R11, RZ, RZ, 0x181f ;  /* 0x0000181fff0b7424 */ /* 0x000fe400078e00ff */
[----:B------:R-:W-:-:S07]  /*1b4c0*/  IMAD.MOV.U32 R15, RZ, RZ, -0x1 ;  /* 0xffffffffff0f7424 */ /* 0x000fce00078e00ff */
[----:B-1234-:R-:W-:Y:S05]  /*1b4d0*/  WARPSYNC.COLLECTIVE R15, `(.L_x_845) ;  /* 0x000000000f087348 */ /* 0x01efea0003c00000 */
[----:B----4-:R0:W4:Y:S02]  /*1b4e0*/  SHFL.IDX P6, R14, R13, R12, R11 ;  /* 0x0000000c0d0e7389 */ /* 0x01012400000c000b */
[----:B01234-:R-:W-:Y:S01]  /*1b4f0*/  ENDCOLLECTIVE ;  /* 0x000000000000791b */ /* 0x01ffe20003800000 */
.L_x_845:
[----:B------:R-:W-:Y:S05]  /*1b500*/  BSYNC B1 ;  /* 0x0000000000017941 */ /* 0x000fea0003800000 */
.L_x_844:
        /* <DEDUP_REMOVED lines=8> */
.L_x_846:
[----:B------:R-:W-:Y:S05]  /*1b590*/  BRA `(.L_x_847) ;  /* 0xfffffec000847947 */ /* 0x000fea000383ffff */
.L_x_577:
[----:B------:R0:W0:Y:S02]  /*1b5a0*/  SYNCS.PHASECHK.TRANS64.TRYWAIT P4, [R92+URZ+0x288b0], R103 ;  /* 0x0288b0675c0075a7 */ /* 0x000024000808017f */
[----:B0-----:R-:W-:Y:S05]  /*1b5b0*/  @!P4 NANOSLEEP.SYNCS 0x989680 ;  /* 0x009896800000c95d */ /* 0x001fea0003900000 */
[----:B------:R-:W0:Y:S02]  /*1b5c0*/  @!P4 SYNCS.PHASECHK.TRANS64 P4, [R92+URZ+0x288b0], R103 ;  /* 0x0288b0675c00c5a7 */ /* 0x000e24000808007f */
[----:B0-----:R-:W-:Y:S05]  /*1b5d0*/  @!P4 BRA `(.L_x_577) ;  /* 0xfffffffc00f0c947 */ /* 0x001fea000383ffff */
[----:B------:R-:W-:Y:S05]  /*1b5e0*/  BRA `(.L_x_848) ;  /* 0xfffffec400007947 */ /* 0x000fea000383ffff */
.L_x_589:
[----:B------:R-:W-:Y:S01]  /*1b5f0*/  BSSY B0, `(.L_x_849) ;  /* 0x0000008000007945 */ /* 0x000fe20003800000 */
[----:B---3--:R-:W-:Y:S01]  /*1b600*/  IMAD.MOV.U32 R13, RZ, RZ, R221 ;  /* 0x000000ffff0d7224 */ /* 0x008fe200078e00dd */
[----:B------:R-:W-:Y:S01]  /*1b610*/  MOV R12, RZ ;  /* 0x000000ff000c7202 */ /* 0x000fe20000000f00 */
[----:B------:R-:W-:Y:S02]  /*1b620*/  IMAD.MOV.U32 R11, RZ, RZ, 0x1f ;  /* 0x0000001fff0b7424 */ /* 0x000fe400078e00ff */
[----:B------:R-:W-:-:S07]  /*1b630*/  IMAD.MOV.U32 R15, RZ, RZ, -0x1 ;  /* 0xffffffffff0f7424 */ /* 0x000fce00078e00ff */
[----:B-----5:R-:W-:Y:S05]  /*1b640*/  WARPSYNC.COLLECTIVE R15, `(.L_x_850) ;  /* 0x000000000f087348 */ /* 0x020fea0003c00000 */
[----:B------:R0:W1:Y:S02]  /*1b650*/  SHFL.IDX P6, R14, R13, R12, R11 ;  /* 0x0000000c0d0e7389 */ /* 0x00006400000c000b */
[----:B01---5:R-:W-:Y:S01]  /*1b660*/  ENDCOLLECTIVE ;  /* 0x000000000000791b */ /* 0x023fe20003800000 */
.L_x_850:
[----:B------:R-:W-:Y:S05]  /*1b670*/  BSYNC B0 ;  /* 0x0000000000007941 */ /* 0x000fea0003800000 */
.L_x_849:
[----:B------:R-:W-:Y:S01]  /*1b680*/  MOV R194, R14 ;  /* 0x0000000e00c27202 */ /* 0x000fe20000000f00 */
[----:B------:R-:W-:Y:S06]  /*1b690*/  BRA `(.L_x_851) ;  /* 0xfffffecc00307947 */ /* 0x000fec000383ffff */
.L_x_599:
[----:B------:R-:W-:Y:S01]  /*1b6a0*/  BSSY B1, `(.L_x_852) ;  /* 0x0000008000017945 */ /* 0x000fe20003800000 */
[----:B---3--:R-:W-:Y:S01]  /*1b6b0*/  IMAD.MOV.U32 R13, RZ, RZ, R25 ;  /* 0x000000ffff0d7224 */ /* 0x008fe200078e0019 */
[----:B------:R-:W-:Y:S01]  /*1b6c0*/  MOV R11, 0x181f ;  /* 0x0000181f000b7802 */ /* 0x000fe20000000f00 */
[----:B------:R-:W-:Y:S02]  /*1b6d0*/  IMAD.MOV.U32 R12, RZ, RZ, RZ ;  /* 0x000000ffff0c7224 */ /* 0x000fe400078e00ff */
[----:B------:R-:W-:-:S07]  /*1b6e0*/  IMAD.MOV.U32 R15, RZ, RZ, -0x1 ;  /* 0xffffffffff0f7424 */ /* 0x000fce00078e00ff */
[----:B0-----:R-:W-:Y:S05]  /*1b6f0*/  WARPSYNC.COLLECTIVE R15, `(.L_x_853) ;  /* 0x000000000f087348 */ /* 0x001fea0003c00000 */
[----:B------:R1:W2:Y:S02]  /*1b700*/  SHFL.IDX P6, R14, R13, R12, R11 ;  /* 0x0000000c0d0e7389 */ /* 0x0002a400000c000b */
[----:B012---:R-:W-:Y:S01]  /*1b710*/  ENDCOLLECTIVE ;  /* 0x000000000000791b */ /* 0x007fe20003800000 */
.L_x_853:
[----:B------:R-:W-:Y:S05]  /*1b720*/  BSYNC B1 ;  /* 0x0000000000017941 */ /* 0x000fea0003800000 */
.L_x_852:
        /* <DEDUP_REMOVED lines=8> */
.L_x_854:
[----:B------:R-:W-:Y:S02]  /*1b7b0*/  IMAD.MOV.U32 R13, RZ, RZ, R28 ;  /* 0x000000ffff0d7224 */ /* 0x000fe400078e001c */
[----:B------:R-:W-:-:S07]  /*1b7c0*/  IMAD.MOV.U32 R3, RZ, RZ, R14 ;  /* 0x000000ffff037224 */ /* 0x000fce00078e000e */
[----:B------:R-:W-:Y:S05]  /*1b7d0*/  WARPSYNC.COLLECTIVE R15, `(.L_x_855) ;  /* 0x000000000f087348 */ /* 0x000fea0003c00000 */
[----:B------:R0:W1:Y:S02]  /*1b7e0*/  SHFL.IDX P6, R14, R13, R12, R11 ;  /* 0x0000000c0d0e7389 */ /* 0x00006400000c000b */
[----:B01----:R-:W-:Y:S01]  /*1b7f0*/  ENDCOLLECTIVE ;  /* 0x000000000000791b */ /* 0x003fe20003800000 */
.L_x_855:
[----:B------:R-:W-:Y:S01]  /*1b800*/  IMAD.MOV.U32 R13, RZ, RZ, R27 ;  /* 0x000000ffff0d7224 */ /* 0x000fe200078e001b */
[----:B------:R-:W-:-:S07]  /*1b810*/  MOV R4, R14 ;  /* 0x0000000e00047202 */ /* 0x000fce0000000f00 */
[----:B------:R-:W-:Y:S05]  /*1b820*/  WARPSYNC.COLLECTIVE R15, `(.L_x_856) ;  /* 0x000000000f087348 */ /* 0x000fea0003c00000 */
[----:B------:R0:W1:Y:S02]  /*1b830*/  SHFL.IDX P6, R14, R13, R12, R11 ;  /* 0x0000000c0d0e7389 */ /* 0x00006400000c000b */
[----:B01----:R-:W-:Y:S01]  /*1b840*/  ENDCOLLECTIVE ;  /* 0x000000000000791b */ /* 0x003fe20003800000 */
.L_x_856:
[----:B------:R-:W-:Y:S05]  /*1b850*/  BRA `(.L_x_857) ;  /* 0xfffffed000247947 */ /* 0x000fea000383ffff */
.L_x_603:
[----:B0-----:R0:W1:Y:S02]  /*1b860*/  SYNCS.PHASECHK.TRANS64.TRYWAIT P0, [R156+URZ+0x28800], R5 ;  /* 0x028800059c0075a7 */ /* 0x001064000800017f */
[----:B-1----:R-:W-:Y:S05]  /*1b870*/  @!P0 NANOSLEEP.SYNCS 0x989680 ;  /* 0x009896800000895d */ /* 0x002fea0003900000 */
[----:B------:R-:W1:Y:S02]  /*1b880*/  @!P0 SYNCS.PHASECHK.TRANS64 P0, [R156+URZ+0x28800], R5 ;  /* 0x028800059c0085a7 */ /* 0x000e64000800007f */
[----:B-1----:R-:W-:Y:S05]  /*1b890*/  @!P0 BRA `(.L_x_603) ;  /* 0xfffffffc00f08947 */ /* 0x002fea000383ffff */
[----:B------:R-:W-:Y:S05]  /*1b8a0*/  BRA `(.L_x_858) ;  /* 0xfffffed400107947 */ /* 0x000fea000383ffff */
.L_x_619:
[----:B------:R-:W-:Y:S01]  /*1b8b0*/  BSSY B1, `(.L_x_859) ;  /* 0x0000008000017945 */ /* 0x000fe20003800000 */
[----:B---3--:R-:W-:Y:S01]  /*1b8c0*/  IMAD.MOV.U32 R13, RZ, RZ, R25 ;  /* 0x000000ffff0d7224 */ /* 0x008fe200078e0019 */
[----:B------:R-:W-:Y:S01]  /*1b8d0*/  MOV R12, RZ ;  /* 0x000000ff000c7202 */ /* 0x000fe20000000f00 */
[----:B------:R-:W-:Y:S02]  /*1b8e0*/  IMAD.MOV.U32 R11, RZ, RZ, 0x181f ;  /* 0x0000181fff0b7424 */ /* 0x000fe400078e00ff */
[----:B------:R-:W-:-:S07]  /*1b8f0*/  IMAD.MOV.U32 R15, RZ, RZ, -0x1 ;  /* 0xffffffffff0f7424 */ /* 0x000fce00078e00ff */
[----:B0-----:R-:W-:Y:S05]  /*1b900*/  WARPSYNC.COLLECTIVE R15, `(.L_x_860) ;  /* 0x000000000f087348 */ /* 0x001fea0003c00000 */
[----:B------:R1:W2:Y:S02]  /*1b910*/  SHFL.IDX P6, R14, R13, R12, R11 ;  /* 0x0000000c0d0e7389 */ /* 0x0002a400000c000b */
[----:B012---:R-:W-:Y:S01]  /*1b920*/  ENDCOLLECTIVE ;  /* 0x000000000000791b */ /* 0x007fe20003800000 */
.L_x_860:
[----:B------:R-:W-:Y:S05]  /*1b930*/  BSYNC B1 ;  /* 0x0000000000017941 */ /* 0x000fea0003800000 */
.L_x_859:
        /* <DEDUP_REMOVED lines=8> */
.L_x_861:
[----:B------:R-:W-:Y:S01]  /*1b9c0*/  MOV R13, R28 ;  /* 0x0000001c000d7202 */ /* 0x000fe20000000f00 */
[----:B------:R-:W-:-:S07]  /*1b9d0*/  IMAD.MOV.U32 R3, RZ, RZ, R14 ;  /* 0x000000ffff037224 */ /* 0x000fce00078e000e */
[----:B------:R-:W-:Y:S05]  /*1b9e0*/  WARPSYNC.COLLECTIVE R15, `(.L_x_862) ;  /* 0x000000000f087348 */ /* 0x000fea0003c00000 */
[----:B------:R0:W1:Y:S02]  /*1b9f0*/  SHFL.IDX P6, R14, R13, R12, R11 ;  /* 0x0000000c0d0e7389 */ /* 0x00006400000c000b */
[----:B01----:R-:W-:Y:S01]  /*1ba00*/  ENDCOLLECTIVE ;  /* 0x000000000000791b */ /* 0x003fe20003800000 */
.L_x_862:
[----:B------:R-:W-:Y:S02]  /*1ba10*/  IMAD.MOV.U32 R13, RZ, RZ, R27 ;  /* 0x000000ffff0d7224 */ /* 0x000fe400078e001b */
[----:B------:R-:W-:-:S07]  /*1ba20*/  IMAD.MOV.U32 R20, RZ, RZ, R14 ;  /* 0x000000ffff147224 */ /* 0x000fce00078e000e */
[----:B------:R-:W-:Y:S05]  /*1ba30*/  WARPSYNC.COLLECTIVE R15, `(.L_x_863) ;  /* 0x000000000f087348 */ /* 0x000fea0003c00000 */
[----:B------:R0:W1:Y:S02]  /*1ba40*/  SHFL.IDX P6, R14, R13, R12, R11 ;  /* 0x0000000c0d0e7389 */ /* 0x00006400000c000b */
[----:B01----:R-:W-:Y:S01]  /*1ba50*/  ENDCOLLECTIVE ;  /* 0x000000000000791b */ /* 0x003fe20003800000 */
.L_x_863:
[----:B------:R-:W-:Y:S05]  /*1ba60*/  BRA `(.L_x_864) ;  /* 0xfffffee800287947 */ /* 0x000fea000383ffff */
.L_x_623:
[----:B0-----:R0:W1:Y:S02]  /*1ba70*/  SYNCS.PHASECHK.TRANS64.TRYWAIT P4, [R156+URZ+0x28800], R25 ;  /* 0x028800199c0075a7 */ /* 0x001064000808017f */
[----:B-1----:R-:W-:Y:S05]  /*1ba80*/  @!P4 NANOSLEEP.SYNCS 0x989680 ;  /* 0x009896800000c95d */ /* 0x002fea0003900000 */
[----:B------:R-:W1:Y:S02]  /*1ba90*/  @!P4 SYNCS.PHASECHK.TRANS64 P4, [R156+URZ+0x28800], R25 ;  /* 0x028800199c00c5a7 */ /* 0x000e64000808007f */
[----:B-1----:R-:W-:Y:S05]  /*1baa0*/  @!P4 BRA `(.L_x_623) ;  /* 0xfffffffc00f0c947 */ /* 0x002fea000383ffff */
[----:B------:R-:W-:Y:S05]  /*1bab0*/  BRA `(.L_x_865) ;  /* 0xfffffeec00087947 */ /* 0x000fea000383ffff */
.L_x_633:
[----:B--2---:R2:W4:Y:S02]  /*1bac0*/  SYNCS.PHASECHK.TRANS64.TRYWAIT P1, [R3+URZ+0x28830], R0 ;  /* 0x02883000030075a7 */ /* 0x004524000802017f */
[----:B----4-:R-:W-:Y:S05]  /*1bad0*/  @!P1 NANOSLEEP.SYNCS 0x989680 ;  /* 0x009896800000995d */ /* 0x010fea0003900000 */
[----:B------:R-:W4:Y:S02]  /*1bae0*/  @!P1 SYNCS.PHASECHK.TRANS64 P1, [R3+URZ+0x28830], R0 ;  /* 0x02883000030095a7 */ /* 0x000f24000802007f */
[----:B----4-:R-:W-:Y:S05]  /*1baf0*/  @!P1 BRA `(.L_x_633) ;  /* 0xfffffffc00f09947 */ /* 0x010fea000383ffff */
[----:B------:R-:W-:Y:S05]  /*1bb00*/  BRA `(.L_x_632) ;  /* 0xffffff0000e07947 */ /* 0x000fea000383ffff */
.L_x_640:
[----:B-1----:R1:W2:Y:S02]  /*1bb10*/  SYNCS.PHASECHK.TRANS64.TRYWAIT P2, [R5+URZ+0x28830], R6 ;  /* 0x02883006050075a7 */ /* 0x0022a4000804017f */
[----:B--2---:R-:W-:Y:S05]  /*1bb20*/  @!P2 NANOSLEEP.SYNCS 0x989680 ;  /* 0x009896800000a95d */ /* 0x004fea0003900000 */
[----:B------:R-:W2:Y:S02]  /*1bb30*/  @!P2 SYNCS.PHASECHK.TRANS64 P2, [R5+URZ+0x28830], R6 ;  /* 0x028830060500a5a7 */ /* 0x000ea4000804007f */
[----:B--2---:R-:W-:Y:S05]  /*1bb40*/  @!P2 BRA `(.L_x_640) ;  /* 0xfffffffc00f0a947 */ /* 0x004fea000383ffff */
[----:B------:R-:W-:Y:S05]  /*1bb50*/  BRA `(.L_x_639) ;  /* 0xffffff3000407947 */ /* 0x000fea000383ffff */
.L_x_644:
[----:B-1----:R1:W2:Y:S02]  /*1bb60*/  SYNCS.PHASECHK.TRANS64.TRYWAIT P1, [R5+URZ+0x28850], R4 ;  /* 0x02885004050075a7 */ /* 0x0022a4000802017f */
[----:B--2---:R-:W-:Y:S05]  /*1bb70*/  @!P1 NANOSLEEP.SYNCS 0x989680 ;  /* 0x009896800000995d */ /* 0x004fea0003900000 */
[----:B------:R-:W2:Y:S02]  /*1bb80*/  @!P1 SYNCS.PHASECHK.TRANS64 P1, [R5+URZ+0x28850], R4 ;  /* 0x02885004050095a7 */ /* 0x000ea4000802007f */
[----:B--2---:R-:W-:Y:S05]  /*1bb90*/  @!P1 BRA `(.L_x_644) ;  /* 0xfffffffc00f09947 */ /* 0x004fea000383ffff */
[----:B------:R-:W-:Y:S05]  /*1bba0*/  BRA `(.L_x_641) ;  /* 0xffffff34004c7947 */ /* 0x000fea000383ffff */
.L_x_651:
[----:B-1----:R1:W2:Y:S02]  /*1bbb0*/  SYNCS.PHASECHK.TRANS64.TRYWAIT P1, [R11+URZ+0x28850], R0 ;  /* 0x028850000b0075a7 */ /* 0x0022a4000802017f */
[----:B--2---:R-:W-:Y:S05]  /*1bbc0*/  @!P1 NANOSLEEP.SYNCS 0x989680 ;  /* 0x009896800000995d */ /* 0x004fea0003900000 */
[----:B------:R-:W2:Y:S02]  /*1bbd0*/  @!P1 SYNCS.PHASECHK.TRANS64 P1, [R11+URZ+0x28850], R0 ;  /* 0x028850000b0095a7 */ /* 0x000ea4000802007f */
[----:B--2---:R-:W-:Y:S05]  /*1bbe0*/  @!P1 BRA `(.L_x_651) ;  /* 0xfffffffc00f09947 */ /* 0x004fea000383ffff */
[----:B------:R-:W-:Y:S05]  /*1bbf0*/  BRA `(.L_x_650) ;  /* 0xffffff58008c7947 */ /* 0x000fea000383ffff */
.L_x_666:
[----:B------:R-:W-:Y:S01]  /*1bc00*/  MOV R13, R4 ;  /* 0x00000004000d7202 */ /* 0x000fe20000000f00 */
[----:B------:R-:W-:Y:S01]  /*1bc10*/  IMAD.MOV.U32 R12, RZ, RZ, RZ ;  /* 0x000000ffff0c7224 */ /* 0x000fe200078e00ff */
[----:B------:R-:W-:Y:S01]  /*1bc20*/  MOV R15, 0xffffffff ;  /* 0xffffffff000f7802 */ /* 0x000fe20000000f00 */
[----:B------:R-:W-:-:S07]  /*1bc30*/  IMAD.MOV.U32 R11, RZ, RZ, 0x181f ;  /* 0x0000181fff0b7424 */ /* 0x000fce00078e00ff */
[----:B-1----:R-:W-:Y:S05]  /*1bc40*/  WARPSYNC.COLLECTIVE R15, `(.L_x_866) ;  /* 0x000000000f087348 */ /* 0x002fea0003c00000 */
[----:B------:R0:W2:Y:S02]  /*1bc50*/  SHFL.IDX P6, R14, R13, R12, R11 ;  /* 0x0000000c0d0e7389 */ /* 0x0000a400000c000b */
[----:B012---:R-:W-:Y:S01]  /*1bc60*/  ENDCOLLECTIVE ;  /* 0x000000000000791b */ /* 0x007fe20003800000 */
.L_x_866:
[----:B------:R-:W-:Y:S02]  /*1bc70*/  IMAD.MOV.U32 R13, RZ, RZ, R0 ;  /* 0x000000ffff0d7224 */ /* 0x000fe400078e0000 */
[----:B------:R-:W-:-:S07]  /*1bc80*/  IMAD.MOV.U32 R3, RZ, RZ, R14 ;  /* 0x000000ffff037224 */ /* 0x000fce00078e000e */
[----:B------:R-:W-:Y:S05]  /*1bc90*/  WARPSYNC.COLLECTIVE R15, `(.L_x_867) ;  /* 0x000000000f087348 */ /* 0x000fea0003c00000 */
[----:B------:R0:W1:Y:S02]  /*1bca0*/  SHFL.IDX P6, R14, R13, R12, R11 ;  /* 0x0000000c0d0e7389 */ /* 0x00006400000c000b */
[----:B01----:R-:W-:Y:S01]  /*1bcb0*/  ENDCOLLECTIVE ;  /* 0x000000000000791b */ /* 0x003fe20003800000 */
.L_x_867:
[----:B------:R-:W-:Y:S05]  /*1bcc0*/  BRA `(.L_x_868) ;  /* 0xffffff7c00c07947 */ /* 0x000fea000383ffff */
.L_x_669:
[----:B------:R-:W-:Y:S01]  /*1bcd0*/  BSSY B1, `(.L_x_869) ;  /* 0x0000008000017945 */ /* 0x000fe20003800000 */
[----:B------:R-:W-:Y:S01]  /*1bce0*/  MOV R13, R4 ;  /* 0x00000004000d7202 */ /* 0x000fe20000000f00 */
[----:B------:R-:W-:Y:S01]  /*1bcf0*/  IMAD.MOV.U32 R12, RZ, RZ, 0x1 ;  /* 0x00000001ff0c7424 */ /* 0x000fe200078e00ff */
[----:B----4-:R-:W-:Y:S01]  /*1bd00*/  MOV R15, 0xffffffff ;  /* 0xffffffff000f7802 */ /* 0x010fe20000000f00 */
[----:B------:R-:W-:-:S07]  /*1bd10*/  IMAD.MOV.U32 R11, RZ, RZ, 0x181f ;  /* 0x0000181fff0b7424 */ /* 0x000fce00078e00ff */
[----:B0123--:R-:W-:Y:S05]  /*1bd20*/  WARPSYNC.COLLECTIVE R15, `(.L_x_870) ;  /* 0x000000000f087348 */ /* 0x00ffea0003c00000 */
[----:B---3--:R3:W4:Y:S02]  /*1bd30*/  SHFL.IDX P6, R14, R13, R12, R11 ;  /* 0x0000000c0d0e7389 */ /* 0x00872400000c000b */
[----:B01234-:R-:W-:Y:S01]  /*1bd40*/  ENDCOLLECTIVE ;  /* 0x000000000000791b */ /* 0x01ffe20003800000 */
.L_x_870:
[----:B------:R-:W-:Y:S05]  /*1bd50*/  BSYNC B1 ;  /* 0x0000000000017941 */ /* 0x000fea0003800000 */
.L_x_869:
        /* <DEDUP_REMOVED lines=8> */
.L_x_871:
[----:B------:R-:W-:Y:S05]  /*1bde0*/  BRA `(.L_x_872) ;  /* 0xffffff7c00c07947 */ /* 0x000fea000383ffff */
.L_x_672:
        /* <DEDUP_REMOVED lines=8> */
.L_x_874:
[----:B------:R-:W-:Y:S05]  /*1be70*/  BSYNC B1 ;  /* 0x0000000000017941 */ /* 0x000fea0003800000 */
.L_x_873:
        /* <DEDUP_REMOVED lines=8> */
.L_x_875:
[----:B------:R-:W-:Y:S05]  /*1bf00*/  BRA `(.L_x_876) ;  /* 0xffffff7c00c07947 */ /* 0x000fea000383ffff */
.L_x_675:
[----:B------:R-:W-:Y:S01]  /*1bf10*/  BSSY B1, `(.L_x_877) ;  /* 0x0000008000017945 */ /* 0x000fe20003800000 */
[----:B------:R-:W-:Y:S01]  /*1bf20*/  MOV R13, R4 ;  /* 0x00000004000d7202 */ /* 0x000fe20000000f00 */
[----:B------:R-:W-:Y:S01]  /*1bf30*/  IMAD.MOV.U32 R12, RZ, RZ, 0x3 ;  /* 0x00000003ff0c7424 */ /* 0x000fe200078e00ff */
[----:B0-----:R-:W-:Y:S01]  /*1bf40*/  MOV R15, 0xffffffff ;  /* 0xffffffff000f7802 */ /* 0x001fe20000000f00 */
[----:B------:R-:W-:-:S07]  /*1bf50*/  IMAD.MOV.U32 R11, RZ, RZ, 0x181f ;  /* 0x0000181fff0b7424 */ /* 0x000fce00078e00ff */
[----:B-1234-:R-:W-:Y:S05]  /*1bf60*/  WARPSYNC.COLLECTIVE R15, `(.L_x_878) ;  /* 0x000000000f087348 */ /* 0x01efea0003c00000 */
[----:B----4-:R0:W4:Y:S02]  /*1bf70*/  SHFL.IDX P6, R14, R13, R12, R11 ;  /* 0x0000000c0d0e7389 */ /* 0x01012400000c000b */
[----:B01234-:R-:W-:Y:S01]  /*1bf80*/  ENDCOLLECTIVE ;  /* 0x000000000000791b */ /* 0x01ffe20003800000 */
.L_x_878:
[----:B------:R-:W-:Y:S05]  /*1bf90*/  BSYNC B1 ;  /* 0x0000000000017941 */ /* 0x000fea0003800000 */
.L_x_877:
        /* <DEDUP_REMOVED lines=8> */
.L_x_879:
[----:B------:R-:W-:Y:S05]  /*1c020*/  BRA `(.L_x_880) ;  /* 0xffffff7c00c07947 */ /* 0x000fea000383ffff */
.L_x_692:
[----:B------:R-:W0:Y:S01]  /*1c030*/  S2R R9, SR_TID.X ;  /* 0x0000000000097919 */ /* 0x000e220000002100 */
[----:B------:R-:W-:Y:S01]  /*1c040*/  BSSY B1, `(.L_x_881) ;  /* 0x000000a000017945 */ /* 0x000fe20003800000 */
[----:B------:R-:W-:Y:S01]  /*1c050*/  IMAD.MOV.U32 R12, RZ, RZ, RZ ;  /* 0x000000ffff0c7224 */ /* 0x000fe200078e00ff */
[----:B------:R-:W-:Y:S01]  /*1c060*/  MOV R15, 0xffffffff ;  /* 0xffffffff000f7802 */ /* 0x000fe20000000f00 */
[----:B------:R-:W-:Y:S01]  /*1c070*/  IMAD.MOV.U32 R11, RZ, RZ, 0x1f ;  /* 0x0000001fff0b7424 */ /* 0x000fe200078e00ff */
[----:B0-----:R-:W-:-:S04]  /*1c080*/  SHF.R.U32.HI R9, RZ, 0x5, R9 ;  /* 0x00000005ff097819 */ /* 0x001fc80000011609 */
[----:B------:R-:W-:-:S04]  /*1c090*/  LOP3.LUT R9, R9, 0x3, RZ, 0xc0, !PT ;  /* 0x0000000309097812 */ /* 0x000fc800078ec0ff */
[----:B------:R-:W-:-:S07]  /*1c0a0*/  MOV R13, R9 ;  /* 0x00000009000d7202 */ /* 0x000fce0000000f00 */
[----:B------:R-:W-:Y:S05]  /*1c0b0*/  WARPSYNC.COLLECTIVE R15, `(.L_x_882) ;  /* 0x000000000f087348 */ /* 0x000fea0003c00000 */
[----:B------:R0:W1:Y:S02]  /*1c0c0*/  SHFL.IDX P6, R14, R13, R12, R11 ;  /* 0x0000000c0d0e7389 */ /* 0x00006400000c000b */
[----:B01----:R-:W-:Y:S01]  /*1c0d0*/  ENDCOLLECTIVE ;  /* 0x000000000000791b */ /* 0x003fe20003800000 */
.L_x_882:
[----:B------:R-:W-:Y:S05]  /*1c0e0*/  BSYNC B1 ;  /* 0x0000000000017941 */ /* 0x000fea0003800000 */
.L_x_881:
[----:B------:R-:W-:Y:S05]  /*1c0f0*/  BRA `(.L_x_883) ;  /* 0xffffff90002c7947 */ /* 0x000fea000383ffff */
.L_x_694:
[----:B------:R-:W-:Y:S01]  /*1c100*/  BSSY B1, `(.L_x_884) ;  /* 0x0000006000017945 */ /* 0x000fe20003800000 */
[----:B------:R-:W-:-:S07]  /*1c110*/  IMAD.MOV.U32 R15, RZ, RZ, -0x1 ;  /* 0xffffffffff0f7424 */ /* 0x000fce00078e00ff */
[----:B0-----:R-:W-:Y:S05]  /*1c120*/  WARPSYNC.COLLECTIVE R15, `(.L_x_885) ;  /* 0x000000000f0c7348 */ /* 0x001fea0003c00000 */
[----:B------:R-:W-:Y:S02]  /*1c130*/  ELECT P6, UR62, PT ;  /* 0x00000000003e782f */ /* 0x000fe400038c0000 */
[----:B------:R-:W-:Y:S01]  /*1c140*/  MOV R14, UR62 ;  /* 0x0000003e000e7c02 */ /* 0x000fe20008000f00 */
[----:B0-----:R-:W-:Y:S10]  /*1c150*/  ENDCOLLECTIVE ;  /* 0x000000000000791b */ /* 0x001ff40003800000 */
.L_x_885:
[----:B------:R-:W-:Y:S05]  /*1c160*/  BSYNC B1 ;  /* 0x0000000000017941 */ /* 0x000fea0003800000 */
.L_x_884:
[----:B------:R-:W-:Y:S05]  /*1c170*/  BRA `(.L_x_693) ;  /* 0xffffff9000247947 */ /* 0x000fea000383ffff */
.L_x_696:
[----:B0-----:R0:W1:Y:S02]  /*1c180*/  SYNCS.PHASECHK.TRANS64.TRYWAIT P0, [R22+URZ+0x28820], R5 ;  /* 0x02882005160075a7 */ /* 0x001064000800017f */
[----:B-1----:R-:W-:Y:S05]  /*1c190*/  @!P0 NANOSLEEP.SYNCS 0x989680 ;  /* 0x009896800000895d */ /* 0x002fea0003900000 */
[----:B------:R-:W1:Y:S02]  /*1c1a0*/  @!P0 SYNCS.PHASECHK.TRANS64 P0, [R22+URZ+0x28820], R5 ;  /* 0x02882005160085a7 */ /* 0x000e64000800007f */
[----:B-1----:R-:W-:Y:S05]  /*1c1b0*/  @!P0 BRA `(.L_x_696) ;  /* 0xfffffffc00f08947 */ /* 0x002fea000383ffff */
[----:B------:R-:W-:Y:S05]  /*1c1c0*/  BRA `(.L_x_886) ;  /* 0xffffff9000347947 */ /* 0x000fea000383ffff */
.L_x_700:
[----:B0-----:R0:W1:Y:S02]  /*1c1d0*/  SYNCS.PHASECHK.TRANS64.TRYWAIT P0, [R5+URZ+0x288a0], R6 ;  /* 0x0288a006050075a7 */ /* 0x001064000800017f */
[----:B-1----:R-:W-:Y:S05]  /*1c1e0*/  @!P0 NANOSLEEP.SYNCS 0x989680 ;  /* 0x009896800000895d */ /* 0x002fea0003900000 */
[----:B------:R-:W1:Y:S02]  /*1c1f0*/  @!P0 SYNCS.PHASECHK.TRANS64 P0, [R5+URZ+0x288a0], R6 ;  /* 0x0288a006050085a7 */ /* 0x000e64000800007f */
[----:B-1----:R-:W-:Y:S05]  /*1c200*/  @!P0 BRA `(.L_x_700) ;  /* 0xfffffffc00f08947 */ /* 0x002fea000383ffff */
[----:B------:R-:W-:Y:S05]  /*1c210*/  BRA `(.L_x_887) ;  /* 0xffffff90004c7947 */ /* 0x000fea000383ffff */
.L_x_706:
[----:B-1----:R1:W2:Y:S02]  /*1c220*/  SYNCS.PHASECHK.TRANS64.TRYWAIT P0, [R5+URZ+0x288c0], R6 ;  /* 0x0288c006050075a7 */ /* 0x0022a4000800017f */
[----:B--2---:R-:W-:Y:S05]  /*1c230*/  @!P0 NANOSLEEP.SYNCS 0x989680 ;  /* 0x009896800000895d */ /* 0x004fea0003900000 */
[----:B------:R-:W2:Y:S02]  /*1c240*/  @!P0 SYNCS.PHASECHK.TRANS64 P0, [R5+URZ+0x288c0], R6 ;  /* 0x0288c006050085a7 */ /* 0x000ea4000800007f */
[----:B--2---:R-:W-:Y:S05]  /*1c250*/  @!P0 BRA `(.L_x_706) ;  /* 0xfffffffc00f08947 */ /* 0x004fea000383ffff */
[----:B------:R-:W-:Y:S05]  /*1c260*/  BRA `(.L_x_888) ;  /* 0xffffff94000c7947 */ /* 0x000fea000383ffff */
.L_x_714:
[----:B-1----:R1:W2:Y:S02]  /*1c270*/  SYNCS.PHASECHK.TRANS64.TRYWAIT P1, [R8+URZ+0x288a0], R7 ;  /* 0x0288a007080075a7 */ /* 0x0022a4000802017f */
[----:B--2---:R-:W-:Y:S05]  /*1c280*/  @!P1 NANOSLEEP.SYNCS 0x989680 ;  /* 0x009896800000995d */ /* 0x004fea0003900000 */
[----:B------:R-:W2:Y:S02]  /*1c290*/  @!P1 SYNCS.PHASECHK.TRANS64 P1, [R8+URZ+0x288a0], R7 ;  /* 0x0288a007080095a7 */ /* 0x000ea4000802007f */
[----:B--2---:R-:W-:Y:S05]  /*1c2a0*/  @!P1 BRA `(.L_x_714) ;  /* 0xfffffffc00f09947 */ /* 0x004fea000383ffff */
[----:B------:R-:W-:Y:S05]  /*1c2b0*/  BRA `(.L_x_889) ;  /* 0xffffff9800087947 */ /* 0x000fea000383ffff */
.L_x_720:
[----:B0-----:R0:W2:Y:S02]  /*1c2c0*/  SYNCS.PHASECHK.TRANS64.TRYWAIT P1, [R8+URZ+0x288c0], R7 ;  /* 0x0288c007080075a7 */ /* 0x0010a4000802017f */
[----:B--2---:R-:W-:Y:S05]  /*1c2d0*/  @!P1 NANOSLEEP.SYNCS 0x989680 ;  /* 0x009896800000995d */ /* 0x004fea0003900000 */
[----:B------:R-:W2:Y:S02]  /*1c2e0*/  @!P1 SYNCS.PHASECHK.TRANS64 P1, [R8+URZ+0x288c0], R7 ;  /* 0x0288c007080095a7 */ /* 0x000ea4000802007f */
[----:B--2---:R-:W-:Y:S05]  /*1c2f0*/  @!P1 BRA `(.L_x_720) ;  /* 0xfffffffc00f09947 */ /* 0x004fea000383ffff */
[----:B------:R-:W-:Y:S05]  /*1c300*/  BRA `(.L_x_890) ;  /* 0xffffff9800c07947 */ /* 0x000fea000383ffff */
.L_x_734:
[----:B------:R-:W0:Y:S01]  /*1c310*/  S2R R9, SR_TID.X ;  /* 0x0000000000097919 */ /* 0x000e220000002100 */
[----:B------:R-:W-:Y:S01]  /*1c320*/  BSSY B0, `(.L_x_891) ;  /* 0x000000a000007945 */ /* 0x000fe20003800000 */
[----:B------:R-:W-:Y:S01]  /*1c330*/  MOV R12, RZ ;  /* 0x000000ff000c7202 */ /* 0x000fe20000000f00 */
[----:B------:R-:W-:Y:S02]  /*1c340*/  IMAD.MOV.U32 R11, RZ, RZ, 0x1f ;  /* 0x0000001fff0b7424 */ /* 0x000fe400078e00ff */
[----:B------:R-:W-:Y:S01]  /*1c350*/  IMAD.MOV.U32 R15, RZ, RZ, -0x1 ;  /* 0xffffffffff0f7424 */ /* 0x000fe200078e00ff */
[----:B0-----:R-:W-:-:S04]  /*1c360*/  SHF.R.U32.HI R9, RZ, 0x5, R9 ;  /* 0x00000005ff097819 */ /* 0x001fc80000011609 */
[----:B------:R-:W-:-:S05]  /*1c370*/  LOP3.LUT R9, R9, 0x3, RZ, 0xc0, !PT ;  /* 0x0000000309097812 */ /* 0x000fca00078ec0ff */
[----:B------:R-:W-:-:S07]  /*1c380*/  IMAD.MOV.U32 R13, RZ, RZ, R9 ;  /* 0x000000ffff0d7224 */ /* 0x000fce00078e0009 */
[----:B-----5:R-:W-:Y:S05]  /*1c390*/  WARPSYNC.COLLECTIVE R15, `(.L_x_892) ;  /* 0x000000000f087348 */ /* 0x020fea0003c00000 */
[----:B------:R0:W1:Y:S02]  /*1c3a0*/  SHFL.IDX P6, R14, R13, R12, R11 ;  /* 0x0000000c0d0e7389 */ /* 0x00006400000c000b */
[----:B01---5:R-:W-:Y:S01]  /*1c3b0*/  ENDCOLLECTIVE ;  /* 0x000000000000791b */ /* 0x023fe20003800000 */
.L_x_892:
[----:B------:R-:W-:Y:S05]  /*1c3c0*/  BSYNC B0 ;  /* 0x0000000000007941 */ /* 0x000fea0003800000 */
.L_x_891:
[----:B------:R-:W-:Y:S05]  /*1c3d0*/  BRA `(.L_x_893) ;  /* 0xffffffa400807947 */ /* 0x000fea000383ffff */
.L_x_737:
[----:B0-----:R0:W1:Y:S02]  /*1c3e0*/  SYNCS.PHASECHK.TRANS64.TRYWAIT P0, [R7+URZ+0x28840], R2 ;  /* 0x02884002070075a7 */ /* 0x001064000800017f */
[----:B-1----:R-:W-:Y:S05]  /*1c3f0*/  @!P0 NANOSLEEP.SYNCS 0x989680 ;  /* 0x009896800000895d */ /* 0x002fea0003900000 */
[----:B------:R-:W1:Y:S02]  /*1c400*/  @!P0 SYNCS.PHASECHK.TRANS64 P0, [R7+URZ+0x28840], R2 ;  /* 0x02884002070085a7 */ /* 0x000e64000800007f */
[----:B-1----:R-:W-:Y:S05]  /*1c410*/  @!P0 BRA `(.L_x_737) ;  /* 0xfffffffc00f08947 */ /* 0x002fea000383ffff */
[----:B------:R-:W-:Y:S05]  /*1c420*/  BRA `(.L_x_894) ;  /* 0xffffffa400dc7947 */ /* 0x000fea000383ffff */
.L_x_738:
[----:B------:R-:W-:Y:S01]  /*1c430*/  BSSY B0, `(.L_x_895) ;  /* 0x0000008000007945 */ /* 0x000fe20003800000 */
[----:B------:R-:W-:Y:S01]  /*1c440*/  MOV R13, R0 ;  /* 0x00000000000d7202 */ /* 0x000fe20000000f00 */
[----:B------:R-:W-:Y:S01]  /*1c450*/  IMAD.MOV.U32 R12, RZ, RZ, RZ ;  /* 0x000000ffff0c7224 */ /* 0x000fe200078e00ff */
[----:B------:R-:W-:Y:S01]  /*1c460*/  MOV R15, 0xffffffff ;  /* 0xffffffff000f7802 */ /* 0x000fe20000000f00 */
[----:B------:R-:W-:-:S07]  /*1c470*/  IMAD.MOV.U32 R11, RZ, RZ, 0x181f ;  /* 0x0000181fff0b7424 */ /* 0x000fce00078e00ff */
[----:B------:R-:W-:Y:S05]  /*1c480*/  WARPSYNC.COLLECTIVE R15, `(.L_x_896) ;  /* 0x000000000f087348 */ /* 0x000fea0003c00000 */
[----:B------:R0:W1:Y:S02]  /*1c490*/  SHFL.IDX P6, R14, R13, R12, R11 ;  /* 0x0000000c0d0e7389 */ /* 0x00006400000c000b */
[----:B01----:R-:W-:Y:S01]  /*1c4a0*/  ENDCOLLECTIVE ;  /* 0x000000000000791b */ /* 0x003fe20003800000 */
.L_x_896:
[----:B------:R-:W-:Y:S05]  /*1c4b0*/  BSYNC B0 ;  /* 0x0000000000007941 */ /* 0x000fea0003800000 */
.L_x_895:
[----:B------:R-:W-:Y:S01]  /*1c4c0*/  IMAD.MOV.U32 R13, RZ, RZ, R4 ;  /* 0x000000ffff0d7224 */ /* 0x000fe200078e0004 */
[----:B------:R-:W-:Y:S01]  /*1c4d0*/  MOV R12, RZ ;  /* 0x000000ff000c7202 */ /* 0x000fe20000000f00 */
[----:B------:R-:W-:Y:S02]  /*1c4e0*/  IMAD.MOV.U32 R11, RZ, RZ, 0x181f ;  /* 0x0000181fff0b7424 */ /* 0x000fe400078e00ff */
[----:B------:R-:W-:Y:S02]  /*1c4f0*/  IMAD.MOV.U32 R15, RZ, RZ, -0x1 ;  /* 0xffffffffff0f7424 */ /* 0x000fe400078e00ff */
[----:B------:R-:W-:Y:S02]  /*1c500*/  IMAD.MOV.U32 R2, RZ, RZ, R14 ;  /* 0x000000ffff027224 */ /* 0x000fe400078e000e */
[----:B------:R-:W-:-:S07]  /*1c510*/  @P0 IMAD R8, R5, 0x2, R22 ;  /* 0x0000000205080824 */ /* 0x000fce00078e0216 */
[----:B------:R-:W-:Y:S05]  /*1c520*/  WARPSYNC.COLLECTIVE R15, `(.L_x_897) ;  /* 0x000000000f087348 */ /* 0x000fea0003c00000 */
[----:B------:R0:W1:Y:S02]  /*1c530*/  SHFL.IDX P6, R14, R13, R12, R11 ;  /* 0x0000000c0d0e7389 */ /* 0x00006400000c000b */
[----:B01----:R-:W-:Y:S01]  /*1c540*/  ENDCOLLECTIVE ;  /* 0x000000000000791b */ /* 0x003fe20003800000 */
.L_x_897:
[----:B------:R-:W-:Y:S01]  /*1c550*/  MOV R13, R0 ;  /* 0x00000000000d7202 */ /* 0x000fe20000000f00 */
[----:B------:R-:W-:Y:S01]  /*1c560*/  IMAD.MOV.U32 R12, RZ, RZ, 0x1 ;  /* 0x00000001ff0c7424 */ /* 0x000fe200078e00ff */
[----:B------:R-:W-:-:S07]  /*1c570*/  MOV R3, R14 ;  /* 0x0000000e00037202 */ /* 0x000fce0000000f00 */
[----:B------:R-:W-:Y:S05]  /*1c580*/  WARPSYNC.COLLECTIVE R15, `(.L_x_898) ;  /* 0x000000000f087348 */ /* 0x000fea0003c00000 */
[----:B------:R0:W1:Y:S02]  /*1c590*/  SHFL.IDX P6, R14, R13, R12, R11 ;  /* 0x0000000c0d0e7389 */ /* 0x00006400000c000b */
[----:B01----:R-:W-:Y:S01]  /*1c5a0*/  ENDCOLLECTIVE ;  /* 0x000000000000791b */ /* 0x003fe20003800000 */
.L_x_898:
[----:B------:R-:W-:-:S05]  /*1c5b0*/  @P0 LEA R3, P1, R31, R3, 0x1 ;  /* 0x000000031f030211 */ /* 0x000fca00078208ff */
[----:B------:R-:W-:-:S05]  /*1c5c0*/  @P0 IMAD.X R2, RZ, RZ, R2, P1 ;  /* 0x000000ffff020224 */ /* 0x000fca00008e0602 */
        /* <DEDUP_REMOVED lines=14> */
.L_x_899:
[----:B------:R-:W-:Y:S01]  /*1c6b0*/  @P0 LEA R8, R5, R22, 0x1 ;  /* 0x0000001605080211 */ /* 0x000fe200078e08ff */
[----:B------:R-:W-:Y:S02]  /*1c6c0*/  IMAD.MOV.U32 R13, RZ, RZ, R0 ;  /* 0x000000ffff0d7224 */ /* 0x000fe400078e0000 */
[----:B------:R-:W-:Y:S02]  /*1c6d0*/  IMAD.MOV.U32 R12, RZ, RZ, 0x2 ;  /* 0x00000002ff0c7424 */ /* 0x000fe400078e00ff */
[----:B------:R-:W-:-:S07]  /*1c6e0*/  IMAD.MOV.U32 R3, RZ, RZ, R14 ;  /* 0x000000ffff037224 */ /* 0x000fce00078e000e */
[----:B------:R-:W-:Y:S05]  /*1c6f0*/  WARPSYNC.COLLECTIVE R15, `(.L_x_900) ;  /* 0x000000000f087348 */ /* 0x000fea0003c00000 */
[----:B------:R0:W1:Y:S02]  /*1c700*/  SHFL.IDX P6, R14, R13, R12, R11 ;  /* 0x0000000c0d0e7389 */ /* 0x00006400000c000b */
[----:B01----:R-:W-:Y:S01]  /*1c710*/  ENDCOLLECTIVE ;  /* 0x000000000000791b */ /* 0x003fe20003800000 */
.L_x_900:
        /* <DEDUP_REMOVED lines=16> */
.L_x_901:
[----:B------:R-:W-:Y:S02]  /*1c820*/  @P0 IMAD R8, R5, 0x2, R22 ;  /* 0x0000000205080824 */ /* 0x000fe400078e0216 */
[----:B------:R-:W-:Y:S01]  /*1c830*/  IMAD.MOV.U32 R13, RZ, RZ, R0 ;  /* 0x000000ffff0d7224 */ /* 0x000fe200078e0000 */
[----:B------:R-:W-:Y:S01]  /*1c840*/  MOV R12, 0x3 ;  /* 0x00000003000c7802 */ /* 0x000fe20000000f00 */
[----:B------:R-:W-:-:S07]  /*1c850*/  IMAD.MOV.U32 R3, RZ, RZ, R14 ;  /* 0x000000ffff037224 */ /* 0x000fce00078e000e */
[----:B------:R-:W-:Y:S05]  /*1c860*/  WARPSYNC.COLLECTIVE R15, `(.L_x_902) ;  /* 0x000000000f087348 */ /* 0x000fea0003c00000 */
[----:B------:R0:W1:Y:S02]  /*1c870*/  SHFL.IDX P6, R14, R13, R12, R11 ;  /* 0x0000000c0d0e7389 */ /* 0x00006400000c000b */
[----:B01----:R-:W-:Y:S01]  /*1c880*/  ENDCOLLECTIVE ;  /* 0x000000000000791b */ /* 0x003fe20003800000 */
.L_x_902:
[----:B------:R-:W-:-:S04]  /*1c890*/  @P0 LEA R3, P1, R31, R3, 0x1 ;  /* 0x000000031f030211 */ /* 0x000fc800078208ff */
[----:B------:R-:W-:-:S04]  /*1c8a0*/  @P0 IADD3.X R2, RZ, R2, RZ, P1, !PT ;  /* 0x00000002ff020210 */ /* 0x000fc80000ffe4ff */
        /* <DEDUP_REMOVED lines=14> */
.L_x_903:
[----:B------:R-:W-:Y:S01]  /*1c990*/  @P0 IMAD R8, R5, 0x2, R22 ;  /* 0x0000000205080824 */ /* 0x000fe200078e0216 */
[----:B------:R-:W-:Y:S01]  /*1c9a0*/  MOV R13, R0 ;  /* 0x00000000000d7202 */ /* 0x000fe20000000f00 */
[----:B------:R-:W-:Y:S01]  /*1c9b0*/  IMAD.MOV.U32 R12, RZ, RZ, 0x4 ;  /* 0x00000004ff0c7424 */ /* 0x000fe200078e00ff */
[----:B------:R-:W-:-:S07]  /*1c9c0*/  MOV R3, R14 ;  /* 0x0000000e00037202 */ /* 0x000fce0000000f00 */
[----:B------:R-:W-:Y:S05]  /*1c9d0*/  WARPSYNC.COLLECTIVE R15, `(.L_x_904) ;  /* 0x000000000f087348 */ /* 0x000fea0003c00000 */
[----:B------:R0:W1:Y:S02]  /*1c9e0*/  SHFL.IDX P6, R14, R13, R12, R11 ;  /* 0x0000000c0d0e7389 */ /* 0x00006400000c000b */
[----:B01----:R-:W-:Y:S01]  /*1c9f0*/  ENDCOLLECTIVE ;  /* 0x000000000000791b */ /* 0x003fe20003800000 */
.L_x_904:
        /* <DEDUP_REMOVED lines=16> */
.L_x_905:
[----:B------:R-:W-:Y:S01]  /*1cb00*/  @P0 LEA R8, R5, R22, 0x1 ;  /* 0x0000001605080211 */ /* 0x000fe200078e08ff */
[----:B------:R-:W-:Y:S02]  /*1cb10*/  IMAD.MOV.U32 R13, RZ, RZ, R0 ;  /* 0x000000ffff0d7224 */ /* 0x000fe400078e0000 */
[----:B------:R-:W-:Y:S02]  /*1cb20*/  IMAD.MOV.U32 R12, RZ, RZ, 0x5 ;  /* 0x00000005ff0c7424 */ /* 0x000fe400078e00ff */
[----:B------:R-:W-:-:S07]  /*1cb30*/  IMAD.MOV.U32 R3, RZ, RZ, R14 ;  /* 0x000000ffff037224 */ /* 0x000fce00078e000e */
[----:B------:R-:W-:Y:S05]  /*1cb40*/  WARPSYNC.COLLECTIVE R15, `(.L_x_906) ;  /* 0x000000000f087348 */ /* 0x000fea0003c00000 */
[----:B------:R0:W1:Y:S02]  /*1cb50*/  SHFL.IDX P6, R14, R13, R12, R11 ;  /* 0x0000000c0d0e7389 */ /* 0x00006400000c000b */
[----:B01----:R-:W-:Y:S01]  /*1cb60*/  ENDCOLLECTIVE ;  /* 0x000000000000791b */ /* 0x003fe20003800000 */
.L_x_906:
        /* <DEDUP_REMOVED lines=16> */
.L_x_907:
[----:B------:R-:W-:Y:S02]  /*1cc70*/  @P0 IMAD R8, R5, 0x2, R22 ;  /* 0x0000000205080824 */ /* 0x000fe400078e0216 */
[----:B------:R-:W-:Y:S01]  /*1cc80*/  IMAD.MOV.U32 R13, RZ, RZ, R0 ;  /* 0x000000ffff0d7224 */ /* 0x000fe200078e0000 */
[----:B------:R-:W-:Y:S01]  /*1cc90*/  MOV R12, 0x6 ;  /* 0x00000006000c7802 */ /* 0x000fe20000000f00 */
[----:B------:R-:W-:-:S07]  /*1cca0*/  IMAD.MOV.U32 R3, RZ, RZ, R14 ;  /* 0x000000ffff037224 */ /* 0x000fce00078e000e */
[----:B------:R-:W-:Y:S05]  /*1ccb0*/  WARPSYNC.COLLECTIVE R15, `(.L_x_908) ;  /* 0x000000000f087348 */ /* 0x000fea0003c00000 */
[----:B------:R0:W1:Y:S02]  /*1ccc0*/  SHFL.IDX P6, R14, R13, R12, R11 ;  /* 0x0000000c0d0e7389 */ /* 0x00006400000c000b */
[----:B01----:R-:W-:Y:S01]  /*1ccd0*/  ENDCOLLECTIVE ;  /* 0x000000000000791b */ /* 0x003fe20003800000 */
.L_x_908:
        /* <DEDUP_REMOVED lines=16> */
.L_x_909:
[----:B------:R-:W-:Y:S01]  /*1cde0*/  @P0 IMAD R8, R5, 0x2, R22 ;  /* 0x0000000205080824 */ /* 0x000fe200078e0216 */
[----:B------:R-:W-:Y:S01]  /*1cdf0*/  MOV R13, R0 ;  /* 0x00000000000d7202 */ /* 0x000fe20000000f00 */
[----:B------:R-:W-:Y:S01]  /*1ce00*/  IMAD.MOV.U32 R12, RZ, RZ, 0x7 ;  /* 0x00000007ff0c7424 */ /* 0x000fe200078e00ff */
[----:B------:R-:W-:-:S07]  /*1ce10*/  MOV R3, R14 ;  /* 0x0000000e00037202 */ /* 0x000fce0000000f00 */
[----:B------:R-:W-:Y:S05]  /*1ce20*/  WARPSYNC.COLLECTIVE R15, `(.L_x_910) ;  /* 0x000000000f087348 */ /* 0x000fea0003c00000 */
[----:B------:R0:W1:Y:S02]  /*1ce30*/  SHFL.IDX P6, R14, R13, R12, R11 ;  /* 0x0000000c0d0e7389 */ /* 0x00006400000c000b */
[----:B01----:R-:W-:Y:S01]  /*1ce40*/  ENDCOLLECTIVE ;  /* 0x000000000000791b */ /* 0x003fe20003800000 */
.L_x_910:
[----:B------:R-:W-:-:S05]  /*1ce50*/  @P0 LEA R3, P1, R31, R3, 0x1 ;  /* 0x000000031f030211 */ /* 0x000fca00078208ff */
[----:B------:R-:W-:-:S05]  /*1ce60*/  @P0 IMAD.X R2, RZ, RZ, R2, P1 ;  /* 0x000000ffff020224 */ /* 0x000fca00008e0602 */
[----:B------:R-:W-:Y:S02]  /*1ce70*/  @P0 LOP3.LUT R3, R3, R2, RZ, 0x3c, !PT ;  /* 0x0000000203030212 */ /* 0x000fe400078e3cff */
[----:B------:R-:W-:Y:S02]  /*1ce80*/  MOV R13, R4 ;  /* 0x00000004000d7202 */ /* 0x000fe40000000f00 */
[----:B------:R-:W-:-:S04]  /*1ce90*/  @P0 LOP3.LUT R2, R3, R2, RZ, 0x3c, !PT ;  /* 0x0000000203020212 */ /* 0x000fc800078e3cff */
[----:B------:R-:W-:Y:S01]  /*1cea0*/  @P0 LOP3.LUT R3, R3, R2, RZ, 0x3c, !PT ;  /* 0x0000000203030212 */ /* 0x000fe200078e3cff */
[----:B------:R-:W-:-:S04]  /*1ceb0*/  IMAD.MOV.U32 R0, RZ, RZ, R14 ;  /* 0x000000ffff007224 */ /* 0x000fc800078e000e */
[----:B------:R-:W-:Y:S01]  /*1cec0*/  @!PT LDS RZ, [RZ] ;  /* 0x00000000fffff984 */ /* 0x000fe20000000800 */
[----:B------:R-:W-:Y:S01]  /*1ced0*/  @!PT LDS RZ, [RZ] ;  /* 0x00000000fffff984 */ /* 0x000fe20000000800 */
[----:B------:R-:W-:Y:S01]  /*1cee0*/  @!PT LDS RZ, [RZ] ;  /* 0x00000000fffff984 */ /* 0x000fe20000000800 */
[----:B------:R0:W-:Y:S03]  /*1cef0*/  @P0 LDGSTS.E.BYPASS.LTC128B.128 [R8+0x1b400], desc[UR38][R2.64], !P3 ;  /* 0x1b40000002080fae */ /* 0x0001e6000d901d66 */
[----:B0-----:R-:W-:Y:S05]  /*1cf00*/  WARPSYNC.COLLECTIVE R15, `(.L_x_911) ;  /* 0x000000000f087348 */ /* 0x001fea0003c00000 */
[----:B------:R1:W2:Y:S02]  /*1cf10*/  SHFL.IDX P6, R14, R13, R12, R11 ;  /* 0x0000000c0d0e7389 */ /* 0x0002a400000c000b */
[----:B012---:R-:W-:Y:S01]  /*1cf20*/  ENDCOLLECTIVE ;  /* 0x000000000000791b */ /* 0x007fe20003800000 */
.L_x_911:
[----:B------:R-:W-:Y:S01]  /*1cf30*/  @!PT LDS RZ, [RZ] ;  /* 0x00000000fffff984 */ /* 0x000fe20000000800 */
[----:B------:R-:W-:Y:S01]  /*1cf40*/  @!PT LDS RZ, [RZ] ;  /* 0x00000000fffff984 */ /* 0x000fe20000000800 */
[----:B------:R-:W-:Y:S01]  /*1cf50*/  @!PT LDS RZ, [RZ] ;  /* 0x00000000fffff984 */ /* 0x000fe20000000800 */
[----:B------:R0:W-:Y:S02]  /*1cf60*/  @P0 LDGSTS.E.BYPASS.LTC128B.128 [R8+0x1f400], desc[UR38][R2.64+0x80], !P2 ;  /* 0x1f40008002080fae */ /* 0x0001e4000d101d66 */
[----:B0-----:R-:W-:Y:S01]  /*1cf70*/  IMAD.MOV.U32 R2, RZ, RZ, R14 ;  /* 0x000000ffff027224 */ /* 0x001fe200078e000e */
[----:B------:R-:W-:Y:S06]  /*1cf80*/  BRA `(.L_x_912) ;  /* 0xffffffa000b47947 */ /* 0x000fec000383ffff */
.L_x_743:
[----:B------:R-:W-:Y:S01]  /*1cf90*/  IMAD.MOV.U32 R13, RZ, RZ, R5 ;  /* 0x000000ffff0d7224 */ /* 0x000fe200078e0005 */
[----:B------:R-:W-:Y:S01]  /*1cfa0*/  MOV R12, RZ ;  /* 0x000000ff000c7202 */ /* 0x000fe20000000f00 */
[----:B------:R-:W-:Y:S02]  /*1cfb0*/  IMAD.MOV.U32 R11, RZ, RZ, 0x181f ;  /* 0x0000181fff0b7424 */ /* 0x000fe400078e00ff */
[----:B------:R-:W-:Y:S02]  /*1cfc0*/  IMAD.MOV.U32 R15, RZ, RZ, -0x1 ;  /* 0xffffffffff0f7424 */ /* 0x000fe400078e00ff */
[----:B-----5:R-:W-:Y:S02]  /*1cfd0*/  IMAD R6, R20, R8, RZ ;  /* 0x0000000814067224 */ /* 0x020fe400078e02ff */
[----:B------:R-:W-:-:S07]  /*1cfe0*/  IMAD.IADD R4, R10, 0x1, R4 ;  /* 0x000000010a047824 */ /* 0x000fce00078e0204 */
[----:B------:R-:W-:Y:S05]  /*1cff0*/  WARPSYNC.COLLECTIVE R15, `(.L_x_913) ;  /* 0x000000000f087348 */ /* 0x000fea0003c00000 */
[----:B------:R0:W1:Y:S02]  /*1d000*/  SHFL.IDX P6, R14, R13, R12, R11 ;  /* 0x0000000c0d0e7389 */ /* 0x00006400000c000b */
[----:B01----:R-:W-:Y:S01]  /*1d010*/  ENDCOLLECTIVE ;  /* 0x000000000000791b */ /* 0x003fe20003800000 */
.L_x_913:
[C---:B------:R-:W-:Y:S01]  /*1d020*/  VIADD R7, R4.reuse, 0x10 ;  /* 0x0000001004077836 */ /* 0x040fe20000000000 */
[----:B------:R-:W-:Y:S01]  /*1d030*/  ISETP.GE.AND P3, PT, R4, R6, PT ;  /* 0x000000060400720c */ /* 0x000fe20003f66270 */
[----:B------:R-:W-:Y:S01]  /*1d040*/  IMAD.MOV.U32 R13, RZ, RZ, R0 ;  /* 0x000000ffff0d7224 */ /* 0x000fe200078e0000 */
[----:B------:R-:W-:-:S11]  /*1d050*/  MOV R2, R14 ;  /* 0x0000000e00027202 */ /* 0x000fd60000000f00 */
[----:B------:R-:W-:Y:S05]  /*1d060*/  WARPSYNC.COLLECTIVE R15, `(.L_x_914) ;  /* 0x000000000f087348 */ /* 0x000fea0003c00000 */
[----:B------:R0:W1:Y:S02]  /*1d070*/  SHFL.IDX P6, R14, R13, R12, R11 ;  /* 0x0000000c0d0e7389 */ /* 0x00006400000c000b */
[----:B01----:R-:W-:Y:S01]  /*1d080*/  ENDCOLLECTIVE ;  /* 0x000000000000791b */ /* 0x003fe20003800000 */
.L_x_914:
        /* <DEDUP_REMOVED lines=8> */
.L_x_915:
        /* <DEDUP_REMOVED lines=11> */
.L_x_916:
[----:B------:R-:W-:Y:S01]  /*1d1c0*/  IMAD.MOV.U32 R13, RZ, RZ, R5 ;  /* 0x000000ffff0d7224 */ /* 0x000fe200078e0005 */
[----:B------:R-:W-:Y:S02]  /*1d1d0*/  MOV R12, 0x2 ;  /* 0x00000002000c7802 */ /* 0x000fe40000000f00 */
[----:B------:R-:W-:-:S05]  /*1d1e0*/  @!P3 LEA R14, P2, R31, R14, 0x1 ;  /* 0x0000000e1f0eb211 */ /* 0x000fca00078408ff */
[----:B------:R-:W-:Y:S02]  /*1d1f0*/  @!P3 IMAD.X R7, RZ, RZ, R2, P2 ;  /* 0x000000ffff07b224 */ /* 0x000fe400010e0602 */
[----:B------:R-:W-:-:S07]  /*1d200*/  @!P3 IMAD.MOV.U32 R2, RZ, RZ, R14 ;  /* 0x000000ffff02b224 */ /* 0x000fce00078e000e */
[----:B------:R-:W-:Y:S05]  /*1d210*/  WARPSYNC.COLLECTIVE R15, `(.L_x_917) ;  /* 0x000000000f087348 */ /* 0x000fea0003c00000 */
[----:B------:R0:W1:Y:S02]  /*1d220*/  SHFL.IDX P6, R14, R13, R12, R11 ;  /* 0x0000000c0d0e7389 */ /* 0x00006400000c000b */
[----:B01----:R-:W-:Y:S01]  /*1d230*/  ENDCOLLECTIVE ;  /* 0x000000000000791b */ /* 0x003fe20003800000 */
.L_x_917:
[----:B------:R-:W-:Y:S01]  /*1d240*/  @!P3 MOV R3, R7 ;  /* 0x000000070003b202 */ /* 0x000fe20000000f00 */
[----:B------:R-:W-:-:S04]  /*1d250*/  VIADD R7, R4, 0x20 ;  /* 0x0000002004077836 */ /* 0x000fc80000000000 */
        /* <DEDUP_REMOVED lines=11> */
.L_x_918:
        /* <DEDUP_REMOVED lines=8> */
.L_x_919:
        /* <DEDUP_REMOVED lines=13> */
.L_x_920:
[----:B------:R-:W-:Y:S01]  /*1d460*/  MOV R13, R5 ;  /* 0x00000005000d7202 */ /* 0x000fe20000000f00 */
[----:B------:R-:W-:Y:S01]  /*1d470*/  IMAD.MOV.U32 R12, RZ, RZ, 0x4 ;  /* 0x00000004ff0c7424 */ /* 0x000fe200078e00ff */
[----:B------:R-:W-:-:S05]  /*1d480*/  @!P3 LEA R14, P2, R31, R14, 0x1 ;  /* 0x0000000e1f0eb211 */ /* 0x000fca00078408ff */
[----:B------:R-:W-:Y:S01]  /*1d490*/  @!P3 IMAD.X R7, RZ, RZ, R2, P2 ;  /* 0x000000ffff07b224 */ /* 0x000fe200010e0602 */
[----:B------:R-:W-:-:S07]  /*1d4a0*/  @!P3 MOV R2, R14 ;  /* 0x0000000e0002b202 */ /* 0x000fce0000000f00 */
[----:B------:R-:W-:Y:S05]  /*1d4b0*/  WARPSYNC.COLLECTIVE R15, `(.L_x_921) ;  /* 0x000000000f087348 */ /* 0x000fea0003c00000 */
[----:B------:R0:W1:Y:S02]  /*1d4c0*/  SHFL.IDX P6, R14, R13, R12, R11 ;  /* 0x0000000c0d0e7389 */ /* 0x00006400000c000b */
[----:B01----:R-:W-:Y:S01]  /*1d4d0*/  ENDCOLLECTIVE ;  /* 0x000000000000791b */ /* 0x003fe20003800000 */
.L_x_921:
[----:B------:R-:W-:Y:S02]  /*1d4e0*/  @!P3 IMAD.MOV.U32 R3, RZ, RZ, R7 ;  /* 0x000000ffff03b224 */ /* 0x000fe400078e0007 */
[----:B------:R-:W-:-:S03]  /*1d4f0*/  VIADD R7, R4, 0x40 ;  /* 0x0000004004077836 */ /* 0x000fc60000000000 */
        /* <DEDUP_REMOVED lines=11> */
.L_x_922:
        /* <DEDUP_REMOVED lines=8> */
.L_x_923:
        /* <DEDUP_REMOVED lines=13> */
.L_x_924:
        /* <DEDUP_REMOVED lines=8> */
.L_x_925:
[----:B------:R-:W-:-:S05]  /*1d780*/  @!P3 MOV R3, R7 ;  /* 0x000000070003b202 */ /* 0x000fca0000000f00 */
[----:B------:R-:W-:Y:S01]  /*1d790*/  @!PT LDS RZ, [RZ] ;  /* 0x00000000fffff984 */ /* 0x000fe20000000800 */
[----:B------:R-:W-:Y:S01]  /*1d7a0*/  @!PT LDS RZ, [RZ] ;  /* 0x00000000fffff984 */ /* 0x000fe20000000800 */
[----:B------:R-:W-:Y:S01]  /*1d7b0*/  @!PT LDS RZ, [RZ] ;  /* 0x00000000fffff984 */ /* 0x000fe20000000800 */
[----:B------:R-:W-:Y:S04]  /*1d7c0*/  @!P3 LDGSTS.E.BYPASS.LTC128B.128 [R9+0x12c00], desc[UR38][R2.64], !P0 ;  /* 0x12c000000209bfae */ /* 0x000fe8000c101d66 */
[----:B------:R0:W-:Y:S01]  /*1d7d0*/  @!P3 LDGSTS.E.BYPASS.LTC128B.128 [R9+0x16c00], desc[UR38][R2.64+0x80], !P1 ;  /* 0x16c000800209bfae */ /* 0x0001e2000c901d66 */
[----:B------:R-:W-:Y:S01]  /*1d7e0*/  MOV R13, R0 ;  /* 0x00000000000d7202 */ /* 0x000fe20000000f00 */
[----:B0-----:R-:W-:Y:S02]  /*1d7f0*/  VIADD R3, R4, 0x60 ;  /* 0x0000006004037836 */ /* 0x001fe40000000000 */
[----:B------:R-:W-:-:S07]  /*1d800*/  IMAD.MOV.U32 R2, RZ, RZ, R14 ;  /* 0x000000ffff027224 */ /* 0x000fce00078e000e */
[----:B------:R-:W-:Y:S05]  /*1d810*/  WARPSYNC.COLLECTIVE R15, `(.L_x_926) ;  /* 0x000000000f087348 */ /* 0x000fea0003c00000 */
[----:B------:R0:W1:Y:S02]  /*1d820*/  SHFL.IDX P6, R14, R13, R12, R11 ;  /* 0x0000000c0d0e7389 */ /* 0x00006400000c000b */
[----:B01----:R-:W-:Y:S01]  /*1d830*/  ENDCOLLECTIVE ;  /* 0x000000000000791b */ /* 0x003fe20003800000 */
.L_x_926:
[----:B------:R-:W-:Y:S01]  /*1d840*/  ISETP.GE.AND P3, PT, R3, R6, PT ;  /* 0x000000060300720c */ /* 0x000fe20003f66270 */
[----:B------:R-:W-:Y:S01]  /*1d850*/  IMAD.MOV.U32 R13, RZ, RZ, R5 ;  /* 0x000000ffff0d7224 */ /* 0x000fe200078e0005 */
[----:B------:R-:W-:-:S11]  /*1d860*/  MOV R12, 0x7 ;  /* 0x00000007000c7802 */ /* 0x000fd60000000f00 */
[----:B------:R-:W-:-:S04]  /*1d870*/  @!P3 LEA R14, P2, R31, R14, 0x1 ;  /* 0x0000000e1f0eb211 */ /* 0x000fc800078408ff */
[----:B------:R-:W-:Y:S01]  /*1d880*/  @!P3 IADD3.X R7, RZ, R2, RZ, P2, !PT ;  /* 0x00000002ff07b210 */ /* 0x000fe200017fe4ff */
[----:B------:R-:W-:-:S08]  /*1d890*/  @!P3 IMAD.MOV.U32 R2, RZ, RZ, R14 ;  /* 0x000000ffff02b224 */ /* 0x000fd000078e000e */
[----:B------:R-:W-:Y:S05]  /*1d8a0*/  WARPSYNC.COLLECTIVE R15, `(.L_x_927) ;  /* 0x000000000f087348 */ /* 0x000fea0003c00000 */
[----:B------:R0:W1:Y:S02]  /*1d8b0*/  SHFL.IDX P6, R14, R13, R12, R11 ;  /* 0x0000000c0d0e7389 */ /* 0x00006400000c000b */
[----:B01----:R-:W-:Y:S01]  /*1d8c0*/  ENDCOLLECTIVE ;  /* 0x000000000000791b */ /* 0x003fe20003800000 */
.L_x_927:
[----:B------:R-:W-:-:S05]  /*1d8d0*/  @!P3 MOV R3, R7 ;  /* 0x000000070003b202 */ /* 0x000fca0000000f00 */
[----:B------:R-:W-:Y:S01]  /*1d8e0*/  @!PT LDS RZ, [RZ] ;  /* 0x00000000fffff984 */ /* 0x000fe20000000800 */
[----:B------:R-:W-:Y:S01]  /*1d8f0*/  @!PT LDS RZ, [RZ] ;  /* 0x00000000fffff984 */ /* 0x000fe20000000800 */
[----:B------:R-:W-:Y:S01]  /*1d900*/  @!PT LDS RZ, [RZ] ;  /* 0x00000000fffff984 */ /* 0x000fe20000000800 */
[----:B------:R0:W-:Y:S04]  /*1d910*/  @!P3 LDGSTS.E.BYPASS.LTC128B.128 [R9+0x13400], desc[UR38][R2.64], !P0 ;  /* 0x134000000209bfae */ /* 0x0001e8000c101d66 */
[----:B------:R0:W-:Y:S01]  /*1d920*/  @!P3 LDGSTS.E.BYPASS.LTC128B.128 [R9+0x17400], desc[UR38][R2.64+0x80], !P1 ;  /* 0x174000800209bfae */ /* 0x0001e2000c901d66 */
[----:B------:R-:W-:Y:S01]  /*1d930*/  MOV R13, R0 ;  /* 0x00000000000d7202 */ /* 0x000fe20000000f00 */
[----:B------:R-:W-:-:S07]  /*1d940*/  IMAD.MOV.U32 R5, RZ, RZ, R14 ;  /* 0x000000ffff057224 */ /* 0x000fce00078e000e */
[----:B0-----:R-:W-:Y:S05]  /*1d950*/  WARPSYNC.COLLECTIVE R15, `(.L_x_928) ;  /* 0x000000000f087348 */ /* 0x001fea0003c00000 */
[----:B------:R1:W2:Y:S02]  /*1d960*/  SHFL.IDX P6, R14, R13, R12, R11 ;  /* 0x0000000c0d0e7389 */ /* 0x0002a400000c000b */
[----:B012---:R-:W-:Y:S01]  /*1d970*/  ENDCOLLECTIVE ;  /* 0x000000000000791b */ /* 0x007fe20003800000 */
.L_x_928:
[----:B------:R-:W-:Y:S05]  /*1d980*/  BRA `(.L_x_929) ;  /* 0xffffffa400207947 */ /* 0x000fea000383ffff */
.L_x_748:
[----:B0-----:R0:W1:Y:S02]  /*1d990*/  SYNCS.PHASECHK.TRANS64.TRYWAIT P0, [R22+URZ+0x28820], R3 ;  /* 0x02882003160075a7 */ /* 0x001064000800017f */
[----:B-1----:R-:W-:Y:S05]  /*1d9a0*/  @!P0 NANOSLEEP.SYNCS 0x989680 ;  /* 0x009896800000895d */ /* 0x002fea0003900000 */
[----:B------:R-:W1:Y:S02]  /*1d9b0*/  @!P0 SYNCS.PHASECHK.TRANS64 P0, [R22+URZ+0x28820], R3 ;  /* 0x02882003160085a7 */ /* 0x000e64000800007f */
[----:B-1----:R-:W-:Y:S05]  /*1d9c0*/  @!P0 BRA `(.L_x_748) ;  /* 0xfffffffc00f08947 */ /* 0x002fea000383ffff */
[----:B------:R-:W-:Y:S05]  /*1d9d0*/  BRA `(.L_x_930) ;  /* 0xffffffa400907947 */ /* 0x000fea000383ffff */
.L_x_753:
[----:B0-----:R0:W1:Y:S02]  /*1d9e0*/  SYNCS.PHASECHK.TRANS64.TRYWAIT P0, [R6+URZ+0x28840], R3 ;  /* 0x02884003060075a7 */ /* 0x001064000800017f */
[----:B-1----:R-:W-:Y:S05]  /*1d9f0*/  @!P0 NANOSLEEP.SYNCS 0x989680 ;  /* 0x009896800000895d */ /* 0x002fea0003900000 */
[----:B------:R-:W1:Y:S02]  /*1da00*/  @!P0 SYNCS.PHASECHK.TRANS64 P0, [R6+URZ+0x28840], R3 ;  /* 0x02884003060085a7 */ /* 0x000e64000800007f */
[----:B-1----:R-:W-:Y:S05]  /*1da10*/  @!P0 BRA `(.L_x_753) ;  /* 0xfffffffc00f08947 */ /* 0x002fea000383ffff */
[----:B------:R-:W-:Y:S05]  /*1da20*/  BRA `(.L_x_931) ;  /* 0xffffffa800607947 */ /* 0x000fea000383ffff */
.L_x_754:
[----:B------:R-:W-:Y:S01]  /*1da30*/  BSSY B1, `(.L_x_932) ;  /* 0x0000008000017945 */ /* 0x000fe20003800000 */
[----:B------:R-:W-:Y:S01]  /*1da40*/  IMAD.MOV.U32 R13, RZ, RZ, R9 ;  /* 0x000000ffff0d7224 */ /* 0x000fe200078e0009 */
[----:B------:R-:W-:Y:S01]  /*1da50*/  MOV R12, RZ ;  /* 0x000000ff000c7202 */ /* 0x000fe20000000f00 */
[----:B------:R-:W-:Y:S01]  /*1da60*/  IMAD.MOV.U32 R11, RZ, RZ, 0x181f ;  /* 0x0000181fff0b7424 */ /* 0x000fe200078e00ff */
[----:B------:R-:W-:-:S07]  /*1da70*/  MOV R15, 0xffffffff ;  /* 0xffffffff000f7802 */ /* 0x000fce0000000f00 */
[----:B------:R-:W-:Y:S05]  /*1da80*/  WARPSYNC.COLLECTIVE R15, `(.L_x_933) ;  /* 0x000000000f087348 */ /* 0x000fea0003c00000 */
[----:B------:R0:W1:Y:S02]  /*1da90*/  SHFL.IDX P6, R14, R13, R12, R11 ;  /* 0x0000000c0d0e7389 */ /* 0x00006400000c000b */
[----:B01----:R-:W-:Y:S01]  /*1daa0*/  ENDCOLLECTIVE ;  /* 0x000000000000791b */ /* 0x003fe20003800000 */
.L_x_933:
[----:B------:R-:W-:Y:S05]  /*1dab0*/  BSYNC B1 ;  /* 0x0000000000017941 */ /* 0x000fea0003800000 */
.L_x_932:
[----:B------:R-:W-:Y:S01]  /*1dac0*/  MOV R13, R7 ;  /* 0x00000007000d7202 */ /* 0x000fe20000000f00 */
[----:B------:R-:W-:Y:S01]  /*1dad0*/  IMAD.MOV.U32 R12, RZ, RZ, RZ ;  /* 0x000000ffff0c7224 */ /* 0x000fe200078e00ff */
[----:B------:R-:W-:Y:S01]  /*1dae0*/  MOV R11, 0x181f ;  /* 0x0000181f000b7802 */ /* 0x000fe20000000f00 */
[----:B------:R-:W-:Y:S02]  /*1daf0*/  IMAD.MOV.U32 R15, RZ, RZ, -0x1 ;  /* 0xffffffffff0f7424 */ /* 0x000fe400078e00ff */
[----:B------:R-:W-:Y:S02]  /*1db00*/  IMAD.MOV.U32 R3, RZ, RZ, R14 ;  /* 0x000000ffff037224 */ /* 0x000fe400078e000e */
[----:B------:R-:W-:-:S07]  /*1db10*/  IMAD.SHL.U32 R5, R31, 0x2, RZ ;  /* 0x000000021f057824 */ /* 0x000fce00078e00ff */
[----:B------:R-:W-:Y:S05]  /*1db20*/  WARPSYNC.COLLECTIVE R15, `(.L_x_934) ;  /* 0x000000000f087348 */ /* 0x000fea0003c00000 */
[----:B------:R0:W1:Y:S02]  /*1db30*/  SHFL.IDX P6, R14, R13, R12, R11 ;  /* 0x0000000c0d0e7389 */ /* 0x00006400000c000b */
[----:B01----:R-:W-:Y:S01]  /*1db40*/  ENDCOLLECTIVE ;  /* 0x000000000000791b */ /* 0x003fe20003800000 */
.L_x_934:
[----:B------:R-:W-:Y:S01]  /*1db50*/  IMAD R8, R8, 0x2, R22 ;  /* 0x0000000208087824 */ /* 0x000fe200078e0216 */
[----:B------:R-:W-:Y:S01]  /*1db60*/  MOV R13, R9 ;  /* 0x00000009000d7202 */ /* 0x000fe20000000f00 */
[----:B------:R-:W-:Y:S01]  /*1db70*/  IMAD.MOV.U32 R12, RZ, RZ, 0x1 ;  /* 0x00000001ff0c7424 */ /* 0x000fe200078e00ff */
[----:B------:R-:W-:-:S07]  /*1db80*/  MOV R2, R14 ;  /* 0x0000000e00027202 */ /* 0x000fce0000000f00 */
[----:B------:R-:W-:Y:S05]  /*1db90*/  WARPSYNC.COLLECTIVE R15, `(.L_x_935) ;  /* 0x000000000f087348 */ /* 0x000fea0003c00000 */
[----:B------:R0:W1:Y:S02]  /*1dba0*/  SHFL.IDX P6, R14, R13, R12, R11 ;  /* 0x0000000c0d0e7389 */ /* 0x00006400000c000b */
[----:B01----:R-:W-:Y:S01]  /*1dbb0*/  ENDCOLLECTIVE ;  /* 0x000000000000791b */ /* 0x003fe20003800000 */
.L_x_935:
        /* <DEDUP_REMOVED lines=12> */
.L_x_936:
[----:B------:R-:W-:Y:S01]  /*1dc80*/  MOV R13, R9 ;  /* 0x00000009000d7202 */ /* 0x000fe20000000f00 */
[----:B------:R-:W-:Y:S01]  /*1dc90*/  IMAD.MOV.U32 R12, RZ, RZ, 0x2 ;  /* 0x00000002ff0c7424 */ /* 0x000fe200078e00ff */
[----:B------:R-:W-:-:S07]  /*1dca0*/  MOV R2, R14 ;  /* 0x0000000e00027202 */ /* 0x000fce0000000f00 */
[----:B------:R-:W-:Y:S05]  /*1dcb0*/  WARPSYNC.COLLECTIVE R15, `(.L_x_937) ;  /* 0x000000000f087348 */ /* 0x000fea0003c00000 */
[----:B------:R0:W1:Y:S02]  /*1dcc0*/  SHFL.IDX P6, R14, R13, R12, R11 ;  /* 0x0000000c0d0e7389 */ /* 0x00006400000c000b */
[----:B01----:R-:W-:Y:S01]  /*1dcd0*/  ENDCOLLECTIVE ;  /* 0x000000000000791b */ /* 0x003fe20003800000 */
.L_x_937:
        /* <DEDUP_REMOVED lines=12> */
.L_x_938:
[----:B------:R-:W-:Y:S01]  /*1dda0*/  MOV R13, R9 ;  /* 0x00000009000d7202 */ /* 0x000fe20000000f00 */
[----:B------:R-:W-:Y:S01]  /*1ddb0*/  IMAD.MOV.U32 R12, RZ, RZ, 0x3 ;  /* 0x00000003ff0c7424 */ /* 0x000fe200078e00ff */
[----:B------:R-:W-:-:S07]  /*1ddc0*/  MOV R2, R14 ;  /* 0x0000000e00027202 */ /* 0x000fce0000000f00 */
[----:B------:R-:W-:Y:S05]  /*1ddd0*/  WARPSYNC.COLLECTIVE R15, `(.L_x_939) ;  /* 0x000000000f087348 */ /* 0x000fea0003c00000 */
[----:B------:R0:W1:Y:S02]  /*1dde0*/  SHFL.IDX P6, R14, R13, R12, R11 ;  /* 0x0000000c0d0e7389 */ /* 0x00006400000c000b */
[----:B01----:R-:W-:Y:S01]  /*1ddf0*/  ENDCOLLECTIVE ;  /* 0x000000000000791b */ /* 0x003fe20003800000 */
.L_x_939:
        /* <DEDUP_REMOVED lines=12> */
.L_x_940:
[----:B------:R-:W-:Y:S01]  /*1dec0*/  MOV R13, R9 ;  /* 0x00000009000d7202 */ /* 0x000fe20000000f00 */
[----:B------:R-:W-:Y:S01]  /*1ded0*/  IMAD.MOV.U32 R12, RZ, RZ, 0x4 ;  /* 0x00000004ff0c7424 */ /* 0x000fe200078e00ff */
[----:B------:R-:W-:-:S07]  /*1dee0*/  MOV R2, R14 ;  /* 0x0000000e00027202 */ /* 0x000fce0000000f00 */
[----:B------:R-:W-:Y:S05]  /*1def0*/  WARPSYNC.COLLECTIVE R15, `(.L_x_941) ;  /* 0x000000000f087348 */ /* 0x000fea0003c00000 */
[----:B------:R0:W1:Y:S02]  /*1df00*/  SHFL.IDX P6, R14, R13, R12, R11 ;  /* 0x0000000c0d0e7389 */ /* 0x00006400000c000b */
[----:B01----:R-:W-:Y:S01]  /*1df10*/  ENDCOLLECTIVE ;  /* 0x000000000000791b */ /* 0x003fe20003800000 */
.L_x_941:
        /* <DEDUP_REMOVED lines=12> */
.L_x_942:
[----:B------:R-:W-:Y:S01]  /*1dfe0*/  MOV R13, R9 ;  /* 0x00000009000d7202 */ /* 0x000fe20000000f00 */
[----:B------:R-:W-:Y:S01]  /*1dff0*/  IMAD.MOV.U32 R12, RZ, RZ, 0x5 ;  /* 0x00000005ff0c7424 */ /* 0x000fe200078e00ff */
[----:B------:R-:W-:-:S07]  /*1e000*/  MOV R2, R14 ;  /* 0x0000000e00027202 */ /* 0x000fce0000000f00 */
[----:B------:R-:W-:Y:S05]  /*1e010*/  WARPSYNC.COLLECTIVE R15, `(.L_x_943) ;  /* 0x000000000f087348 */ /* 0x000fea0003c00000 */
[----:B------:R0:W1:Y:S02]  /*1e020*/  SHFL.IDX P6, R14, R13, R12, R11 ;  /* 0x0000000c0d0e7389 */ /* 0x00006400000c000b */
[----:B01----:R-:W-:Y:S01]  /*1e030*/  ENDCOLLECTIVE ;  /* 0x000000000000791b */ /* 0x003fe20003800000 */
.L_x_943:
        /* <DEDUP_REMOVED lines=12> */
.L_x_944:
[----:B------:R-:W-:Y:S01]  /*1e100*/  MOV R13, R9 ;  /* 0x00000009000d7202 */ /* 0x000fe20000000f00 */
[----:B------:R-:W-:Y:S01]  /*1e110*/  IMAD.MOV.U32 R12, RZ, RZ, 0x6 ;  /* 0x00000006ff0c7424 */ /* 0x000fe200078e00ff */
[----:B------:R-:W-:-:S07]  /*1e120*/  MOV R2, R14 ;  /* 0x0000000e00027202 */ /* 0x000fce0000000f00 */
[----:B------:R-:W-:Y:S05]  /*1e130*/  WARPSYNC.COLLECTIVE R15, `(.L_x_945) ;  /* 0x000000000f087348 */ /* 0x000fea0003c00000 */
[----:B------:R0:W1:Y:S02]  /*1e140*/  SHFL.IDX P6, R14, R13, R12, R11 ;  /* 0x0000000c0d0e7389 */ /* 0x00006400000c000b */
[----:B01----:R-:W-:Y:S01]  /*1e150*/  ENDCOLLECTIVE ;  /* 0x000000000000791b */ /* 0x003fe20003800000 */
.L_x_945:
        /* <DEDUP_REMOVED lines=12> */
.L_x_946:
[----:B------:R-:W-:Y:S01]  /*1e220*/  MOV R13, R9 ;  /* 0x00000009000d7202 */ /* 0x000fe20000000f00 */
[----:B------:R-:W-:Y:S01]  /*1e230*/  IMAD.MOV.U32 R12, RZ, RZ, 0x7 ;  /* 0x00000007ff0c7424 */ /* 0x000fe200078e00ff */
[----:B------:R-:W-:-:S07]  /*1e240*/  MOV R2, R14 ;  /* 0x0000000e00027202 */ /* 0x000fce0000000f00 */
[----:B------:R-:W-:Y:S05]  /*1e250*/  WARPSYNC.COLLECTIVE R15, `(.L_x_947) ;  /* 0x000000000f087348 */ /* 0x000fea0003c00000 */
[----:B------:R0:W1:Y:S02]  /*1e260*/  SHFL.IDX P6, R14, R13, R12, R11 ;  /* 0x0000000c0d0e7389 */ /* 0x00006400000c000b */
[----:B01----:R-:W-:Y:S01]  /*1e270*/  ENDCOLLECTIVE ;  /* 0x000000000000791b */ /* 0x003fe20003800000 */
.L_x_947:
        /* <DEDUP_REMOVED lines=12> */
.L_x_948:
[----:B------:R-:W-:Y:S01]  /*1e340*/  MOV R2, R14 ;  /* 0x0000000e00027202 */ /* 0x000fe20000000f00 */
[----:B------:R-:W-:Y:S06]  /*1e350*/  BRA `(.L_x_949) ;  /* 0xffffffa400347947 */ /* 0x000fec000383ffff */
.L_x_759:
[----:B-1----:R1:W2:Y:S02]  /*1e360*/  SYNCS.PHASECHK.TRANS64.TRYWAIT P0, [R6+URZ+0x28860], R2 ;  /* 0x02886002060075a7 */ /* 0x0022a4000800017f */
[----:B--2---:R-:W-:Y:S05]  /*1e370*/  @!P0 NANOSLEEP.SYNCS 0x989680 ;  /* 0x009896800000895d */ /* 0x004fea0003900000 */
[----:B------:R-:W2:Y:S02]  /*1e380*/  @!P0 SYNCS.PHASECHK.TRANS64 P0, [R6+URZ+0x28860], R2 ;  /* 0x02886002060085a7 */ /* 0x000ea4000800007f */
[----:B--2---:R-:W-:Y:S05]  /*1e390*/  @!P0 BRA `(.L_x_759) ;  /* 0xfffffffc00f08947 */ /* 0x004fea000383ffff */
[----:B------:R-:W-:Y:S05]  /*1e3a0*/  BRA `(.L_x_950) ;  /* 0xffffffa400907947 */ /* 0x000fea000383ffff */
.L_x_760:
[----:B------:R-:W-:Y:S01]  /*1e3b0*/  BSSY B1, `(.L_x_951) ;  /* 0x0000008000017945 */ /* 0x000fe20003800000 */
[----:B------:R-:W-:Y:S01]  /*1e3c0*/  IMAD.MOV.U32 R13, RZ, RZ, R24 ;  /* 0x000000ffff0d7224 */ /* 0x000fe200078e0018 */
[----:B------:R-:W-:Y:S01]  /*1e3d0*/  MOV R12, RZ ;  /* 0x000000ff000c7202 */ /* 0x000fe20000000f00 */
[----:B------:R-:W-:Y:S01]  /*1e3e0*/  IMAD.MOV.U32 R11, RZ, RZ, 0x181f ;  /* 0x0000181fff0b7424 */ /* 0x000fe200078e00ff */
[----:B------:R-:W-:-:S07]  /*1e3f0*/  MOV R15, 0xffffffff ;  /* 0xffffffff000f7802 */ /* 0x000fce0000000f00 */
[----:B-1----:R-:W-:Y:S05]  /*1e400*/  WARPSYNC.COLLECTIVE R15, `(.L_x_952) ;  /* 0x000000000f087348 */ /* 0x002fea0003c00000 */
[----:B------:R0:W2:Y:S02]  /*1e410*/  SHFL.IDX P6, R14, R13, R12, R11 ;  /* 0x0000000c0d0e7389 */ /* 0x0000a400000c000b */
[----:B012---:R-:W-:Y:S01]  /*1e420*/  ENDCOLLECTIVE ;  /* 0x000000000000791b */ /* 0x007fe20003800000 */
.L_x_952:
[----:B------:R-:W-:Y:S05]  /*1e430*/  BSYNC B1 ;  /* 0x0000000000017941 */ /* 0x000fea0003800000 */
.L_x_951:
[----:B------:R-:W-:Y:S01]  /*1e440*/  MOV R13, R23 ;  /* 0x00000017000d7202 */ /* 0x000fe20000000f00 */
[----:B------:R-:W-:Y:S01]  /*1e450*/  IMAD.MOV.U32 R12, RZ, RZ, RZ ;  /* 0x000000ffff0c7224 */ /* 0x000fe200078e00ff */
[----:B------:R-:W-:Y:S01]  /*1e460*/  MOV R11, 0x181f ;  /* 0x0000181f000b7802 */ /* 0x000fe20000000f00 */
[----:B------:R-:W-:Y:S01]  /*1e470*/  IMAD.MOV.U32 R15, RZ, RZ, -0x1 ;  /* 0xffffffffff0f7424 */ /* 0x000fe200078e00ff */
[----:B------:R-:W-:Y:S01]  /*1e480*/  LEA R7, R7, R22, 0x1 ;  /* 0x0000001607077211 */ /* 0x000fe200078e08ff */
[----:B------:R-:W-:-:S07]  /*1e490*/  IMAD.MOV.U32 R3, RZ, RZ, R14 ;  /* 0x000000ffff037224 */ /* 0x000fce00078e000e */
[----:B------:R-:W-:Y:S05]  /*1e4a0*/  WARPSYNC.COLLECTIVE R15, `(.L_x_953) ;  /* 0x000000000f087348 */ /* 0x000fea0003c00000 */
[----:B------:R0:W1:Y:S02]  /*1e4b0*/  SHFL.IDX P6, R14, R13, R12, R11 ;  /* 0x0000000c0d0e7389 */ /* 0x00006400000c000b */
[----:B01----:R-:W-:Y:S01]  /*1e4c0*/  ENDCOLLECTIVE ;  /* 0x000000000000791b */ /* 0x003fe20003800000 */
.L_x_953:
[----:B------:R-:W-:Y:S01]  /*1e4d0*/  IMAD.MOV.U32 R13, RZ, RZ, R24 ;  /* 0x000000ffff0d7224 */ /* 0x000fe200078e0018 */
[----:B------:R-:W-:Y:S02]  /*1e4e0*/  MOV R12, 0x1 ;  /* 0x00000001000c7802 */ /* 0x000fe40000000f00 */
[----:B------:R-:W-:-:S07]  /*1e4f0*/  MOV R2, R14 ;  /* 0x0000000e00027202 */ /* 0x000fce0000000f00 */
[----:B------:R-:W-:Y:S05]  /*1e500*/  WARPSYNC.COLLECTIVE R15, `(.L_x_954) ;  /* 0x000000000f087348 */ /* 0x000fea0003c00000 */
[----:B------:R0:W1:Y:S02]  /*1e510*/  SHFL.IDX P6, R14, R13, R12, R11 ;  /* 0x0000000c0d0e7389 */ /* 0x00006400000c000b */
[----:B01----:R-:W-:Y:S01]  /*1e520*/  ENDCOLLECTIVE ;  /* 0x000000000000791b */ /* 0x003fe20003800000 */
.L_x_954:
[----:B------:R-:W-:-:S05]  /*1e530*/  IADD3 R2, P0, R2, R5, RZ ;  /* 0x0000000502027210 */ /* 0x000fca0007f1e0ff */
        /* <DEDUP_REMOVED lines=13> */
.L_x_955:
[----:B------:R-:W-:Y:S01]  /*1e610*/  IMAD.MOV.U32 R13, RZ, RZ, R24 ;  /* 0x000000ffff0d7224 */ /* 0x000fe200078e0018 */
[----:B------:R-:W-:Y:S01]  /*1e620*/  MOV R12, 0x2 ;  /* 0x00000002000c7802 */ /* 0x000fe20000000f00 */
[----:B------:R-:W-:-:S07]  /*1e630*/  IMAD.MOV.U32 R2, RZ, RZ, R14 ;  /* 0x000000ffff027224 */ /* 0x000fce00078e000e */
[----:B------:R-:W-:Y:S05]  /*1e640*/  WARPSYNC.COLLECTIVE R15, `(.L_x_956) ;  /* 0x000000000f087348 */ /* 0x000fea0003c00000 */
[----:B------:R0:W1:Y:S02]  /*1e650*/  SHFL.IDX P6, R14, R13, R12, R11 ;  /* 0x0000000c0d0e7389 */ /* 0x00006400000c000b */
[----:B01----:R-:W-:Y:S01]  /*1e660*/  ENDCOLLECTIVE ;  /* 0x000000000000791b */ /* 0x003fe20003800000 */
.L_x_956:
[----:B------:R-:W-:-:S04]  /*1e670*/  IADD3 R2, P0, R2, R5, RZ ;  /* 0x0000000502027210 */ /* 0x000fc80007f1e0ff */
[----:B------:R-:W-:Y:S02]  /*1e680*/  IADD3.X R3, RZ, R3, RZ, P0, !PT ;  /* 0x00000003ff037210 */ /* 0x000fe400007fe4ff */
        /* <DEDUP_REMOVED lines=12> */
.L_x_957:
[----:B------:R-:W-:Y:S01]  /*1e750*/  IMAD.MOV.U32 R13, RZ, RZ, R24 ;  /* 0x000000ffff0d7224 */ /* 0x000fe200078e0018 */
[----:B------:R-:W-:Y:S01]  /*1e760*/  MOV R12, 0x3 ;  /* 0x00000003000c7802 */ /* 0x000fe20000000f00 */
[----:B------:R-:W-:-:S07]  /*1e770*/  IMAD.MOV.U32 R2, RZ, RZ, R14 ;  /* 0x000000ffff027224 */ /* 0x000fce00078e000e */
[----:B------:R-:W-:Y:S05]  /*1e780*/  WARPSYNC.COLLECTIVE R15, `(.L_x_958) ;  /* 0x000000000f087348 */ /* 0x000fea0003c00000 */
[----:B------:R0:W1:Y:S02]  /*1e790*/  SHFL.IDX P6, R14, R13, R12, R11 ;  /* 0x0000000c0d0e7389 */ /* 0x00006400000c000b */
[----:B01----:R-:W-:Y:S01]  /*1e7a0*/  ENDCOLLECTIVE ;  /* 0x000000000000791b */ /* 0x003fe20003800000 */
.L_x_958:
        /* <DEDUP_REMOVED lines=14> */
.L_x_959:
[----:B------:R-:W-:Y:S01]  /*1e890*/  IMAD.MOV.U32 R13, RZ, RZ, R24 ;  /* 0x000000ffff0d7224 */ /* 0x000fe200078e0018 */
[----:B------:R-:W-:Y:S01]  /*1e8a0*/  MOV R12, 0x4 ;  /* 0x00000004000c7802 */ /* 0x000fe20000000f00 */
[----:B------:R-:W-:-:S07]  /*1e8b0*/  IMAD.MOV.U32 R2, RZ, RZ, R14 ;  /* 0x000000ffff027224 */ /* 0x000fce00078e000e */
[----:B------:R-:W-:Y:S05]  /*1e8c0*/  WARPSYNC.COLLECTIVE R15, `(.L_x_960) ;  /* 0x000000000f087348 */ /* 0x000fea0003c00000 */
[----:B------:R0:W1:Y:S02]  /*1e8d0*/  SHFL.IDX P6, R14, R13, R12, R11 ;  /* 0x0000000c0d0e7389 */ /* 0x00006400000c000b */
[----:B01----:R-:W-:Y:S01]  /*1e8e0*/  ENDCOLLECTIVE ;  /* 0x000000000000791b */ /* 0x003fe20003800000 */
.L_x_960:
        /* <DEDUP_REMOVED lines=14> */
.L_x_961:
[----:B------:R-:W-:Y:S01]  /*1e9d0*/  IMAD.MOV.U32 R13, RZ, RZ, R24 ;  /* 0x000000ffff0d7224 */ /* 0x000fe200078e0018 */
[----:B------:R-:W-:Y:S01]  /*1e9e0*/  MOV R12, 0x5 ;  /* 0x00000005000c7802 */ /* 0x000fe20000000f00 */
[----:B------:R-:W-:-:S07]  /*1e9f0*/  IMAD.MOV.U32 R2, RZ, RZ, R14 ;  /* 0x000000ffff027224 */ /* 0x000fce00078e000e */
[----:B------:R-:W-:Y:S05]  /*1ea00*/  WARPSYNC.COLLECTIVE R15, `(.L_x_962) ;  /* 0x000000000f087348 */ /* 0x000fea0003c00000 */
[----:B------:R0:W1:Y:S02]  /*1ea10*/  SHFL.IDX P6, R14, R13, R12, R11 ;  /* 0x0000000c0d0e7389 */ /* 0x00006400000c000b */
[----:B01----:R-:W-:Y:S01]  /*1ea20*/  ENDCOLLECTIVE ;  /* 0x000000000000791b */ /* 0x003fe20003800000 */
.L_x_962:
        /* <DEDUP_REMOVED lines=14> */
.L_x_963:
[----:B------:R-:W-:Y:S01]  /*1eb10*/  IMAD.MOV.U32 R13, RZ, RZ, R24 ;  /* 0x000000ffff0d7224 */ /* 0x000fe200078e0018 */
[----:B------:R-:W-:Y:S01]  /*1eb20*/  MOV R12, 0x6 ;  /* 0x00000006000c7802 */ /* 0x000fe20000000f00 */
[----:B------:R-:W-:-:S07]  /*1eb30*/  IMAD.MOV.U32 R2, RZ, RZ, R14 ;  /* 0x000000ffff027224 */ /* 0x000fce00078e000e */
[----:B------:R-:W-:Y:S05]  /*1eb40*/  WARPSYNC.COLLECTIVE R15, `(.L_x_964) ;  /* 0x000000000f087348 */ /* 0x000fea0003c00000 */
[----:B------:R0:W1:Y:S02]  /*1eb50*/  SHFL.IDX P6, R14, R13, R12, R11 ;  /* 0x0000000c0d0e7389 */ /* 0x00006400000c000b */
[----:B01----:R-:W-:Y:S01]  /*1eb60*/  ENDCOLLECTIVE ;  /* 0x000000000000791b */ /* 0x003fe20003800000 */
.L_x_964:
        /* <DEDUP_REMOVED lines=14> */
.L_x_965:
[----:B------:R-:W-:Y:S01]  /*1ec50*/  IMAD.MOV.U32 R13, RZ, RZ, R24 ;  /* 0x000000ffff0d7224 */ /* 0x000fe200078e0018 */
[----:B------:R-:W-:Y:S01]  /*1ec60*/  MOV R12, 0x7 ;  /* 0x00000007000c7802 */ /* 0x000fe20000000f00 */
[----:B------:R-:W-:-:S07]  /*1ec70*/  IMAD.MOV.U32 R2, RZ, RZ, R14 ;  /* 0x000000ffff027224 */ /* 0x000fce00078e000e */
[----:B------:R-:W-:Y:S05]  /*1ec80*/  WARPSYNC.COLLECTIVE R15, `(.L_x_966) ;  /* 0x000000000f087348 */ /* 0x000fea0003c00000 */
[----:B------:R0:W1:Y:S02]  /*1ec90*/  SHFL.IDX P6, R14, R13, R12, R11 ;  /* 0x0000000c0d0e7389 */ /* 0x00006400000c000b */
[----:B01----:R-:W-:Y:S01]  /*1eca0*/  ENDCOLLECTIVE ;  /* 0x000000000000791b */ /* 0x003fe20003800000 */
.L_x_966:
[----:B------:R-:W-:-:S04]  /*1ecb0*/  IADD3 R2, P0, R2, R5, RZ ;  /* 0x0000000502027210 */ /* 0x000fc80007f1e0ff */
[----:B------:R-:W-:Y:S02]  /*1ecc0*/  IADD3.X R3, RZ, R3, RZ, P0, !PT ;  /* 0x00000003ff037210 */ /* 0x000fe400007fe4ff */
        /* <DEDUP_REMOVED lines=11> */
.L_x_967:
[----:B------:R-:W-:Y:S01]  /*1ed80*/  @!PT LDS RZ, [RZ] ;  /* 0x00000000fffff984 */ /* 0x000fe20000000800 */
[----:B------:R-:W-:Y:S01]  /*1ed90*/  @!PT LDS RZ, [RZ] ;  /* 0x00000000fffff984 */ /* 0x000fe20000000800 */
[----:B------:R-:W-:Y:S01]  /*1eda0*/  @!PT LDS RZ, [RZ] ;  /* 0x00000000fffff984 */ /* 0x000fe20000000800 */
[----:B------:R0:W-:Y:S01]  /*1edb0*/  LDGSTS.E.BYPASS.LTC128B.128 [R7+0x7400], desc[UR38][R2.64+0x80], !P0 ;  /* 0x0740008002077fae */ /* 0x0001e2000c101d66 */
[----:B------:R-:W-:Y:S05]  /*1edc0*/  BRA `(.L_x_968) ;  /* 0xffffffa000187947 */ /* 0x000fea000383ffff */
.L_x_768:
[----:B0-----:R0:W1:Y:S02]  /*1edd0*/  SYNCS.PHASECHK.TRANS64.TRYWAIT P0, [R0+URZ+0x28860], R3 ;  /* 0x02886003000075a7 */ /* 0x001064000800017f */
[----:B-1----:R-:W-:Y:S05]  /*1ede0*/  @!P0 NANOSLEEP.SYNCS 0x989680 ;  /* 0x009896800000895d */ /* 0x002fea0003900000 */
[----:B------:R-:W1:Y:S02]  /*1edf0*/  @!P0 SYNCS.PHASECHK.TRANS64 P0, [R0+URZ+0x28860], R3 ;  /* 0x02886003000085a7 */ /* 0x000e64000800007f */
[----:B-1----:R-:W-:Y:S05]  /*1ee00*/  @!P0 BRA `(.L_x_768) ;  /* 0xfffffffc00f08947 */ /* 0x002fea000383ffff */
[----:B------:R-:W-:Y:S05]  /*1ee10*/  BRA `(.L_x_969) ;  /* 0xffffffa400347947 */ /* 0x000fea000383ffff */
.L_x_769:
[----:B------:R-:W-:Y:S01]  /*1ee20*/  BSSY B0, `(.L_x_970) ;  /* 0x0000008000007945 */ /* 0x000fe20003800000 */
[----:B------:R-:W-:Y:S01]  /*1ee30*/  IMAD.MOV.U32 R13, RZ, RZ, R24 ;  /* 0x000000ffff0d7224 */ /* 0x000fe200078e0018 */
[----:B------:R-:W-:Y:S01]  /*1ee40*/  MOV R12, RZ ;  /* 0x000000ff000c7202 */ /* 0x000fe20000000f00 */
[----:B------:R-:W-:Y:S01]  /*1ee50*/  IMAD.MOV.U32 R11, RZ, RZ, 0x181f ;  /* 0x0000181fff0b7424 */ /* 0x000fe200078e00ff */
[----:B------:R-:W-:-:S07]  /*1ee60*/  MOV R15, 0xffffffff ;  /* 0xffffffff000f7802 */ /* 0x000fce0000000f00 */
[----:B0-2---:R-:W-:Y:S05]  /*1ee70*/  WARPSYNC.COLLECTIVE R15, `(.L_x_971) ;  /* 0x000000000f087348 */ /* 0x005fea0003c00000 */
[----:B--2---:R1:W2:Y:S02]  /*1ee80*/  SHFL.IDX P6, R14, R13, R12, R11 ;  /* 0x0000000c0d0e7389 */ /* 0x0042a400000c000b */
[----:B012---:R-:W-:Y:S01]  /*1ee90*/  ENDCOLLECTIVE ;  /* 0x000000000000791b */ /* 0x007fe20003800000 */
.L_x_971:
[----:B------:R-:W-:Y:S05]  /*1eea0*/  BSYNC B0 ;  /* 0x0000000000007941 */ /* 0x000fea0003800000 */
.L_x_970:
[----:B------:R-:W-:Y:S01]  /*1eeb0*/  MOV R13, R23 ;  /* 0x00000017000d7202 */ /* 0x000fe20000000f00 */
[----:B------:R-:W-:Y:S01]  /*1eec0*/  IMAD.MOV.U32 R12, RZ, RZ, RZ ;  /* 0x000000ffff0c7224 */ /* 0x000fe200078e00ff */
[----:B------:R-:W-:Y:S01]  /*1eed0*/  MOV R11, 0x181f ;  /* 0x0000181f000b7802 */ /* 0x000fe20000000f00 */
[----:B------:R-:W-:Y:S01]  /*1eee0*/  IMAD.MOV.U32 R15, RZ, RZ, -0x1 ;  /* 0xffffffffff0f7424 */ /* 0x000fe200078e00ff */
[----:B------:R-:W-:Y:S01]  /*1eef0*/  SHF.L.U32 R5, R31, 0x1, RZ ;  /* 0x000000011f057819 */ /* 0x000fe200000006ff */
[----:B------:R-:W-:Y:S01]  /*1ef00*/  IMAD.MOV.U32 R3, RZ, RZ, R14 ;  /* 0x000000ffff037224 */ /* 0x000fe200078e000e */
[----:B------:R-:W-:-:S07]  /*1ef10*/  LEA R4, R9, R22, 0x1 ;  /* 0x0000001609047211 */ /* 0x000fce00078e08ff */
[----:B------:R-:W-:Y:S05]  /*1ef20*/  WARPSYNC.COLLECTIVE R15, `(.L_x_972) ;  /* 0x000000000f087348 */ /* 0x000fea0003c00000 */
[----:B------:R0:W1:Y:S02]  /*1ef30*/  SHFL.IDX P6, R14, R13, R12, R11 ;  /* 0x0000000c0d0e7389 */ /* 0x00006400000c000b */
[----:B01----:R-:W-:Y:S01]  /*1ef40*/  ENDCOLLECTIVE ;  /* 0x000000000000791b */ /* 0x003fe20003800000 */
.L_x_972:
[----:B------:R-:W-:Y:S02]  /*1ef50*/  ULDC UR4, c[0x0][0x2f4] ;  /* 0x0000bd0000047ab9 */ /* 0x000fe40000000800 */
[----:B------:R-:W-:Y:S02]  /*1ef60*/  ISETP.GE.AND P1, PT, R31, UR4, PT ;  /* 0x000000041f007c0c */ /* 0x000fe4000bf26270 */
[----:B------:R-:W-:Y:S02]  /*1ef70*/  ISETP.GE.AND P0, PT, R30, UR4, PT ;  /* 0x000000041e007c0c */ /* 0x000fe4000bf06270 */
[C---:B------:R-:W-:Y:S02]  /*1ef80*/  ISETP.LT.OR P3, PT, R6.reuse, 0x1, P1 ;  /* 0x000000010600780c */ /* 0x040fe40000f61670 */
[----:B------:R-:W-:Y:S01]  /*1ef90*/  ISETP.LT.OR P4, PT, R6, 0x1, P0 ;  /* 0x000000010600780c */ /* 0x000fe20000781670 */
[----:B------:R-:W-:Y:S01]  /*1efa0*/  IMAD.MOV.U32 R13, RZ, RZ, R24 ;  /* 0x000000ffff0d7224 */ /* 0x000fe200078e0018 */
[----:B------:R-:W-:-:S02]  /*1efb0*/  MOV R12, 0x1 ;  /* 0x00000001000c7802 */ /* 0x000fc40000000f00 */
[----:B------:R-:W-:-:S13]  /*1efc0*/  IADD3 R2, P2, R14, R5, RZ ;  /* 0x000000050e027210 */ /* 0x000fda0007f5e0ff */
[----:B------:R-:W-:Y:S05]  /*1efd0*/  WARPSYNC.COLLECTIVE R15, `(.L_x_973) ;  /* 0x000000000f087348 */ /* 0x000fea0003c00000 */
[----:B------:R0:W1:Y:S02]  /*1efe0*/  SHFL.IDX P6, R14, R13, R12, R11 ;  /* 0x0000000c0d0e7389 */ /* 0x00006400000c000b */
[----:B01----:R-:W-:Y:S01]  /*1eff0*/  ENDCOLLECTIVE ;  /* 0x000000000000791b */ /* 0x003fe20003800000 */
.L_x_973:
        /* <DEDUP_REMOVED lines=13> */
.L_x_974:
[----:B------:R-:W-:Y:S01]  /*1f0d0*/  IMAD.MOV.U32 R13, RZ, RZ, R24 ;  /* 0x000000ffff0d7224 */ /* 0x000fe200078e0018 */
[----:B------:R-:W-:Y:S01]  /*1f0e0*/  MOV R12, 0x2 ;  /* 0x00000002000c7802 */ /* 0x000fe20000000f00 */
[----:B------:R-:W-:-:S07]  /*1f0f0*/  IMAD.MOV.U32 R10, RZ, RZ, R14 ;  /* 0x000000ffff0a7224 */ /* 0x000fce00078e000e */
[----:B------:R-:W-:Y:S05]  /*1f100*/  WARPSYNC.COLLECTIVE R15, `(.L_x_975) ;  /* 0x000000000f087348 */ /* 0x000fea0003c00000 */
[----:B------:R0:W1:Y:S02]  /*1f110*/  SHFL.IDX P6, R14, R13, R12, R11 ;  /* 0x0000000c0d0e7389 */ /* 0x00006400000c000b */
[----:B01----:R-:W-:Y:S01]  /*1f120*/  ENDCOLLECTIVE ;  /* 0x000000000000791b */ /* 0x003fe20003800000 */
.L_x_975:
[----:B------:R-:W-:-:S04]  /*1f130*/  IADD3 R2, P2, R10, R5, RZ ;  /* 0x000000050a027210 */ /* 0x000fc80007f5e0ff */
[----:B------:R-:W-:-:S05]  /*1f140*/  IADD3.X R3, RZ, R7, RZ, P2, !PT ;  /* 0x00000007ff037210 */ /* 0x000fca00017fe4ff */
        /* <DEDUP_REMOVED lines=12> */
.L_x_976:
[----:B------:R-:W-:Y:S01]  /*1f210*/  MOV R13, R24 ;  /* 0x00000018000d7202 */ /* 0x000fe20000000f00 */
[----:B------:R-:W-:Y:S01]  /*1f220*/  IMAD.MOV.U32 R12, RZ, RZ, 0x3 ;  /* 0x00000003ff0c7424 */ /* 0x000fe200078e00ff */
[----:B------:R-:W-:-:S13]  /*1f230*/  IADD3 R2, P2, R14, R5, RZ ;  /* 0x000000050e027210 */ /* 0x000fda0007f5e0ff */
[----:B------:R-:W-:Y:S05]  /*1f240*/  WARPSYNC.COLLECTIVE R15, `(.L_x_977) ;  /* 0x000000000f087348 */ /* 0x000fea0003c00000 */
[----:B------:R0:W1:Y:S02]  /*1f250*/  SHFL.IDX P6, R14, R13, R12, R11 ;  /* 0x0000000c0d0e7389 */ /* 0x00006400000c000b */
[----:B01----:R-:W-:Y:S01]  /*1f260*/  ENDCOLLECTIVE ;  /* 0x000000000000791b */ /* 0x003fe20003800000 */
.L_x_977:
        /* <DEDUP_REMOVED lines=8> */
[----:B------:R-:W-:Y:S01]  /*1f2f0*/  IMAD.MOV.U32 R13, RZ, RZ, R23 ;  /* 0x000000ffff0d7224 */ /* 0x000fe200078e0017 */
[----:B------:R-:W-:-:S11]  /*1f300*/  MOV R7, R14 ;  /* 0x0000000e00077202 */ /* 0x000fd60000000f00 */
[----:B0-----:R-:W-:Y:S05]  /*1f310*/  WARPSYNC.COLLECTIVE R15, `(.L_x_978) ;  /* 0x000000000f087348 */ /* 0x001fea0003c00000 */
[----:B------:R1:W2:Y:S02]  /*1f320*/  SHFL.IDX P6, R14, R13, R12, R11 ;  /* 0x0000000c0d0e7389 */ /* 0x0002a400000c000b */
[----:B012---:R-:W-:Y:S01]  /*1f330*/  ENDCOLLECTIVE ;  /* 0x000000000000791b */ /* 0x007fe20003800000 */
.L_x_978:
[----:B------:R-:W-:Y:S01]  /*1f340*/  IMAD.MOV.U32 R13, RZ, RZ, R24 ;  /* 0x000000ffff0d7224 */ /* 0x000fe200078e0018 */
[----:B------:R-:W-:Y:S02]  /*1f350*/  MOV R12, 0x4 ;  /* 0x00000004000c7802 */ /* 0x000fe40000000f00 */
[----:B------:R-:W-:-:S13]  /*1f360*/  IADD3 R2, P2, R14, R5, RZ ;  /* 0x000000050e027210 */ /* 0x000fda0007f5e0ff */
[----:B------:R-:W-:Y:S05]  /*1f370*/  WARPSYNC.COLLECTIVE R15, `(.L_x_979) ;  /* 0x000000000f087348 */ /* 0x000fea0003c00000 */
[----:B------:R0:W1:Y:S02]  /*1f380*/  SHFL.IDX P6, R14, R13, R12, R11 ;  /* 0x0000000c0d0e7389 */ /* 0x00006400000c000b */
[----:B01----:R-:W-:Y:S01]  /*1f390*/  ENDCOLLECTIVE ;  /* 0x000000000000791b */ /* 0x003fe20003800000 */
.L_x_979:
[----:B------:R-:W-:-:S05]  /*1f3a0*/  IADD3.X R3, RZ, R7, RZ, P2, !PT ;  /* 0x00000007ff037210 */ /* 0x000fca00017fe4ff */
        /* <DEDUP_REMOVED lines=12> */
.L_x_980:
[----:B------:R-:W-:Y:S01]  /*1f470*/  IMAD.MOV.U32 R13, RZ, RZ, R24 ;  /* 0x000000ffff0d7224 */ /* 0x000fe200078e0018 */
[----:B------:R-:W-:Y:S01]  /*1f480*/  MOV R12, 0x5 ;  /* 0x00000005000c7802 */ /* 0x000fe20000000f00 */
[----:B------:R-:W-:-:S07]  /*1f490*/  IMAD.MOV.U32 R10, RZ, RZ, R14 ;  /* 0x000000ffff0a7224 */ /* 0x000fce00078e000e */
[----:B------:R-:W-:Y:S05]  /*1f4a0*/  WARPSYNC.COLLECTIVE R15, `(.L_x_981) ;  /* 0x000000000f087348 */ /* 0x000fea0003c00000 */
[----:B------:R0:W1:Y:S02]  /*1f4b0*/  SHFL.IDX P6, R14, R13, R12, R11 ;  /* 0x0000000c0d0e7389 */ /* 0x00006400000c000b */
[----:B01----:R-:W-:Y:S01]  /*1f4c0*/  ENDCOLLECTIVE ;  /* 0x000000000000791b */ /* 0x003fe20003800000 */
.L_x_981:
        /* <DEDUP_REMOVED lines=14> */
.L_x_982:
[----:B------:R-:W-:Y:S01]  /*1f5b0*/  MOV R13, R24 ;  /* 0x00000018000d7202 */ /* 0x000fe20000000f00 */
[----:B------:R-:W-:Y:S01]  /*1f5c0*/  IMAD.MOV.U32 R12, RZ, RZ, 0x6 ;  /* 0x00000006ff0c7424 */ /* 0x000fe200078e00ff */
[----:B------:R-:W-:-:S13]  /*1f5d0*/  IADD3 R2, P2, R14, R5, RZ ;  /* 0x000000050e027210 */ /* 0x000fda0007f5e0ff */
[----:B------:R-:W-:Y:S05]  /*1f5e0*/  WARPSYNC.COLLECTIVE R15, `(.L_x_983) ;  /* 0x000000000f087348 */ /* 0x000fea0003c00000 */
[----:B------:R0:W1:Y:S02]  /*1f5f0*/  SHFL.IDX P6, R14, R13, R12, R11 ;  /* 0x0000000c0d0e7389 */ /* 0x00006400000c000b */
[----:B01----:R-:W-:Y:S01]  /*1f600*/  ENDCOLLECTIVE ;  /* 0x000000000000791b */ /* 0x003fe20003800000 */
.L_x_983:
        /* <DEDUP_REMOVED lines=13> */
.L_x_984:
[----:B------:R-:W-:Y:S01]  /*1f6e0*/  MOV R13, R24 ;  /* 0x00000018000d7202 */ /* 0x000fe20000000f00 */
[----:B------:R-:W-:Y:S01]  /*1f6f0*/  IMAD.MOV.U32 R12, RZ, RZ, 0x7 ;  /* 0x00000007ff0c7424 */ /* 0x000fe200078e00ff */
[----:B------:R-:W-:-:S07]  /*1f700*/  MOV R10, R14 ;  /* 0x0000000e000a7202 */ /* 0x000fce0000000f00 */
[----:B------:R-:W-:Y:S05]  /*1f710*/  WARPSYNC.COLLECTIVE R15, `(.L_x_985) ;  /* 0x000000000f087348 */ /* 0x000fea0003c00000 */
[----:B------:R0:W1:Y:S02]  /*1f720*/  SHFL.IDX P6, R14, R13, R12, R11 ;  /* 0x0000000c0d0e7389 */ /* 0x00006400000c000b */
[----:B01----:R-:W-:Y:S01]  /*1f730*/  ENDCOLLECTIVE ;  /* 0x000000000000791b */ /* 0x003fe20003800000 */
.L_x_985:
        /* <DEDUP_REMOVED lines=12> */
.L_x_986:
[----:B------:R-:W-:Y:S05]  /*1f800*/  BRA `(.L_x_987) ;  /* 0xffffff9c00d47947 */ /* 0x000fea000383ffff */
.L_x_774:
[----:B------:R-:W-:Y:S01]  /*1f810*/  BSSY B0, `(.L_x_988) ;  /* 0x0000008000007945 */ /* 0x000fe20003800000 */
[----:B------:R-:W-:Y:S01]  /*1f820*/  MOV R13, R16 ;  /* 0x00000010000d7202 */ /* 0x000fe20000000f00 */
[----:B------:R-:W-:Y:S01]  /*1f830*/  IMAD.MOV.U32 R12, RZ, RZ, RZ ;  /* 0x000000ffff0c7224 */ /* 0x000fe200078e00ff */
[----:B------:R-:W-:Y:S01]  /*1f840*/  MOV R11, 0x1f ;  /* 0x0000001f000b7802 */ /* 0x000fe20000000f00 */
[----:B------:R-:W-:-:S07]  /*1f850*/  IMAD.MOV.U32 R15, RZ, RZ, -0x1 ;  /* 0xffffffffff0f7424 */ /* 0x000fce00078e00ff */
[----:B0-----:R-:W-:Y:S05]  /*1f860*/  WARPSYNC.COLLECTIVE R15, `(.L_x_989) ;  /* 0x000000000f087348 */ /* 0x001fea0003c00000 */
[----:B------:R1:W2:Y:S02]  /*1f870*/  SHFL.IDX P6, R14, R13, R12, R11 ;  /* 0x0000000c0d0e7389 */ /* 0x0002a400000c000b */
[----:B012---:R-:W-:Y:S01]  /*1f880*/  ENDCOLLECTIVE ;  /* 0x000000000000791b */ /* 0x007fe20003800000 */
.L_x_989:
[----:B------:R-:W-:Y:S05]  /*1f890*/  BSYNC B0 ;  /* 0x0000000000007941 */ /* 0x000fea0003800000 */
.L_x_988:
[----:B------:R-:W-:Y:S01]  /*1f8a0*/  IMAD.MOV.U32 R13, RZ, RZ, R16 ;  /* 0x000000ffff0d7224 */ /* 0x000fe200078e0010 */
[----:B------:R-:W-:Y:S01]  /*1f8b0*/  MOV R12, 0x1 ;  /* 0x00000001000c7802 */ /* 0x000fe20000000f00 */
[----:B------:R-:W-:Y:S01]  /*1f8c0*/  IMAD.MOV.U32 R11, RZ, RZ, 0x1f ;  /* 0x0000001fff0b7424 */ /* 0x000fe200078e00ff */
[----:B------:R-:W-:Y:S02]  /*1f8d0*/  MOV R15, 0xffffffff ;  /* 0xffffffff000f7802 */ /* 0x000fe40000000f00 */
[----:B------:R-:W-:Y:S02]  /*1f8e0*/  MOV R5, R14 ;  /* 0x0000000e00057202 */ /* 0x000fe40000000f00 */
[----:B------:R-:W-:-:S07]  /*1f8f0*/  IADD3 R7, R19, R8, RZ ;  /* 0x0000000813077210 */ /* 0x000fce0007ffe0ff */
[----:B------:R-:W-:Y:S05]  /*1f900*/  WARPSYNC.COLLECTIVE R15, `(.L_x_990) ;  /* 0x000000000f087348 */ /* 0x000fea0003c00000 */
[----:B------:R0:W1:Y:S02]  /*1f910*/  SHFL.IDX P6, R14, R13, R12, R11 ;  /* 0x0000000c0d0e7389 */ /* 0x00006400000c000b */
[----:B01----:R-:W-:Y:S01]  /*1f920*/  ENDCOLLECTIVE ;  /* 0x000000000000791b */ /* 0x003fe20003800000 */
.L_x_990:
[----:B------:R-:W-:Y:S02]  /*1f930*/  ULDC UR4, c[0x0][0xc3c] ;  /* 0x00030f0000047ab9 */ /* 0x000fe40000000800 */
[----:B------:R-:W-:-:S13]  /*1f940*/  ISETP.GE.OR P1, PT, R7, UR4, !P0 ;  /* 0x0000000407007c0c */ /* 0x000fda000c726670 */
[----:B------:R-:W0:Y:S01]  /*1f950*/  @!P1 LDC.64 R2, c[0x0][0xc80] ;  /* 0x00032000ff029b82 */ /* 0x000e220000000a00 */
[----:B------:R-:W-:Y:S01]  /*1f960*/  IMAD.MOV.U32 R4, RZ, RZ, RZ ;  /* 0x000000ffff047224 */ /* 0x000fe200078e00ff */
[----:B------:R-:W-:Y:S01]  /*1f970*/  MOV R11, RZ ;  /* 0x000000ff000b7202 */ /* 0x000fe20000000f00 */
        /* <DEDUP_REMOVED lines=13> */
.L_x_991:
[----:B------:R-:W-:Y:S01]  /*1fa50*/  IMAD.MOV.U32 R12, RZ, RZ, 0x2 ;  /* 0x00000002ff0c7424 */ /* 0x000fe200078e00ff */
[----:B------:R-:W-:-:S05]  /*1fa60*/  SEL R7, R14, RZ, P1 ;  /* 0x000000ff0e077207 */ /* 0x000fca0000800000 */
[----:B------:R-:W-:-:S05]  /*1fa70*/  IMAD.IADD R6, R4, 0x1, R7 ;  /* 0x0000000104067824 */ /* 0x000fca00078e0207 */
[----:B------:R-:W-:-:S07]  /*1fa80*/  MOV R13, R6 ;  /* 0x00000006000d7202 */ /* 0x000fce0000000f00 */
[----:B------:R-:W-:Y:S05]  /*1fa90*/  WARPSYNC.COLLECTIVE R15, `(.L_x_992) ;  /* 0x000000000f087348 */ /* 0x000fea0003c00000 */
[----:B------:R0:W1:Y:S02]  /*1faa0*/  SHFL.UP P6, R14, R13, R12, R11 ;  /* 0x0400000c0d0e7389 */ /* 0x00006400000c000b */
[----:B01----:R-:W-:Y:S01]  /*1fab0*/  ENDCOLLECTIVE ;  /* 0x000000000000791b */ /* 0x003fe20003800000 */
.L_x_992:
[----:B------:R-:W-:Y:S02]  /*1fac0*/  MOV R12, 0x4 ;  /* 0x00000004000c7802 */ /* 0x000fe40000000f00 */
[----:B------:R-:W-:-:S04]  /*1fad0*/  SEL R7, R14, RZ, P2 ;  /* 0x000000ff0e077207 */ /* 0x000fc80001000000 */
[----:B------:R-:W-:-:S05]  /*1fae0*/  IADD3 R7, R6, R7, RZ ;  /* 0x0000000706077210 */ /* 0x000fca0007ffe0ff */
[----:B------:R-:W-:-:S07]  /*1faf0*/  IMAD.MOV.U32 R13, RZ, RZ, R7 ;  /* 0x000000ffff0d7224 */ /* 0x000fce00078e0007 */
[----:B------:R-:W-:Y:S05]  /*1fb00*/  WARPSYNC.COLLECTIVE R15, `(.L_x_993) ;  /* 0x000000000f087348 */ /* 0x000fea0003c00000 */
[----:B------:R0:W1:Y:S02]  /*1fb10*/  SHFL.UP P6, R14, R13, R12, R11 ;  /* 0x0400000c0d0e7389 */ /* 0x00006400000c000b */
[----:B01----:R-:W-:Y:S01]  /*1fb20*/  ENDCOLLECTIVE ;  /* 0x000000000000791b */ /* 0x003fe20003800000 */
.L_x_993:
[----:B------:R-:W-:Y:S01]  /*1fb30*/  IMAD.MOV.U32 R12, RZ, RZ, 0x8 ;  /* 0x00000008ff0c7424 */ /* 0x000fe200078e00ff */
[----:B------:R-:W-:-:S05]  /*1fb40*/  SEL R2, R14, RZ, P3 ;  /* 0x000000ff0e027207 */ /* 0x000fca0001800000 */
[----:B------:R-:W-:-:S05]  /*1fb50*/  IMAD.IADD R2, R7, 0x1, R2 ;  /* 0x0000000107027824 */ /* 0x000fca00078e0202 */
[----:B------:R-:W-:-:S07]  /*1fb60*/  MOV R13, R2 ;  /* 0x00000002000d7202 */ /* 0x000fce0000000f00 */
[----:B------:R-:W-:Y:S05]  /*1fb70*/  WARPSYNC.COLLECTIVE R15, `(.L_x_994) ;  /* 0x000000000f087348 */ /* 0x000fea0003c00000 */
[----:B------:R0:W1:Y:S02]  /*1fb80*/  SHFL.UP P6, R14, R13, R12, R11 ;  /* 0x0400000c0d0e7389 */ /* 0x00006400000c000b */
[----:B01----:R-:W-:Y:S01]  /*1fb90*/  ENDCOLLECTIVE ;  /* 0x000000000000791b */ /* 0x003fe20003800000 */
.L_x_994:
[----:B------:R-:W-:Y:S02]  /*1fba0*/  MOV R12, 0x10 ;  /* 0x00000010000c7802 */ /* 0x000fe40000000f00 */
[----:B------:R-:W-:-:S04]  /*1fbb0*/  SEL R3, R14, RZ, P4 ;  /* 0x000000ff0e037207 */ /* 0x000fc80002000000 */
[----:B------:R-:W-:-:S05]  /*1fbc0*/  IADD3 R3, R2, R3, RZ ;  /* 0x0000000302037210 */ /* 0x000fca0007ffe0ff */
[----:B------:R-:W-:-:S07]  /*1fbd0*/  IMAD.MOV.U32 R13, RZ, RZ, R3 ;  /* 0x000000ffff0d7224 */ /* 0x000fce00078e0003 */
[----:B------:R-:W-:Y:S05]  /*1fbe0*/  WARPSYNC.COLLECTIVE R15, `(.L_x_995) ;  /* 0x000000000f087348 */ /* 0x000fea0003c00000 */
[----:B------:R0:W1:Y:S02]  /*1fbf0*/  SHFL.UP P6, R14, R13, R12, R11 ;  /* 0x0400000c0d0e7389 */ /* 0x00006400000c000b */
[----:B01----:R-:W-:Y:S01]  /*1fc00*/  ENDCOLLECTIVE ;  /* 0x000000000000791b */ /* 0x003fe20003800000 */
.L_x_995:
[----:B------:R-:W-:Y:S01]  /*1fc10*/  IMAD.MOV.U32 R12, RZ, RZ, 0x1f ;  /* 0x0000001fff0c7424 */ /* 0x000fe200078e00ff */
[----:B------:R-:W-:Y:S02]  /*1fc20*/  MOV R11, 0x1f ;  /* 0x0000001f000b7802 */ /* 0x000fe40000000f00 */
[----:B------:R-:W-:-:S05]  /*1fc30*/  SEL R2, R14, RZ, P5 ;  /* 0x000000ff0e027207 */ /* 0x000fca0002800000 */
[----:B------:R-:W-:-:S05]  /*1fc40*/  IMAD.IADD R2, R3, 0x1, R2 ;  /* 0x0000000103027824 */ /* 0x000fca00078e0202 */
[----:B------:R-:W-:-:S07]  /*1fc50*/  MOV R13, R2 ;  /* 0x00000002000d7202 */ /* 0x000fce0000000f00 */
[----:B------:R-:W-:Y:S05]  /*1fc60*/  WARPSYNC.COLLECTIVE R15, `(.L_x_996) ;  /* 0x000000000f087348 */ /* 0x000fea0003c00000 */
[----:B------:R0:W1:Y:S02]  /*1fc70*/  SHFL.IDX P6, R14, R13, R12, R11 ;  /* 0x0000000c0d0e7389 */ /* 0x00006400000c000b */
[----:B01----:R-:W-:Y:S01]  /*1fc80*/  ENDCOLLECTIVE ;  /* 0x000000000000791b */ /* 0x003fe20003800000 */
.L_x_996:
[----:B------:R-:W-:Y:S05]  /*1fc90*/  BRA `(.L_x_997) ;  /* 0xffffff9c00e07947 */ /* 0x000fea000383ffff */
.L_x_779:
[----:B------:R-:W-:Y:S01]  /*1fca0*/  BSSY B0, `(.L_x_998) ;  /* 0x0000008000007945 */ /* 0x000fe20003800000 */
[----:B-----5:R-:W-:Y:S01]  /*1fcb0*/  IMAD.MOV.U32 R13, RZ, RZ, R4 ;  /* 0x000000ffff0d7224 */ /* 0x020fe200078e0004 */
[----:B------:R-:W-:Y:S01]  /*1fcc0*/  MOV R12, 0x1 ;  /* 0x00000001000c7802 */ /* 0x000fe20000000f00 */
[----:B------:R-:W-:Y:S01]  /*1fcd0*/  IMAD.MOV.U32 R11, RZ, RZ, RZ ;  /* 0x000000ffff0b7224 */ /* 0x000fe200078e00ff */
[----:B------:R-:W-:-:S07]  /*1fce0*/  MOV R15, 0xffffffff ;  /* 0xffffffff000f7802 */ /* 0x000fce0000000f00 */
[----:B0-----:R-:W-:Y:S05]  /*1fcf0*/  WARPSYNC.COLLECTIVE R15, `(.L_x_999) ;  /* 0x000000000f087348 */ /* 0x001fea0003c00000 */
[----:B------:R1:W2:Y:S02]  /*1fd00*/  SHFL.UP P6, R14, R13, R12, R11 ;  /* 0x0400000c0d0e7389 */ /* 0x0002a400000c000b */
[----:B012---:R-:W-:Y:S01]  /*1fd10*/  ENDCOLLECTIVE ;  /* 0x000000000000791b */ /* 0x007fe20003800000 */
.L_x_999:
[----:B------:R-:W-:Y:S05]  /*1fd20*/  BSYNC B0 ;  /* 0x0000000000007941 */ /* 0x000fea0003800000 */
.L_x_998:
[----:B------:R-:W-:Y:S01]  /*1fd30*/  SEL R13, R14, RZ, P1 ;  /* 0x000000ff0e0d7207 */ /* 0x000fe20000800000 */
[----:B------:R-:W-:Y:S01]  /*1fd40*/  IMAD.MOV.U32 R11, RZ, RZ, RZ ;  /* 0x000000ffff0b7224 */ /* 0x000fe200078e00ff */
[----:B------:R-:W-:Y:S02]  /*1fd50*/  MOV R12, 0x2 ;  /* 0x00000002000c7802 */ /* 0x000fe40000000f00 */
[----:B------:R-:W-:Y:S01]  /*1fd60*/  MOV R15, 0xffffffff ;  /* 0xffffffff000f7802 */ /* 0x000fe20000000f00 */
[----:B------:R-:W-:-:S07]  /*1fd70*/  IMAD.IADD R13, R4, 0x1, R13 ;  /* 0x00000001040d7824 */ /* 0x000fce00078e020d */
[----:B------:R-:W-:Y:S05]  /*1fd80*/  WARPSYNC.COLLECTIVE R15, `(.L_x_1000) ;  /* 0x000000000f087348 */ /* 0x000fea0003c00000 */
[----:B------:R0:W1:Y:S02]  /*1fd90*/  SHFL.UP P6, R14, R13, R12, R11 ;  /* 0x0400000c0d0e7389 */ /* 0x00006400000c000b */
[----:B01----:R-:W-:Y:S01]  /*1fda0*/  ENDCOLLECTIVE ;  /* 0x000000000000791b */ /* 0x003fe20003800000 */
.L_x_1000:
[----:B------:R-:W-:Y:S01]  /*1fdb0*/  IMAD.MOV.U32 R12, RZ, RZ, 0x4 ;  /* 0x00000004ff0c7424 */ /* 0x000fe200078e00ff */
[----:B------:R-:W-:-:S05]  /*1fdc0*/  SEL R0, R14, RZ, P2 ;  /* 0x000000ff0e007207 */ /* 0x000fca0001000000 */
[----:B------:R-:W-:-:S05]  /*1fdd0*/  IMAD.IADD R0, R13, 0x1, R0 ;  /* 0x000000010d007824 */ /* 0x000fca00078e0200 */
[----:B------:R-:W-:-:S07]  /*1fde0*/  MOV R13, R0 ;  /* 0x00000000000d7202 */ /* 0x000fce0000000f00 */
[----:B------:R-:W-:Y:S05]  /*1fdf0*/  WARPSYNC.COLLECTIVE R15, `(.L_x_1001) ;  /* 0x000000000f087348 */ /* 0x000fea0003c00000 */
[----:B------:R0:W1:Y:S02]  /*1fe00*/  SHFL.UP P6, R14, R13, R12, R11 ;  /* 0x0400000c0d0e7389 */ /* 0x00006400000c000b */
[----:B01----:R-:W-:Y:S01]  /*1fe10*/  ENDCOLLECTIVE ;  /* 0x000000000000791b */ /* 0x003fe20003800000 */
.L_x_1001:
[----:B------:R-:W-:Y:S02]  /*1fe20*/  MOV R12, 0x8 ;  /* 0x00000008000c7802 */ /* 0x000fe40000000f00 */
[----:B------:R-:W-:-:S04]  /*1fe30*/  SEL R3, R14, RZ, P3 ;  /* 0x000000ff0e037207 */ /* 0x000fc80001800000 */
[----:B------:R-:W-:-:S05]  /*1fe40*/  IADD3 R2, R0, R3, RZ ;  /* 0x0000000300027210 */ /* 0x000fca0007ffe0ff */
[----:B------:R-:W-:-:S07]  /*1fe50*/  IMAD.MOV.U32 R13, RZ, RZ, R2 ;  /* 0x000000ffff0d7224 */ /* 0x000fce00078e0002 */
[----:B------:R-:W-:Y:S05]  /*1fe60*/  WARPSYNC.COLLECTIVE R15, `(.L_x_1002) ;  /* 0x000000000f087348 */ /* 0x000fea0003c00000 */
[----:B------:R0:W1:Y:S02]  /*1fe70*/  SHFL.UP P6, R14, R13, R12, R11 ;  /* 0x0400000c0d0e7389 */ /* 0x00006400000c000b */
[----:B01----:R-:W-:Y:S01]  /*1fe80*/  ENDCOLLECTIVE ;  /* 0x000000000000791b */ /* 0x003fe20003800000 */
.L_x_1002:
[----:B------:R-:W-:Y:S01]  /*1fe90*/  IMAD.MOV.U32 R12, RZ, RZ, 0x10 ;  /* 0x00000010ff0c7424 */ /* 0x000fe200078e00ff */
[----:B------:R-:W-:-:S05]  /*1fea0*/  SEL R3, R14, RZ, P4 ;  /* 0x000000ff0e037207 */ /* 0x000fca0002000000 */
[----:B------:R-:W-:-:S05]  /*1feb0*/  IMAD.IADD R3, R2, 0x1, R3 ;  /* 0x0000000102037824 */ /* 0x000fca00078e0203 */
[----:B------:R-:W-:-:S07]  /*1fec0*/  MOV R13, R3 ;  /* 0x00000003000d7202 */ /* 0x000fce0000000f00 */
[----:B------:R-:W-:Y:S05]  /*1fed0*/  WARPSYNC.COLLECTIVE R15, `(.L_x_1003) ;  /* 0x000000000f087348 */ /* 0x000fea0003c00000 */
[----:B------:R0:W1:Y:S02]  /*1fee0*/  SHFL.UP P6, R14, R13, R12, R11 ;  /* 0x0400000c0d0e7389 */ /* 0x00006400000c000b */
[----:B01----:R-:W-:Y:S01]  /*1fef0*/  ENDCOLLECTIVE ;  /* 0x000000000000791b */ /* 0x003fe20003800000 */
.L_x_1003:
[----:B------:R-:W-:Y:S01]  /*1ff00*/  MOV R12, 0x1f ;  /* 0x0000001f000c7802 */ /* 0x000fe20000000f00 */
[----:B------:R-:W-:Y:S01]  /*1ff10*/  IMAD.MOV.U32 R11, RZ, RZ, 0x1f ;  /* 0x0000001fff0b7424 */ /* 0x000fe200078e00ff */
[----:B------:R-:W-:-:S04]  /*1ff20*/  SEL R2, R14, RZ, P5 ;  /* 0x000000ff0e027207 */ /* 0x000fc80002800000 */
[----:B------:R-:W-:-:S05]  /*1ff30*/  IADD3 R2, R3, R2, RZ ;  /* 0x0000000203027210 */ /* 0x000fca0007ffe0ff */
[----:B------:R-:W-:-:S07]  /*1ff40*/  IMAD.MOV.U32 R13, RZ, RZ, R2 ;  /* 0x000000ffff0d7224 */ /* 0x000fce00078e0002 */
[----:B------:R-:W-:Y:S05]  /*1ff50*/  WARPSYNC.COLLECTIVE R15, `(.L_x_1004) ;  /* 0x000000000f087348 */ /* 0x000fea0003c00000 */
[----:B------:R0:W1:Y:S02]  /*1ff60*/  SHFL.IDX P6, R14, R13, R12, R11 ;  /* 0x0000000c0d0e7389 */ /* 0x00006400000c000b */
[----:B01----:R-:W-:Y:S01]  /*1ff70*/  ENDCOLLECTIVE ;  /* 0x000000000000791b */ /* 0x003fe20003800000 */
.L_x_1004:
[----:B------:R-:W-:Y:S05]  /*1ff80*/  BRA `(.L_x_1005) ;  /* 0xffffff9c00c07947 */ /* 0x000fea000383ffff */
.L_x_781:
[----:B------:R-:W-:Y:S01]  /*1ff90*/  BSSY B0, `(.L_x_1006) ;  /* 0x0000006000007945 */ /* 0x000fe20003800000 */
[----:B------:R-:W-:Y:S02]  /*1ffa0*/  PLOP3.LUT P6, PT, P6, PT, PT, 0x8, 0x0 ;  /* 0x000000000000781c */ /* 0x000fe400037ce170 */
[----:B------:R-:W-:-:S11]  /*1ffb0*/  MOV R15, 0xffffffff ;  /* 0xffffffff000f7802 */ /* 0x000fd60000000f00 */
[----:B0-----:R-:W-:Y:S05]  /*1ffc0*/  WARPSYNC.COLLECTIVE R15, `(.L_x_1007) ;  /* 0x000000000f087348 */ /* 0x001fea0003c00000 */
[----:B------:R-:W-:Y:S01]  /*1ffd0*/  VOTE.ANY R14, PT, P6 ;  /* 0x00000000000e7806 */ /* 0x000fe200030e0100 */
[----:B0-----:R-:W-:Y:S06]  /*1ffe0*/  ENDCOLLECTIVE ;  /* 0x000000000000791b */ /* 0x001fec0003800000 */
.L_x_1007:
[----:B------:R-:W-:Y:S05]  /*1fff0*/  BSYNC B0 ;  /* 0x0000000000007941 */ /* 0x000fea0003800000 */
.L_x_1006:
[----:B------:R-:W-:Y:S01]  /*20000*/  IMAD.MOV.U32 R3, RZ, RZ, R14 ;  /* 0x000000ffff037224 */ /* 0x000fe200078e000e */
[----:B------:R-:W-:Y:S01]  /*20010*/  MOV R13, R4 ;  /* 0x00000004000d7202 */ /* 0x000fe20000000f00 */
[----:B------:R-:W-:Y:S01]  /*20020*/  IMAD.MOV.U32 R15, RZ, RZ, -0x1 ;  /* 0xffffffffff0f7424 */ /* 0x000fe200078e00ff */
[----:B------:R-:W-:Y:S01]  /*20030*/  MOV R11, 0x1f ;  /* 0x0000001f000b7802 */ /* 0x000fe20000000f00 */
[----:B------:R-:W0:Y:S02]  /*20040*/  POPC R0, R3 ;  /* 0x0000000300007309 */ /* 0x000e240000000000 */
[----:B0-----:R-:W-:-:S07]  /*20050*/  IMAD.MOV.U32 R12, RZ, RZ, R0 ;  /* 0x000000ffff0c7224 */ /* 0x001fce00078e0000 */
[----:B------:R-:W-:Y:S05]  /*20060*/  WARPSYNC.COLLECTIVE R15, `(.L_x_1008) ;  /* 0x000000000f087348 */ /* 0x000fea0003c00000 */
[----:B------:R0:W1:Y:S02]  /*20070*/  SHFL.IDX P6, R14, R13, R12, R11 ;  /* 0x0000000c0d0e7389 */ /* 0x00006400000c000b */
[----:B01----:R-:W-:Y:S01]  /*20080*/  ENDCOLLECTIVE ;  /* 0x000000000000791b */ /* 0x003fe20003800000 */
.L_x_1008:
[----:B------:R-:W-:Y:S01]  /*20090*/  MOV R4, R14 ;  /* 0x0000000e00047202 */ /* 0x000fe20000000f00 */
[----:B------:R-:W-:Y:S06]  /*200a0*/  BRA `(.L_x_1009) ;  /* 0xffffff9c00b07947 */ /* 0x000fec000383ffff */
.L_x_783:
[----:B------:R-:W-:Y:S01]  /*200b0*/  BSSY B0, `(.L_x_1010) ;  /* 0x0000007000007945 */ /* 0x000fe20003800000 */
[----:B------:R-:W-:Y:S01]  /*200c0*/  IMAD.MOV.U32 R13, RZ, RZ, R2 ;  /* 0x000000ffff0d7224 */ /* 0x000fe200078e0002 */
[----:B------:R-:W-:Y:S01]  /*200d0*/  MOV R11, 0x1f ;  /* 0x0000001f000b7802 */ /* 0x000fe20000000f00 */
[----:B------:R-:W-:-:S07]  /*200e0*/  IMAD.MOV.U32 R15, RZ, RZ, -0x1 ;  /* 0xffffffffff0f7424 */ /* 0x000fce00078e00ff */
[----:B012---:R-:W-:Y:S05]  /*200f0*/  WARPSYNC.COLLECTIVE R15, `(.L_x_1011) ;  /* 0x000000000f087348 */ /* 0x007fea0003c00000 */
[----:B------:R3:W4:Y:S02]  /*20100*/  SHFL.IDX P6, R14, R13, R12, R11 ;  /* 0x0000000c0d0e7389 */ /* 0x00072400000c000b */
[----:B01234-:R-:W-:Y:S01]  /*20110*/  ENDCOLLECTIVE ;  /* 0x000000000000791b */ /* 0x01ffe20003800000 */
.L_x_1011:
[----:B------:R-:W-:Y:S05]  /*20120*/  BSYNC B0 ;  /* 0x0000000000007941 */ /* 0x000fea0003800000 */
.L_x_1010:
[----:B------:R-:W-:Y:S05]  /*20130*/  BRA `(.L_x_782) ;  /* 0xffffff9c00a87947 */ /* 0x000fea000383ffff */
.L_x_787:
[----:B0-----:R0:W1:Y:S02]  /*20140*/  SYNCS.PHASECHK.TRANS64.TRYWAIT P0, [R4+URZ+0x28820], R0 ;  /* 0x02882000040075a7 */ /* 0x001064000800017f */
[----:B-1----:R-:W-:Y:S05]  /*20150*/  @!P0 NANOSLEEP.SYNCS 0x989680 ;  /* 0x009896800000895d */ /* 0x002fea0003900000 */
[----:B------:R-:W1:Y:S02]  /*20160*/  @!P0 SYNCS.PHASECHK.TRANS64 P0, [R4+URZ+0x28820], R0 ;  /* 0x02882000040085a7 */ /* 0x000e64000800007f */
[----:B-1----:R-:W-:Y:S05]  /*20170*/  @!P0 BRA `(.L_x_787) ;  /* 0xfffffffc00f08947 */ /* 0x002fea000383ffff */
[----:B------:R-:W-:Y:S05]  /*20180*/  BRA `(.L_x_1012) ;  /* 0xffffffa000947947 */ /* 0x000fea000383ffff */
.L_x_788:
[----:B------:R-:W1:Y:S01]  /*20190*/  S2R R2, SR_TID.X ;  /* 0x0000000000027919 */ /* 0x000e620000002100 */
[----:B------:R-:W-:Y:S01]  /*201a0*/  BSSY B0, `(.L_x_1013) ;  /* 0x000000a000007945 */ /* 0x000fe20003800000 */
[----:B------:R-:W-:Y:S01]  /*201b0*/  IMAD.MOV.U32 R12, RZ, RZ, RZ ;  /* 0x000000ffff0c7224 */ /* 0x000fe200078e00ff */
[----:B------:R-:W-:Y:S01]  /*201c0*/  MOV R11, 0x1f ;  /* 0x0000001f000b7802 */ /* 0x000fe20000000f00 */
[----:B------:R-:W-:Y:S01]  /*201d0*/  IMAD.MOV.U32 R15, RZ, RZ, -0x1 ;  /* 0xffffffffff0f7424 */ /* 0x000fe200078e00ff */
[----:B-1----:R-:W-:-:S04]  /*201e0*/  SHF.R.U32.HI R2, RZ, 0x5, R2 ;  /* 0x00000005ff027819 */ /* 0x002fc80000011602 */
[----:B------:R-:W-:-:S04]  /*201f0*/  LOP3.LUT R2, R2, 0x3, RZ, 0xc0, !PT ;  /* 0x0000000302027812 */ /* 0x000fc800078ec0ff */
[----:B------:R-:W-:-:S07]  /*20200*/  MOV R13, R2 ;  /* 0x00000002000d7202 */ /* 0x000fce0000000f00 */
[----:B0-2---:R-:W-:Y:S05]  /*20210*/  WARPSYNC.COLLECTIVE R15, `(.L_x_1014) ;  /* 0x000000000f087348 */ /* 0x005fea0003c00000 */
[----:B------:R1:W3:Y:S02]  /*20220*/  SHFL.IDX P6, R14, R13, R12, R11 ;  /* 0x0000000c0d0e7389 */ /* 0x0002e400000c000b */
[----:B0123--:R-:W-:Y:S01]  /*20230*/  ENDCOLLECTIVE ;  /* 0x000000000000791b */ /* 0x00ffe20003800000 */
.L_x_1014:
[----:B------:R-:W-:Y:S05]  /*20240*/  BSYNC B0 ;  /* 0x0000000000007941 */ /* 0x000fea0003800000 */
.L_x_1013:
[----:B------:R-:W-:Y:S05]  /*20250*/  BRA `(.L_x_1015) ;  /* 0xffffffa0007c7947 */ /* 0x000fea000383ffff */
.L_x_789:
[----:B------:R-:W-:Y:S01]  /*20260*/  BSSY B0, `(.L_x_1016) ;  /* 0x0000006000007945 */ /* 0x000fe20003800000 */
[----:B------:R-:W-:-:S07]  /*20270*/  MOV R15, 0xffffffff ;  /* 0xffffffff000f7802 */ /* 0x000fce0000000f00 */
[----:B0-2---:R-:W-:Y:S05]  /*20280*/  WARPSYNC.COLLECTIVE R15, `(.L_x_1017) ;  /* 0x000000000f0c7348 */ /* 0x005fea0003c00000 */
[----:B------:R-:W-:Y:S02]  /*20290*/  ELECT P6, UR62, PT ;  /* 0x00000000003e782f */ /* 0x000fe400038c0000 */
[----:B------:R-:W-:Y:S01]  /*202a0*/  MOV R14, UR62 ;  /* 0x0000003e000e7c02 */ /* 0x000fe20008000f00 */
[----:B0-2---:R-:W-:Y:S10]  /*202b0*/  ENDCOLLECTIVE ;  /* 0x000000000000791b */ /* 0x005ff40003800000 */
.L_x_1017:
[----:B------:R-:W-:Y:S05]  /*202c0*/  BSYNC B0 ;  /* 0x0000000000007941 */ /* 0x000fea0003800000 */
.L_x_1016:
[----:B------:R-:W-:Y:S05]  /*202d0*/  BRA `(.L_x_1018) ;  /* 0xffffffa000707947 */ /* 0x000fea000383ffff */
.L_x_791:
[----:B0-----:R0:W1:Y:S02]  /*202e0*/  SYNCS.PHASECHK.TRANS64.TRYWAIT P1, [R5+URZ+0x28840], R0 ;  /* 0x02884000050075a7 */ /* 0x001064000802017f */
[----:B-1----:R-:W-:Y:S05]  /*202f0*/  @!P1 NANOSLEEP.SYNCS 0x989680 ;  /* 0x009896800000995d */ /* 0x002fea0003900000 */
[----:B------:R-:W1:Y:S02]  /*20300*/  @!P1 SYNCS.PHASECHK.TRANS64 P1, [R5+URZ+0x28840], R0 ;  /* 0x02884000050095a7 */ /* 0x000e64000802007f */
[----:B-1----:R-:W-:Y:S05]  /*20310*/  @!P1 BRA `(.L_x_791) ;  /* 0xfffffffc00f09947 */ /* 0x002fea000383ffff */
[----:B------:R-:W-:Y:S05]  /*20320*/  BRA `(.L_x_1019) ;  /* 0xffffffa000907947 */ /* 0x000fea000383ffff */
.L_x_793:
[----:B-1----:R1:W3:Y:S02]  /*20330*/  SYNCS.PHASECHK.TRANS64.TRYWAIT P1, [R25+URZ+0x28840], R2 ;  /* 0x02884002190075a7 */ /* 0x0022e4000802017f */
[----:B---3--:R-:W-:Y:S05]  /*20340*/  @!P1 NANOSLEEP.SYNCS 0x989680 ;  /* 0x009896800000995d */ /* 0x008fea0003900000 */
[----:B------:R-:W3:Y:S02]  /*20350*/  @!P1 SYNCS.PHASECHK.TRANS64 P1, [R25+URZ+0x28840], R2 ;  /* 0x02884002190095a7 */ /* 0x000ee4000802007f */
[----:B---3--:R-:W-:Y:S05]  /*20360*/  @!P1 BRA `(.L_x_793) ;  /* 0xfffffffc00f09947 */ /* 0x008fea000383ffff */
[----:B------:R-:W-:Y:S05]  /*20370*/  BRA `(.L_x_1020) ;  /* 0xffffffa0009c7947 */ /* 0x000fea000383ffff */
.L_x_795:
[----:B---3--:R3:W4:Y:S02]  /*20380*/  SYNCS.PHASECHK.TRANS64.TRYWAIT P1, [R5+URZ+0x28860], R0 ;  /* 0x02886000050075a7 */ /* 0x008724000802017f */
[----:B----4-:R-:W-:Y:S05]  /*20390*/  @!P1 NANOSLEEP.SYNCS 0x989680 ;  /* 0x009896800000995d */ /* 0x010fea0003900000 */
[----:B------:R-:W4:Y:S02]  /*203a0*/  @!P1 SYNCS.PHASECHK.TRANS64 P1, [R5+URZ+0x28860], R0 ;  /* 0x02886000050095a7 */ /* 0x000f24000802007f */
[----:B----4-:R-:W-:Y:S05]  /*203b0*/  @!P1 BRA `(.L_x_795) ;  /* 0xfffffffc00f09947 */ /* 0x010fea000383ffff */
[----:B------:R-:W-:Y:S05]  /*203c0*/  BRA `(.L_x_1021) ;  /* 0xffffffa000987947 */ /* 0x000fea000383ffff */
.L_x_1022:
        /* <DEDUP_REMOVED lines=11> */
.L_x_3480:


//--------------------- .text._ZN7cutlass13device_kernelIN5flash11enable_sm90INS1_16FlashAttnFwdSm90INS1_25CollectiveMainloopFwdSm90ILi2EN4cute5tupleIJNS5_1CILi1EEES8_S8_EEENS6_IJNS7_ILi128EEESA_SA_EEELi128ENS_6half_tEfNS_4arch4Sm90ELb0ELb1ELb1ELb0ELb1ELb0ELb0ELb1ELb1ELb1ELb0ELb0EEENS1_21CollectiveEpilogueFwdISB_S9_SC_SE_Li256ELb0ELb1ELb0ELb0EEENS1_30DynamicPersistentTileSchedulerILi256ELi128ELb0ELb1ELb1EEEEEEEEEvNT_6ParamsE --------------------------
	.section	.text._ZN7cutlass13device_kernelIN5flash11enable_sm90INS1_16FlashAttnFwdSm90INS1_25CollectiveMainloopFwdSm90ILi2EN4cute5tupleIJNS5_1CILi1EEES8_S8_EEENS6_IJNS7_ILi128EEESA_SA_EEELi128ENS_6half_tEfNS_4arch4Sm90ELb0ELb1ELb1ELb0ELb1ELb0ELb0ELb1ELb1ELb1ELb0ELb0EEENS1_21CollectiveEpilogueFwdISB_S9_SC_SE_Li256ELb0ELb1ELb0ELb0EEENS1_30DynamicPersistentTileSchedulerILi256ELi128ELb0ELb1ELb1EEEEEEEEEvNT_6ParamsE,"ax",@progbits
	.align	128
.text._ZN7cutlass13device_kernelIN5flash11enable_sm90INS1_16FlashAttnFwdSm90INS1_25CollectiveMainloopFwdSm90ILi2EN4cute5tupleIJNS5_1CILi1EEES8_S8_EEENS6_IJNS7_ILi128EEESA_SA_EEELi128ENS_6half_tEfNS_4arch4Sm90ELb0ELb1ELb1ELb0ELb1ELb0ELb0ELb1ELb1ELb1ELb0ELb0EEENS1_21CollectiveEpilogueFwdISB_S9_SC_SE_Li256ELb0ELb1ELb0ELb0EEENS1_30DynamicPersistentTileSchedulerILi256ELi128ELb0ELb1ELb1EEEEEEEEEvNT_6ParamsE:
        .type           _ZN7cutlass13device_kernelIN5flash11enable_sm90INS1_16FlashAttnFwdSm90INS1_25CollectiveMainloopFwdSm90ILi2EN4cute5tupleIJNS5_1CILi1EEES8_S8_EEENS6_IJNS7_ILi128EEESA_SA_EEELi128ENS_6half_tEfNS_4arch4Sm90ELb0ELb1ELb1ELb0ELb1ELb0ELb0ELb1ELb1ELb1ELb0ELb0EEENS1_21CollectiveEpilogueFwdISB_S9_SC_SE_Li256ELb0ELb1ELb0ELb0EEENS1_30DynamicPersistentTileSchedulerILi256ELi128ELb0ELb1ELb1EEEEEEEEEvNT_6ParamsE,@function
        .size           _ZN7cutlass13device_kernelIN5flash11enable_sm90INS1_16FlashAttnFwdSm90INS1_25CollectiveMainloopFwdSm90ILi2EN4cute5tupleIJNS5_1CILi1EEES8_S8_EEENS6_IJNS7_ILi128EEESA_SA_EEELi128ENS_6half_tEfNS_4arch4Sm90ELb0ELb1ELb1ELb0ELb1ELb0ELb0ELb1ELb1ELb1ELb0ELb0EEENS1_21CollectiveEpilogueFwdISB_S9_SC_SE_Li256ELb0ELb1ELb0ELb0EEENS1_30DynamicPersistentTileSchedulerILi256ELi128ELb0ELb1ELb1EEEEEEEEEvNT_6ParamsE,(.L_x_3481 - _ZN7cutlass13device_kernelIN5flash11enable_sm90INS1_16FlashAttnFwdSm90INS1_25CollectiveMainloopFwdSm90ILi2EN4cute5tupleIJNS5_1CILi1EEES8_S8_EEENS6_IJNS7_ILi128EEESA_SA_EEELi128ENS_6half_tEfNS_4arch4Sm90ELb0ELb1ELb1ELb0ELb1ELb0ELb0ELb1ELb1ELb1ELb0ELb0EEENS1_21CollectiveEpilogueFwdISB_S9_SC_SE_Li256ELb0ELb1ELb0ELb0EEENS1_30DynamicPersistentTileSchedulerILi256ELi128ELb0ELb1ELb1EEEEEEEEEvNT_6ParamsE)
        .other          _ZN7cutlass13device_kernelIN5flash11enable_sm90INS1_16FlashAttnFwdSm90INS1_25CollectiveMainloopFwdSm90ILi2EN4cute5tupleIJNS5_1CILi1EEES8_S8_EEENS6_IJNS7_ILi128EEESA_SA_EEELi128ENS_6half_tEfNS_4arch4Sm90ELb0ELb1ELb1ELb0ELb1ELb0ELb0ELb1ELb1ELb1ELb0ELb0EEENS1_21CollectiveEpilogueFwdISB_S9_SC_SE_Li256ELb0ELb1ELb0ELb0EEENS1_30DynamicPersistentTileSchedulerILi256ELi128ELb0ELb1ELb1EEEEEEEEEvNT_6ParamsE,@"STO_CUDA_ENTRY STV_DEFAULT"
_ZN7cutlass13device_kernelIN5flash11enable_sm90INS1_16FlashAttnFwdSm90INS1_25CollectiveMainloopFwdSm90ILi2EN4cute5tupleIJNS5_1CILi1EEES8_S8_EEENS6_IJNS7_ILi128EEESA_SA_EEELi128ENS_6half_tEfNS_4arch4Sm90ELb0ELb1ELb1ELb0ELb1ELb0ELb0ELb1ELb1ELb1ELb0ELb0EEENS1_21CollectiveEpilogueFwdISB_S9_SC_SE_Li256ELb0ELb1ELb0ELb0EEENS1_30DynamicPersistentTileSchedulerILi256ELi128ELb0ELb1ELb1EEEEEEEEEvNT_6ParamsE:
[----:B------:R-:W0:Y:S01]  /*0000*/  LDC R1, c[0x0][0x28] ;  /* 0x00000a00ff017b82 */ /* 0x000e220000000800 */
[----:B------:R-:W1:Y:S01]  /*0010*/  S2R R3, SR_TID.X ;  /* 0x0000000000037919 */ /* 0x000e620000002100 */
[----:B------:R-:W-:Y:S01]  /*0020*/  ELECT P0, URZ, PT ;  /* 0x00000000003f782f */ /* 0x000fe20003800000 */
[----:B------:R-:W-:Y:S01]  /*0030*/  UMOV UR4, 0x80 ;  /* 0x0000008000047882 */ /* 0x000fe20000000000 */
[----:B------:R-:W-:Y:S01]  /*0040*/  UMOV UR7, 0x100 ;  /* 0x0000010000077882 */ /* 0x000fe20000000000 */
[--C-:B-1----:R-:W-:Y:S02]  /*0050*/  SHF.R.U32.HI R0, RZ, 0x5, R3.reuse ;  /* 0x00000005ff007819 */ /* 0x102fe40000011603 */
[----:B------:R-:W-:-:S03]  /*0060*/  SHF.R.U32.HI R23, RZ, 0x7, R3 ;  /* 0x00000007ff177819 */ /* 0x000fc60000011603 */
[----:B------:R-:W1:Y:S04]  /*0070*/  SHFL.IDX PT, R2, R0, RZ, 0x1f ;  /* 0x00001fff00027589 */ /* 0x000e6800000e0000 */
[----:B------:R2:W3:Y:S01]  /*0080*/  SHFL.IDX PT, R3, R23, RZ, 0x1f ;  /* 0x00001fff17037589 */ /* 0x0004e200000e0000 */
[C---:B-1----:R-:W-:Y:S02]  /*0090*/  ISETP.NE.OR P0, PT, R2.reuse, RZ, !P0 ;  /* 0x000000ff0200720c */ /* 0x042fe40004705670 */
[----:B------:R-:W-:-:S11]  /*00a0*/  ISETP.NE.AND P1, PT, R2, RZ, PT ;  /* 0x000000ff0200720c */ /* 0x000fd60003f25270 */
[----:B------:R-:W-:Y:S01]  /*00b0*/  VOTEU.ALL UP0, P0 ;  /* 0x00000000003f7886 */ /* 0x000fe20000000000 */
[----:B------:R-:W-:-:S04]  /*00c0*/  VOTEU.ALL UP1, P0 ;  /* 0x00000000003f7886 */ /* 0x000fc80000020000 */
[----:B------:R-:W1:Y:S01]  /*00d0*/  @!UP0 S2UR UR8, SR_CgaCtaId ;  /* 0x00000000000889c3 */ /* 0x000e620000008800 */
[----:B------:R-:W-:Y:S01]  /*00e0*/  @!UP0 UMOV UR6, 0x400 ;  /* 0x0000040000068882 */ /* 0x000fe20000000000 */
[----:B------:R-:W-:-:S04]  /*00f0*/  @!UP0 UIADD3 UR4, -UR4, 0x100000, URZ ;  /* 0x0010000004048890 */ /* 0x000fc8000fffe13f */
[----:B------:R-:W-:Y:S02]  /*0100*/  @!UP0 USHF.L.U32 UR5, UR4, 0xb, URZ ;  /* 0x0000000b04058899 */ /* 0x000fe4000800063f */
[----:B------:R-:W-:Y:S02]  /*0110*/  @!UP0 USHF.L.U32 UR4, UR4, 0x1, URZ ;  /* 0x0000000104048899 */ /* 0x000fe4000800063f */
[----:B-1----:R-:W-:Y:S02]  /*0120*/  @!UP0 ULEA UR8, UR8, UR6, 0x18 ;  /* 0x0000000608088291 */ /* 0x002fe4000f8ec03f */
[----:B------:R-:W-:-:S04]  /*0130*/  @!UP0 UIADD3 UR6, -UR7, 0x100000, URZ ;  /* 0x0010000007068890 */ /* 0x000fc8000fffe13f */
[----:B------:R-:W-:Y:S02]  /*0140*/  @!UP0 USHF.L.U32 UR7, UR6, 0xb, URZ ;  /* 0x0000000b06078899 */ /* 0x000fe4000800063f */
[----:B------:R-:W-:Y:S01]  /*0150*/  @!UP0 USHF.L.U32 UR6, UR6, 0x1, URZ ;  /* 0x0000000106068899 */ /* 0x000fe2000800063f */
[----:B------:R-:W-:-:S05]  /*0160*/  VOTEU.ALL UP0, P0 ;  /* 0x00000000003f7886 */ /* 0x000fca0000000000 */
[----:B------:R2:W1:Y:S06]  /*0170*/  @!UP0 SYNCS.EXCH.64 URZ, [UR8+0x28800], UR4 ;  /* 0x02880004083f85b2 */ /* 0x00046c0008000100 */
[----:B------:R2:W4:Y:S02]  /*0180*/  @!UP1 SYNCS.EXCH.64 URZ, [UR8+0x28820], UR6 ;  /* 0x02882006083f95b2 */ /* 0x0005240008000100 */
[----:B0-23--:R-:W-:Y:S05]  /*0190*/  @P1 BRA `(.L_x_1023) ;  /* 0x0000000000481947 */ /* 0x00dfea0003800000 */
        /* <DEDUP_REMOVED lines=13> */
[----:B0-----:R0:W2:Y:S08]  /*0270*/  SYNCS.EXCH.64 URZ, [UR8+0x28830], UR4 ;  /* 0x02883004083f75b2 */ /* 0x0010b00008000100 */
[----:B------:R0:W3:Y:S01]  /*0280*/  SYNCS.EXCH.64 URZ, [UR8+0x28840], UR6 ;  /* 0x02884006083f75b2 */ /* 0x0000e20008000100 */
[----:B------:R0:W0:Y:S01]  /*0290*/  SYNCS.EXCH.64 URZ, [UR8+0x28838], UR4 ;  /* 0x02883804083f75b2 */ /* 0x0000220008000100 */
[----:B------:R0:W0:Y:S01]  /*02a0*/  SYNCS.EXCH.64 URZ, [UR8+0x28848], UR6 ;  /* 0x02884806083f75b2 */ /* 0x0000220008000100 */
[----:B------:R-:W-:Y:S01]  /*02b0*/  NOP ;  /* 0x0000000000007918 */ /* 0x000fe20000000000 */
.L_x_1023:
        /* <DEDUP_REMOVED lines=22> */
.L_x_1024:
        /* <DEDUP_REMOVED lines=18> */
.L_x_1025:
        /* <DEDUP_REMOVED lines=22> */
.L_x_1026:
        /* <DEDUP_REMOVED lines=23> */
.L_x_1027:
        /* <DEDUP_REMOVED lines=8> */
.L_x_1029:
[----:B------:R-:W-:-:S08]  /*0890*/  NOP ;  /* 0x0000000000007918 */ /* 0x000fd00000000000 */
[----:B------:R-:W0:Y:S02]  /*08a0*/  USETMAXREG.TRY_ALLOC.CTAPOOL UP0, 0xe8 ;  /* 0x000000e8000079c8 */ /* 0x000e240008000600 */
[----:B0-----:R-:W-:-:S13]  /*08b0*/  PLOP3.LUT P0, PT, PT, PT, UP0, 0x80, 0x0 ;  /* 0x000000000000781c */ /* 0x001fda0003f0f008 */
[----:B------:R-:W-:Y:S05]  /*08c0*/  @!P0 BRA `(.L_x_1029) ;  /* 0xfffffffc00f08947 */ /* 0x000fea000383ffff */
[----:B------:R-:W0:Y:S01]  /*08d0*/  S2R R2, SR_TID.X ;  /* 0x0000000000027919 */ /* 0x000e220000002100 */
[----:B------:R-:W1:Y:S08]  /*08e0*/  S2UR UR4, SR_CTAID.X ;  /* 0x00000000000479c3 */ /* 0x000e700000002500 */
[----:B------:R-:W-:Y:S08]  /*08f0*/  BAR.ARV 0x4, 0x180 ;  /* 0x0106000000007b1d */ /* 0x000ff00000002000 */
[----:B------:R-:W-:Y:S06]  /*0900*/  BAR.ARV 0x8, 0x180 ;  /* 0x0206000000007b1d */ /* 0x000fec0000002000 */
[----:B0-----:R-:W-:-:S04]  /*0910*/  LOP3.LUT R0, R2, 0xffffff80, RZ, 0xc0, !PT ;  /* 0xffffff8002007812 */ /* 0x001fc800078ec0ff */
[----:B------:R-:W-:Y:S02]  /*0920*/  ISETP.NE.AND P0, PT, R0, 0x80, PT ;  /* 0x000000800000780c */ /* 0x000fe40003f05270 */
[----:B------:R-:W1:Y:S11]  /*0930*/  LDC R0, c[0x0][0xc38] ;  /* 0x00030e00ff007b82 */ /* 0x000e760000000800 */
[----:B------:R-:W-:Y:S06]  /*0940*/  @!P0 BAR.ARV 0x9, 0x100 ;  /* 0x0244000000008b1d */ /* 0x000fec0000002000 */
[----:B-1----:R-:W-:-:S13]  /*0950*/  ISETP.LE.AND P0, PT, R0, UR4, PT ;  /* 0x0000000400007c0c */ /* 0x002fda000bf03270 */
        /* <DEDUP_REMOVED lines=10> */
[----:B------:R-:W-:Y:S01]  /*0a00*/  SHF.R.S32.HI R186, RZ, 0x7, R3 ;  /* 0x00000007ffba7819 */ /* 0x000fe20000011403 */
[----:B------:R-:W-:Y:S02]  /*0a10*/  IMAD.SHL.U32 R6, R4, 0x20, RZ ;  /* 0x0000002004067824 */ /* 0x000fe400078e00ff */
[----:B------:R-:W-:Y:S01]  /*0a20*/  IMAD.IADD R185, R191, 0x1, -R2 ;  /* 0x00000001bfb97824 */ /* 0x000fe200078e0a02 */
[----:B------:R-:W-:-:S02]  /*0a30*/  LEA.HI R2, R0, R191, RZ, 0x4 ;  /* 0x000000bf00027211 */ /* 0x000fc400078f20ff */
[----:B------:R-:W-:Y:S02]  /*0a40*/  LOP3.LUT R7, R6, 0xfffffc00, RZ, 0xc0, !PT ;  /* 0xfffffc0006077812 */ /* 0x000fe400078ec0ff */
[----:B------:R-:W-:Y:S02]  /*0a50*/  LOP3.LUT R4, R2, 0x3fffff0, RZ, 0xc0, !PT ;  /* 0x03fffff002047812 */ /* 0x000fe400078ec0ff */
[----:B------:R-:W-:Y:S02]  /*0a60*/  SHF.R.S32.HI R8, RZ, 0x1f, R185 ;  /* 0x0000001fff087819 */ /* 0x000fe400000114b9 */
[----:B------:R-:W-:Y:S01]  /*0a70*/  SHF.R.S32.HI R5, RZ, 0x4, R2 ;  /* 0x00000004ff057819 */ /* 0x000fe20000011402 */
[----:B------:R-:W-:Y:S01]  /*0a80*/  IMAD.IADD R4, R191, 0x1, -R4 ;  /* 0x00000001bf047824 */ /* 0x000fe200078e0a04 */
[----:B------:R-:W-:Y:S02]  /*0a90*/  LEA.HI R9, R8, R185, RZ, 0x2 ;  /* 0x000000b908097211 */ /* 0x000fe400078f10ff */
[----:B------:R-:W-:Y:S01]  /*0aa0*/  LEA.HI R2, R2, R5, RZ, 0x1 ;  /* 0x0000000502027211 */ /* 0x000fe200078f08ff */
[----:B------:R-:W-:Y:S01]  /*0ab0*/  IMAD R7, R4, 0x40, R7 ;  /* 0x0000004004077824 */ /* 0x000fe200078e0207 */
[----:B------:R-:W-:-:S02]  /*0ac0*/  LEA.HI R4, R0, R191, RZ, 0x2 ;  /* 0x000000bf00047211 */ /* 0x000fc400078f10ff */
[--C-:B------:R-:W-:Y:S02]  /*0ad0*/  SHF.R.S32.HI R6, RZ, 0x2, R9.reuse ;  /* 0x00000002ff067819 */ /* 0x100fe40000011409 */
[----:B------:R-:W-:Y:S02]  /*0ae0*/  SHF.R.S32.HI R11, RZ, 0x1f, R9 ;  /* 0x0000001fff0b7819 */ /* 0x000fe40000011409 */
[----:B------:R-:W-:Y:S02]  /*0af0*/  LOP3.LUT R2, R2, 0x1ffffffe, RZ, 0xc0, !PT ;  /* 0x1ffffffe02027812 */ /* 0x000fe400078ec0ff */
[----:B------:R-:W-:Y:S02]  /*0b00*/  LOP3.LUT R4, R4, 0xfffffffc, RZ, 0xc0, !PT ;  /* 0xfffffffc04047812 */ /* 0x000fe400078ec0ff */
[----:B------:R-:W-:Y:S01]  /*0b10*/  LEA.HI R0, R0, R191, RZ, 0x3 ;  /* 0x000000bf00007211 */ /* 0x000fe200078f18ff */
[----:B------:R-:W-:Y:S01]  /*0b20*/  IMAD.IADD R2, R5, 0x1, -R2 ;  /* 0x0000000105027824 */ /* 0x000fe200078e0a02 */
[----:B------:R-:W-:Y:S01]  /*0b30*/  LEA.HI R11, R11, R6, RZ, 0x3 ;  /* 0x000000060b0b7211 */ /* 0x000fe200078f18ff */
[----:B------:R-:W-:Y:S01]  /*0b40*/  IMAD.IADD R4, R191, 0x1, -R4 ;  /* 0x00000001bf047824 */ /* 0x000fe200078e0a04 */
[----:B------:R-:W-:Y:S01]  /*0b50*/  LOP3.LUT R22, R0, 0xfffffff8, RZ, 0xc0, !PT ;  /* 0xfffffff800167812 */ /* 0x000fe200078ec0ff */
[----:B------:R-:W-:Y:S01]  /*0b60*/  IMAD R188, R2, 0x8, R7 ;  /* 0x0000000802bc7824 */ /* 0x000fe200078e0207 */
[----:B------:R-:W-:-:S02]  /*0b70*/  LOP3.LUT R11, R11, 0xfffffff8, RZ, 0xc0, !PT ;  /* 0xfffffff80b0b7812 */ /* 0x000fc400078ec0ff */
[----:B------:R-:W-:Y:S01]  /*0b80*/  LEA.HI R8, R8, R185, RZ, 0x5 ;  /* 0x000000b908087211 */ /* 0x000fe200078f28ff */
[----:B------:R-:W-:Y:S01]  /*0b90*/  IMAD.IADD R22, R191, 0x1, -R22 ;  /* 0x00000001bf167824 */ /* 0x000fe200078e0a16 */
[----:B------:R-:W-:Y:S01]  /*0ba0*/  LEA.HI R3, R3, R186, RZ, 0x1 ;  /* 0x000000ba03037211 */ /* 0x000fe200078f08ff */
[----:B------:R-:W-:Y:S01]  /*0bb0*/  IMAD.IADD R11, R6, 0x1, -R11 ;  /* 0x00000001060b7824 */ /* 0x000fe200078e0a0b */
[----:B------:R-:W-:Y:S01]  /*0bc0*/  LEA.HI R2, R4, R4, RZ, 0x1 ;  /* 0x0000000404027211 */ /* 0x000fe200078f08ff */
[----:B------:R-:W-:Y:S01]  /*0bd0*/  IMAD.SHL.U32 R18, R22, 0x8, RZ ;  /* 0x0000000816127824 */ /* 0x000fe200078e00ff */
[----:B------:R-:W-:Y:S02]  /*0be0*/  SHF.R.S32.HI R8, RZ, 0x5, R8 ;  /* 0x00000005ff087819 */ /* 0x000fe40000011408 */
[----:B------:R-:W-:Y:S01]  /*0bf0*/  LOP3.LUT R3, R3, 0x3fffffe, RZ, 0xc0, !PT ;  /* 0x03fffffe03037812 */ /* 0x000fe200078ec0ff */
[----:B------:R-:W-:Y:S01]  /*0c00*/  VIADD R19, R18, 0x40 ;  /* 0x0000004012137836 */ /* 0x000fe20000000000 */
[----:B------:R-:W-:Y:S01]  /*0c10*/  LOP3.LUT R5, R2, 0x1ffffffe, RZ, 0xc0, !PT ;  /* 0x1ffffffe02057812 */ /* 0x000fe200078ec0ff */
[----:B------:R-:W-:Y:S01]  /*0c20*/  IMAD R8, R8, 0x10, R11 ;  /* 0x0000001008087824 */ /* 0x000fe200078e020b */
[----:B------:R-:W-:Y:S01]  /*0c30*/  LOP3.LUT R16, R9, 0x7ffffffc, RZ, 0xc0, !PT ;  /* 0x7ffffffc09107812 */ /* 0x000fe200078ec0ff */
[----:B------:R-:W-:Y:S01]  /*0c40*/  IMAD.IADD R3, R186, 0x1, -R3 ;  /* 0x00000001ba037824 */ /* 0x000fe200078e0a03 */
[----:B------:R-:W-:Y:S01]  /*0c50*/  SHF.R.S32.HI R184, RZ, 0x3, R0 ;  /* 0x00000003ffb87819 */ /* 0x000fe20000011400 */
[----:B------:R-:W-:Y:S01]  /*0c60*/  IMAD.IADD R4, R4, 0x1, -R5 ;  /* 0x0000000104047824 */ /* 0x000fe200078e0a05 */
[----:B------:R-:W-:Y:S01]  /*0c70*/  SHF.R.S32.HI R190, RZ, 0x1f, R18 ;  /* 0x0000001fffbe7819 */ /* 0x000fe20000011412 */
[----:B------:R-:W-:Y:S01]  /*0c80*/  IMAD R187, R3, 0x40, R8 ;  /* 0x0000004003bb7824 */ /* 0x000fe200078e0208 */
[----:B------:R-:W-:Y:S01]  /*0c90*/  SHF.R.S32.HI R189, RZ, 0x1f, R19 ;  /* 0x0000001fffbd7819 */ /* 0x000fe20000011413 */
[----:B------:R-:W-:-:S02]  /*0ca0*/  IMAD.IADD R16, R185, 0x1, -R16 ;  /* 0x00000001b9107824 */ /* 0x000fc400078e0a10 */
[----:B------:R-:W-:-:S07]  /*0cb0*/  IMAD R17, R4, 0x8, R187 ;  /* 0x0000000804117824 */ /* 0x000fce00078e02bb */
.L_x_1134:
[----:B------:R-:W-:Y:S01]  /*0cc0*/  ULDC UR5, c[0x0][0xc60] ;  /* 0x0003180000057ab9 */ /* 0x000fe20000000800 */
[----:B------:R-:W-:Y:S01]  /*0cd0*/  UMOV UR8, UR4 ;  /* 0x0000000400087c82 */ /* 0x000fe20008000000 */
[----:B------:R-:W-:-:S11]  /*0ce0*/  UISETP.NE.AND UP0, UPT, UR5, 0x1, UPT ;  /* 0x000000010500788c */ /* 0x000fd6000bf05270 */
[----:B------:R-:W-:Y:S01]  /*0cf0*/  @UP0 ULDC UR6, c[0x0][0xc64] ;  /* 0x0003190000060ab9 */ /* 0x000fe20000000800 */
[----:B------:R-:W-:Y:S01]  /*0d00*/  @UP0 ULDC UR9, c[0x0][0xc68] ;  /* 0x00031a0000090ab9 */ /* 0x000fe20000000800 */
[----:B------:R-:W-:-:S04]  /*0d10*/  UIMAD.WIDE.U32 UR6, UR4, UR6, URZ ;  /* 0x00000006040672a5 */ /* 0x000fc8000f8e003f */
[----:B------:R-:W-:-:S03]  /*0d20*/  @UP0 USHF.R.U32.HI UR8, URZ, UR9, UR7 ;  /* 0x000000093f080299 */ /* 0x000fc60008011607 */
[----:B------:R-:W-:Y:S02]  /*0d30*/  ULDC UR6, c[0x0][0xc78] ;  /* 0x00031e0000067ab9 */ /* 0x000fe40000000800 */
[----:B------:R-:W-:Y:S02]  /*0d40*/  UISETP.GE.AND UP0, UPT, UR8, UR6, UPT ;  /* 0x000000060800728c */ /* 0x000fe4000bf06270 */
[----:B------:R-:W-:-:S04]  /*0d50*/  UIADD3 UR6, -UR8, URZ, URZ ;  /* 0x0000003f08067290 */ /* 0x000fc8000fffe13f */
[----:B------:R-:W-:Y:S01]  /*0d60*/  PLOP3.LUT P0, PT, PT, PT, UP0, 0x80, 0x0 ;  /* 0x000000000000781c */ /* 0x000fe20003f0f008 */
[----:B------:R-:W-:-:S12]  /*0d70*/  UIMAD UR9, UR5, UR6, UR4 ;  /* 0x00000006050972a4 */ /* 0x000fd8000f8e0204 */
[----:B012345:R-:W-:Y:S05]  /*0d80*/  @!P0 BRA `(.L_x_1030) ;  /* 0x0000000000208947 */ /* 0x03ffea0003800000 */
[----:B------:R-:W-:Y:S01]  /*0d90*/  ULDC UR7, c[0x0][0xc6c] ;  /* 0x00031b0000077ab9 */ /* 0x000fe20000000800 */
[----:B------:R-:W-:Y:S01]  /*0da0*/  UMOV UR6, UR9 ;  /* 0x0000000900067c82 */ /* 0x000fe20008000000 */
[----:B------:R-:W-:-:S11]  /*0db0*/  UISETP.NE.AND UP0, UPT, UR7, 0x1, UPT ;  /* 0x000000010700788c */ /* 0x000fd6000bf05270 */
[----:B------:R-:W-:Y:S02]  /*0dc0*/  @UP0 ULDC.64 UR10, c[0x0][0xc70] ;  /* 0x00031c00000a0ab9 */ /* 0x000fe40000000a00 */
[----:B------:R-:W-:-:S04]  /*0dd0*/  UIMAD.WIDE.U32 UR4, UR9, UR10, URZ ;  /* 0x0000000a090472a5 */ /* 0x000fc8000f8e003f */
[----:B------:R-:W-:-:S04]  /*0de0*/  @UP0 USHF.R.U32.HI UR6, URZ, UR11, UR5 ;  /* 0x0000000b3f060299 */ /* 0x000fc80008011605 */
[----:B------:R-:W-:Y:S01]  /*0df0*/  UIMAD UR4, UR6, UR7, URZ ;  /* 0x00000007060472a4 */ /* 0x000fe2000f8e023f */
[----:B------:R-:W-:Y:S11]  /*0e00*/  BRA `(.L_x_1031) ;  /* 0x00000000001c7947 */ /* 0x000ff60003800000 */
.L_x_1030:
[----:B------:R-:W-:Y:S01]  /*0e10*/  ULDC UR7, c[0x0][0xc54] ;  /* 0x0003150000077ab9 */ /* 0x000fe20000000800 */
[----:B------:R-:W-:Y:S01]  /*0e20*/  UMOV UR6, UR9 ;  /* 0x0000000900067c82 */ /* 0x000fe20008000000 */
[----:B------:R-:W-:-:S11]  /*0e30*/  UISETP.NE.AND UP0, UPT, UR7, 0x1, UPT ;  /* 0x000000010700788c */ /* 0x000fd6000bf05270 */
[----:B------:R-:W-:Y:S02]  /*0e40*/  @UP0 ULDC.64 UR10, c[0x0][0xc58] ;  /* 0x00031600000a0ab9 */ /* 0x000fe40000000a00 */
[----:B------:R-:W-:-:S04]  /*0e50*/  UIMAD.WIDE.U32 UR4, UR9, UR10, URZ ;  /* 0x0000000a090472a5 */ /* 0x000fc8000f8e003f */
[----:B------:R-:W-:-:S04]  /*0e60*/  @UP0 USHF.R.U32.HI UR6, URZ, UR11, UR5 ;  /* 0x0000000b3f060299 */ /* 0x000fc80008011605 */
[----:B------:R-:W-:-:S12]  /*0e70*/  UIMAD UR4, UR6, UR7, URZ ;  /* 0x00000007060472a4 */ /* 0x000fd8000f8e023f */
.L_x_1031:
[----:B------:R-:W-:Y:S01]  /*0e80*/  ULOP3.LUT UR6, URZ, UR6, URZ, 0x33, !UPT ;  /* 0x000000063f067292 */ /* 0x000fe2000f8e333f */
[----:B------:R-:W-:Y:S01]  /*0e90*/  ULDC UR7, c[0x0][0x448] ;  /* 0x0001120000077ab9 */ /* 0x000fe20000000800 */
[----:B------:R-:W-:Y:S01]  /*0ea0*/  ULDC UR5, c[0x0][0xc3c] ;  /* 0x00030f0000057ab9 */ /* 0x000fe20000000800 */
[----:B------:R-:W-:Y:S02]  /*0eb0*/  UISETP.NE.AND UP3, UPT, UR7, 0x1, UPT ;  /* 0x000000010700788c */ /* 0x000fe4000bf65270 */
[----:B------:R-:W-:Y:S01]  /*0ec0*/  UIADD3 UR6, UR6, UR5, URZ ;  /* 0x0000000506067290 */ /* 0x000fe2000fffe03f */
[----:B------:R-:W-:Y:S01]  /*0ed0*/  ULDC.64 UR10, c[0x0][0x418] ;  /* 0x00010600000a7ab9 */ /* 0x000fe20000000a00 */
[----:B------:R-:W-:Y:S01]  /*0ee0*/  UIADD3 UR4, UR9, -UR4, URZ ;  /* 0x8000000409047290 */ /* 0x000fe2000fffe03f */
[----:B------:R-:W-:Y:S01]  /*0ef0*/  ULDC UR38, c[0x0][0xc48] ;  /* 0x0003120000267ab9 */ /* 0x000fe20000000800 */
[----:B------:R-:W-:Y:S02]  /*0f00*/  UISETP.NE.U32.AND UP0, UPT, UR10, URZ, UPT ;  /* 0x0000003f0a00728c */ /* 0x000fe4000bf05070 */
[----:B------:R-:W-:-:S02]  /*0f10*/  USHF.L.U32 UR37, UR6, 0x7, URZ ;  /* 0x0000000706257899 */ /* 0x000fc4000800063f */
[----:B------:R-:W-:Y:S01]  /*0f20*/  UISETP.NE.AND UP1, UPT, UR38, 0x1, UPT ;  /* 0x000000012600788c */ /* 0x000fe2000bf25270 */
[----:B------:R-:W-:Y:S01]  /*0f30*/  ULDC UR13, c[0x0][0xc54] ;  /* 0x00031500000d7ab9 */ /* 0x000fe20000000800 */
[----:B------:R-:W-:Y:S02]  /*0f40*/  UISETP.NE.AND.EX UP0, UPT, UR11, URZ, UPT, UP0 ;  /* 0x0000003f0b00728c */ /* 0x000fe4000bf05300 */
[----:B------:R-:W-:Y:S02]  /*0f50*/  UIADD3 UR10, UR37, 0x7f, URZ ;  /* 0x0000007f250a7890 */ /* 0x000fe4000fffe03f */
[----:B------:R-:W-:Y:S01]  /*0f60*/  UIMAD UR13, UR8, UR13, UR4 ;  /* 0x0000000d080d72a4 */ /* 0x000fe2000f8e0204 */
[----:B------:R-:W-:Y:S01]  /*0f70*/  ULDC UR43, c[0x0][0x424] ;  /* 0x00010900002b7ab9 */ /* 0x000fe20000000800 */
[----:B------:R-:W-:Y:S01]  /*0f80*/  ULDC UR54, c[0x0][0x288] ;  /* 0x0000a20000367ab9 */ /* 0x000fe20000000800 */
[----:B------:R-:W-:Y:S01]  /*0f90*/  ULDC.64 UR4, c[0x0][0x9e0] ;  /* 0x0002780000047ab9 */ /* 0x000fe20000000a00 */
[----:B------:R-:W-:Y:S01]  /*0fa0*/  @UP3 ULDC UR8, c[0x0][0x44c] ;  /* 0x0001130000083ab9 */ /* 0x000fe20000000800 */
[----:B------:R-:W-:-:S02]  /*0fb0*/  UIADD3 UR11, -UR54, 0x1, URZ ;  /* 0x00000001360b7890 */ /* 0x000fc4000fffe13f */
[----:B------:R-:W-:Y:S02]  /*0fc0*/  UISETP.GE.AND UP2, UPT, UR5, 0x1, UPT ;  /* 0x000000010500788c */ /* 0x000fe4000bf46270 */
[----:B------:R-:W-:Y:S02]  /*0fd0*/  USEL UR43, UR43, 0x1, UP0 ;  /* 0x000000012b2b7887 */ /* 0x000fe40008000000 */
[----:B------:R-:W-:Y:S01]  /*0fe0*/  UIMAD.WIDE.U32 UR8, UR10, UR8, URZ ;  /* 0x000000080a0872a5 */ /* 0x000fe2000f8e003f */
[----:B------:R-:W-:Y:S01]  /*0ff0*/  ULDC UR12, c[0x0][0x2f0] ;  /* 0x0000bc00000c7ab9 */ /* 0x000fe20000000800 */
[----:B------:R-:W-:Y:S01]  /*1000*/  @UP3 ULDC UR15, c[0x0][0x450] ;  /* 0x00011400000f3ab9 */ /* 0x000fe20000000800 */
[----:B------:R-:W-:Y:S01]  /*1010*/  @UP1 ULDC UR6, c[0x0][0xc4c] ;  /* 0x0003130000061ab9 */ /* 0x000fe20000000800 */
[----:B------:R-:W-:Y:S01]  /*1020*/  UIMAD UR11, UR43, UR12, UR11 ;  /* 0x0000000c2b0b72a4 */ /* 0x000fe2000f8e020b */
[----:B------:R-:W-:Y:S01]  /*1030*/  PLOP3.LUT P0, PT, PT, PT, UP2, 0x40, 0x0 ;  /* 0x000000000000781c */ /* 0x000fe20003f0e828 */
[----:B------:R-:W-:-:S02]  /*1040*/  @UP3 USHF.R.U32.HI UR10, URZ, UR15, UR9 ;  /* 0x0000000f3f0a3299 */ /* 0x000fc40008011609 */
[----:B------:R-:W-:Y:S01]  /*1050*/  UIMAD.WIDE.U32 UR6, UR13, UR6, URZ ;  /* 0x000000060d0672a5 */ /* 0x000fe2000f8e003f */
[----:B------:R-:W-:Y:S01]  /*1060*/  @UP1 ULDC UR14, c[0x0][0xc50] ;  /* 0x00031400000e1ab9 */ /* 0x000fe20000000800 */
[----:B------:R-:W-:Y:S01]  /*1070*/  UIADD3 UR10, UR11, UR10, URZ ;  /* 0x0000000a0b0a7290 */ /* 0x000fe2000fffe03f */
[----:B------:R-:W-:Y:S01]  /*1080*/  UMOV UR44, UR13 ;  /* 0x0000000d002c7c82 */ /* 0x000fe20008000000 */
[----:B------:R-:W-:Y:S02]  /*1090*/  @UP1 USHF.R.U32.HI UR44, URZ, UR14, UR7 ;  /* 0x0000000e3f2c1299 */ /* 0x000fe40008011607 */
[----:B------:R-:W-:Y:S02]  /*10a0*/  UIADD3 UR4, UR10, UR4, URZ ;  /* 0x000000040a047290 */ /* 0x000fe4000fffe03f */
[----:B------:R-:W-:Y:S02]  /*10b0*/  UIADD3 UR6, -UR44, URZ, URZ ;  /* 0x0000003f2c067290 */ /* 0x000fe4000fffe13f */
[----:B------:R-:W-:-:S02]  /*10c0*/  UP2UR UR50, UPR, URZ, 0x8 ;  /* 0x000000083f327883 */ /* 0x000fc40008000000 */
[----:B------:R-:W-:Y:S01]  /*10d0*/  UP2UR UR49, UPR, URZ, 0x4 ;  /* 0x000000043f317883 */ /* 0x000fe20008000000 */
[----:B------:R-:W-:Y:S01]  /*10e0*/  IMAD.U32 R0, RZ, RZ, UR4 ;  /* 0x00000004ff007e24 */ /* 0x000fe2000f8e00ff */
[----:B------:R-:W-:Y:S01]  /*10f0*/  UIMAD UR38, UR38, UR6, UR13 ;  /* 0x00000006262672a4 */ /* 0x000fe2000f8e020d */
[----:B------:R-:W-:Y:S11]  /*1100*/  @P0 BRA `(.L_x_1032) ;  /* 0x0000000000400947 */ /* 0x000ff60003800000 */
[----:B------:R-:W-:Y:S01]  /*1110*/  ISETP.LT.AND P0, PT, RZ, UR10, PT ;  /* 0x0000000aff007c0c */ /* 0x000fe2000bf01270 */
[----:B------:R-:W-:-:S12]  /*1120*/  UIADD3 UR4, UR10, -0x1, URZ ;  /* 0xffffffff0a047890 */ /* 0x000fd8000fffe03f */
[----:B------:R-:W-:Y:S05]  /*1130*/  @P0 BRA `(.L_x_1033) ;  /* 0x00000000001c0947 */ /* 0x000fea0003800000 */
[----:B------:R-:W-:Y:S02]  /*1140*/  UISETP.NE.AND UP0, UPT, UR5, 0x1, UPT ;  /* 0x000000010500788c */ /* 0x000fe4000bf05270 */
[----:B------:R-:W-:-:S09]  /*1150*/  UIADD3 UR4, -UR10, URZ, URZ ;  /* 0x0000003f0a047290 */ /* 0x000fd2000fffe13f */
[----:B------:R-:W-:Y:S02]  /*1160*/  @UP0 ULDC.64 UR8, c[0x0][0x9e8] ;  /* 0x00027a0000080ab9 */ /* 0x000fe40000000a00 */
[----:B------:R-:W-:-:S04]  /*1170*/  UIMAD.WIDE.U32 UR6, UR4, UR8, URZ ;  /* 0x00000008040672a5 */ /* 0x000fc8000f8e003f */
[----:B------:R-:W-:-:S04]  /*1180*/  @UP0 USHF.R.U32.HI UR4, URZ, UR9, UR7 ;  /* 0x000000093f040299 */ /* 0x000fc80008011607 */
[----:B------:R-:W-:Y:S01]  /*1190*/  ULOP3.LUT UR4, URZ, UR4, URZ, 0x33, !UPT ;  /* 0x000000043f047292 */ /* 0x000fe2000f8e333f */
[----:B------:R-:W-:Y:S11]  /*11a0*/  BRA `(.L_x_1034) ;  /* 0x0000000000107947 */ /* 0x000ff60003800000 */
.L_x_1033:
[----:B------:R-:W-:-:S11]  /*11b0*/  UISETP.NE.AND UP0, UPT, UR5, 0x1, UPT ;  /* 0x000000010500788c */ /* 0x000fd6000bf05270 */
[----:B------:R-:W-:Y:S02]  /*11c0*/  @UP0 ULDC.64 UR8, c[0x0][0x9e8] ;  /* 0x00027a0000080ab9 */ /* 0x000fe40000000a00 */
[----:B------:R-:W-:-:S04]  /*11d0*/  UIMAD.WIDE.U32 UR6, UR4, UR8, URZ ;  /* 0x00000008040672a5 */ /* 0x000fc8000f8e003f */
[----:B------:R-:W-:-:S12]  /*11e0*/  @UP0 USHF.R.U32.HI UR4, URZ, UR9, UR7 ;  /* 0x000000093f040299 */ /* 0x000fd80008011607 */
.L_x_1034:
[----:B------:R-:W-:-:S06]  /*11f0*/  UIMAD UR4, UR4, UR5, UR5 ;  /* 0x00000005040472a4 */ /* 0x000fcc000f8e0205 */
[----:B------:R-:W-:-:S07]  /*1200*/  VIMNMX R0, R0, UR4, PT ;  /* 0x0000000400007c48 */ /* 0x000fce000bfe0100 */
.L_x_1032:
[----:B------:R-:W-:Y:S01]  /*1210*/  UISETP.NE.AND UP0, UPT, UR50, URZ, UPT ;  /* 0x0000003f3200728c */ /* 0x000fe2000bf05270 */
[----:B------:R-:W-:Y:S01]  /*1220*/  VIADD R0, R0, 0x7f ;  /* 0x0000007f00007836 */ /* 0x000fe20000000000 */
[----:B------:R-:W-:Y:S01]  /*1230*/  UMOV UR9, UR37 ;  /* 0x0000002500097c82 */ /* 0x000fe20008000000 */
[----:B------:R-:W-:Y:S02]  /*1240*/  UIMAD UR4, UR43, UR12, 0x7f ;  /* 0x0000007f2b0474a4 */ /* 0x000fe4000f8e020c */
[----:B------:R-:W-:Y:S01]  /*1250*/  UIMAD UR54, UR43, UR12, -UR54 ;  /* 0x0000000c2b3672a4 */ /* 0x000fe2000f8e0a36 */
[----:B------:R-:W-:Y:S01]  /*1260*/  SHF.R.S32.HI R3, RZ, 0x1f, R0 ;  /* 0x0000001fff037819 */ /* 0x000fe20000011400 */
[----:B------:R-:W-:Y:S01]  /*1270*/  USHF.R.S32.HI UR8, URZ, 0x1f, UR4 ;  /* 0x0000001f3f087899 */ /* 0x000fe20008011404 */
[----:B------:R-:W-:Y:S02]  /*1280*/  ULDC UR10, c[0x0][0x9dc] ;  /* 0x00027700000a7ab9 */ /* 0x000fe40000000800 */
[----:B------:R-:W-:Y:S01]  /*1290*/  LEA.HI R3, R3, R0, RZ, 0x7 ;  /* 0x0000000003037211 */ /* 0x000fe200078f38ff */
[----:B------:R-:W-:Y:S01]  /*12a0*/  @UP0 ULDC UR6, c[0x0][0x44c] ;  /* 0x0001130000060ab9 */ /* 0x000fe20000000800 */
[----:B------:R-:W-:Y:S01]  /*12b0*/  @UP0 ULDC UR11, c[0x0][0x450] ;  /* 0x00011400000b0ab9 */ /* 0x000fe20000000800 */
[----:B------:R-:W-:Y:S01]  /*12c0*/  UIMAD.WIDE.U32 UR6, UR37, UR6, URZ ;  /* 0x00000006250672a5 */ /* 0x000fe2000f8e003f */
[----:B------:R-:W-:Y:S01]  /*12d0*/  SHF.R.S32.HI R3, RZ, 0x7, R3 ;  /* 0x00000007ff037819 */ /* 0x000fe20000011403 */
[----:B------:R-:W-:-:S02]  /*12e0*/  ULEA.HI UR8, UR8, UR4, URZ, 0x7 ;  /* 0x0000000408087291 */ /* 0x000fc4000f8f383f */
[----:B------:R-:W-:Y:S02]  /*12f0*/  @UP0 USHF.R.U32.HI UR9, URZ, UR11, UR7 ;  /* 0x0000000b3f090299 */ /* 0x000fe40008011607 */
[----:B------:R-:W-:Y:S02]  /*1300*/  UISETP.GE.AND UP0, UPT, UR5, 0x1, UPT ;  /* 0x000000010500788c */ /* 0x000fe4000bf06270 */
[----:B------:R-:W-:Y:S02]  /*1310*/  USHF.R.S32.HI UR8, URZ, 0x7, UR8 ;  /* 0x000000073f087899 */ /* 0x000fe40008011408 */
[----:B------:R-:W-:Y:S02]  /*1320*/  UIADD3 UR4, UR54, UR9, URZ ;  /* 0x0000000936047290 */ /* 0x000fe4000fffe03f */
[----:B------:R-:W-:Y:S02]  /*1330*/  PLOP3.LUT P0, PT, PT, PT, UP0, 0x40, 0x0 ;  /* 0x000000000000781c */ /* 0x000fe40003f0e808 */
[----:B------:R-:W-:Y:S01]  /*1340*/  UIADD3 UR9, UR4, -UR10, URZ ;  /* 0x8000000a04097290 */ /* 0x000fe2000fffe03f */
[----:B------:R-:W-:-:S10]  /*1350*/  VIMNMX R88, R3, UR8, PT ;  /* 0x0000000803587c48 */ /* 0x000fd4000bfe0100 */
[----:B------:R-:W-:Y:S05]  /*1360*/  @P0 BRA `(.L_x_1035) ;  /* 0x0000000000440947 */ /* 0x000fea0003800000 */
[----:B------:R-:W-:-:S06]  /*1370*/  UISETP.GT.AND UP0, UPT, UR4, -0x1, UPT ;  /* 0xffffffff0400788c */ /* 0x000fcc000bf04270 */
[----:B------:R-:W-:-:S13]  /*1380*/  PLOP3.LUT P0, PT, PT, PT, UP0, 0x80, 0x0 ;  /* 0x000000000000781c */ /* 0x000fda0003f0f008 */
[----:B------:R-:W-:Y:S05]  /*1390*/  @P0 BRA `(.L_x_1036) ;  /* 0x00000000001c0947 */ /* 0x000fea0003800000 */
[----:B------:R-:W-:Y:S02]  /*13a0*/  UISETP.NE.AND UP0, UPT, UR5, 0x1, UPT ;  /* 0x000000010500788c */ /* 0x000fe4000bf05270 */
[----:B------:R-:W-:-:S09]  /*13b0*/  ULOP3.LUT UR4, URZ, UR4, URZ, 0x33, !UPT ;  /* 0x000000043f047292 */ /* 0x000fd2000f8e333f */
[----:B------:R-:W-:Y:S02]  /*13c0*/  @UP0 ULDC.64 UR10, c[0x0][0x9e8] ;  /* 0x00027a00000a0ab9 */ /* 0x000fe40000000a00 */
[----:B------:R-:W-:-:S04]  /*13d0*/  UIMAD.WIDE.U32 UR6, UR4, UR10, URZ ;  /* 0x0000000a040672a5 */ /* 0x000fc8000f8e003f */
[----:B------:R-:W-:-:S04]  /*13e0*/  @UP0 USHF.R.U32.HI UR4, URZ, UR11, UR7 ;  /* 0x0000000b3f040299 */ /* 0x000fc80008011607 */
[----:B------:R-:W-:Y:S01]  /*13f0*/  ULOP3.LUT UR4, URZ, UR4, URZ, 0x33, !UPT ;  /* 0x000000043f047292 */ /* 0x000fe2000f8e333f */
[----:B------:R-:W-:Y:S11]  /*1400*/  BRA `(.L_x_1037) ;  /* 0x0000000000107947 */ /* 0x000ff60003800000 */
.L_x_1036:
[----:B------:R-:W-:-:S11]  /*1410*/  UISETP.NE.AND UP0, UPT, UR5, 0x1, UPT ;  /* 0x000000010500788c */ /* 0x000fd6000bf05270 */
[----:B------:R-:W-:Y:S02]  /*1420*/  @UP0 ULDC.64 UR10, c[0x0][0x9e8] ;  /* 0x00027a00000a0ab9 */ /* 0x000fe40000000a00 */
[----:B------:R-:W-:-:S04]  /*1430*/  UIMAD.WIDE.U32 UR6, UR4, UR10, URZ ;  /* 0x0000000a040672a5 */ /* 0x000fc8000f8e003f */
[----:B------:R-:W-:-:S12]  /*1440*/  @UP0 USHF.R.U32.HI UR4, URZ, UR11, UR7 ;  /* 0x0000000b3f040299 */ /* 0x000fd80008011607 */
.L_x_1037:
[----:B------:R-:W-:-:S04]  /*1450*/  UIMAD UR4, UR4, UR5, URZ ;  /* 0x00000005040472a4 */ /* 0x000fc8000f8e023f */
[----:B------:R-:W-:-:S04]  /*1460*/  UISETP.LT.AND UP0, UPT, UR9, UR4, UPT ;  /* 0x000000040900728c */ /* 0x000fc8000bf01270 */
[----:B------:R-:W-:-:S12]  /*1470*/  USEL UR9, UR9, UR4, !UP0 ;  /* 0x0000000409097287 */ /* 0x000fd8000c000000 */
.L_x_1035:
[----:B------:R-:W-:Y:S01]  /*1480*/  USHF.R.S32.HI UR4, URZ, 0x1f, UR9 ;  /* 0x0000001f3f047899 */ /* 0x000fe20008011409 */
[----:B------:R-:W-:Y:S01]  /*1490*/  PLOP3.LUT P0, PT, PT, PT, PT, 0x80, 0x0 ;  /* 0x000000000000781c */ /* 0x000fe20003f0f070 */
[----:B------:R-:W-:Y:S01]  /*14a0*/  IMAD.MOV.U32 R0, RZ, RZ, RZ ;  /* 0x000000ffff007224 */ /* 0x000fe200078e00ff */
[----:B------:R-:W-:Y:S01]  /*14b0*/  CS2R R150, SRZ ;  /* 0x0000000000967805 */ /* 0x000fe2000001ff00 */
[----:B------:R-:W-:Y:S01]  /*14c0*/  ULEA.HI UR4, UR4, UR9, URZ, 0x7 ;  /* 0x0000000904047291 */ /* 0x000fe2000f8f383f */
[----:B------:R-:W-:Y:S01]  /*14d0*/  IMAD.MOV.U32 R36, RZ, RZ, RZ ;  /* 0x000000ffff247224 */ /* 0x000fe200078e00ff */
[----:B------:R-:W-:Y:S02]  /*14e0*/  CS2R R148, SRZ ;  /* 0x0000000000947805 */ /* 0x000fe4000001ff00 */
[----:B------:R-:W-:Y:S01]  /*14f0*/  CS2R R146, SRZ ;  /* 0x0000000000927805 */ /* 0x000fe2000001ff00 */
[----:B------:R-:W-:Y:S01]  /*1500*/  USHF.R.S32.HI UR4, URZ, 0x7, UR4 ;  /* 0x000000073f047899 */ /* 0x000fe20008011404 */
[----:B------:R-:W-:-:S02]  /*1510*/  CS2R R144, SRZ ;  /* 0x0000000000907805 */ /* 0x000fc4000001ff00 */
[----:B------:R-:W-:Y:S02]  /*1520*/  CS2R R142, SRZ ;  /* 0x00000000008e7805 */ /* 0x000fe4000001ff00 */
[----:B------:R-:W-:Y:S01]  /*1530*/  CS2R R140, SRZ ;  /* 0x00000000008c7805 */ /* 0x000fe2000001ff00 */
[----:B------:R-:W-:Y:S01]  /*1540*/  UISETP.LT.AND UP0, UPT, URZ, UR4, UPT ;  /* 0x000000043f00728c */ /* 0x000fe2000bf01270 */
[----:B------:R-:W-:Y:S02]  /*1550*/  CS2R R138, SRZ ;  /* 0x00000000008a7805 */ /* 0x000fe4000001ff00 */
[----:B------:R-:W-:Y:S02]  /*1560*/  CS2R R136, SRZ ;  /* 0x0000000000887805 */ /* 0x000fe4000001ff00 */
[----:B------:R-:W-:Y:S01]  /*1570*/  CS2R R134, SRZ ;  /* 0x0000000000867805 */ /* 0x000fe2000001ff00 */
[----:B------:R-:W-:Y:S01]  /*1580*/  USEL UR39, URZ, UR4, !UP0 ;  /* 0x000000043f277287 */ /* 0x000fe2000c000000 */
[----:B------:R-:W-:-:S02]  /*1590*/  CS2R R132, SRZ ;  /* 0x0000000000847805 */ /* 0x000fc4000001ff00 */
[----:B------:R-:W-:Y:S02]  /*15a0*/  CS2R R130, SRZ ;  /* 0x0000000000827805 */ /* 0x000fe4000001ff00 */
[----:B------:R-:W-:Y:S02]  /*15b0*/  CS2R R128, SRZ ;  /* 0x0000000000807805 */ /* 0x000fe4000001ff00 */
[----:B------:R-:W-:Y:S02]  /*15c0*/  CS2R R126, SRZ ;  /* 0x00000000007e7805 */ /* 0x000fe4000001ff00 */
[----:B------:R-:W-:Y:S02]  /*15d0*/  CS2R R124, SRZ ;  /* 0x00000000007c7805 */ /* 0x000fe4000001ff00 */
[----:B------:R-:W-:Y:S02]  /*15e0*/  ISETP.GT.AND P1, PT, R88, UR39, PT ;  /* 0x0000002758007c0c */ /* 0x000fe4000bf24270 */
        /* <DEDUP_REMOVED lines=15> */
[----:B------:R-:W-:Y:S01]  /*16e0*/  IMAD.MOV.U32 R93, RZ, RZ, RZ ;  /* 0x000000ffff5d7224 */ /* 0x000fe200078e00ff */
[----:B------:R-:W-:Y:S02]  /*16f0*/  CS2R R6, SRZ ;  /* 0x0000000000067805 */ /* 0x000fe4000001ff00 */
[----:B------:R-:W-:Y:S01]  /*1700*/  CS2R R90, SRZ ;  /* 0x00000000005a7805 */ /* 0x000fe2000001ff00 */
[----:B------:R-:W-:Y:S01]  /*1710*/  IMAD.MOV.U32 R46, RZ, RZ, RZ ;  /* 0x000000ffff2e7224 */ /* 0x000fe200078e00ff */
[----:B------:R-:W-:Y:S06]  /*1720*/  @!P1 BRA `(.L_x_1038) ;  /* 0x000000e400409947 */ /* 0x000fec0003800000 */
[----:B------:R-:W0:Y:S01]  /*1730*/  SHFL.IDX PT, R0, R186, RZ, 0x1f ;  /* 0x00001fffba007589 */ /* 0x000e2200000e0000 */
[----:B------:R-:W1:Y:S01]  /*1740*/  S2UR UR40, SR_CgaCtaId ;  /* 0x00000000002879c3 */ /* 0x000e620000008800 */
[----:B------:R-:W-:Y:S01]  /*1750*/  UMOV UR41, 0x400 ;  /* 0x0000040000297882 */ /* 0x000fe20000000000 */
        /* <DEDUP_REMOVED lines=19> */
[----:B------:R-:W-:Y:S02]  /*1890*/  IMAD.U32 R10, RZ, RZ, UR6 ;  /* 0x00000006ff0a7e24 */ /* 0x000fe4000f8e00ff */
[----:B------:R-:W-:Y:S02]  /*18a0*/  IMAD.U32 R6, RZ, RZ, UR4 ;  /* 0x00000004ff067e24 */ /* 0x000fe4000f8e00ff */
[----:B------:R-:W-:-:S02]  /*18b0*/  IMAD.U32 R7, RZ, RZ, UR5 ;  /* 0x00000005ff077e24 */ /* 0x000fc4000f8e00ff */
[----:B------:R-:W-:Y:S02]  /*18c0*/  IMAD.U32 R11, RZ, RZ, UR7 ;  /* 0x00000007ff0b7e24 */ /* 0x000fe4000f8e00ff */
[----:B------:R-:W-:Y:S02]  /*18d0*/  IMAD.MOV.U32 R8, RZ, RZ, 0x70 ;  /* 0x00000070ff087424 */ /* 0x000fe400078e00ff */
[----:B------:R-:W-:Y:S02]  /*18e0*/  IMAD.MOV.U32 R12, RZ, RZ, 0x1 ;  /* 0x00000001ff0c7424 */ /* 0x000fe400078e00ff */
[----:B0-----:R-:W-:-:S07]  /*18f0*/  IMAD.MOV.U32 R13, RZ, RZ, RZ ;  /* 0x000000ffff0d7224 */ /* 0x001fce00078e00ff */
[----:B------:R-:W-:-:S07]  /*1900*/  LEPC R20, `(.L_x_1039) ;  /* 0x000000001014794e */ /* 0x000fce0000000000 */
[----:B-1----:R-:W-:Y:S05]  /*1910*/  CALL.ABS.NOINC R2 ;  /* 0x0000000002007343 */ /* 0x002fea0003c00000 */
.L_x_1039:
        /* <DEDUP_REMOVED lines=9> */
.L_x_1204:
[----:B------:R-:W-:Y:S05]  /*19b0*/  @!P0 BRA `(.L_x_1041) ;  /* 0x0000000000048947 */ /* 0x000fea0003800000 */
[----:B------:R-:W-:Y:S01]  /*19c0*/  BPT.TRAP 0x1 ;  /* 0x000000040000795c */ /* 0x000fe20000300000 */
.L_x_1041:
[----:B------:R-:W-:Y:S02]  /*19d0*/  IMAD.U32 R9, RZ, RZ, UR45 ;  /* 0x0000002dff097e24 */ /* 0x000fe4000f8e00ff */
[----:B0-----:R-:W-:-:S03]  /*19e0*/  IMAD.U32 R0, RZ, RZ, UR46 ;  /* 0x0000002eff007e24 */ /* 0x001fc6000f8e00ff */
[----:B------:R-:W-:Y:S02]  /*19f0*/  LEA R9, R9, UR41, 0x3 ;  /* 0x0000002909097c11 */ /* 0x000fe4000f8e18ff */
[----:B------:R-:W-:-:S04]  /*1a00*/  SHF.L.U32 R0, R0, 0x1f, RZ ;  /* 0x0000001f00007819 */ /* 0x000fc800000006ff */
[----:B------:R0:W1:Y:S01]  /*1a10*/  SYNCS.PHASECHK.TRANS64.TRYWAIT P1, [R9+URZ+0x28830], R0 ;  /* 0x02883000090075a7 */ /* 0x000062000802017f */
[----:B------:R-:W-:Y:S05]  /*1a20*/  @!P0 BRA `(.L_x_1042) ;  /* 0x0000000000048947 */ /* 0x000fea0003800000 */
[----:B------:R-:W-:Y:S01]  /*1a30*/  BPT.TRAP 0x1 ;  /* 0x000000040000795c */ /* 0x000fe20000300000 */
.L_x_1042:
[----:B-1----:R-:W-:Y:S05]  /*1a40*/  @P1 BRA `(.L_x_1043) ;  /* 0x0000000000081947 */ /* 0x002fea0003800000 */
[----:B------:R-:W1:Y:S02]  /*1a50*/  SYNCS.PHASECHK.TRANS64.TRYWAIT P1, [R9+URZ+0x28830], R0 ;  /* 0x02883000090075a7 */ /* 0x000e64000802017f */
[----:B-1----:R-:W-:Y:S05]  /*1a60*/  @!P1 BRA `(.L_x_1044) ;  /* 0x0000014400409947 */ /* 0x002fea0003800000 */
.L_x_1043:
        /* <DEDUP_REMOVED lines=63> */
.L_x_1045:
[----:B------:R-:W-:Y:S01]  /*1e60*/  UISETP.NE.AND UP1, UPT, UR50, URZ, UPT ;  /* 0x0000003f3200728c */ /* 0x000fe2000bf25270 */
[----:B------:R-:W-:Y:S01]  /*1e70*/  R2UR UR6, R9 ;  /* 0x00000000090672ca */ /* 0x000fe200000e0000 */
[----:B------:R-:W-:Y:S01]  /*1e80*/  ULDC UR7, c[0x0][0x9d8] ;  /* 0x0002760000077ab9 */ /* 0x000fe20000000800 */
[----:B------:R-:W2:Y:S01]  /*1e90*/  LDC R8, c[0x0][0x2f0] ;  /* 0x0000bc00ff087b82 */ /* 0x000ea20000000800 */
[----:B------:R-:W-:Y:S01]  /*1ea0*/  FMUL.FTZ R36, R36, UR7 ;  /* 0x0000000724247c20 */ /* 0x000fe20008410000 */
[----:B------:R-:W-:Y:S01]  /*1eb0*/  FMUL.FTZ R32, R32, UR7 ;  /* 0x0000000720207c20 */ /* 0x000fe20008410000 */
[----:B------:R-:W-:Y:S01]  /*1ec0*/  PLOP3.LUT P1, PT, PT, PT, UP1, 0x80, 0x0 ;  /* 0x000000000000781c */ /* 0x000fe20003f2f018 */
[----:B------:R-:W-:Y:S01]  /*1ed0*/  FMUL.FTZ R40, R40, UR7 ;  /* 0x0000000728287c20 */ /* 0x000fe20008410000 */
[----:B------:R-:W-:Y:S01]  /*1ee0*/  PLOP3.LUT P2, PT, PT, PT, UP1, 0x80, 0x0 ;  /* 0x000000000000781c */ /* 0x000fe20003f4f018 */
[----:B------:R3:W4:Y:S01]  /*1ef0*/  MUFU.TANH R125, R36 ;  /* 0x00000024007d7308 */ /* 0x0007220000002400 */
[----:B------:R-:W-:Y:S01]  /*1f00*/  FMUL.FTZ R13, R25, UR7 ;  /* 0x00000007190d7c20 */ /* 0x000fe20008410000 */
[----:B------:R-:W-:Y:S01]  /*1f10*/  @UP1 ULDC UR10, c[0x0][0x44c] ;  /* 0x00011300000a1ab9 */ /* 0x000fe20000000800 */
[----:B01----:R-:W0:Y:S01]  /*1f20*/  LDC R9, c[0x0][0x288] ;  /* 0x0000a200ff097b82 */ /* 0x003e220000000800 */
[----:B------:R-:W-:Y:S01]  /*1f30*/  FMUL.FTZ R61, R61, UR7 ;  /* 0x000000073d3d7c20 */ /* 0x000fe20008410000 */
[----:B------:R-:W-:Y:S01]  /*1f40*/  IMAD.MOV.U32 R25, RZ, RZ, -0x80 ;  /* 0xffffff80ff197424 */ /* 0x000fe200078e00ff */
[----:B------:R-:W-:Y:S01]  /*1f50*/  UIADD3 UR6, UR6, 0x28840, URZ ;  /* 0x0002884006067890 */ /* 0x000fe2000fffe03f */
[----:B------:R-:W-:Y:S01]  /*1f60*/  FMUL.FTZ R44, R44, UR7 ;  /* 0x000000072c2c7c20 */ /* 0x000fe20008410000 */
[----:B------:R1:W0:Y:S01]  /*1f70*/  MUFU.TANH R127, R32 ;  /* 0x00000020007f7308 */ /* 0x0002220000002400 */
[----:B---3--:R-:W-:Y:S01]  /*1f80*/  FMUL.FTZ R36, R47, UR7 ;  /* 0x000000072f247c20 */ /* 0x008fe20008410000 */
[----:B------:R-:W-:-:S02]  /*1f90*/  VIADD R47, R17, UR37 ;  /* 0x00000025112f7c36 */ /* 0x000fc40008000000 */
[----:B------:R-:W-:Y:S01]  /*1fa0*/  FMUL.FTZ R48, R48, UR7 ;  /* 0x0000000730307c20 */ /* 0x000fe20008410000 */
[----:B------:R-:W-:Y:S01]  /*1fb0*/  FMUL.FTZ R52, R52, UR7 ;  /* 0x0000000734347c20 */ /* 0x000fe20008410000 */
[----:B------:R-:W-:Y:S01]  /*1fc0*/  FMUL.FTZ R56, R56, UR7 ;  /* 0x0000000738387c20 */ /* 0x000fe20008410000 */
[----:B------:R-:W-:Y:S01]  /*1fd0*/  @P1 IMAD.HI.U32 R11, R47, UR10, RZ ;  /* 0x0000000a2f0b1c27 */ /* 0x000fe2000f8e00ff */
[----:B------:R-:W-:Y:S01]  /*1fe0*/  @UP1 ULDC UR10, c[0x0][0x450] ;  /* 0x00011400000a1ab9 */ /* 0x000fe20000000800 */
[----:B------:R3:W0:Y:S02]  /*1ff0*/  MUFU.TANH R123, R40 ;  /* 0x00000028007b7308 */ /* 0x0006240000002400 */
[----:B-1----:R-:W-:Y:S01]  /*2000*/  FMUL.FTZ R32, R43, UR7 ;  /* 0x000000072b207c20 */ /* 0x002fe20008410000 */
[----:B------:R-:W-:Y:S01]  /*2010*/  UISETP.NE.AND UP0, UPT, UR49, URZ, UPT ;  /* 0x0000003f3100728c */ /* 0x000fe2000bf05270 */
[----:B------:R-:W-:Y:S01]  /*2020*/  @P2 SHF.R.U32.HI R47, RZ, UR10, R11 ;  /* 0x0000000aff2f2c19 */ /* 0x000fe2000801160b */
[----:B------:R-:W-:Y:S01]  /*2030*/  FMUL.FTZ R0, R26, UR7 ;  /* 0x000000071a007c20 */ /* 0x000fe20008410000 */
[----:B------:R-:W-:Y:S01]  /*2040*/  FMUL.FTZ R6, R30, UR7 ;  /* 0x000000071e067c20 */ /* 0x000fe20008410000 */
[----:B------:R-:W-:Y:S01]  /*2050*/  FMUL.FTZ R20, R34, UR7 ;  /* 0x0000000722147c20 */ /* 0x000fe20008410000 */
[----:B------:R-:W-:Y:S01]  /*2060*/  FMUL.FTZ R26, R38, UR7 ;  /* 0x00000007261a7c20 */ /* 0x000fe20008410000 */
[----:B------:R1:W0:Y:S01]  /*2070*/  MUFU.TANH R43, R61 ;  /* 0x0000003d002b7308 */ /* 0x0002220000002400 */
[----:B---3--:R-:W-:Y:S01]  /*2080*/  FMUL.FTZ R40, R51, UR7 ;  /* 0x0000000733287c20 */ /* 0x008fe20008410000 */
[----:B------:R-:W-:-:S02]  /*2090*/  IMAD R51, R88, R25, 0x80 ;  /* 0x0000008058337424 */ /* 0x000fc400078e0219 */
[----:B------:R-:W-:Y:S01]  /*20a0*/  FMUL.FTZ R30, R42, UR7 ;  /* 0x000000072a1e7c20 */ /* 0x000fe20008410000 */
[----:B------:R-:W-:Y:S01]  /*20b0*/  UPRMT UR6, UR40, 0x654, UR6 ;  /* 0x0000065428067896 */ /* 0x000fe20008000006 */
[----:B------:R-:W-:Y:S01]  /*20c0*/  FMUL.FTZ R14, R24, UR7 ;  /* 0x00000007180e7c20 */ /* 0x000fe20008410000 */
[----:B------:R-:W-:Y:S02]  /*20d0*/  VIADD R25, R51, 0x1 ;  /* 0x0000000133197836 */ /* 0x000fe40000000000 */
[----:B------:R-:W-:Y:S01]  /*20e0*/  FMUL.FTZ R15, R28, UR7 ;  /* 0x000000071c0f7c20 */ /* 0x000fe20008410000 */
[----:B------:R3:W0:Y:S01]  /*20f0*/  MUFU.TANH R121, R44 ;  /* 0x0000002c00797308 */ /* 0x0006220000002400 */
[----:B-1----:R-:W1:Y:S01]  /*2100*/  SHFL.IDX PT, R61, R47, RZ, 0x1c1f ;  /* 0x001c1fff2f3d7589 */ /* 0x002e6200000e0000 */
[----:B------:R-:W-:Y:S01]  /*2110*/  FMUL.FTZ R34, R46, UR7 ;  /* 0x000000072e227c20 */ /* 0x000fe20008410000 */
[----:B------:R-:W-:Y:S01]  /*2120*/  FMUL.FTZ R38, R50, UR7 ;  /* 0x0000000732267c20 */ /* 0x000fe20008410000 */
[----:B------:R-:W-:Y:S01]  /*2130*/  FMUL.FTZ R42, R54, UR7 ;  /* 0x00000007362a7c20 */ /* 0x000fe20008410000 */
[----:B------:R-:W-:Y:S01]  /*2140*/  FMUL.FTZ R2, R27, UR7 ;  /* 0x000000071b027c20 */ /* 0x000fe20008410000 */
[----:B------:R-:W-:Y:S01]  /*2150*/  FMUL.FTZ R21, R29, UR7 ;  /* 0x000000071d157c20 */ /* 0x000fe20008410000 */
[----:B------:R-:W-:Y:S01]  /*2160*/  FMUL.FTZ R7, R31, UR7 ;  /* 0x000000071f077c20 */ /* 0x000fe20008410000 */
[----:B------:R5:W0:Y:S01]  /*2170*/  MUFU.TANH R119, R48 ;  /* 0x0000003000777308 */ /* 0x000a220000002400 */
[----:B------:R-:W-:Y:S01]  /*2180*/  FMUL.FTZ R33, R33, UR7 ;  /* 0x0000000721217c20 */ /* 0x000fe20008410000 */
[----:B------:R-:W-:Y:S01]  /*2190*/  FMUL.FTZ R24, R35, UR7 ;  /* 0x0000000723187c20 */ /* 0x000fe20008410000 */
[----:B------:R-:W-:Y:S01]  /*21a0*/  FMUL.FTZ R28, R39, UR7 ;  /* 0x00000007271c7c20 */ /* 0x000fe20008410000 */
[----:B------:R-:W-:Y:S01]  /*21b0*/  FMUL.FTZ R41, R41, UR7 ;  /* 0x0000000729297c20 */ /* 0x000fe20008410000 */
[----:B------:R-:W-:Y:S01]  /*21c0*/  FMUL.FTZ R45, R45, UR7 ;  /* 0x000000072d2d7c20 */ /* 0x000fe20008410000 */
[----:B------:R-:W-:Y:S01]  /*21d0*/  FMUL.FTZ R53, R53, UR7 ;  /* 0x0000000735357c20 */ /* 0x000fe20008410000 */
[----:B---3--:R-:W-:Y:S01]  /*21e0*/  FMUL.FTZ R44, R55, UR7 ;  /* 0x00000007372c7c20 */ /* 0x008fe20008410000 */
[----:B------:R3:W0:Y:S01]  /*21f0*/  MUFU.TANH R117, R52 ;  /* 0x0000003400757308 */ /* 0x0006220000002400 */
[----:B------:R-:W-:Y:S01]  /*2200*/  FMUL.FTZ R57, R57, UR7 ;  /* 0x0000000739397c20 */ /* 0x000fe20008410000 */
[----:B------:R-:W-:Y:S01]  /*2210*/  FMUL.FTZ R46, R58, UR7 ;  /* 0x000000073a2e7c20 */ /* 0x000fe20008410000 */
[----:B-----5:R-:W-:Y:S01]  /*2220*/  FMUL.FTZ R48, R59, UR7 ;  /* 0x000000073b307c20 */ /* 0x020fe20008410000 */
[----:B------:R-:W-:Y:S01]  /*2230*/  FMUL.FTZ R60, R60, UR7 ;  /* 0x000000073c3c7c20 */ /* 0x000fe20008410000 */
[----:B------:R-:W-:Y:S01]  /*2240*/  FMUL.FTZ R50, R62, UR7 ;  /* 0x000000073e327c20 */ /* 0x000fe20008410000 */
[----:B------:R-:W-:Y:S01]  /*2250*/  FMUL.FTZ R64, R64, UR7 ;  /* 0x0000000740407c20 */ /* 0x000fe20008410000 */
[----:B------:R-:W-:Y:S01]  /*2260*/  FMUL.FTZ R65, R65, UR7 ;  /* 0x0000000741417c20 */ /* 0x000fe20008410000 */
[----:B------:R5:W0:Y:S01]  /*2270*/  MUFU.TANH R115, R56 ;  /* 0x0000003800737308 */ /* 0x000a220000002400 */
[----:B---3--:R-:W-:Y:S01]  /*2280*/  FMUL.FTZ R52, R63, UR7 ;  /* 0x000000073f347c20 */ /* 0x008fe20008410000 */
[----:B------:R-:W-:Y:S01]  /*2290*/  FMUL.FTZ R54, R66, UR7 ;  /* 0x0000000742367c20 */ /* 0x000fe20008410000 */
[----:B------:R-:W-:Y:S01]  /*22a0*/  FMUL.FTZ R89, R70, UR7 ;  /* 0x0000000746597c20 */ /* 0x000fe20008410000 */
[----:B------:R-:W-:Y:S01]  /*22b0*/  FMUL.FTZ R91, R71, UR7 ;  /* 0x00000007475b7c20 */ /* 0x000fe20008410000 */
[----:B------:R-:W-:Y:S01]  /*22c0*/  FMUL.FTZ R93, R74, UR7 ;  /* 0x000000074a5d7c20 */ /* 0x000fe20008410000 */
[----:B------:R-:W-:Y:S01]  /*22d0*/  FMUL.FTZ R95, R75, UR7 ;  /* 0x000000074b5f7c20 */ /* 0x000fe20008410000 */
[----:B------:R-:W-:Y:S01]  /*22e0*/  FMUL.FTZ R76, R76, UR7 ;  /* 0x000000074c4c7c20 */ /* 0x000fe20008410000 */
[----:B------:R-:W-:Y:S01]  /*22f0*/  FMUL.FTZ R4, R78, UR7 ;  /* 0x000000074e047c20 */ /* 0x000fe20008410000 */
[----:B-----5:R-:W-:Y:S01]  /*2300*/  FMUL.FTZ R56, R67, UR7 ;  /* 0x0000000743387c20 */ /* 0x020fe20008410000 */
[----:B------:R-:W-:Y:S01]  /*2310*/  FMUL.FTZ R3, R79, UR7 ;  /* 0x000000074f037c20 */ /* 0x000fe20008410000 */
        /* <DEDUP_REMOVED lines=8> */
[----:B------:R-:W-:-:S02]  /*23a0*/  IMAD R25, R16, -0x2, R25 ;  /* 0xfffffffe10197824 */ /* 0x000fc400078e0219 */
[----:B------:R-:W-:Y:S01]  /*23b0*/  FMUL.FTZ R68, R68, UR7 ;  /* 0x0000000744447c20 */ /* 0x000fe20008410000 */
[----:B------:R-:W-:Y:S01]  /*23c0*/  FMUL.FTZ R69, R69, UR7 ;  /* 0x0000000745457c20 */ /* 0x000fe20008410000 */
[----:B------:R-:W-:Y:S01]  /*23d0*/  FMUL.FTZ R72, R72, UR7 ;  /* 0x0000000748487c20 */ /* 0x000fe20008410000 */
[----:B------:R-:W-:Y:S01]  /*23e0*/  FMUL.FTZ R73, R73, UR7 ;  /* 0x0000000749497c20 */ /* 0x000fe20008410000 */
[----:B------:R-:W-:Y:S01]  /*23f0*/  FMUL.FTZ R77, R77, UR7 ;  /* 0x000000074d4d7c20 */ /* 0x000fe20008410000 */
[----:B------:R-:W-:Y:S01]  /*2400*/  PLOP3.LUT P1, PT, PT, PT, UP0, 0x40, 0x0 ;  /* 0x000000000000781c */ /* 0x000fe20003f2e808 */
[C---:B--2---:R-:W-:Y:S01]  /*2410*/  IMAD R58, R8.reuse, UR43, R25 ;  /* 0x0000002b083a7c24 */ /* 0x044fe2000f8e0219 */
[----:B------:R-:W2:Y:S01]  /*2420*/  MUFU.TANH R14, R14 ;  /* 0x0000000e000e7308 */ /* 0x000ea20000002400 */
[----:B------:R-:W-:Y:S01]  /*2430*/  ULDC UR55, c[0x0][0x9dc] ;  /* 0x0002770000377ab9 */ /* 0x000fe20000000800 */
[----:B------:R-:W-:Y:S01]  /*2440*/  SYNCS.ARRIVE.TRANS64.RED.A1T0 RZ, [UR6], RZ ;  /* 0x000000ffffff79a7 */ /* 0x000fe20008100406 */
[----:B------:R-:W-:Y:S01]  /*2450*/  ULOP3.LUT UR6, URZ, UR55, URZ, 0x33, !UPT ;  /* 0x000000373f067292 */ /* 0x000fe2000f8e333f */
[----:B------:R-:W-:Y:S01]  /*2460*/  IMAD R25, R8, UR43, R51 ;  /* 0x0000002b08197c24 */ /* 0x000fe2000f8e0233 */
[----:B------:R-:W-:Y:S01]  /*2470*/  ULDC UR14, c[0x0][0x9e0] ;  /* 0x00027800000e7ab9 */ /* 0x000fe20000000800 */
[----:B0-----:R-:W-:-:S02]  /*2480*/  IMAD.IADD R58, R58, 0x1, -R9 ;  /* 0x000000013a3a7824 */ /* 0x001fc400078e0a09 */
[----:B------:R-:W-:Y:S01]  /*2490*/  FMUL.FTZ R37, R37, UR7 ;  /* 0x0000000725257c20 */ /* 0x000fe20008410000 */
[----:B------:R-:W0:Y:S01]  /*24a0*/  MUFU.TANH R13, R13 ;  /* 0x0000000d000d7308 */ /* 0x000e220000002400 */
[----:B------:R-:W-:Y:S01]  /*24b0*/  FMUL.FTZ R49, R49, UR7 ;  /* 0x0000000731317c20 */ /* 0x000fe20008410000 */
[----:B------:R-:W-:Y:S01]  /*24c0*/  IMAD R55, R16, -0x2, R25 ;  /* 0xfffffffe10377824 */ /* 0x000fe200078e0219 */
[----:B------:R-:W-:Y:S01]  /*24d0*/  LEA R62, R88, 0xffffff80, 0x7 ;  /* 0xffffff80583e7811 */ /* 0x000fe200078e38ff */
[C---:B------:R-:W-:Y:S02]  /*24e0*/  VIADD R66, R58.reuse, UR14 ;  /* 0x0000000e3a427c36 */ /* 0x040fe40008000000 */
[----:B------:R-:W-:Y:S02]  /*24f0*/  VIADD R59, R58, UR6 ;  /* 0x000000063a3b7c36 */ /* 0x000fe40008000000 */
[----:B------:R-:W3:Y:S08]  /*2500*/  MUFU.TANH R0, R0 ;  /* 0x0000000000007308 */ /* 0x000ef00000002400 */
[----:B------:R-:W0:Y:S08]  /*2510*/  MUFU.TANH R2, R2 ;  /* 0x0000000200027308 */ /* 0x000e300000002400 */
        /* <DEDUP_REMOVED lines=50> */
[----:B------:R1:W0:Y:S08]  /*2840*/  MUFU.TANH R103, R37 ;  /* 0x0000002500677308 */ /* 0x0002300000002400 */
[----:B------:R5:W0:Y:S01]  /*2850*/  MUFU.TANH R109, R49 ;  /* 0x00000031006d7308 */ /* 0x000a220000002400 */
[----:B-1----:R-:W-:Y:S01]  /*2860*/  VIADDMNMX R37, R61, R66, R55, PT ;  /* 0x000000423d257246 */ /* 0x002fe20003800137 */
[----:B-----5:R-:W-:Y:S01]  /*2870*/  IMAD.IADD R49, R59, 0x1, R61 ;  /* 0x000000013b317824 */ /* 0x020fe200078e023d */
[----:B--234-:R-:W-:Y:S06]  /*2880*/  @P1 BRA `(.L_x_1046) ;  /* 0x0000000000641947 */ /* 0x01cfec0003800000 */
[----:B------:R-:W-:Y:S01]  /*2890*/  IMAD R58, R8, UR43, R61 ;  /* 0x0000002b083a7c24 */ /* 0x000fe2000f8e023d */
[----:B------:R-:W-:Y:S03]  /*28a0*/  BSSY B0, `(.L_x_1047) ;  /* 0x0000013000007945 */ /* 0x000fe60003800000 */
[----:B------:R-:W-:-:S05]  /*28b0*/  IMAD.IADD R25, R58, 0x1, -R9 ;  /* 0x000000013a197824 */ /* 0x000fca00078e0a09 */
[----:B------:R-:W-:-:S13]  /*28c0*/  ISETP.GT.AND P1, PT, R25, -0x1, PT ;  /* 0xffffffff1900780c */ /* 0x000fda0003f24270 */
[----:B------:R-:W-:Y:S05]  /*28d0*/  @P1 BRA `(.L_x_1048) ;  /* 0x0000000000241947 */ /* 0x000fea0003800000 */
[----:B------:R-:W-:Y:S01]  /*28e0*/  ULDC UR6, c[0x0][0x9e4] ;  /* 0x0002790000067ab9 */ /* 0x000fe20000000800 */
[----:B------:R-:W-:Y:S01]  /*28f0*/  LOP3.LUT R25, RZ, R25, RZ, 0x33, !PT ;  /* 0x00000019ff197212 */ /* 0x000fe200078e33ff */
[----:B------:R-:W-:-:S05]  /*2900*/  IMAD.U32 R61, RZ, RZ, UR6 ;  /* 0x00000006ff3d7e24 */ /* 0x000fca000f8e00ff */
[----:B------:R-:W-:-:S13]  /*2910*/  ISETP.NE.AND P1, PT, R61, 0x1, PT ;  /* 0x000000013d00780c */ /* 0x000fda0003f25270 */
[----:B------:R-:W1:Y:S02]  /*2920*/  @P1 LDC.64 R68, c[0x0][0x9e8] ;  /* 0x00027a00ff441b82 */ /* 0x000e640000000a00 */
[----:B-1----:R-:W-:-:S05]  /*2930*/  @P1 IMAD.HI.U32 R58, R25, R68, RZ ;  /* 0x00000044193a1227 */ /* 0x002fca00078e00ff */
[----:B------:R-:W-:-:S04]  /*2940*/  @P1 SHF.R.U32.HI R25, RZ, R69, R58 ;  /* 0x00000045ff191219 */ /* 0x000fc8000001163a */
[----:B------:R-:W-:Y:S01]  /*2950*/  LOP3.LUT R25, RZ, R25, RZ, 0x33, !PT ;  /* 0x00000019ff197212 */ /* 0x000fe200078e33ff */
[----:B------:R-:W-:Y:S06]  /*2960*/  BRA `(.L_x_1049) ;  /* 0x0000000000187947 */ /* 0x000fec0003800000 */
.L_x_1048:
[----:B------:R-:W-:Y:S02]  /*2970*/  ULDC UR6, c[0x0][0x9e4] ;  /* 0x0002790000067ab9 */ /* 0x000fe40000000800 */
[----:B------:R-:W-:-:S05]  /*2980*/  IMAD.U32 R61, RZ, RZ, UR6 ;  /* 0x00000006ff3d7e24 */ /* 0x000fca000f8e00ff */
[----:B------:R-:W-:-:S13]  /*2990*/  ISETP.NE.AND P1, PT, R61, 0x1, PT ;  /* 0x000000013d00780c */ /* 0x000fda0003f25270 */
[----:B------:R-:W1:Y:S02]  /*29a0*/  @P1 LDC.64 R68, c[0x0][0x9e8] ;  /* 0x00027a00ff441b82 */ /* 0x000e640000000a00 */
[----:B-1----:R-:W-:-:S05]  /*29b0*/  @P1 IMAD.HI.U32 R58, R25, R68, RZ ;  /* 0x00000044193a1227 */ /* 0x002fca00078e00ff */
[----:B------:R-:W-:-:S07]  /*29c0*/  @P1 SHF.R.U32.HI R25, RZ, R69, R58 ;  /* 0x00000045ff191219 */ /* 0x000fce000001163a */
.L_x_1049:
[----:B------:R-:W-:Y:S05]  /*29d0*/  BSYNC B0 ;  /* 0x0000000000007941 */ /* 0x000fea0003800000 */
.L_x_1047:
[----:B------:R-:W-:-:S04]  /*29e0*/  IMAD R25, R25, R61, -R62 ;  /* 0x0000003d19197224 */ /* 0x000fc800078e0a3e */
[----:B------:R-:W-:-:S05]  /*29f0*/  IMAD R58, R16, -0x2, R25 ;  /* 0xfffffffe103a7824 */ /* 0x000fca00078e0219 */
[----:B------:R-:W-:Y:S02]  /*2a00*/  VIADDMNMX R37, R58, R61, R37, PT ;  /* 0x0000003d3a257246 */ /* 0x000fe40003800125 */
[----:B------:R-:W-:-:S07]  /*2a10*/  VIMNMX R49, R49, R58, !PT ;  /* 0x0000003a31317248 */ /* 0x000fce0007fe0100 */
.L_x_1046:
[C---:B------:R-:W-:Y:S01]  /*2a20*/  ISETP.GE.AND P2, PT, R51.reuse, 0x9, PT ;  /* 0x000000093300780c */ /* 0x040fe20003f46270 */
[----:B------:R-:W1:Y:S01]  /*2a30*/  SHFL.IDX PT, R47, R47, 0x1, 0x1c1f ;  /* 0x003c1f002f2f7f89 */ /* 0x000e6200000e0000 */
[----:B------:R-:W-:Y:S01]  /*2a40*/  ISETP.GE.AND P1, PT, R51, 0x2, PT ;  /* 0x000000023300780c */ /* 0x000fe20003f26270 */
[----:B------:R-:W-:Y:S01]  /*2a50*/  UISETP.NE.AND UP0, UPT, UR49, URZ, UPT ;  /* 0x0000003f3100728c */ /* 0x000fe2000bf05270 */
[C---:B------:R-:W-:Y:S02]  /*2a60*/  ISETP.GT.AND P3, PT, R49.reuse, 0x8, !P2 ;  /* 0x000000083100780c */ /* 0x040fe40005764270 */
[----:B------:R-:W-:Y:S02]  /*2a70*/  ISETP.GT.AND P4, PT, R49, 0x1, !P1 ;  /* 0x000000013100780c */ /* 0x000fe40004f84270 */
[----:B------:R-:W-:Y:S02]  /*2a80*/  ISETP.LT.OR P3, PT, R37, 0x9, P3 ;  /* 0x000000092500780c */ /* 0x000fe40001f61670 */
[----:B------:R-:W-:-:S02]  /*2a90*/  ISETP.GE.AND P5, PT, R51, 0x11, PT ;  /* 0x000000113300780c */ /* 0x000fc40003fa6270 */
[----:B0-----:R-:W-:Y:S02]  /*2aa0*/  FSEL R129, R15, -INF , !P3 ;  /* 0xff8000000f817808 */ /* 0x001fe40005800000 */
[----:B------:R-:W-:Y:S02]  /*2ab0*/  ISETP.LT.OR P4, PT, R37, 0x2, P4 ;  /* 0x000000022500780c */ /* 0x000fe40002781670 */
[----:B------:R-:W-:Y:S02]  /*2ac0*/  ISETP.GT.AND P3, PT, R49, 0x10, !P5 ;  /* 0x000000103100780c */ /* 0x000fe40006f64270 */
[----:B------:R-:W-:Y:S02]  /*2ad0*/  ISETP.GE.AND P6, PT, R51, 0xa, PT ;  /* 0x0000000a3300780c */ /* 0x000fe40003fc6270 */
[----:B------:R-:W-:Y:S02]  /*2ae0*/  FSEL R131, R13, -INF , !P4 ;  /* 0xff8000000d837808 */ /* 0x000fe40006000000 */
[----:B------:R-:W-:-:S02]  /*2af0*/  P2R R67, PR, RZ, 0x20 ;  /* 0x00000020ff437803 */ /* 0x000fc40000000000 */
[----:B------:R-:W-:Y:S01]  /*2b00*/  ISETP.LT.OR P3, PT, R37, 0x11, P3 ;  /* 0x000000112500780c */ /* 0x000fe20001f61670 */
[----:B-1----:R-:W-:Y:S01]  /*2b10*/  IMAD.IADD R58, R59, 0x1, R47 ;  /* 0x000000013b3a7824 */ /* 0x002fe200078e022f */
[----:B------:R-:W-:Y:S02]  /*2b20*/  ISETP.GT.AND P4, PT, R49, 0x9, !P6 ;  /* 0x000000093100780c */ /* 0x000fe40007784270 */
[----:B------:R-:W-:Y:S02]  /*2b30*/  ISETP.GE.AND P5, PT, R51, 0x12, PT ;  /* 0x000000123300780c */ /* 0x000fe40003fa6270 */
[----:B------:R-:W-:Y:S02]  /*2b40*/  FSEL R127, R127, -INF , !P3 ;  /* 0xff8000007f7f7808 */ /* 0x000fe40005800000 */
[----:B------:R-:W-:Y:S02]  /*2b50*/  ISETP.LT.OR P4, PT, R37, 0xa, P4 ;  /* 0x0000000a2500780c */ /* 0x000fe40002781670 */
[----:B------:R-:W-:-:S02]  /*2b60*/  ISETP.GT.AND P3, PT, R49, 0x11, !P5 ;  /* 0x000000113100780c */ /* 0x000fc40006f64270 */
[----:B------:R-:W-:Y:S02]  /*2b70*/  FSEL R99, R21, -INF , !P4 ;  /* 0xff80000015637808 */ /* 0x000fe40006000000 */
[----:B------:R-:W-:Y:S02]  /*2b80*/  ISETP.LT.OR P3, PT, R37, 0x12, P3 ;  /* 0x000000122500780c */ /* 0x000fe40001f61670 */
[----:B------:R-:W-:Y:S02]  /*2b90*/  ISETP.GE.AND P4, PT, R51, 0x19, PT ;  /* 0x000000193300780c */ /* 0x000fe40003f86270 */
[----:B------:R-:W-:Y:S02]  /*2ba0*/  FSEL R101, R33, -INF , !P3 ;  /* 0xff80000021657808 */ /* 0x000fe40005800000 */
[----:B------:R-:W-:Y:S02]  /*2bb0*/  ISETP.GT.AND P3, PT, R49, 0x18, !P4 ;  /* 0x000000183100780c */ /* 0x000fe40006764270 */
[----:B------:R-:W-:-:S02]  /*2bc0*/  P2R R69, PR, RZ, 0x10 ;  /* 0x00000010ff457803 */ /* 0x000fc40000000000 */
[----:B------:R-:W-:Y:S02]  /*2bd0*/  ISETP.LT.OR P3, PT, R37, 0x19, P3 ;  /* 0x000000192500780c */ /* 0x000fe40001f61670 */
[----:B------:R-:W-:Y:S02]  /*2be0*/  ISETP.GE.AND P4, PT, R51, 0x1a, PT ;  /* 0x0000001a3300780c */ /* 0x000fe40003f86270 */
[----:B------:R-:W-:Y:S02]  /*2bf0*/  FSEL R125, R125, -INF , !P3 ;  /* 0xff8000007d7d7808 */ /* 0x000fe40005800000 */
[----:B------:R-:W-:Y:S02]  /*2c00*/  ISETP.GT.AND P3, PT, R49, 0x19, !P4 ;  /* 0x000000193100780c */ /* 0x000fe40006764270 */
[----:B------:R-:W-:Y:S02]  /*2c10*/  P2R R70, PR, RZ, 0x10 ;  /* 0x00000010ff467803 */ /* 0x000fe40000000000 */
[----:B------:R-:W-:-:S02]  /*2c20*/  ISETP.LT.OR P3, PT, R37, 0x1a, P3 ;  /* 0x0000001a2500780c */ /* 0x000fc40001f61670 */
[----:B------:R-:W-:Y:S02]  /*2c30*/  ISETP.GE.AND P4, PT, R51, 0x21, PT ;  /* 0x000000213300780c */ /* 0x000fe40003f86270 */
[----:B------:R-:W-:Y:S02]  /*2c40*/  FSEL R103, R103, -INF , !P3 ;  /* 0xff80000067677808 */ /* 0x000fe40005800000 */
[----:B------:R-:W-:Y:S02]  /*2c50*/  ISETP.GT.AND P3, PT, R49, 0x20, !P4 ;  /* 0x000000203100780c */ /* 0x000fe40006764270 */
[----:B------:R-:W-:Y:S02]  /*2c60*/  P2R R71, PR, RZ, 0x10 ;  /* 0x00000010ff477803 */ /* 0x000fe40000000000 */
[----:B------:R-:W-:Y:S02]  /*2c70*/  ISETP.LT.OR P3, PT, R37, 0x21, P3 ;  /* 0x000000212500780c */ /* 0x000fe40001f61670 */
[----:B------:R-:W-:-:S02]  /*2c80*/  ISETP.GE.AND P4, PT, R51, 0x22, PT ;  /* 0x000000223300780c */ /* 0x000fc40003f86270 */
[----:B------:R-:W-:Y:S02]  /*2c90*/  FSEL R123, R123, -INF , !P3 ;  /* 0xff8000007b7b7808 */ /* 0x000fe40005800000 */
[----:B------:R-:W-:Y:S02]  /*2ca0*/  ISETP.GT.AND P3, PT, R49, 0x21, !P4 ;  /* 0x000000213100780c */ /* 0x000fe40006764270 */
[----:B------:R-:W-:Y:S02]  /*2cb0*/  P2R R72, PR, RZ, 0x10 ;  /* 0x00000010ff487803 */ /* 0x000fe40000000000 */
[----:B------:R-:W-:Y:S02]  /*2cc0*/  ISETP.LT.OR P3, PT, R37, 0x22, P3 ;  /* 0x000000222500780c */ /* 0x000fe40001f61670 */
[----:B------:R-:W-:Y:S02]  /*2cd0*/  ISETP.GE.AND P4, PT, R51, 0x29, PT ;  /* 0x000000293300780c */ /* 0x000fe40003f86270 */
[----:B------:R-:W-:-:S02]  /*2ce0*/  FSEL R105, R41, -INF , !P3 ;  /* 0xff80000029697808 */ /* 0x000fc40005800000 */
[----:B------:R-:W-:Y:S02]  /*2cf0*/  ISETP.GT.AND P3, PT, R49, 0x28, !P4 ;  /* 0x000000283100780c */ /* 0x000fe40006764270 */
[----:B------:R-:W-:Y:S02]  /*2d00*/  P2R R73, PR, RZ, 0x10 ;  /* 0x00000010ff497803 */ /* 0x000fe40000000000 */
[----:B------:R-:W-:Y:S02]  /*2d10*/  ISETP.LT.OR P3, PT, R37, 0x29, P3 ;  /* 0x000000292500780c */ /* 0x000fe40001f61670 */
[----:B------:R-:W-:Y:S02]  /*2d20*/  ISETP.GE.AND P4, PT, R51, 0x2a, PT ;  /* 0x0000002a3300780c */ /* 0x000fe40003f86270 */
[----:B------:R-:W-:Y:S02]  /*2d30*/  FSEL R121, R121, -INF , !P3 ;  /* 0xff80000079797808 */ /* 0x000fe40005800000 */
[----:B------:R-:W-:-:S02]  /*2d40*/  ISETP.GT.AND P3, PT, R49, 0x29, !P4 ;  /* 0x000000293100780c */ /* 0x000fc40006764270 */
[----:B------:R-:W-:Y:S02]  /*2d50*/  P2R R74, PR, RZ, 0x10 ;  /* 0x00000010ff4a7803 */ /* 0x000fe40000000000 */
        /* <DEDUP_REMOVED lines=81> */
[----:B------:R-:W-:Y:S02]  /*3270*/  P2R R68, PR, RZ, 0x20 ;  /* 0x00000020ff447803 */ /* 0x000fe40000000000 */
[----:B------:R-:W-:-:S02]  /*3280*/  FSEL R27, R27, -INF , !P3 ;  /* 0xff8000001b1b7808 */ /* 0x000fc40005800000 */
[----:B------:R-:W-:Y:S02]  /*3290*/  ISETP.GE.AND P3, PT, R51, 0x71, PT ;  /* 0x000000713300780c */ /* 0x000fe40003f66270 */
[----:B------:R-:W-:Y:S02]  /*32a0*/  P2R R63, PR, RZ, 0x40 ;  /* 0x00000040ff3f7803 */ /* 0x000fe40000000000 */
[----:B------:R-:W-:-:S04]  /*32b0*/  ISETP.GT.AND P4, PT, R49, 0x70, !P3 ;  /* 0x000000703100780c */ /* 0x000fc80005f84270 */
[----:B------:R-:W-:-:S04]  /*32c0*/  ISETP.LT.OR P4, PT, R37, 0x71, P4 ;  /* 0x000000712500780c */ /* 0x000fc80002781670 */
[----:B------:R-:W-:Y:S02]  /*32d0*/  FSEL R21, R80, -INF , !P4 ;  /* 0xff80000050157808 */ /* 0x000fe40006000000 */
[----:B------:R-:W-:-:S04]  /*32e0*/  ISETP.GE.AND P4, PT, R51, 0x72, PT ;  /* 0x000000723300780c */ /* 0x000fc80003f86270 */
        /* <DEDUP_REMOVED lines=8> */
[----:B------:R-:W-:Y:S02]  /*3370*/  P2R R64, PR, RZ, 0x40 ;  /* 0x00000040ff407803 */ /* 0x000fe40000000000 */
[----:B------:R-:W-:-:S04]  /*3380*/  ISETP.GT.AND P6, PT, R49, RZ, !P6 ;  /* 0x000000ff3100720c */ /* 0x000fc800077c4270 */
[----:B------:R-:W-:-:S04]  /*3390*/  ISETP.LT.OR P6, PT, R37, 0x1, P6 ;  /* 0x000000012500780c */ /* 0x000fc800037c1670 */
[----:B------:R-:W-:Y:S02]  /*33a0*/  FSEL R97, R14, -INF , !P6 ;  /* 0xff8000000e617808 */ /* 0x000fe40007000000 */
[----:B------:R-:W-:Y:S02]  /*33b0*/  ISETP.GE.AND P6, PT, R51, 0x7a, PT ;  /* 0x0000007a3300780c */ /* 0x000fe40003fc6270 */
[----:B------:R-:W-:Y:S02]  /*33c0*/  VIADDMNMX R14, R47, R66, R55, PT ;  /* 0x000000422f0e7246 */ /* 0x000fe40003800137 */
[----:B------:R-:W-:Y:S02]  /*33d0*/  P2R R80, PR, RZ, 0x40 ;  /* 0x00000040ff507803 */ /* 0x000fe40000000000 */
[----:B------:R-:W-:-:S04]  /*33e0*/  ISETP.GT.AND P6, PT, R49, 0x79, !P6 ;  /* 0x000000793100780c */ /* 0x000fc800077c4270 */
[----:B------:R-:W-:-:S04]  /*33f0*/  ISETP.LT.OR P6, PT, R37, 0x7a, P6 ;  /* 0x0000007a2500780c */ /* 0x000fc800037c1670 */
[----:B------:R-:W-:Y:S02]  /*3400*/  FSEL R37, R85, -INF , !P6 ;  /* 0xff80000055257808 */ /* 0x000fe40007000000 */
[----:B------:R-:W-:-:S13]  /*3410*/  PLOP3.LUT P6, PT, PT, PT, UP0, 0x40, 0x0 ;  /* 0x000000000000781c */ /* 0x000fda0003fce808 */
[----:B------:R-:W-:Y:S05]  /*3420*/  @P6 BRA `(.L_x_1050) ;  /* 0x0000000000646947 */ /* 0x000fea0003800000 */
        /* <DEDUP_REMOVED lines=9> */
[----:B------:R-:W0:Y:S02]  /*34c0*/  @P6 LDC.64 R60, c[0x0][0x9e8] ;  /* 0x00027a00ff3c6b82 */ /* 0x000e240000000a00 */
[----:B0-----:R-:W-:-:S05]  /*34d0*/  @P6 IMAD.HI.U32 R60, R47, R60, RZ ;  /* 0x0000003c2f3c6227 */ /* 0x001fca00078e00ff */
[----:B------:R-:W-:-:S04]  /*34e0*/  @P6 SHF.R.U32.HI R47, RZ, R61, R60 ;  /* 0x0000003dff2f6219 */ /* 0x000fc8000001163c */
[----:B------:R-:W-:Y:S01]  /*34f0*/  LOP3.LUT R47, RZ, R47, RZ, 0x33, !PT ;  /* 0x0000002fff2f7212 */ /* 0x000fe200078e33ff */
[----:B------:R-:W-:Y:S06]  /*3500*/  BRA `(.L_x_1053) ;  /* 0x0000000000187947 */ /* 0x000fec0003800000 */
.L_x_1052:
[----:B------:R-:W-:Y:S02]  /*3510*/  ULDC UR6, c[0x0][0x9e4] ;  /* 0x0002790000067ab9 */ /* 0x000fe40000000800 */
[----:B------:R-:W-:-:S05]  /*3520*/  IMAD.U32 R49, RZ, RZ, UR6 ;  /* 0x00000006ff317e24 */ /* 0x000fca000f8e00ff */
[----:B------:R-:W-:-:S13]  /*3530*/  ISETP.NE.AND P6, PT, R49, 0x1, PT ;  /* 0x000000013100780c */ /* 0x000fda0003fc5270 */
[----:B------:R-:W0:Y:S02]  /*3540*/  @P6 LDC.64 R60, c[0x0][0x9e8] ;  /* 0x00027a00ff3c6b82 */ /* 0x000e240000000a00 */
[----:B0-----:R-:W-:-:S05]  /*3550*/  @P6 IMAD.HI.U32 R60, R47, R60, RZ ;  /* 0x0000003c2f3c6227 */ /* 0x001fca00078e00ff */
[----:B------:R-:W-:-:S07]  /*3560*/  @P6 SHF.R.U32.HI R47, RZ, R61, R60 ;  /* 0x0000003dff2f6219 */ /* 0x000fce000001163c */
.L_x_1053:
[----:B------:R-:W-:Y:S05]  /*3570*/  BSYNC B0 ;  /* 0x0000000000007941 */ /* 0x000fea0003800000 */
.L_x_1051:
[----:B------:R-:W-:-:S04]  /*3580*/  IMAD R47, R47, R49, -R62 ;  /* 0x000000312f2f7224 */ /* 0x000fc800078e0a3e */
[----:B------:R-:W-:-:S05]  /*3590*/  IMAD R47, R16, -0x2, R47 ;  /* 0xfffffffe102f7824 */ /* 0x000fca00078e022f */
[----:B------:R-:W-:Y:S02]  /*35a0*/  VIADDMNMX R14, R47, R49, R14, PT ;  /* 0x000000312f0e7246 */ /* 0x000fe4000380010e */
[----:B------:R-:W-:-:S07]  /*35b0*/  VIMNMX R58, R58, R47, !PT ;  /* 0x0000002f3a3a7248 */ /* 0x000fce0007fe0100 */
.L_x_1050:
[----:B------:R-:W-:Y:S01]  /*35c0*/  ISETP.GT.AND P1, PT, R58, 0x1, !P1 ;  /* 0x000000013a00780c */ /* 0x000fe20004f24270 */
[----:B------:R-:W-:Y:S01]  /*35d0*/  ULDC UR6, c[0x0][0x988] ;  /* 0x0002620000067ab9 */ /* 0x000fe20000000800 */
[----:B------:R-:W-:Y:S01]  /*35e0*/  ISETP.NE.AND P6, PT, R63, RZ, PT ;  /* 0x000000ff3f00720c */ /* 0x000fe20003fc5270 */
[----:B------:R-:W-:Y:S01]  /*35f0*/  UISETP.NE.AND UP1, UPT, UR50, URZ, UPT ;  /* 0x0000003f3200728c */ /* 0x000fe2000bf25270 */
[----:B------:R-:W-:Y:S01]  /*3600*/  ISETP.LT.OR P1, PT, R14, 0x2, P1 ;  /* 0x000000020e00780c */ /* 0x000fe20000f21670 */
[----:B------:R-:W-:Y:S01]  /*3610*/  UISETP.NE.AND UP0, UPT, UR49, URZ, UPT ;  /* 0x0000003f3100728c */ /* 0x000fe2000bf05270 */
[----:B------:R-:W-:Y:S01]  /*3620*/  ISETP.GT.AND P2, PT, R58, 0x8, !P2 ;  /* 0x000000083a00780c */ /* 0x000fe20005744270 */
[----:B------:R-:W-:Y:S01]  /*3630*/  UMOV UR10, UR37 ;  /* 0x00000025000a7c82 */ /* 0x000fe20008000000 */
[----:B------:R-:W-:Y:S02]  /*3640*/  FSEL R47, R2, -INF , !P1 ;  /* 0xff800000022f7808 */ /* 0x000fe40004800000 */
[----:B------:R-:W-:-:S02]  /*3650*/  ISETP.GT.AND P1, PT, R58, 0x9, !P6 ;  /* 0x000000093a00780c */ /* 0x000fc40007724270 */
[----:B------:R-:W-:Y:S02]  /*3660*/  FMNMX.FTZ R2, R97, R131, !PT ;  /* 0x0000008361027209 */ /* 0x000fe40007810000 */
[----:B------:R-:W-:Y:S01]  /*3670*/  ISETP.LT.OR P1, PT, R14, 0xa, P1 ;  /* 0x0000000a0e00780c */ /* 0x000fe20000f21670 */
[----:B------:R-:W-:Y:S01]  /*3680*/  @UP1 ULDC UR11, c[0x0][0x450] ;  /* 0x00011400000b1ab9 */ /* 0x000fe20000000800 */
[----:B------:R-:W-:Y:S02]  /*3690*/  FMNMX.FTZ R2, R129, R2, !PT ;  /* 0x0000000281027209 */ /* 0x000fe40007810000 */
[----:B------:R-:W-:Y:S02]  /*36a0*/  FSEL R51, R7, -INF , !P1 ;  /* 0xff80000007337808 */ /* 0x000fe40004800000 */
[----:B------:R-:W-:Y:S02]  /*36b0*/  ISETP.NE.AND P1, PT, R67, RZ, PT ;  /* 0x000000ff4300720c */ /* 0x000fe40003f25270 */
[----:B------:R-:W-:-:S02]  /*36c0*/  FMNMX.FTZ R2, R99, R2, !PT ;  /* 0x0000000263027209 */ /* 0x000fc40007810000 */
[----:B------:R-:W-:Y:S02]  /*36d0*/  ISETP.GT.AND P1, PT, R58, 0x10, !P1 ;  /* 0x000000103a00780c */ /* 0x000fe40004f24270 */
[----:B------:R-:W-:Y:S02]  /*36e0*/  FMNMX.FTZ R2, R127, R2, !PT ;  /* 0x000000027f027209 */ /* 0x000fe40007810000 */
[----:B------:R-:W-:Y:S02]  /*36f0*/  ISETP.LT.OR P1, PT, R14, 0x11, P1 ;  /* 0x000000110e00780c */ /* 0x000fe40000f21670 */
[----:B------:R-:W-:Y:S02]  /*3700*/  FMNMX.FTZ R2, R101, R2, !PT ;  /* 0x0000000265027209 */ /* 0x000fe40007810000 */
[----:B------:R-:W-:Y:S02]  /*3710*/  FSEL R53, R20, -INF , !P1 ;  /* 0xff80000014357808 */ /* 0x000fe40004800000 */
[----:B------:R-:W-:-:S02]  /*3720*/  ISETP.NE.AND P1, PT, R68, RZ, PT ;  /* 0x000000ff4400720c */ /* 0x000fc40003f25270 */
[----:B------:R-:W-:Y:S02]  /*3730*/  FMNMX.FTZ R2, R125, R2, !PT ;  /* 0x000000027d027209 */ /* 0x000fe40007810000 */
[----:B------:R-:W-:Y:S02]  /*3740*/  ISETP.GT.AND P1, PT, R58, 0x11, !P1 ;  /* 0x000000113a00780c */ /* 0x000fe40004f24270 */
[C---:B------:R-:W-:Y:S02]  /*3750*/  ISETP.LT.OR P2, PT, R14.reuse, 0x9, P2 ;  /* 0x000000090e00780c */ /* 0x040fe40001741670 */
[----:B------:R-:W-:Y:S02]  /*3760*/  ISETP.LT.OR P1, PT, R14, 0x12, P1 ;  /* 0x000000120e00780c */ /* 0x000fe40000f21670 */
[----:B------:R-:W-:Y:S02]  /*3770*/  FMNMX.FTZ R2, R103, R2, !PT ;  /* 0x0000000267027209 */ /* 0x000fe40007810000 */
[----:B------:R-:W-:-:S02]  /*3780*/  FSEL R55, R24, -INF , !P1 ;  /* 0xff80000018377808 */ /* 0x000fc40004800000 */
[----:B------:R-:W-:Y:S02]  /*3790*/  ISETP.NE.AND P1, PT, R69, RZ, PT ;  /* 0x000000ff4500720c */ /* 0x000fe40003f25270 */
[----:B------:R-:W-:Y:S01]  /*37a0*/  FSEL R49, R6, -INF , !P2 ;  /* 0xff80000006317808 */ /* 0x000fe20005000000 */
[----:B------:R-:W-:Y:S01]  /*37b0*/  IMAD.U32 R6, RZ, RZ, UR6 ;  /* 0x00000006ff067e24 */ /* 0x000fe2000f8e00ff */
[----:B------:R-:W-:Y:S01]  /*37c0*/  ISETP.GT.AND P1, PT, R58, 0x18, !P1 ;  /* 0x000000183a00780c */ /* 0x000fe20004f24270 */
[----:B------:R-:W-:Y:S01]  /*37d0*/  @UP1 ULDC UR6, c[0x0][0x44c] ;  /* 0x0001130000061ab9 */ /* 0x000fe20000000800 */
[----:B------:R-:W-:Y:S01]  /*37e0*/  ISETP.NE.AND P2, PT, R77, RZ, PT ;  /* 0x000000ff4d00720c */ /* 0x000fe20003f45270 */
[----:B------:R-:W-:Y:S01]  /*37f0*/  UIMAD.WIDE.U32 UR6, UR37, UR6, URZ ;  /* 0x00000006250672a5 */ /* 0x000fe2000f8e003f */
[----:B------:R-:W-:Y:S02]  /*3800*/  ISETP.LT.OR P1, PT, R14, 0x19, P1 ;  /* 0x000000190e00780c */ /* 0x000fe40000f21670 */
[----:B------:R-:W-:Y:S01]  /*3810*/  FMNMX.FTZ R2, R123, R2, !PT ;  /* 0x000000027b027209 */ /* 0x000fe20007810000 */
[----:B------:R-:W-:Y:S01]  /*3820*/  @UP1 USHF.R.U32.HI UR10, URZ, UR11, UR7 ;  /* 0x0000000b3f0a1299 */ /* 0x000fe20008011607 */
[----:B------:R-:W-:-:S02]  /*3830*/  FSEL R57, R26, -INF , !P1 ;  /* 0xff8000001a397808 */ /* 0x000fc40004800000 */
[----:B------:R-:W-:Y:S01]  /*3840*/  ISETP.NE.AND P1, PT, R70, RZ, PT ;  /* 0x000000ff4600720c */ /* 0x000fe20003f25270 */
[----:B------:R-:W-:Y:S01]  /*3850*/  UIADD3 UR54, UR54, UR10, URZ ;  /* 0x0000000a36367290 */ /* 0x000fe2000fffe03f */
[----:B------:R-:W-:Y:S02]  /*3860*/  FMNMX.FTZ R2, R105, R2, !PT ;  /* 0x0000000269027209 */ /* 0x000fe40007810000 */
[----:B------:R-:W-:Y:S01]  /*3870*/  ISETP.GT.AND P1, PT, R58, 0x19, !P1 ;  /* 0x000000193a00780c */ /* 0x000fe20004f24270 */
[----:B------:R-:W-:Y:S01]  /*3880*/  UIADD3 UR14, UR54, UR14, URZ ;  /* 0x0000000e360e7290 */ /* 0x000fe2000fffe03f */
[----:B------:R-:W-:Y:S02]  /*3890*/  ISETP.NE.AND P6, PT, R78, RZ, PT ;  /* 0x000000ff4e00720c */ /* 0x000fe40003fc5270 */
[----:B------:R-:W-:Y:S02]  /*38a0*/  ISETP.LT.OR P1, PT, R14, 0x1a, P1 ;  /* 0x0000001a0e00780c */ /* 0x000fe40000f21670 */
[----:B------:R-:W-:-:S02]  /*38b0*/  FMNMX.FTZ R2, R121, R2, !PT ;  /* 0x0000000279027209 */ /* 0x000fc40007810000 */
[----:B------:R-:W-:Y:S02]  /*38c0*/  FSEL R59, R28, -INF , !P1 ;  /* 0xff8000001c3b7808 */ /* 0x000fe40004800000 */
[----:B------:R-:W-:Y:S02]  /*38d0*/  ISETP.NE.AND P1, PT, R71, RZ, PT ;  /* 0x000000ff4700720c */ /* 0x000fe40003f25270 */
[----:B------:R-:W-:Y:S02]  /*38e0*/  FMNMX.FTZ R2, R107, R2, !PT ;  /* 0x000000026b027209 */ /* 0x000fe40007810000 */
[----:B------:R-:W-:Y:S02]  /*38f0*/  ISETP.GT.AND P1, PT, R58, 0x20, !P1 ;  /* 0x000000203a00780c */ /* 0x000fe40004f24270 */
[----:B------:R-:W-:Y:S02]  /*3900*/  FMNMX.FTZ R2, R119, R2, !PT ;  /* 0x0000000277027209 */ /* 0x000fe40007810000 */
[----:B------:R-:W-:-:S02]  /*3910*/  ISETP.LT.OR P1, PT, R14, 0x21, P1 ;  /* 0x000000210e00780c */ /* 0x000fc40000f21670 */
[----:B------:R-:W-:Y:S02]  /*3920*/  FMNMX.FTZ R2, R109, R2, !PT ;  /* 0x000000026d027209 */ /* 0x000fe40007810000 */
[----:B------:R-:W-:Y:S02]  /*3930*/  FSEL R61, R30, -INF , !P1 ;  /* 0xff8000001e3d7808 */ /* 0x000fe40004800000 */
[----:B------:R-:W-:Y:S02]  /*3940*/  ISETP.NE.AND P1, PT, R72, RZ, PT ;  /* 0x000000ff4800720c */ /* 0x000fe40003f25270 */
[----:B------:R-:W-:Y:S02]  /*3950*/  FMNMX.FTZ R2, R117, R2, !PT ;  /* 0x0000000275027209 */ /* 0x000fe40007810000 */
[----:B------:R-:W-:Y:S02]  /*3960*/  ISETP.GT.AND P1, PT, R58, 0x21, !P1 ;  /* 0x000000213a00780c */ /* 0x000fe40004f24270 */
[----:B------:R-:W-:-:S02]  /*3970*/  FMNMX.FTZ R2, R111, R2, !PT ;  /* 0x000000026f027209 */ /* 0x000fc40007810000 */
[----:B------:R-:W-:Y:S02]  /*3980*/  ISETP.LT.OR P1, PT, R14, 0x22, P1 ;  /* 0x000000220e00780c */ /* 0x000fe40000f21670 */
[----:B------:R-:W-:Y:S02]  /*3990*/  FMNMX.FTZ R2, R115, R2, !PT ;  /* 0x0000000273027209 */ /* 0x000fe40007810000 */
[----:B------:R-:W-:Y:S02]  /*39a0*/  FSEL R63, R32, -INF , !P1 ;  /* 0xff800000203f7808 */ /* 0x000fe40004800000 */
[----:B------:R-:W-:Y:S02]  /*39b0*/  ISETP.NE.AND P1, PT, R73, RZ, PT ;  /* 0x000000ff4900720c */ /* 0x000fe40003f25270 */
[----:B------:R-:W-:Y:S02]  /*39c0*/  FMNMX.FTZ R2, R113, R2, !PT ;  /* 0x0000000271027209 */ /* 0x000fe40007810000 */
[----:B------:R-:W-:-:S02]  /*39d0*/  ISETP.GT.AND P1, PT, R58, 0x28, !P1 ;  /* 0x000000283a00780c */ /* 0x000fc40004f24270 */
[----:B------:R-:W-:Y:S02]  /*39e0*/  FMNMX.FTZ R2, R45, R2, !PT ;  /* 0x000000022d027209 */ /* 0x000fe40007810000 */
[----:B------:R-:W-:Y:S02]  /*39f0*/  ISETP.LT.OR P1, PT, R14, 0x29, P1 ;  /* 0x000000290e00780c */ /* 0x000fe40000f21670 */
        /* <DEDUP_REMOVED lines=12> */
[----:B------:R-:W-:Y:S02]  /*3ac0*/  FMNMX.FTZ R2, R31, R2, !PT ;  /* 0x000000021f027209 */ /* 0x000fe40007810000 */
[----:B------:R-:W-:Y:S02]  /*3ad0*/  ISETP.LT.OR P1, PT, R14, 0x31, P1 ;  /* 0x000000310e00780c */ /* 0x000fe40000f21670 */
[----:B------:R-:W-:Y:S02]  /*3ae0*/  FMNMX.FTZ R2, R29, R2, !PT ;  /* 0x000000021d027209 */ /* 0x000fe40007810000 */
[----:B------:R-:W-:-:S02]  /*3af0*/  FSEL R69, R38, -INF , !P1 ;  /* 0xff80000026457808 */ /* 0x000fc40004800000 */
[----:B------:R-:W-:Y:S02]  /*3b00*/  ISETP.GT.AND P1, PT, R58, 0x31, !P2 ;  /* 0x000000313a00780c */ /* 0x000fe40005724270 */
[----:B------:R-:W-:Y:S02]  /*3b10*/  FMNMX.FTZ R2, R15, R2, !PT ;  /* 0x000000020f027209 */ /* 0x000fe40007810000 */
[----:B------:R-:W-:Y:S02]  /*3b20*/  ISETP.LT.OR P1, PT, R14, 0x32, P1 ;  /* 0x000000320e00780c */ /* 0x000fe40000f21670 */
[----:B------:R-:W-:Y:S02]  /*3b30*/  FMNMX.FTZ R2, R27, R2, !PT ;  /* 0x000000021b027209 */ /* 0x000fe40007810000 */
[----:B------:R-:W-:Y:S02]  /*3b40*/  FSEL R71, R40, -INF , !P1 ;  /* 0xff80000028477808 */ /* 0x000fe40004800000 */
        /* <DEDUP_REMOVED lines=10> */
[----:B------:R-:W-:Y:S01]  /*3bf0*/  ISETP.NE.AND P2, PT, R98, RZ, PT ;  /* 0x000000ff6200720c */ /* 0x000fe20003f45270 */
[----:B------:R-:W0:Y:S01]  /*3c00*/  SHFL.BFLY PT, R7, R2, 0x2, 0x1f ;  /* 0x0c401f0002077f89 */ /* 0x000e2200000e0000 */
[----:B------:R-:W-:Y:S02]  /*3c10*/  FSEL R75, R44, -INF , !P1 ;  /* 0xff8000002c4b7808 */ /* 0x000fe40004800000 */
[----:B------:R-:W-:-:S02]  /*3c20*/  ISETP.NE.AND P1, PT, R82, RZ, PT ;  /* 0x000000ff5200720c */ /* 0x000fc40003f25270 */
[----:B------:R-:W-:Y:S02]  /*3c30*/  ISETP.NE.AND P6, PT, R100, RZ, PT ;  /* 0x000000ff6400720c */ /* 0x000fe40003fc5270 */
[C---:B------:R-:W-:Y:S02]  /*3c40*/  ISETP.GT.AND P1, PT, R58.reuse, 0x40, !P1 ;  /* 0x000000403a00780c */ /* 0x040fe40004f24270 */
[----:B------:R-:W-:Y:S02]  /*3c50*/  ISETP.GT.AND P3, PT, R58, 0x70, !P3 ;  /* 0x000000703a00780c */ /* 0x000fe40005f64270 */
[----:B------:R-:W-:Y:S02]  /*3c60*/  ISETP.LT.OR P1, PT, R14, 0x41, P1 ;  /* 0x000000410e00780c */ /* 0x000fe40000f21670 */
[----:B------:R-:W-:Y:S02]  /*3c70*/  ISETP.GT.AND P4, PT, R58, 0x71, !P4 ;  /* 0x000000713a00780c */ /* 0x000fe40006784270 */
[----:B------:R-:W-:-:S02]  /*3c80*/  FSEL R77, R46, -INF , !P1 ;  /* 0xff8000002e4d7808 */ /* 0x000fc40004800000 */
[----:B------:R-:W-:Y:S02]  /*3c90*/  ISETP.NE.AND P1, PT, R83, RZ, PT ;  /* 0x000000ff5300720c */ /* 0x000fe40003f25270 */
[----:B------:R-:W-:Y:S02]  /*3ca0*/  ISETP.LT.OR P3, PT, R14, 0x71, P3 ;  /* 0x000000710e00780c */ /* 0x000fe40001f61670 */
[C---:B------:R-:W-:Y:S02]  /*3cb0*/  ISETP.GT.AND P1, PT, R58.reuse, 0x41, !P1 ;  /* 0x000000413a00780c */ /* 0x040fe40004f24270 */
[----:B------:R-:W-:Y:S02]  /*3cc0*/  ISETP.GT.AND P5, PT, R58, 0x78, !P5 ;  /* 0x000000783a00780c */ /* 0x000fe40006fa4270 */
[----:B------:R-:W-:Y:S02]  /*3cd0*/  ISETP.LT.OR P1, PT, R14, 0x42, P1 ;  /* 0x000000420e00780c */ /* 0x000fe40000f21670 */
[----:B0-----:R-:W-:-:S02]  /*3ce0*/  FMNMX.FTZ R20, R2, R7, !PT ;  /* 0x0000000702147209 */ /* 0x001fc40007810000 */
[----:B------:R-:W-:Y:S02]  /*3cf0*/  FSEL R79, R48, -INF , !P1 ;  /* 0xff800000304f7808 */ /* 0x000fe40004800000 */
[----:B------:R-:W-:Y:S01]  /*3d00*/  ISETP.NE.AND P1, PT, R86, RZ, PT ;  /* 0x000000ff5600720c */ /* 0x000fe20003f25270 */
[----:B------:R-:W0:Y:S01]  /*3d10*/  SHFL.BFLY PT, R7, R20, 0x1, 0x1f ;  /* 0x0c201f0014077f89 */ /* 0x000e2200000e0000 */
[----:B------:R-:W-:Y:S02]  /*3d20*/  ISETP.LT.OR P4, PT, R14, 0x72, P4 ;  /* 0x000000720e00780c */ /* 0x000fe40002781670 */
[----:B------:R-:W-:Y:S02]  /*3d30*/  ISETP.GT.AND P1, PT, R58, 0x48, !P1 ;  /* 0x000000483a00780c */ /* 0x000fe40004f24270 */
[C---:B------:R-:W-:Y:S02]  /*3d40*/  ISETP.LT.OR P5, PT, R14.reuse, 0x79, P5 ;  /* 0x000000790e00780c */ /* 0x040fe40002fa1670 */
[----:B------:R-:W-:-:S02]  /*3d50*/  ISETP.LT.OR P1, PT, R14, 0x49, P1 ;  /* 0x000000490e00780c */ /* 0x000fc40000f21670 */
[----:B------:R-:W-:Y:S02]  /*3d60*/  FSEL R5, R5, -INF , !P4 ;  /* 0xff80000005057808 */ /* 0x000fe40006000000 */
[----:B------:R-:W-:Y:S02]  /*3d70*/  FSEL R81, R50, -INF , !P1 ;  /* 0xff80000032517808 */ /* 0x000fe40004800000 */
[----:B------:R-:W-:-:S04]  /*3d80*/  ISETP.NE.AND P1, PT, R87, RZ, PT ;  /* 0x000000ff5700720c */ /* 0x000fc80003f25270 */
[----:B------:R-:W-:-:S04]  /*3d90*/  ISETP.GT.AND P1, PT, R58, 0x49, !P1 ;  /* 0x000000493a00780c */ /* 0x000fc80004f24270 */
[----:B------:R-:W-:Y:S02]  /*3da0*/  ISETP.LT.OR P1, PT, R14, 0x4a, P1 ;  /* 0x0000004a0e00780c */ /* 0x000fe40000f21670 */
[----:B0-----:R-:W-:Y:S02]  /*3db0*/  FMNMX.FTZ R7, R20, R7, !PT ;  /* 0x0000000714077209 */ /* 0x001fe40007810000 */
[----:B------:R-:W-:Y:S02]  /*3dc0*/  FSEL R83, R52, -INF , !P1 ;  /* 0xff80000034537808 */ /* 0x000fe40004800000 */
[----:B------:R-:W-:Y:S01]  /*3dd0*/  ISETP.NE.AND P1, PT, R90, RZ, PT ;  /* 0x000000ff5a00720c */ /* 0x000fe20003f25270 */
[----:B------:R-:W-:-:S03]  /*3de0*/  FMUL.FTZ R24, R7, R6 ;  /* 0x0000000607187220 */ /* 0x000fc60000410000 */
[----:B------:R-:W-:-:S04]  /*3df0*/  ISETP.GT.AND P1, PT, R58, 0x50, !P1 ;  /* 0x000000503a00780c */ /* 0x000fc80004f24270 */
[----:B------:R-:W-:-:S04]  /*3e00*/  ISETP.LT.OR P1, PT, R14, 0x51, P1 ;  /* 0x000000510e00780c */ /* 0x000fc80000f21670 */
[----:B------:R-:W-:Y:S02]  /*3e10*/  FSEL R85, R54, -INF , !P1 ;  /* 0xff80000036557808 */ /* 0x000fe40004800000 */
[----:B------:R-:W-:-:S04]  /*3e20*/  ISETP.NE.AND P1, PT, R92, RZ, PT ;  /* 0x000000ff5c00720c */ /* 0x000fc80003f25270 */
        /* <DEDUP_REMOVED lines=11> */
[----:B------:R-:W-:Y:S02]  /*3ee0*/  ISETP.GT.AND P1, PT, R58, 0x60, !P2 ;  /* 0x000000603a00780c */ /* 0x000fe40005724270 */
[----:B------:R-:W-:Y:S02]  /*3ef0*/  ISETP.NE.AND P2, PT, R76, RZ, PT ;  /* 0x000000ff4c00720c */ /* 0x000fe40003f45270 */
[----:B------:R-:W-:Y:S02]  /*3f00*/  ISETP.LT.OR P1, PT, R14, 0x61, P1 ;  /* 0x000000610e00780c */ /* 0x000fe40000f21670 */
[----:B------:R-:W-:Y:S02]  /*3f10*/  ISETP.GT.AND P2, PT, R58, 0x69, !P2 ;  /* 0x000000693a00780c */ /* 0x000fe40005744270 */
[----:B------:R-:W-:-:S02]  /*3f20*/  FSEL R93, R93, -INF , !P1 ;  /* 0xff8000005d5d7808 */ /* 0x000fc40004800000 */
[----:B------:R-:W-:Y:S02]  /*3f30*/  ISETP.GT.AND P1, PT, R58, 0x61, !P6 ;  /* 0x000000613a00780c */ /* 0x000fe40007724270 */
[----:B------:R-:W-:Y:S02]  /*3f40*/  ISETP.NE.AND P6, PT, R64, RZ, PT ;  /* 0x000000ff4000720c */ /* 0x000fe40003fc5270 */
[C---:B------:R-:W-:Y:S02]  /*3f50*/  ISETP.LT.OR P1, PT, R14.reuse, 0x62, P1 ;  /* 0x000000620e00780c */ /* 0x040fe40000f21670 */
[----:B------:R-:W-:Y:S02]  /*3f60*/  ISETP.LT.OR P2, PT, R14, 0x6a, P2 ;  /* 0x0000006a0e00780c */ /* 0x000fe40001741670 */
[----:B------:R-:W-:Y:S02]  /*3f70*/  FSEL R95, R95, -INF , !P1 ;  /* 0xff8000005f5f7808 */ /* 0x000fe40004800000 */
[----:B------:R-:W-:-:S04]  /*3f80*/  FSETP.NEU.FTZ.AND P1, PT, R7, -INF , PT ;  /* 0xff8000000700780b */ /* 0x000fc80003f3d000 */
[----:B------:R-:W-:Y:S02]  /*3f90*/  FSEL R24, R24, RZ, P1 ;  /* 0x000000ff18187208 */ /* 0x000fe40000800000 */
[----:B------:R-:W-:Y:S02]  /*3fa0*/  ISETP.GT.AND P1, PT, R58, RZ, !P6 ;  /* 0x000000ff3a00720c */ /* 0x000fe40007724270 */
[----:B------:R-:W-:Y:S01]  /*3fb0*/  ISETP.NE.AND P6, PT, R80, RZ, PT ;  /* 0x000000ff5000720c */ /* 0x000fe20003fc5270 */
[-CC-:B------:R-:W-:Y:S01]  /*3fc0*/  FFMA.FTZ R170, R117, R6.reuse, -R24.reuse ;  /* 0x0000000675aa7223 */ /* 0x180fe20000010818 */
[----:B------:R-:W-:Y:S01]  /*3fd0*/  ISETP.LT.OR P1, PT, R14, 0x1, P1 ;  /* 0x000000010e00780c */ /* 0x000fe20000f21670 */
[-CC-:B------:R-:W-:Y:S01]  /*3fe0*/  FFMA.FTZ R168, R119, R6.reuse, -R24.reuse ;  /* 0x0000000677a87223 */ /* 0x180fe20000010818 */
[----:B------:R-:W-:Y:S01]  /*3ff0*/  FSEL R119, R3, -INF , !P2 ;  /* 0xff80000003777808 */ /* 0x000fe20005000000 */
[-CC-:B------:R-:W-:Y:S01]  /*4000*/  FFMA.FTZ R164, R115, R6.reuse, -R24.reuse ;  /* 0x0000000673a47223 */ /* 0x180fe20000010818 */
[----:B------:R-:W-:Y:S01]  /*4010*/  FSEL R0, R0, -INF , !P1 ;  /* 0xff80000000007808 */ /* 0x000fe20004800000 */
[-CC-:B------:R-:W-:Y:S01]  /*4020*/  FFMA.FTZ R3, R113, R6.reuse, -R24.reuse ;  /* 0x0000000671037223 */ /* 0x180fe20000010818 */
[----:B------:R-:W-:Y:S01]  /*4030*/  ISETP.NE.AND P1, PT, R102, RZ, PT ;  /* 0x000000ff6600720c */ /* 0x000fe20003f25270 */
[-CC-:B------:R-:W-:Y:S01]  /*4040*/  FFMA.FTZ R174, R121, R6.reuse, -R24.reuse ;  /* 0x0000000679ae7223 */ /* 0x180fe20000010818 */
[----:B------:R-:W-:Y:S01]  /*4050*/  FMNMX.FTZ R2, R0, R47, !PT ;  /* 0x0000002f00027209 */ /* 0x000fe20007810000 */
[-CC-:B------:R-:W-:Y:S01]  /*4060*/  FFMA.FTZ R180, R97, R6.reuse, -R24.reuse ;  /* 0x0000000661b47223 */ /* 0x180fe20000010818 */
[----:B------:R-:W-:Y:S01]  /*4070*/  ISETP.GT.AND P1, PT, R58, 0x68, !P1 ;  /* 0x000000683a00780c */ /* 0x000fe20004f24270 */
[--C-:B------:R-:W-:Y:S01]  /*4080*/  FFMA.FTZ R97, R131, R6, -R24.reuse ;  /* 0x0000000683617223 */ /* 0x100fe20000010818 */
[----:B------:R-:W-:Y:S01]  /*4090*/  FMNMX.FTZ R2, R49, R2, !PT ;  /* 0x0000000231027209 */ /* 0x000fe20007810000 */
[--C-:B------:R-:W-:Y:S01]  /*40a0*/  FFMA.FTZ R182, R129, R6, -R24.reuse ;  /* 0x0000000681b67223 */ /* 0x100fe20000010818 */
[----:B------:R-:W-:Y:S01]  /*40b0*/  ISETP.LT.OR P1, PT, R14, 0x69, P1 ;  /* 0x000000690e00780c */ /* 0x000fe20000f21670 */
[----:B------:R-:W-:Y:S01]  /*40c0*/  MUFU.EX2 R180, R180 ;  /* 0x000000b400b47308 */ /* 0x000fe20000000800 */
[----:B------:R-:W-:Y:S01]  /*40d0*/  FMNMX.FTZ R2, R51, R2, !PT ;  /* 0x0000000233027209 */ /* 0x000fe20007810000 */
[-CC-:B------:R-:W-:Y:S01]  /*40e0*/  FFMA.FTZ R99, R99, R6.reuse, -R24.reuse ;  /* 0x0000000663637223 */ /* 0x180fe20000010818 */
[----:B------:R-:W-:Y:S01]  /*40f0*/  FSEL R117, R4, -INF , !P1 ;  /* 0xff80000004757808 */ /* 0x000fe20004800000 */
[--C-:B------:R-:W-:Y:S01]  /*4100*/  FFMA.FTZ R176, R127, R6, -R24.reuse ;  /* 0x000000067fb07223 */ /* 0x100fe20000010818 */
[----:B------:R-:W-:Y:S01]  /*4110*/  FMNMX.FTZ R2, R53, R2, !PT ;  /* 0x0000000235027209 */ /* 0x000fe20007810000 */
[--C-:B------:R-:W-:Y:S01]  /*4120*/  FFMA.FTZ R101, R101, R6, -R24.reuse ;  /* 0x0000000665657223 */ /* 0x100fe20000010818 */
[----:B------:R-:W-:Y:S01]  /*4130*/  FSEL R115, R10, -INF , !P3 ;  /* 0xff8000000a737808 */ /* 0x000fe20005800000 */
[----:B------:R-:W0:Y:S01]  /*4140*/  MUFU.EX2 R97, R97 ;  /* 0x0000006100617308 */ /* 0x000e220000000800 */
[----:B------:R-:W-:Y:S01]  /*4150*/  FMNMX.FTZ R2, R55, R2, !PT ;  /* 0x0000000237027209 */ /* 0x000fe20007810000 */
[-CC-:B------:R-:W-:Y:S01]  /*4160*/  FFMA.FTZ R25, R25, R6.reuse, -R24.reuse ;  /* 0x0000000619197223 */ /* 0x180fe20000010818 */
[----:B------:R-:W-:Y:S01]  /*4170*/  ISETP.GT.AND P6, PT, R58, 0x79, !P6 ;  /* 0x000000793a00780c */ /* 0x000fe200077c4270 */
[--C-:B------:R-:W-:Y:S01]  /*4180*/  FFMA.FTZ R178, R125, R6, -R24.reuse ;  /* 0x000000067db27223 */ /* 0x100fe20000010818 */
[----:B------:R-:W-:Y:S01]  /*4190*/  FMNMX.FTZ R2, R57, R2, !PT ;  /* 0x0000000239027209 */ /* 0x000fe20007810000 */
[--C-:B------:R-:W-:Y:S01]  /*41a0*/  FFMA.FTZ R103, R103, R6, -R24.reuse ;  /* 0x0000000667677223 */ /* 0x100fe20000010818 */
[----:B------:R-:W-:Y:S01]  /*41b0*/  ISETP.LT.OR P6, PT, R14, 0x7a, P6 ;  /* 0x0000007a0e00780c */ /* 0x000fe200037c1670 */
[----:B------:R-:W1:Y:S01]  /*41c0*/  MUFU.EX2 R182, R182 ;  /* 0x000000b600b67308 */ /* 0x000e620000000800 */
[----:B------:R-:W-:Y:S01]  /*41d0*/  FMNMX.FTZ R2, R59, R2, !PT ;  /* 0x000000023b027209 */ /* 0x000fe20007810000 */
[-CC-:B------:R-:W-:Y:S01]  /*41e0*/  FFMA.FTZ R172, R123, R6.reuse, -R24.reuse ;  /* 0x000000067bac7223 */ /* 0x180fe20000010818 */
[----:B------:R-:W-:Y:S01]  /*41f0*/  FSEL R113, R11, -INF , !P5 ;  /* 0xff8000000b717808 */ /* 0x000fe20006800000 */
[--C-:B------:R-:W-:Y:S01]  /*4200*/  FFMA.FTZ R105, R105, R6, -R24.reuse ;  /* 0x0000000669697223 */ /* 0x100fe20000010818 */
[----:B------:R-:W-:Y:S01]  /*4210*/  FMNMX.FTZ R2, R61, R2, !PT ;  /* 0x000000023d027209 */ /* 0x000fe20007810000 */
[--C-:B------:R-:W-:Y:S01]  /*4220*/  FFMA.FTZ R107, R107, R6, -R24.reuse ;  /* 0x000000066b6b7223 */ /* 0x100fe20000010818 */
[----:B------:R-:W-:Y:S01]  /*4230*/  FSEL R121, R12, -INF , !P6 ;  /* 0xff8000000c797808 */ /* 0x000fe20007000000 */
[----:B------:R-:W2:Y:S01]  /*4240*/  MUFU.EX2 R99, R99 ;  /* 0x0000006300637308 */ /* 0x000ea20000000800 */
[----:B------:R-:W-:Y:S01]  /*4250*/  FMNMX.FTZ R2, R63, R2, !PT ;  /* 0x000000023f027209 */ /* 0x000fe20007810000 */
[-CC-:B------:R-:W-:Y:S01]  /*4260*/  FFMA.FTZ R109, R109, R6.reuse, -R24.reuse ;  /* 0x000000066d6d7223 */ /* 0x180fe20000010818 */
[-CC-:B------:R-:W-:Y:S01]  /*4270*/  FFMA.FTZ R111, R111, R6.reuse, -R24.reuse ;  /* 0x000000066f6f7223 */ /* 0x180fe20000010818 */
[--C-:B------:R-:W-:Y:S01]  /*4280*/  FFMA.FTZ R27, R27, R6, -R24.reuse ;  /* 0x000000061b1b7223 */ /* 0x100fe20000010818 */
[----:B------:R-:W-:Y:S01]  /*4290*/  FMNMX.FTZ R2, R65, R2, !PT ;  /* 0x0000000241027209 */ /* 0x000fe20007810000 */
[-CC-:B------:R-:W-:Y:S01]  /*42a0*/  FFMA.FTZ R166, R45, R6.reuse, -R24.reuse ;  /* 0x000000062da67223 */ /* 0x180fe20000010818 */
[--C-:B------:R-:W-:Y:S01]  /*42b0*/  FFMA.FTZ R43, R43, R6, -R24.reuse ;  /* 0x000000062b2b7223 */ /* 0x100fe20000010818 */
[----:B------:R-:W3:Y:S01]  /*42c0*/  MUFU.EX2 R176, R176 ;  /* 0x000000b000b07308 */ /* 0x000ee20000000800 */
[----:B------:R-:W-:Y:S01]  /*42d0*/  FMNMX.FTZ R2, R67, R2, !PT ;  /* 0x0000000243027209 */ /* 0x000fe20007810000 */
[-CC-:B------:R-:W-:Y:S01]  /*42e0*/  FFMA.FTZ R33, R33, R6.reuse, -R24.reuse ;  /* 0x0000000621217223 */ /* 0x180fe20000010818 */
[-CC-:B------:R-:W-:Y:S01]  /*42f0*/  FFMA.FTZ R41, R41, R6.reuse, -R24.reuse ;  /* 0x0000000629297223 */ /* 0x180fe20000010818 */
[--C-:B------:R-:W-:Y:S01]  /*4300*/  FFMA.FTZ R35, R35, R6, -R24.reuse ;  /* 0x0000000623237223 */ /* 0x100fe20000010818 */
[----:B------:R-:W-:Y:S01]  /*4310*/  FMNMX.FTZ R2, R69, R2, !PT ;  /* 0x0000000245027209 */ /* 0x000fe20007810000 */
[-CC-:B------:R-:W-:Y:S01]  /*4320*/  FFMA.FTZ R39, R39, R6.reuse, -R24.reuse ;  /* 0x0000000627277223 */ /* 0x180fe20000010818 */
[--C-:B------:R-:W-:Y:S01]  /*4330*/  FFMA.FTZ R31, R31, R6, -R24.reuse ;  /* 0x000000061f1f7223 */ /* 0x100fe20000010818 */
[----:B------:R-:W4:Y:S01]  /*4340*/  MUFU.EX2 R101, R101 ;  /* 0x0000006500657308 */ /* 0x000f220000000800 */
[----:B------:R-:W-:Y:S01]  /*4350*/  FMNMX.FTZ R2, R71, R2, !PT ;  /* 0x0000000247027209 */ /* 0x000fe20007810000 */
[-CC-:B------:R-:W-:Y:S01]  /*4360*/  FFMA.FTZ R29, R29, R6.reuse, -R24.reuse ;  /* 0x000000061d1d7223 */ /* 0x180fe20000010818 */
[-CC-:B------:R-:W-:Y:S01]  /*4370*/  FFMA.FTZ R15, R15, R6.reuse, -R24.reuse ;  /* 0x000000060f0f7223 */ /* 0x180fe20000010818 */
[--C-:B------:R-:W-:Y:S01]  /*4380*/  FFMA.FTZ R21, R21, R6, -R24.reuse ;  /* 0x0000000615157223 */ /* 0x100fe20000010818 */
[----:B------:R-:W-:Y:S01]  /*4390*/  FMNMX.FTZ R2, R73, R2, !PT ;  /* 0x0000000249027209 */ /* 0x000fe20007810000 */
[-CC-:B------:R-:W-:Y:S01]  /*43a0*/  FFMA.FTZ R13, R13, R6.reuse, -R24.reuse ;  /* 0x000000060d0d7223 */ /* 0x180fe20000010818 */
[----:B------:R-:W-:Y:S01]  /*43b0*/  FFMA.FTZ R24, R37, R6, -R24 ;  /* 0x0000000625187223 */ /* 0x000fe20000010818 */
[----:B------:R0:W-:Y:S01]  /*43c0*/  MUFU.EX2 R152, R25 ;  /* 0x0000001900987308 */ /* 0x0001e20000000800 */
[----:B------:R-:W-:-:S04]  /*43d0*/  FMNMX.FTZ R2, R75, R2, !PT ;  /* 0x000000024b027209 */ /* 0x000fc80007810000 */
[----:B------:R-:W-:-:S03]  /*43e0*/  FMNMX.FTZ R2, R77, R2, !PT ;  /* 0x000000024d027209 */ /* 0x000fc60007810000 */
[----:B------:R-:W5:Y:S01]  /*43f0*/  MUFU.EX2 R178, R178 ;  /* 0x000000b200b27308 */ /* 0x000f620000000800 */
[----:B------:R-:W-:Y:S01]  /*4400*/  FMNMX.FTZ R2, R79, R2, !PT ;  /* 0x000000024f027209 */ /* 0x000fe20007810000 */
[----:B0-----:R-:W-:Y:S01]  /*4410*/  FADD.FTZ R25, R180, R97 ;  /* 0x00000061b4197221 */ /* 0x001fe20000010000 */
[----:B------:R-:W-:Y:S02]  /*4420*/  F2FP.F16.F32.PACK_AB R180, R97, R180 ;  /* 0x000000b461b4723e */ /* 0x000fe400000000ff */
[----:B------:R-:W-:Y:S01]  /*4430*/  FMNMX.FTZ R2, R81, R2, !PT ;  /* 0x0000000251027209 */ /* 0x000fe20007810000 */
[----:B-1----:R-:W-:Y:S01]  /*4440*/  FADD.FTZ R28, R182, R25 ;  /* 0x00000019b61c7221 */ /* 0x002fe20000010000 */
[----:B--2---:R-:W-:Y:S01]  /*4450*/  F2FP.F16.F32.PACK_AB R182, R99, R182 ;  /* 0x000000b663b6723e */ /* 0x004fe200000000ff */
[----:B------:R-:W0:Y:S01]  /*4460*/  MUFU.EX2 R103, R103 ;  /* 0x0000006700677308 */ /* 0x000e220000000800 */
[----:B------:R-:W-:Y:S01]  /*4470*/  FMNMX.FTZ R2, R83, R2, !PT ;  /* 0x0000000253027209 */ /* 0x000fe20007810000 */
[----:B------:R-:W-:-:S03]  /*4480*/  FADD.FTZ R25, R99, R28 ;  /* 0x0000001c63197221 */ /* 0x000fc60000010000 */
[----:B------:R-:W-:Y:S01]  /*4490*/  FMNMX.FTZ R2, R85, R2, !PT ;  /* 0x0000000255027209 */ /* 0x000fe20007810000 */
[----:B---3--:R-:W-:Y:S01]  /*44a0*/  FADD.FTZ R30, R176, R25 ;  /* 0x00000019b01e7221 */ /* 0x008fe20000010000 */
[----:B----4-:R-:W-:Y:S01]  /*44b0*/  F2FP.F16.F32.PACK_AB R176, R101, R176 ;  /* 0x000000b065b0723e */ /* 0x010fe200000000ff */
[----:B------:R-:W1:Y:S01]  /*44c0*/  MUFU.EX2 R172, R172 ;  /* 0x000000ac00ac7308 */ /* 0x000e620000000800 */
[----:B------:R-:W-:Y:S01]  /*44d0*/  FMNMX.FTZ R2, R87, R2, !PT ;  /* 0x0000000257027209 */ /* 0x000fe20007810000 */
[----:B------:R-:W-:-:S03]  /*44e0*/  FADD.FTZ R25, R101, R30 ;  /* 0x0000001e65197221 */ /* 0x000fc60000010000 */
[----:B------:R-:W-:Y:S01]  /*44f0*/  FMNMX.FTZ R2, R89, R2, !PT ;  /* 0x0000000259027209 */ /* 0x000fe20007810000 */
[----:B-----5:R-:W-:Y:S02]  /*4500*/  FADD.FTZ R30, R178, R25 ;  /* 0x00000019b21e7221 */ /* 0x020fe40000010000 */
[----:B------:R-:W2:Y:S01]  /*4510*/  MUFU.EX2 R105, R105 ;  /* 0x0000006900697308 */ /* 0x000ea20000000800 */
[----:B------:R-:W-:Y:S01]  /*4520*/  FMNMX.FTZ R2, R91, R2, !PT ;  /* 0x000000025b027209 */ /* 0x000fe20007810000 */
[C---:B0-----:R-:W-:Y:S01]  /*4530*/  FADD.FTZ R25, R103.reuse, R30 ;  /* 0x0000001e67197221 */ /* 0x041fe20000010000 */
[----:B------:R-:W-:Y:S02]  /*4540*/  F2FP.F16.F32.PACK_AB R178, R103, R178 ;  /* 0x000000b267b2723e */ /* 0x000fe400000000ff */
[----:B------:R-:W-:-:S03]  /*4550*/  FMNMX.FTZ R2, R93, R2, !PT ;  /* 0x000000025d027209 */ /* 0x000fc60007810000 */
[----:B------:R-:W0:Y:S01]  /*4560*/  MUFU.EX2 R174, R174 ;  /* 0x000000ae00ae7308 */ /* 0x000e220000000800 */
[----:B------:R-:W-:Y:S01]  /*4570*/  FMNMX.FTZ R2, R95, R2, !PT ;  /* 0x000000025f027209 */ /* 0x000fe20007810000 */
[----:B-1----:R-:W-:-:S03]  /*4580*/  FADD.FTZ R32, R172, R25 ;  /* 0x00000019ac207221 */ /* 0x002fc60000010000 */
[----:B------:R-:W-:-:S03]  /*4590*/  FMNMX.FTZ R2, R117, R2, !PT ;  /* 0x0000000275027209 */ /* 0x000fc60007810000 */
[----:B------:R-:W1:Y:S01]  /*45a0*/  MUFU.EX2 R107, R107 ;  /* 0x0000006b006b7308 */ /* 0x000e620000000800 */
[----:B------:R-:W-:Y:S01]  /*45b0*/  FMNMX.FTZ R2, R119, R2, !PT ;  /* 0x0000000277027209 */ /* 0x000fe20007810000 */
[C---:B--2---:R-:W-:Y:S01]  /*45c0*/  FADD.FTZ R25, R105.reuse, R32 ;  /* 0x0000002069197221 */ /* 0x044fe20000010000 */
[----:B------:R-:W-:Y:S02]  /*45d0*/  F2FP.F16.F32.PACK_AB R172, R105, R172 ;  /* 0x000000ac69ac723e */ /* 0x000fe400000000ff */
[----:B------:R-:W-:-:S03]  /*45e0*/  FMNMX.FTZ R2, R115, R2, !PT ;  /* 0x0000000273027209 */ /* 0x000fc60007810000 */
[----:B------:R-:W2:Y:S01]  /*45f0*/  MUFU.EX2 R168, R168 ;  /* 0x000000a800a87308 */ /* 0x000ea20000000800 */
[----:B------:R-:W-:Y:S01]  /*4600*/  FMNMX.FTZ R2, R5, R2, !PT ;  /* 0x0000000205027209 */ /* 0x000fe20007810000 */
[----:B0-----:R-:W-:-:S03]  /*4610*/  FADD.FTZ R34, R174, R25 ;  /* 0x00000019ae227221 */ /* 0x001fc60000010000 */
[----:B------:R-:W-:-:S03]  /*4620*/  FMNMX.FTZ R2, R113, R2, !PT ;  /* 0x0000000271027209 */ /* 0x000fc60007810000 */
[----:B------:R-:W0:Y:S01]  /*4630*/  MUFU.EX2 R109, R109 ;  /* 0x0000006d006d7308 */ /* 0x000e220000000800 */
[----:B------:R-:W-:Y:S02]  /*4640*/  FMNMX.FTZ R2, R121, R2, !PT ;  /* 0x0000000279027209 */ /* 0x000fe40007810000 */
[----:B-1----:R-:W-:-:S03]  /*4650*/  F2FP.F16.F32.PACK_AB R174, R107, R174 ;  /* 0x000000ae6bae723e */ /* 0x002fc600000000ff */
[----:B------:R-:W1:Y:S02]  /*4660*/  SHFL.BFLY PT, R11, R2, 0x2, 0x1f ;  /* 0x0c401f00020b7f89 */ /* 0x000e6400000e0000 */
[----:B------:R-:W3:Y:S08]  /*4670*/  MUFU.EX2 R170, R170 ;  /* 0x000000aa00aa7308 */ /* 0x000ef00000000800 */
[----:B------:R-:W4:Y:S08]  /*4680*/  MUFU.EX2 R111, R111 ;  /* 0x0000006f006f7308 */ /* 0x000f300000000800 */
[----:B------:R5:W-:Y:S01]  /*4690*/  MUFU.EX2 R158, R27 ;  /* 0x0000001b009e7308 */ /* 0x000be20000000800 */
[----:B-1----:R-:W-:-:S07]  /*46a0*/  FMNMX.FTZ R4, R2, R11, !PT ;  /* 0x0000000b02047209 */ /* 0x002fce0007810000 */
[----:B------:R-:W1:Y:S01]  /*46b0*/  MUFU.EX2 R164, R164 ;  /* 0x000000a400a47308 */ /* 0x000e620000000800 */
[----:B-----5:R-:W-:Y:S01]  /*46c0*/  FADD.FTZ R27, R107, R34 ;  /* 0x000000226b1b7221 */ /* 0x020fe20000010000 */
[----:B------:R-:W5:Y:S03]  /*46d0*/  SHFL.BFLY PT, R11, R4, 0x1, 0x1f ;  /* 0x0c201f00040b7f89 */ /* 0x000f6600000e0000 */
[----:B--2---:R-:W-:Y:S01]  /*46e0*/  FADD.FTZ R36, R168, R27 ;  /* 0x0000001ba8247221 */ /* 0x004fe20000010000 */
[C---:B0-----:R-:W-:Y:S02]  /*46f0*/  F2FP.F16.F32.PACK_AB R168, R109.reuse, R168 ;  /* 0x000000a86da8723e */ /* 0x041fe400000000ff */
[----:B------:R-:W0:Y:S01]  /*4700*/  MUFU.EX2 R3, R3 ;  /* 0x0000000300037308 */ /* 0x000e220000000800 */
[----:B------:R-:W-:-:S04]  /*4710*/  FADD.FTZ R27, R109, R36 ;  /* 0x000000246d1b7221 */ /* 0x000fc80000010000 */
[----:B---3--:R-:W-:Y:S01]  /*4720*/  FADD.FTZ R36, R170, R27 ;  /* 0x0000001baa247221 */ /* 0x008fe20000010000 */
[C---:B----4-:R-:W-:Y:S02]  /*4730*/  F2FP.F16.F32.PACK_AB R170, R111.reuse, R170 ;  /* 0x000000aa6faa723e */ /* 0x050fe400000000ff */
[----:B------:R-:W2:Y:S01]  /*4740*/  MUFU.EX2 R166, R166 ;  /* 0x000000a600a67308 */ /* 0x000ea20000000800 */
[----:B------:R-:W-:-:S04]  /*4750*/  FADD.FTZ R27, R111, R36 ;  /* 0x000000246f1b7221 */ /* 0x000fc80000010000 */
[----:B-1----:R-:W-:-:S03]  /*4760*/  FADD.FTZ R38, R164, R27 ;  /* 0x0000001ba4267221 */ /* 0x002fc60000010000 */
[----:B------:R-:W1:Y:S01]  /*4770*/  MUFU.EX2 R43, R43 ;  /* 0x0000002b002b7308 */ /* 0x000e620000000800 */
[C---:B0-----:R-:W-:Y:S01]  /*4780*/  FADD.FTZ R27, R3.reuse, R38 ;  /* 0x00000026031b7221 */ /* 0x041fe20000010000 */
[----:B------:R-:W-:Y:S02]  /*4790*/  F2FP.F16.F32.PACK_AB R164, R3, R164 ;  /* 0x000000a403a4723e */ /* 0x000fe400000000ff */
[----:B-----5:R-:W-:-:S04]  /*47a0*/  FMNMX.FTZ R11, R4, R11, !PT ;  /* 0x0000000b040b7209 */ /* 0x020fc80007810000 */
[C---:B------:R-:W-:Y:S01]  /*47b0*/  FSETP.NEU.FTZ.AND P1, PT, R11.reuse, -INF , PT ;  /* 0xff8000000b00780b */ /* 0x040fe20003f3d000 */
[----:B------:R-:W-:Y:S01]  /*47c0*/  FMUL.FTZ R2, R11, R6 ;  /* 0x000000060b027220 */ /* 0x000fe20000410000 */
[----:B------:R-:W0:Y:S01]  /*47d0*/  MUFU.EX2 R33, R33 ;  /* 0x0000002100217308 */ /* 0x000e220000000800 */
[----:B--2---:R-:W-:-:S03]  /*47e0*/  FADD.FTZ R38, R166, R27 ;  /* 0x0000001ba6267221 */ /* 0x004fc60000010000 */
[----:B------:R-:W-:Y:S02]  /*47f0*/  FSEL R2, R2, RZ, P1 ;  /* 0x000000ff02027208 */ /* 0x000fe40000800000 */
[----:B------:R-:W-:Y:S01]  /*4800*/  PLOP3.LUT P1, PT, PT, PT, UP0, 0x40, 0x0 ;  /* 0x000000000000781c */ /* 0x000fe20003f2e808 */
[----:B-1----:R-:W-:Y:S01]  /*4810*/  FADD.FTZ R38, R43, R38 ;  /* 0x000000262b267221 */ /* 0x002fe20000010000 */
        /* <DEDUP_REMOVED lines=19> */
[-C--:B------:R-:W-:Y:S01]  /*4950*/  FFMA.FTZ R77, R77, R6.reuse, -R2 ;  /* 0x000000064d4d7223 */ /* 0x080fe20000010802 */
[----:B0-----:R-:W-:Y:S01]  /*4960*/  FADD.FTZ R27, R33, R38 ;  /* 0x00000026211b7221 */ /* 0x001fe20000010000 */
[-CC-:B------:R-:W-:Y:S01]  /*4970*/  FFMA.FTZ R79, R79, R6.reuse, -R2.reuse ;  /* 0x000000064f4f7223 */ /* 0x180fe20000010802 */
[-CC-:B------:R-:W-:Y:S01]  /*4980*/  FFMA.FTZ R81, R81, R6.reuse, -R2.reuse ;  /* 0x0000000651517223 */ /* 0x180fe20000010802 */
[-CC-:B------:R-:W-:Y:S01]  /*4990*/  FFMA.FTZ R83, R83, R6.reuse, -R2.reuse ;  /* 0x0000000653537223 */ /* 0x180fe20000010802 */
[----:B------:R-:W0:Y:S01]  /*49a0*/  MUFU.EX2 R49, R49 ;  /* 0x0000003100317308 */ /* 0x000e220000000800 */
[-CC-:B------:R-:W-:Y:S01]  /*49b0*/  FFMA.FTZ R85, R85, R6.reuse, -R2.reuse ;  /* 0x0000000655557223 */ /* 0x180fe20000010802 */
        /* <DEDUP_REMOVED lines=12> */
[----:B------:R-:W-:Y:S01]  /*4a80*/  FFMA.FTZ R121, R121, R6, -R2 ;  /* 0x0000000679797223 */ /* 0x000fe20000010802 */
[----:B------:R-:W-:Y:S01]  /*4a90*/  FADD.FTZ R2, R160, R27 ;  /* 0x0000001ba0027221 */ /* 0x000fe20000010000 */
[----:B------:R-:W1:Y:S01]  /*4aa0*/  MUFU.EX2 R53, R53 ;  /* 0x0000003500357308 */ /* 0x000e620000000800 */
[----:B0-----:R-:W-:Y:S01]  /*4ab0*/  FADD.FTZ R25, R49, R32 ;  /* 0x0000002031197221 */ /* 0x001fe20000010000 */
[----:B------:R-:W-:-:S02]  /*4ac0*/  F2FP.F16.F32.PACK_AB R181, R47, R0 ;  /* 0x000000002fb5723e */ /* 0x000fc400000000ff */
[----:B------:R-:W-:Y:S02]  /*4ad0*/  F2FP.F16.F32.PACK_AB R166, R43, R166 ;  /* 0x000000a62ba6723e */ /* 0x000fe400000000ff */
[----:B------:R-:W-:Y:S02]  /*4ae0*/  F2FP.F16.F32.PACK_AB R160, R160, R33 ;  /* 0x00000021a0a0723e */ /* 0x000fe400000000ff */
[----:B------:R-:W0:Y:S01]  /*4af0*/  MUFU.EX2 R10, R55 ;  /* 0x00000037000a7308 */ /* 0x000e220000000800 */
[C---:B--2---:R-:W-:Y:S01]  /*4b00*/  FADD.FTZ R34, R4.reuse, R25 ;  /* 0x0000001904227221 */ /* 0x044fe20000010000 */
[----:B------:R-:W-:-:S06]  /*4b10*/  F2FP.F16.F32.PACK_AB R183, R4, R49 ;  /* 0x0000003104b7723e */ /* 0x000fcc00000000ff */
[----:B------:R-:W2:Y:S01]  /*4b20*/  MUFU.EX2 R57, R57 ;  /* 0x0000003900397308 */ /* 0x000ea20000000800 */
[----:B-1----:R-:W-:-:S07]  /*4b30*/  FADD.FTZ R25, R53, R34 ;  /* 0x0000002235197221 */ /* 0x002fce0000010000 */
        /* <DEDUP_REMOVED lines=21> */
[----:B-1----:R-:W-:-:S07]  /*4c90*/  FADD.FTZ R27, R35, R2 ;  /* 0x00000002231b7221 */ /* 0x002fce0000010000 */
[----:B------:R-:W1:Y:S01]  /*4ca0*/  MUFU.EX2 R73, R73 ;  /* 0x0000004900497308 */ /* 0x000e620000000800 */
[C---:B0-----:R-:W-:Y:S01]  /*4cb0*/  FADD.FTZ R2, R26.reuse, R25 ;  /* 0x000000191a027221 */ /* 0x041fe20000010000 */
[----:B------:R-:W-:-:S06]  /*4cc0*/  F2FP.F16.F32.PACK_AB R169, R26, R69 ;  /* 0x000000451aa9723e */ /* 0x000fcc00000000ff */
[----:B------:R-:W0:Y:S01]  /*4cd0*/  MUFU.EX2 R31, R31 ;  /* 0x0000001f001f7308 */ /* 0x000e220000000800 */
[C---:B--2---:R-:W-:Y:S01]  /*4ce0*/  FADD.FTZ R38, R162.reuse, R27 ;  /* 0x0000001ba2267221 */ /* 0x044fe20000010000 */
[----:B------:R-:W-:-:S06]  /*4cf0*/  F2FP.F16.F32.PACK_AB R162, R162, R35 ;  /* 0x00000023a2a2723e */ /* 0x000fcc00000000ff */
[----:B------:R-:W2:Y:S01]  /*4d00*/  MUFU.EX2 R28, R75 ;  /* 0x0000004b001c7308 */ /* 0x000ea20000000800 */
[----:B-1----:R-:W-:-:S07]  /*4d10*/  FADD.FTZ R25, R73, R2 ;  /* 0x0000000249197221 */ /* 0x002fce0000010000 */
[----:B------:R-:W1:Y:S01]  /*4d20*/  MUFU.EX2 R156, R29 ;  /* 0x0000001d009c7308 */ /* 0x000e620000000800 */
[----:B0-----:R-:W-:-:S07]  /*4d30*/  FADD.FTZ R27, R31, R38 ;  /* 0x000000261f1b7221 */ /* 0x001fce0000010000 */
[----:B------:R-:W0:Y:S01]  /*4d40*/  MUFU.EX2 R77, R77 ;  /* 0x0000004d004d7308 */ /* 0x000e220000000800 */
[C---:B--2---:R-:W-:Y:S01]  /*4d50*/  FADD.FTZ R2, R28.reuse, R25 ;  /* 0x000000191c027221 */ /* 0x044fe20000010000 */
[----:B------:R-:W-:-:S06]  /*4d60*/  F2FP.F16.F32.PACK_AB R171, R28, R73 ;  /* 0x000000491cab723e */ /* 0x000fcc00000000ff */
[----:B------:R-:W2:Y:S01]  /*4d70*/  MUFU.EX2 R15, R15 ;  /* 0x0000000f000f7308 */ /* 0x000ea20000000800 */
[C---:B-1----:R-:W-:Y:S01]  /*4d80*/  FADD.FTZ R40, R156.reuse, R27 ;  /* 0x0000001b9c287221 */ /* 0x042fe20000010000 */
[----:B------:R-:W-:-:S06]  /*4d90*/  F2FP.F16.F32.PACK_AB R156, R156, R31 ;  /* 0x0000001f9c9c723e */ /* 0x000fcc00000000ff */
[----:B------:R-:W1:Y:S01]  /*4da0*/  MUFU.EX2 R30, R79 ;  /* 0x0000004f001e7308 */ /* 0x000e620000000800 */
[----:B0-----:R-:W-:-:S07]  /*4db0*/  FADD.FTZ R25, R77, R2 ;  /* 0x000000024d197221 */ /* 0x001fce0000010000 */
[----:B------:R-:W0:Y:S01]  /*4dc0*/  MUFU.EX2 R81, R81 ;  /* 0x0000005100517308 */ /* 0x000e220000000800 */
[----:B--2---:R-:W-:-:S04]  /*4dd0*/  FADD.FTZ R27, R15, R40 ;  /* 0x000000280f1b7221 */ /* 0x004fc80000010000 */
[C---:B------:R-:W-:Y:S01]  /*4de0*/  FADD.FTZ R40, R158.reuse, R27 ;  /* 0x0000001b9e287221 */ /* 0x040fe20000010000 */
[----:B------:R-:W-:Y:S02]  /*4df0*/  F2FP.F16.F32.PACK_AB R158, R158, R15 ;  /* 0x0000000f9e9e723e */ /* 0x000fe400000000ff */
        /* <DEDUP_REMOVED lines=31> */
[----:B------:R2:W3:Y:S01]  /*4ff0*/  MUFU.EX2 R0, R5 ;  /* 0x0000000500007308 */ /* 0x0004e20000000800 */
[C---:B-1----:R-:W-:Y:S01]  /*5000*/  FADD.FTZ R10, R40.reuse, R3 ;  /* 0x00000003280a7221 */ /* 0x042fe20000010000 */
[----:B------:R-:W-:-:S06]  /*5010*/  F2FP.F16.F32.PACK_AB R159, R40, R117 ;  /* 0x00000075289f723e */ /* 0x000fcc00000000ff */
[----:B------:R-:W1:Y:S01]  /*5020*/  MUFU.EX2 R113, R113 ;  /* 0x0000007100717308 */ /* 0x000e620000000800 */
[----:B0-----:R-:W-:Y:S01]  /*5030*/  FADD.FTZ R3, R115, R10 ;  /* 0x0000000a73037221 */ /* 0x001fe20000010000 */
[----:B--2---:R-:W-:-:S06]  /*5040*/  VIADD R5, R88, 0xfffffffe ;  /* 0xfffffffe58057836 */ /* 0x004fcc0000000000 */
[----:B------:R-:W0:Y:S01]  /*5050*/  MUFU.EX2 R24, R24 ;  /* 0x0000001800187308 */ /* 0x000e220000000800 */
[C---:B---3--:R-:W-:Y:S01]  /*5060*/  FADD.FTZ R10, R0.reuse, R3 ;  /* 0x00000003000a7221 */ /* 0x048fe20000010000 */
[----:B------:R-:W-:-:S06]  /*5070*/  F2FP.F16.F32.PACK_AB R153, R0, R115 ;  /* 0x000000730099723e */ /* 0x000fcc00000000ff */
[----:B------:R-:W2:Y:S01]  /*5080*/  MUFU.EX2 R4, R121 ;  /* 0x0000007900047308 */ /* 0x000ea20000000800 */
[----:B-1----:R-:W-:Y:S01]  /*5090*/  FADD.FTZ R3, R113, R10 ;  /* 0x0000000a71037221 */ /* 0x002fe20000010000 */
[C---:B0-----:R-:W-:Y:S01]  /*50a0*/  FADD.FTZ R2, R24.reuse, R15 ;  /* 0x0000000f18027221 */ /* 0x041fe20000010000 */
[----:B------:R-:W-:Y:S02]  /*50b0*/  F2FP.F16.F32.PACK_AB R154, R24, R13 ;  /* 0x0000000d189a723e */ /* 0x000fe400000000ff */
[C---:B--2---:R-:W-:Y:S01]  /*50c0*/  FADD.FTZ R0, R4.reuse, R3 ;  /* 0x0000000304007221 */ /* 0x044fe20000010000 */
[----:B------:R-:W-:Y:S01]  /*50d0*/  F2FP.F16.F32.PACK_AB R155, R4, R113 ;  /* 0x00000071049b723e */ /* 0x000fe200000000ff */
[----:B------:R-:W-:Y:S06]  /*50e0*/  @P1 BRA `(.L_x_1054) ;  /* 0x00000000004c1947 */ /* 0x000fec0003800000 */
[----:B------:R-:W-:Y:S01]  /*50f0*/  ISETP.LT.AND P1, PT, RZ, UR54, PT ;  /* 0x00000036ff007c0c */ /* 0x000fe2000bf21270 */
[----:B------:R-:W-:-:S12]  /*5100*/  UIADD3 UR15, UR54, -0x1, URZ ;  /* 0xffffffff360f7890 */ /* 0x000fd8000fffe03f */
[----:B------:R-:W-:Y:S05]  /*5110*/  @P1 BRA `(.L_x_1055) ;  /* 0x0000000000201947 */ /* 0x000fea0003800000 */
[----:B------:R-:W-:Y:S01]  /*5120*/  ULDC UR18, c[0x0][0x9e4] ;  /* 0x0002790000127ab9 */ /* 0x000fe20000000800 */
[----:B------:R-:W-:Y:S02]  /*5130*/  UIADD3 UR15, -UR54, URZ, URZ ;  /* 0x0000003f360f7290 */ /* 0x000fe4000fffe13f */
[----:B------:R-:W-:-:S11]  /*5140*/  UISETP.NE.AND UP0, UPT, UR18, 0x1, UPT ;  /* 0x000000011200788c */ /* 0x000fd6000bf05270 */
[----:B------:R-:W-:Y:S02]  /*5150*/  @UP0 ULDC.64 UR6, c[0x0][0x9e8] ;  /* 0x00027a0000060ab9 */ /* 0x000fe40000000a00 */
[----:B------:R-:W-:-:S04]  /*5160*/  UIMAD.WIDE.U32 UR10, UR15, UR6, URZ ;  /* 0x000000060f0a72a5 */ /* 0x000fc8000f8e003f */
[----:B------:R-:W-:-:S04]  /*5170*/  @UP0 USHF.R.U32.HI UR15, URZ, UR7, UR11 ;  /* 0x000000073f0f0299 */ /* 0x000fc8000801160b */
[----:B------:R-:W-:Y:S01]  /*5180*/  ULOP3.LUT UR15, URZ, UR15, URZ, 0x33, !UPT ;  /* 0x0000000f3f0f7292 */ /* 0x000fe2000f8e333f */
[----:B------:R-:W-:Y:S11]  /*5190*/  BRA `(.L_x_1056) ;  /* 0x0000000000147947 */ /* 0x000ff60003800000 */
.L_x_1055:
[----:B------:R-:W-:Y:S02]  /*51a0*/  ULDC UR18, c[0x0][0x9e4] ;  /* 0x0002790000127ab9 */ /* 0x000fe40000000800 */
[----:B------:R-:W-:-:S11]  /*51b0*/  UISETP.NE.AND UP0, UPT, UR18, 0x1, UPT ;  /* 0x000000011200788c */ /* 0x000fd6000bf05270 */
[----:B------:R-:W-:Y:S02]  /*51c0*/  @UP0 ULDC.64 UR6, c[0x0][0x9e8] ;  /* 0x00027a0000060ab9 */ /* 0x000fe40000000a00 */
[----:B------:R-:W-:-:S04]  /*51d0*/  UIMAD.WIDE.U32 UR10, UR15, UR6, URZ ;  /* 0x000000060f0a72a5 */ /* 0x000fc8000f8e003f */
[----:B------:R-:W-:-:S12]  /*51e0*/  @UP0 USHF.R.U32.HI UR15, URZ, UR7, UR11 ;  /* 0x000000073f0f0299 */ /* 0x000fd8000801160b */
.L_x_1056:
[----:B------:R-:W-:-:S04]  /*51f0*/  UIMAD UR15, UR15, UR18, UR18 ;  /* 0x000000120f0f72a4 */ /* 0x000fc8000f8e0212 */
[----:B------:R-:W-:-:S04]  /*5200*/  UISETP.LT.AND UP0, UPT, UR14, UR15, UPT ;  /* 0x0000000f0e00728c */ /* 0x000fc8000bf01270 */
[----:B------:R-:W-:-:S12]  /*5210*/  USEL UR14, UR14, UR15, UP0 ;  /* 0x0000000f0e0e7287 */ /* 0x000fd80008000000 */
.L_x_1054:
[----:B------:R-:W-:Y:S01]  /*5220*/  USHF.R.S32.HI UR6, URZ, 0x1f, UR14 ;  /* 0x0000001f3f067899 */ /* 0x000fe2000801140e */
[----:B------:R-:W-:Y:S02]  /*5230*/  CS2R R150, SRZ ;  /* 0x0000000000967805 */ /* 0x000fe4000001ff00 */
[----:B------:R-:W-:Y:S02]  /*5240*/  CS2R R148, SRZ ;  /* 0x0000000000947805 */ /* 0x000fe4000001ff00 */
[----:B------:R-:W-:Y:S01]  /*5250*/  CS2R R146, SRZ ;  /* 0x0000000000927805 */ /* 0x000fe2000001ff00 */
[----:B------:R-:W-:Y:S01]  /*5260*/  ULEA.HI UR6, UR6, UR14, URZ, 0x7 ;  /* 0x0000000e06067291 */ /* 0x000fe2000f8f383f */
[----:B------:R-:W-:Y:S02]  /*5270*/  CS2R R144, SRZ ;  /* 0x0000000000907805 */ /* 0x000fe4000001ff00 */
[----:B------:R-:W-:Y:S02]  /*5280*/  CS2R R142, SRZ ;  /* 0x00000000008e7805 */ /* 0x000fe4000001ff00 */
[----:B------:R-:W-:Y:S01]  /*5290*/  CS2R R140, SRZ ;  /* 0x00000000008c7805 */ /* 0x000fe2000001ff00 */
[----:B------:R-:W-:Y:S01]  /*52a0*/  USHF.R.S32.HI UR6, URZ, 0x7, UR6 ;  /* 0x000000073f067899 */ /* 0x000fe20008011406 */
[----:B------:R-:W-:-:S02]  /*52b0*/  CS2R R138, SRZ ;  /* 0x00000000008a7805 */ /* 0x000fc4000001ff00 */
[----:B------:R-:W-:Y:S02]  /*52c0*/  CS2R R136, SRZ ;  /* 0x0000000000887805 */ /* 0x000fe4000001ff00 */
[----:B------:R-:W-:Y:S01]  /*52d0*/  CS2R R134, SRZ ;  /* 0x0000000000867805 */ /* 0x000fe2000001ff00 */
[----:B------:R-:W-:Y:S01]  /*52e0*/  UISETP.LT.AND UP0, UPT, UR39, UR6, UPT ;  /* 0x000000062700728c */ /* 0x000fe2000bf01270 */
[----:B------:R-:W-:Y:S02]  /*52f0*/  CS2R R132, SRZ ;  /* 0x0000000000847805 */ /* 0x000fe4000001ff00 */
[----:B------:R-:W-:Y:S02]  /*5300*/  CS2R R130, SRZ ;  /* 0x0000000000827805 */ /* 0x000fe4000001ff00 */
[----:B------:R-:W-:Y:S01]  /*5310*/  CS2R R128, SRZ ;  /* 0x0000000000807805 */ /* 0x000fe2000001ff00 */
[----:B------:R-:W-:Y:S01]  /*5320*/  USEL UR58, UR39, UR6, !UP0 ;  /* 0x00000006273a7287 */ /* 0x000fe2000c000000 */
[----:B------:R-:W-:-:S02]  /*5330*/  CS2R R126, SRZ ;  /* 0x00000000007e7805 */ /* 0x000fc4000001ff00 */
[----:B------:R-:W-:Y:S02]  /*5340*/  CS2R R124, SRZ ;  /* 0x00000000007c7805 */ /* 0x000fe4000001ff00 */
[----:B------:R-:W-:Y:S02]  /*5350*/  CS2R R122, SRZ ;  /* 0x00000000007a7805 */ /* 0x000fe4000001ff00 */
[----:B------:R-:W-:Y:S02]  /*5360*/  CS2R R120, SRZ ;  /* 0x0000000000787805 */ /* 0x000fe4000001ff00 */
[----:B------:R-:W-:Y:S02]  /*5370*/  CS2R R118, SRZ ;  /* 0x0000000000767805 */ /* 0x000fe4000001ff00 */
[----:B------:R-:W-:Y:S02]  /*5380*/  ISETP.GE.AND P1, PT, R5, UR58, PT ;  /* 0x0000003a05007c0c */ /* 0x000fe4000bf26270 */
        /* <DEDUP_REMOVED lines=15> */
[----:B------:R-:W-:Y:S06]  /*5480*/  @!P1 BRA `(.L_x_1057) ;  /* 0x00000038006c9947 */ /* 0x000fec0003800000 */
[----:B------:R-:W-:Y:S01]  /*5490*/  IMAD.MOV.U32 R4, RZ, RZ, R11 ;  /* 0x000000ffff047224 */ /* 0x000fe200078e000b */
[----:B------:R-:W-:Y:S01]  /*54a0*/  UMOV UR60, UR46 ;  /* 0x0000002e003c7c82 */ /* 0x000fe20008000000 */
[----:B------:R-:W-:Y:S01]  /*54b0*/  IMAD.MOV.U32 R3, RZ, RZ, R7 ;  /* 0x000000ffff037224 */ /* 0x000fe200078e0007 */
[----:B------:R-:W-:Y:S01]  /*54c0*/  UMOV UR59, UR45 ;  /* 0x0000002d003b7c82 */ /* 0x000fe20008000000 */
[----:B------:R-:W-:Y:S01]  /*54d0*/  IMAD.MOV.U32 R151, RZ, RZ, RZ ;  /* 0x000000ffff977224 */ /* 0x000fe200078e00ff */
[----:B------:R-:W-:Y:S01]  /*54e0*/  ULDC UR54, c[0x0][0x9e4] ;  /* 0x0002790000367ab9 */ /* 0x000fe20000000800 */
[----:B------:R-:W-:Y:S01]  /*54f0*/  ULDC UR55, c[0x0][0x9dc] ;  /* 0x0002770000377ab9 */ /* 0x000fe20000000800 */
[----:B------:R-:W-:Y:S01]  /*5500*/  ULDC UR57, c[0x0][0x9d8] ;  /* 0x0002760000397ab9 */ /* 0x000fe20000000800 */
[----:B------:R-:W-:-:S05]  /*5510*/  ULDC UR56, c[0x0][0x9e0] ;  /* 0x0002780000387ab9 */ /* 0x000fca0000000800 */
.L_x_1076:
[----:B------:R-:W-:Y:S01]  /*5520*/  ISETP.NE.AND P2, PT, RZ, UR42, PT ;  /* 0x0000002aff007c0c */ /* 0x000fe2000bf45270 */
[----:B------:R-:W-:-:S04]  /*5530*/  UISETP.NE.AND UP0, UPT, UR59, 0x1, UPT ;  /* 0x000000013b00788c */ /* 0x000fc8000bf05270 */
[----:B------:R-:W-:-:S04]  /*5540*/  USEL UR46, URZ, 0x1, UP0 ;  /* 0x000000013f2e7887 */ /* 0x000fc80008000000 */
[----:B------:R-:W-:-:S04]  /*5550*/  ULOP3.LUT UR46, UR60, UR46, URZ, 0x3c, !UPT ;  /* 0x0000002e3c2e7292 */ /* 0x000fc8000f8e3c3f */
[----:B------:R-:W-:Y:S08]  /*5560*/  @P2 BRA `(.L_x_1058) ;  /* 0x0000000000382947 */ /* 0x000ff00003800000 */
[----:B------:R-:W-:Y:S05]  /*5570*/  @!P0 BRA `(.L_x_1059) ;  /* 0x0000000000048947 */ /* 0x000fea0003800000 */
[----:B------:R-:W-:Y:S01]  /*5580*/  BPT.TRAP 0x1 ;  /* 0x000000040000795c */ /* 0x000fe20000300000 */
.L_x_1059:
        /* <DEDUP_REMOVED lines=9> */
.L_x_1060:
[----:B-1----:R-:W-:Y:S05]  /*5620*/  @P1 BRA `(.L_x_1058) ;  /* 0x0000000000081947 */ /* 0x002fea0003800000 */
[----:B------:R-:W1:Y:S02]  /*5630*/  SYNCS.PHASECHK.TRANS64.TRYWAIT P1, [UR6+0x28830], R6 ;  /* 0x02883006ff0075a7 */ /* 0x000e640008020146 */
[----:B-1----:R-:W-:Y:S05]  /*5640*/  @!P1 BRA `(.L_x_1061) ;  /* 0x00000108005c9947 */ /* 0x002fea0003800000 */
.L_x_1058:
        /* <DEDUP_REMOVED lines=48> */
.L_x_1063:
[----:B------:R-:W-:Y:S01]  /*5950*/  ULEA UR6, UR59, UR41, 0x3 ;  /* 0x000000293b067291 */ /* 0x000fe2000f8e183f */
[----:B------:R-:W-:-:S05]  /*5960*/  IMAD.U32 R6, RZ, RZ, UR60 ;  /* 0x0000003cff067e24 */ /* 0x000fca000f8e00ff */
[----:B------:R-:W-:-:S04]  /*5970*/  SHF.L.U32 R6, R6, 0x1f, RZ ;  /* 0x0000001f06067819 */ /* 0x000fc800000006ff */
[----:B------:R0:W1:Y:S01]  /*5980*/  SYNCS.PHASECHK.TRANS64.TRYWAIT P1, [UR6+0x28850], R6 ;  /* 0x02885006ff0075a7 */ /* 0x0000620008020146 */
[----:B------:R-:W-:Y:S05]  /*5990*/  @!P0 BRA `(.L_x_1064) ;  /* 0x0000000000048947 */ /* 0x000fea0003800000 */
[----:B------:R-:W-:Y:S01]  /*59a0*/  BPT.TRAP 0x1 ;  /* 0x000000040000795c */ /* 0x000fe20000300000 */
.L_x_1064:
[----:B-1----:R-:W-:Y:S05]  /*59b0*/  @P1 BRA `(.L_x_1062) ;  /* 0x0000000000081947 */ /* 0x002fea0003800000 */
[----:B------:R-:W1:Y:S02]  /*59c0*/  SYNCS.PHASECHK.TRANS64.TRYWAIT P1, [UR6+0x28850], R6 ;  /* 0x02885006ff0075a7 */ /* 0x000e640008020146 */
[----:B-1----:R-:W-:Y:S05]  /*59d0*/  @!P1 BRA `(.L_x_1065) ;  /* 0x0000010400909947 */ /* 0x002fea0003800000 */
.L_x_1062:
        /* <DEDUP_REMOVED lines=49> */
.L_x_1066:
[----:B------:R-:W-:Y:S01]  /*5cf0*/  UISETP.NE.AND UP1, UPT, UR50, URZ, UPT ;  /* 0x0000003f3200728c */ /* 0x000fe2000bf25270 */
[----:B------:R-:W-:Y:S01]  /*5d00*/  FMUL.FTZ R154, R32, UR57 ;  /* 0x00000039209a7c20 */ /* 0x000fe20008410000 */
[----:B------:R-:W-:Y:S01]  /*5d10*/  FMUL.FTZ R32, R58, UR57 ;  /* 0x000000393a207c20 */ /* 0x000fe20008410000 */
[----:B------:R-:W-:Y:S02]  /*5d20*/  VIADD R58, R17, UR37 ;  /* 0x00000025113a7c36 */ /* 0x000fe40008000000 */
[----:B------:R-:W-:Y:S01]  /*5d30*/  FMUL.FTZ R153, R29, UR57 ;  /* 0x000000391d997c20 */ /* 0x000fe20008410000 */
[----:B------:R-:W1:Y:S01]  /*5d40*/  LDC R8, c[0x0][0x2f0] ;  /* 0x0000bc00ff087b82 */ /* 0x000e620000000800 */
[----:B------:R-:W-:Y:S01]  /*5d50*/  PLOP3.LUT P1, PT, PT, PT, UP1, 0x80, 0x0 ;  /* 0x000000000000781c */ /* 0x000fe20003f2f018 */
[----:B------:R-:W-:Y:S01]  /*5d60*/  FMUL.FTZ R29, R46, UR57 ;  /* 0x000000392e1d7c20 */ /* 0x000fe20008410000 */
[----:B------:R-:W-:Y:S01]  /*5d70*/  PLOP3.LUT P2, PT, PT, PT, UP1, 0x80, 0x0 ;  /* 0x000000000000781c */ /* 0x000fe20003f4f018 */
[----:B0-----:R-:W-:Y:S01]  /*5d80*/  FMUL.FTZ R6, R24, UR57 ;  /* 0x0000003918067c20 */ /* 0x001fe20008410000 */
[----:B------:R-:W-:Y:S01]  /*5d90*/  FMUL.FTZ R24, R39, UR57 ;  /* 0x0000003927187c20 */ /* 0x000fe20008410000 */
[----:B------:R-:W-:Y:S01]  /*5da0*/  @UP1 ULDC UR7, c[0x0][0x44c] ;  /* 0x0001130000071ab9 */ /* 0x000fe20000000800 */
[----:B------:R-:W-:Y:S01]  /*5db0*/  FMUL.FTZ R39, R70, UR57 ;  /* 0x0000003946277c20 */ /* 0x000fe20008410000 */
[----:B------:R-:W0:Y:S01]  /*5dc0*/  LDC R9, c[0x0][0x288] ;  /* 0x0000a200ff097b82 */ /* 0x000e220000000800 */
[----:B------:R-:W-:Y:S01]  /*5dd0*/  FMUL.FTZ R11, R27, UR57 ;  /* 0x000000391b0b7c20 */ /* 0x000fe20008410000 */
[----:B------:R-:W-:-:S02]  /*5de0*/  IMAD.SHL.U32 R70, R5, 0x80, RZ ;  /* 0x0000008005467824 */ /* 0x000fc400078e00ff */
[----:B------:R-:W-:Y:S01]  /*5df0*/  FMUL.FTZ R27, R51, UR57 ;  /* 0x00000039331b7c20 */ /* 0x000fe20008410000 */
[----:B------:R-:W-:Y:S01]  /*5e00*/  ULEA UR6, UR45, UR41, 0x3 ;  /* 0x000000292d067291 */ /* 0x000fe2000f8e183f */
[----:B------:R-:W-:Y:S01]  /*5e10*/  FMUL.FTZ R51, R53, UR57 ;  /* 0x0000003935337c20 */ /* 0x000fe20008410000 */
[----:B------:R-:W-:Y:S01]  /*5e20*/  @P1 IMAD.HI.U32 R46, R58, UR7, RZ ;  /* 0x000000073a2e1c27 */ /* 0x000fe2000f8e00ff */
[----:B------:R-:W-:-:S03]  /*5e30*/  @UP1 ULDC UR7, c[0x0][0x450] ;  /* 0x0001140000071ab9 */ /* 0x000fc60000000800 */
[----:B------:R-:W-:Y:S01]  /*5e40*/  FMUL.FTZ R7, R25, UR57 ;  /* 0x0000003919077c20 */ /* 0x000fe20008410000 */
[----:B------:R-:W-:Y:S01]  /*5e50*/  FMUL.FTZ R53, R57, UR57 ;  /* 0x0000003939357c20 */ /* 0x000fe20008410000 */
[----:B------:R-:W-:Y:S01]  /*5e60*/  FMUL.FTZ R25, R47, UR57 ;  /* 0x000000392f197c20 */ /* 0x000fe20008410000 */
[----:B------:R-:W-:Y:S01]  /*5e70*/  @P2 SHF.R.U32.HI R58, RZ, UR7, R46 ;  /* 0x00000007ff3a2c19 */ /* 0x000fe2000801162e */
[----:B------:R-:W-:Y:S01]  /*5e80*/  FMUL.FTZ R57, R61, UR57 ;  /* 0x000000393d397c20 */ /* 0x000fe20008410000 */
[----:B------:R-:W-:Y:S01]  /*5e90*/  UIADD3 UR6, UR6, 0x28840, URZ ;  /* 0x0002884006067890 */ /* 0x000fe2000fffe03f */
[----:B------:R-:W-:Y:S01]  /*5ea0*/  IADD3 R47, -R70, 0x1, RZ ;  /* 0x00000001462f7810 */ /* 0x000fe20007ffe1ff */
[----:B------:R-:W-:Y:S01]  /*5eb0*/  FMUL.FTZ R152, R28, UR57 ;  /* 0x000000391c987c20 */ /* 0x000fe20008410000 */
[----:B------:R-:W2:Y:S01]  /*5ec0*/  SHFL.IDX PT, R61, R58, RZ, 0x1c1f ;  /* 0x001c1fff3a3d7589 */ /* 0x000ea200000e0000 */
[----:B------:R-:W-:Y:S01]  /*5ed0*/  UISETP.NE.AND UP0, UPT, UR49, URZ, UPT ;  /* 0x0000003f3100728c */ /* 0x000fe2000bf05270 */
        /* <DEDUP_REMOVED lines=8> */
[----:B------:R-:W-:Y:S01]  /*5f60*/  UPRMT UR6, UR40, 0x654, UR6 ;  /* 0x0000065428067896 */ /* 0x000fe20008000006 */
        /* <DEDUP_REMOVED lines=42> */
[----:B------:R-:W-:Y:S01]  /*6210*/  PLOP3.LUT P1, PT, PT, PT, UP0, 0x40, 0x0 ;  /* 0x000000000000781c */ /* 0x000fe20003f2e808 */
[----:B------:R-:W3:Y:S01]  /*6220*/  MUFU.TANH R6, R6 ;  /* 0x0000000600067308 */ /* 0x000ee20000002400 */
[----:B-1----:R-:W-:Y:S01]  /*6230*/  IMAD R54, R8, UR43, R55 ;  /* 0x0000002b08367c24 */ /* 0x002fe2000f8e0237 */
[----:B------:R-:W-:Y:S01]  /*6240*/  SYNCS.ARRIVE.TRANS64.RED.A1T0 RZ, [UR6], RZ ;  /* 0x000000ffffff79a7 */ /* 0x000fe20008100406 */
[----:B------:R-:W-:-:S02]  /*6250*/  ULOP3.LUT UR6, URZ, UR55, URZ, 0x33, !UPT ;  /* 0x000000373f067292 */ /* 0x000fc4000f8e333f */
[----:B0-----:R-:W-:-:S03]  /*6260*/  IMAD.IADD R54, R54, 0x1, -R9 ;  /* 0x0000000136367824 */ /* 0x001fc600078e0a09 */
[----:B------:R-:W0:Y:S01]  /*6270*/  MUFU.TANH R7, R7 ;  /* 0x0000000700077308 */ /* 0x000e220000002400 */
[C---:B------:R-:W-:Y:S02]  /*6280*/  VIADD R72, R54.reuse, UR56 ;  /* 0x0000003836487c36 */ /* 0x040fe40008000000 */
[----:B------:R-:W-:Y:S02]  /*6290*/  VIADD R74, R54, UR6 ;  /* 0x00000006364a7c36 */ /* 0x000fe40008000000 */
[--C-:B--2---:R-:W-:Y:S02]  /*62a0*/  IMAD.IADD R59, R72, 0x1, R61.reuse ;  /* 0x00000001483b7824 */ /* 0x104fe400078e023d */
[----:B------:R-:W-:Y:S01]  /*62b0*/  IMAD.IADD R60, R74, 0x1, R61 ;  /* 0x000000014a3c7824 */ /* 0x000fe200078e023d */
[----:B------:R-:W1:Y:S08]  /*62c0*/  MUFU.TANH R10, R10 ;  /* 0x0000000a000a7308 */ /* 0x000e700000002400 */
[----:B------:R-:W2:Y:S08]  /*62d0*/  MUFU.TANH R11, R11 ;  /* 0x0000000b000b7308 */ /* 0x000eb00000002400 */
[----:B------:R-:W4:Y:S08]  /*62e0*/  MUFU.TANH R152, R152 ;  /* 0x0000009800987308 */ /* 0x000f300000002400 */
        /* <DEDUP_REMOVED lines=58> */
[----:B------:R-:W0:Y:S01]  /*6690*/  MUFU.TANH R47, R47 ;  /* 0x0000002f002f7308 */ /* 0x000e220000002400 */
[----:B-1234-:R-:W-:Y:S05]  /*66a0*/  @P1 BRA `(.L_x_1067) ;  /* 0x00000000005c1947 */ /* 0x01efea0003800000 */
[----:B------:R-:W-:Y:S01]  /*66b0*/  IMAD R54, R8, UR43, R61 ;  /* 0x0000002b08367c24 */ /* 0x000fe2000f8e023d */
[----:B------:R-:W-:Y:S03]  /*66c0*/  BSSY B0, `(.L_x_1068) ;  /* 0x0000011000007945 */ /* 0x000fe60003800000 */
[----:B------:R-:W-:-:S05]  /*66d0*/  IMAD.IADD R61, R54, 0x1, -R9 ;  /* 0x00000001363d7824 */ /* 0x000fca00078e0a09 */
[----:B------:R-:W-:-:S13]  /*66e0*/  ISETP.GT.AND P1, PT, R61, -0x1, PT ;  /* 0xffffffff3d00780c */ /* 0x000fda0003f24270 */
[----:B------:R-:W-:Y:S05]  /*66f0*/  @P1 BRA `(.L_x_1069) ;  /* 0x0000000000201947 */ /* 0x000fea0003800000 */
[----:B------:R-:W-:Y:S01]  /*6700*/  IMAD.U32 R78, RZ, RZ, UR54 ;  /* 0x00000036ff4e7e24 */ /* 0x000fe2000f8e00ff */
[----:B------:R-:W-:-:S04]  /*6710*/  LOP3.LUT R61, RZ, R61, RZ, 0x33, !PT ;  /* 0x0000003dff3d7212 */ /* 0x000fc800078e33ff */
[----:B------:R-:W-:-:S13]  /*6720*/  ISETP.NE.AND P1, PT, R78, 0x1, PT ;  /* 0x000000014e00780c */ /* 0x000fda0003f25270 */
[----:B------:R-:W1:Y:S02]  /*6730*/  @P1 LDC.64 R54, c[0x0][0x9e8] ;  /* 0x00027a00ff361b82 */ /* 0x000e640000000a00 */
[----:B-1----:R-:W-:-:S05]  /*6740*/  @P1 IMAD.HI.U32 R54, R61, R54, RZ ;  /* 0x000000363d361227 */ /* 0x002fca00078e00ff */
[----:B------:R-:W-:-:S04]  /*6750*/  @P1 SHF.R.U32.HI R61, RZ, R55, R54 ;  /* 0x00000037ff3d1219 */ /* 0x000fc80000011636 */
[----:B------:R-:W-:Y:S01]  /*6760*/  LOP3.LUT R61, RZ, R61, RZ, 0x33, !PT ;  /* 0x0000003dff3d7212 */ /* 0x000fe200078e33ff */
[----:B------:R-:W-:Y:S06]  /*6770*/  BRA `(.L_x_1070) ;  /* 0x0000000000147947 */ /* 0x000fec0003800000 */
.L_x_1069:
[----:B------:R-:W-:-:S05]  /*6780*/  IMAD.U32 R78, RZ, RZ, UR54 ;  /* 0x00000036ff4e7e24 */ /* 0x000fca000f8e00ff */
[----:B------:R-:W-:-:S13]  /*6790*/  ISETP.NE.AND P1, PT, R78, 0x1, PT ;  /* 0x000000014e00780c */ /* 0x000fda0003f25270 */
[----:B------:R-:W1:Y:S02]  /*67a0*/  @P1 LDC.64 R54, c[0x0][0x9e8] ;  /* 0x00027a00ff361b82 */ /* 0x000e640000000a00 */
[----:B-1----:R-:W-:-:S05]  /*67b0*/  @P1 IMAD.HI.U32 R54, R61, R54, RZ ;  /* 0x000000363d361227 */ /* 0x002fca00078e00ff */
[----:B------:R-:W-:-:S07]  /*67c0*/  @P1 SHF.R.U32.HI R61, RZ, R55, R54 ;  /* 0x00000037ff3d1219 */ /* 0x000fce0000011636 */
.L_x_1070:
[----:B------:R-:W-:Y:S05]  /*67d0*/  BSYNC B0 ;  /* 0x0000000000007941 */ /* 0x000fea0003800000 */
.L_x_1068:
[----:B------:R-:W-:-:S04]  /*67e0*/  IMAD R61, R61, R78, -R70 ;  /* 0x0000004e3d3d7224 */ /* 0x000fc800078e0a46 */
[----:B------:R-:W-:-:S05]  /*67f0*/  IMAD R61, R16, -0x2, R61 ;  /* 0xfffffffe103d7824 */ /* 0x000fca00078e023d */
[----:B------:R-:W-:Y:S02]  /*6800*/  VIADDMNMX R59, R61, R78, R59, PT ;  /* 0x0000004e3d3b7246 */ /* 0x000fe4000380013b */
[----:B------:R-:W-:-:S07]  /*6810*/  VIMNMX R60, R60, R61, !PT ;  /* 0x0000003d3c3c7248 */ /* 0x000fce0007fe0100 */
.L_x_1067:
[----:B------:R-:W-:Y:S01]  /*6820*/  ISETP.GT.AND P1, PT, R5, -0x1, PT ;  /* 0xffffffff0500780c */ /* 0x000fe20003f24270 */
[----:B------:R-:W1:Y:S01]  /*6830*/  SHFL.IDX PT, R87, R58, 0x1, 0x1c1f ;  /* 0x003c1f003a577f89 */ /* 0x000e6200000e0000 */
[----:B------:R-:W-:Y:S02]  /*6840*/  UISETP.NE.AND UP0, UPT, UR49, URZ, UPT ;  /* 0x0000003f3100728c */ /* 0x000fe4000bf05270 */
[C---:B------:R-:W-:Y:S02]  /*6850*/  ISETP.GT.AND P6, PT, R60.reuse, RZ, P1 ;  /* 0x000000ff3c00720c */ /* 0x040fe40000fc4270 */
[----:B------:R-:W-:Y:S02]  /*6860*/  ISETP.GT.AND P2, PT, R60, 0x1, P1 ;  /* 0x000000013c00780c */ /* 0x000fe40000f44270 */
[C---:B------:R-:W-:Y:S02]  /*6870*/  ISETP.LT.OR P6, PT, R59.reuse, 0x1, P6 ;  /* 0x000000013b00780c */ /* 0x040fe400037c1670 */
[----:B------:R-:W-:-:S02]  /*6880*/  ISETP.LT.OR P2, PT, R59, 0x2, P2 ;  /* 0x000000023b00780c */ /* 0x000fc40001741670 */
[----:B------:R-:W-:Y:S02]  /*6890*/  ISETP.GT.AND P3, PT, R60, 0x8, P1 ;  /* 0x000000083c00780c */ /* 0x000fe40000f64270 */
[----:B------:R-:W-:Y:S02]  /*68a0*/  FSEL R163, R6, -INF , !P6 ;  /* 0xff80000006a37808 */ /* 0x000fe40007000000 */
[----:B0-----:R-:W-:Y:S02]  /*68b0*/  FSEL R169, R7, -INF , !P2 ;  /* 0xff80000007a97808 */ /* 0x001fe40005000000 */
[C---:B------:R-:W-:Y:S02]  /*68c0*/  ISETP.GT.AND P5, PT, R60.reuse, 0x9, P1 ;  /* 0x000000093c00780c */ /* 0x040fe40000fa4270 */
[C---:B------:R-:W-:Y:S02]  /*68d0*/  ISETP.GT.AND P4, PT, R60.reuse, 0x10, P1 ;  /* 0x000000103c00780c */ /* 0x040fe40000f84270 */
[----:B------:R-:W-:-:S02]  /*68e0*/  ISETP.GT.AND P6, PT, R60, 0x11, P1 ;  /* 0x000000113c00780c */ /* 0x000fc40000fc4270 */
[----:B------:R-:W-:Y:S02]  /*68f0*/  ISETP.GT.AND P2, PT, R60, 0x18, P1 ;  /* 0x000000183c00780c */ /* 0x000fe40000f44270 */
[C---:B------:R-:W-:Y:S02]  /*6900*/  ISETP.LT.OR P3, PT, R59.reuse, 0x9, P3 ;  /* 0x000000093b00780c */ /* 0x040fe40001f61670 */
[C---:B------:R-:W-:Y:S02]  /*6910*/  ISETP.LT.OR P5, PT, R59.reuse, 0xa, P5 ;  /* 0x0000000a3b00780c */ /* 0x040fe40002fa1670 */
[C---:B------:R-:W-:Y:S02]  /*6920*/  ISETP.LT.OR P4, PT, R59.reuse, 0x11, P4 ;  /* 0x000000113b00780c */ /* 0x040fe40002781670 */
[C---:B------:R-:W-:Y:S02]  /*6930*/  ISETP.LT.OR P6, PT, R59.reuse, 0x12, P6 ;  /* 0x000000123b00780c */ /* 0x040fe400037c1670 */
[----:B------:R-:W-:-:S02]  /*6940*/  ISETP.LT.OR P2, PT, R59, 0x19, P2 ;  /* 0x000000193b00780c */ /* 0x000fc40001741670 */
[----:B------:R-:W-:Y:S02]  /*6950*/  FSEL R175, R152, -INF , !P3 ;  /* 0xff80000098af7808 */ /* 0x000fe40005800000 */
[----:B------:R-:W-:Y:S02]  /*6960*/  ISETP.GT.AND P3, PT, R60, 0x19, P1 ;  /* 0x000000193c00780c */ /* 0x000fe40000f64270 */
[----:B------:R-:W-:Y:S02]  /*6970*/  FSEL R183, R153, -INF , !P5 ;  /* 0xff80000099b77808 */ /* 0x000fe40006800000 */
[----:B------:R-:W-:Y:S02]  /*6980*/  FSEL R179, R154, -INF , !P4 ;  /* 0xff8000009ab37808 */ /* 0x000fe40006000000 */
[----:B------:R-:W-:Y:S02]  /*6990*/  FSEL R195, R155, -INF , !P6 ;  /* 0xff8000009bc37808 */ /* 0x000fe40007000000 */
[----:B------:R-:W-:-:S02]  /*69a0*/  FSEL R193, R156, -INF , !P2 ;  /* 0xff8000009cc17808 */ /* 0x000fc40005000000 */
[C---:B------:R-:W-:Y:S02]  /*69b0*/  ISETP.GT.AND P5, PT, R60.reuse, 0x20, P1 ;  /* 0x000000203c00780c */ /* 0x040fe40000fa4270 */
[C---:B------:R-:W-:Y:S02]  /*69c0*/  ISETP.GT.AND P4, PT, R60.reuse, 0x21, P1 ;  /* 0x000000213c00780c */ /* 0x040fe40000f84270 */
[C---:B------:R-:W-:Y:S02]  /*69d0*/  ISETP.GT.AND P6, PT, R60.reuse, 0x28, P1 ;  /* 0x000000283c00780c */ /* 0x040fe40000fc4270 */
[----:B------:R-:W-:Y:S02]  /*69e0*/  ISETP.GT.AND P2, PT, R60, 0x29, P1 ;  /* 0x000000293c00780c */ /* 0x000fe40000f44270 */
[C---:B------:R-:W-:Y:S02]  /*69f0*/  ISETP.LT.OR P3, PT, R59.reuse, 0x1a, P3 ;  /* 0x0000001a3b00780c */ /* 0x040fe40001f61670 */
[----:B------:R-:W-:-:S02]  /*6a00*/  ISETP.LT.OR P5, PT, R59, 0x21, P5 ;  /* 0x000000213b00780c */ /* 0x000fc40002fa1670 */
[C---:B------:R-:W-:Y:S02]  /*6a10*/  ISETP.LT.OR P4, PT, R59.reuse, 0x22, P4 ;  /* 0x000000223b00780c */ /* 0x040fe40002781670 */
[C---:B------:R-:W-:Y:S02]  /*6a20*/  ISETP.LT.OR P6, PT, R59.reuse, 0x29, P6 ;  /* 0x000000293b00780c */ /* 0x040fe400037c1670 */
[----:B------:R-:W-:Y:S02]  /*6a30*/  ISETP.LT.OR P2, PT, R59, 0x2a, P2 ;  /* 0x0000002a3b00780c */ /* 0x000fe40001741670 */
[----:B------:R-:W-:Y:S02]  /*6a40*/  FSEL R181, R157, -INF , !P3 ;  /* 0xff8000009db57808 */ /* 0x000fe40005800000 */
[----:B------:R-:W-:Y:S02]  /*6a50*/  ISETP.GT.AND P3, PT, R60, 0x30, P1 ;  /* 0x000000303c00780c */ /* 0x000fe40000f64270 */
[----:B------:R-:W-:-:S02]  /*6a60*/  FSEL R177, R158, -INF , !P5 ;  /* 0xff8000009eb17808 */ /* 0x000fc40006800000 */
[----:B------:R-:W-:Y:S02]  /*6a70*/  FSEL R173, R159, -INF , !P4 ;  /* 0xff8000009fad7808 */ /* 0x000fe40006000000 */
[----:B------:R-:W-:Y:S02]  /*6a80*/  FSEL R167, R160, -INF , !P6 ;  /* 0xff800000a0a77808 */ /* 0x000fe40007000000 */
[----:B------:R-:W-:Y:S02]  /*6a90*/  FSEL R161, R161, -INF , !P2 ;  /* 0xff800000a1a17808 */ /* 0x000fe40005000000 */
        /* <DEDUP_REMOVED lines=9> */
[----:B------:R-:W-:Y:S01]  /*6b30*/  FSEL R159, R48, -INF , !P3 ;  /* 0xff800000309f7808 */ /* 0x000fe20005800000 */
[--C-:B-1----:R-:W-:Y:S01]  /*6b40*/  IMAD.IADD R48, R72, 0x1, R87.reuse ;  /* 0x0000000148307824 */ /* 0x102fe200078e0257 */
[----:B------:R-:W-:Y:S02]  /*6b50*/  ISETP.GT.AND P3, PT, R60, 0x41, P1 ;  /* 0x000000413c00780c */ /* 0x000fe40000f64270 */
[----:B------:R-:W-:Y:S02]  /*6b60*/  FSEL R85, R49, -INF , !P5 ;  /* 0xff80000031557808 */ /* 0x000fe40006800000 */
[----:B------:R-:W-:Y:S01]  /*6b70*/  FSEL R83, R50, -INF , !P4 ;  /* 0xff80000032537808 */ /* 0x000fe20006000000 */
[----:B------:R-:W-:Y:S01]  /*6b80*/  IMAD.IADD R50, R74, 0x1, R87 ;  /* 0x000000014a327824 */ /* 0x000fe200078e0257 */
        /* <DEDUP_REMOVED lines=42> */
[----:B------:R-:W-:Y:S02]  /*6e30*/  PLOP3.LUT P3, PT, PT, PT, UP0, 0x40, 0x0 ;  /* 0x000000000000781c */ /* 0x000fe40003f6e808 */
[----:B------:R-:W-:-:S02]  /*6e40*/  FSEL R57, R80, -INF , !P5 ;  /* 0xff80000050397808 */ /* 0x000fc40006800000 */
[----:B------:R-:W-:Y:S02]  /*6e50*/  FSEL R53, R66, -INF , !P4 ;  /* 0xff80000042357808 */ /* 0x000fe40006000000 */
[----:B------:R-:W-:Y:S02]  /*6e60*/  FSEL R51, R84, -INF , !P6 ;  /* 0xff80000054337808 */ /* 0x000fe40007000000 */
[----:B------:R-:W-:-:S05]  /*6e70*/  FSEL R49, R68, -INF , !P2 ;  /* 0xff80000044317808 */ /* 0x000fca0005000000 */
[----:B------:R-:W-:Y:S05]  /*6e80*/  @P3 BRA `(.L_x_1071) ;  /* 0x00000000005c3947 */ /* 0x000fea0003800000 */
        /* <DEDUP_REMOVED lines=8> */
[----:B------:R-:W0:Y:S02]  /*6f10*/  @P2 LDC.64 R6, c[0x0][0x9e8] ;  /* 0x00027a00ff062b82 */ /* 0x000e240000000a00 */
[----:B0-----:R-:W-:-:S05]  /*6f20*/  @P2 IMAD.HI.U32 R6, R87, R6, RZ ;  /* 0x0000000657062227 */ /* 0x001fca00078e00ff */
[----:B------:R-:W-:-:S04]  /*6f30*/  @P2 SHF.R.U32.HI R87, RZ, R7, R6 ;  /* 0x00000007ff572219 */ /* 0x000fc80000011606 */
[----:B------:R-:W-:Y:S01]  /*6f40*/  LOP3.LUT R87, RZ, R87, RZ, 0x33, !PT ;  /* 0x00000057ff577212 */ /* 0x000fe200078e33ff */
[----:B------:R-:W-:Y:S06]  /*6f50*/  BRA `(.L_x_1074) ;  /* 0x0000000000147947 */ /* 0x000fec0003800000 */
.L_x_1073:
[----:B------:R-:W-:-:S05]  /*6f60*/  IMAD.U32 R52, RZ, RZ, UR54 ;  /* 0x00000036ff347e24 */ /* 0x000fca000f8e00ff */
[----:B------:R-:W-:-:S13]  /*6f70*/  ISETP.NE.AND P2, PT, R52, 0x1, PT ;  /* 0x000000013400780c */ /* 0x000fda0003f45270 */
[----:B------:R-:W0:Y:S02]  /*6f80*/  @P2 LDC.64 R6, c[0x0][0x9e8] ;  /* 0x00027a00ff062b82 */ /* 0x000e240000000a00 */
[----:B0-----:R-:W-:-:S05]  /*6f90*/  @P2 IMAD.HI.U32 R6, R87, R6, RZ ;  /* 0x0000000657062227 */ /* 0x001fca00078e00ff */
[----:B------:R-:W-:-:S07]  /*6fa0*/  @P2 SHF.R.U32.HI R87, RZ, R7, R6 ;  /* 0x00000007ff572219 */ /* 0x000fce0000011606 */
.L_x_1074:
[----:B------:R-:W-:Y:S05]  /*6fb0*/  BSYNC B0 ;  /* 0x0000000000007941 */ /* 0x000fea0003800000 */
.L_x_1072:
[----:B------:R-:W-:-:S04]  /*6fc0*/  IMAD R87, R87, R52, -R70 ;  /* 0x0000003457577224 */ /* 0x000fc800078e0a46 */
[----:B------:R-:W-:-:S05]  /*6fd0*/  IMAD R87, R16, -0x2, R87 ;  /* 0xfffffffe10577824 */ /* 0x000fca00078e0257 */
[----:B------:R-:W-:Y:S02]  /*6fe0*/  VIADDMNMX R48, R87, R52, R48, PT ;  /* 0x0000003457307246 */ /* 0x000fe40003800130 */
[----:B------:R-:W-:-:S07]  /*6ff0*/  VIMNMX R50, R50, R87, !PT ;  /* 0x0000005732327248 */ /* 0x000fce0007fe0100 */
.L_x_1071:
[----:B------:R-:W-:Y:S02]  /*7000*/  FMNMX.FTZ R6, R163, R3, !PT ;  /* 0x00000003a3067209 */ /* 0x000fe40007810000 */
[----:B------:R-:W-:Y:S02]  /*7010*/  ISETP.GT.AND P5, PT, R50, 0x10, P1 ;  /* 0x000000103200780c */ /* 0x000fe40000fa4270 */
[----:B------:R-:W-:Y:S02]  /*7020*/  FMNMX.FTZ R6, R169, R6, !PT ;  /* 0x00000006a9067209 */ /* 0x000fe40007810000 */
[----:B------:R-:W-:Y:S02]  /*7030*/  ISETP.LT.OR P5, PT, R48, 0x11, P5 ;  /* 0x000000113000780c */ /* 0x000fe40002fa1670 */
[----:B------:R-:W-:Y:S02]  /*7040*/  FMNMX.FTZ R6, R175, R6, !PT ;  /* 0x00000006af067209 */ /* 0x000fe40007810000 */
[----:B------:R-:W-:-:S02]  /*7050*/  FSEL R157, R15, -INF , !P5 ;  /* 0xff8000000f9d7808 */ /* 0x000fc40006800000 */
[----:B------:R-:W-:Y:S02]  /*7060*/  FMNMX.FTZ R6, R183, R6, !PT ;  /* 0x00000006b7067209 */ /* 0x000fe40007810000 */
[----:B------:R-:W-:Y:S02]  /*7070*/  ISETP.GT.AND P5, PT, R50, 0x20, P1 ;  /* 0x000000203200780c */ /* 0x000fe40000fa4270 */
[----:B------:R-:W-:Y:S02]  /*7080*/  FMNMX.FTZ R6, R179, R6, !PT ;  /* 0x00000006b3067209 */ /* 0x000fe40007810000 */
[----:B------:R-:W-:Y:S02]  /*7090*/  ISETP.LT.OR P5, PT, R48, 0x21, P5 ;  /* 0x000000213000780c */ /* 0x000fe40002fa1670 */
[----:B------:R-:W-:Y:S02]  /*70a0*/  FMNMX.FTZ R6, R195, R6, !PT ;  /* 0x00000006c3067209 */ /* 0x000fe40007810000 */
[----:B------:R-:W-:-:S02]  /*70b0*/  FSEL R171, R26, -INF , !P5 ;  /* 0xff8000001aab7808 */ /* 0x000fc40006800000 */
[----:B------:R-:W-:Y:S02]  /*70c0*/  FMNMX.FTZ R6, R193, R6, !PT ;  /* 0x00000006c1067209 */ /* 0x000fe40007810000 */
[C---:B------:R-:W-:Y:S02]  /*70d0*/  ISETP.GT.AND P5, PT, R50.reuse, RZ, P1 ;  /* 0x000000ff3200720c */ /* 0x040fe40000fa4270 */
[----:B------:R-:W-:Y:S02]  /*70e0*/  FMNMX.FTZ R6, R181, R6, !PT ;  /* 0x00000006b5067209 */ /* 0x000fe40007810000 */
[----:B------:R-:W-:Y:S02]  /*70f0*/  ISETP.GT.AND P6, PT, R50, 0x1, P1 ;  /* 0x000000013200780c */ /* 0x000fe40000fc4270 */
[----:B------:R-:W-:Y:S02]  /*7100*/  FMNMX.FTZ R6, R177, R6, !PT ;  /* 0x00000006b1067209 */ /* 0x000fe40007810000 */
[----:B------:R-:W-:-:S02]  /*7110*/  ISETP.LT.OR P5, PT, R48, 0x1, P5 ;  /* 0x000000013000780c */ /* 0x000fc40002fa1670 */
        /* <DEDUP_REMOVED lines=13> */
[----:B------:R-:W-:Y:S02]  /*71f0*/  FMNMX.FTZ R10, R197, R4, !PT ;  /* 0x00000004c50a7209 */ /* 0x000fe40007810000 */
[----:B------:R-:W-:Y:S02]  /*7200*/  FMNMX.FTZ R6, R79, R6, !PT ;  /* 0x000000064f067209 */ /* 0x000fe40007810000 */
[----:B------:R-:W-:Y:S02]  /*7210*/  ISETP.LT.OR P4, PT, R48, 0xa, P4 ;  /* 0x0000000a3000780c */ /* 0x000fe40002781670 */
[----:B------:R-:W-:Y:S02]  /*7220*/  FMNMX.FTZ R6, R77, R6, !PT ;  /* 0x000000064d067209 */ /* 0x000fe40007810000 */
[----:B------:R-:W-:-:S02]  /*7230*/  FSEL R153, R13, -INF , !P3 ;  /* 0xff8000000d997808 */ /* 0x000fc40005800000 */
[----:B------:R-:W-:Y:S02]  /*7240*/  FMNMX.FTZ R6, R75, R6, !PT ;  /* 0x000000064b067209 */ /* 0x000fe40007810000 */
[----:B------:R-:W-:Y:S02]  /*7250*/  FMNMX.FTZ R10, R87, R10, !PT ;  /* 0x0000000a570a7209 */ /* 0x000fe40007810000 */
[----:B------:R-:W-:Y:S02]  /*7260*/  FMNMX.FTZ R6, R73, R6, !PT ;  /* 0x0000000649067209 */ /* 0x000fe40007810000 */
[----:B------:R-:W-:Y:S02]  /*7270*/  ISETP.GT.AND P2, PT, R50, 0x11, P1 ;  /* 0x000000113200780c */ /* 0x000fe40000f44270 */
[----:B------:R-:W-:Y:S02]  /*7280*/  FMNMX.FTZ R6, R63, R6, !PT ;  /* 0x000000063f067209 */ /* 0x000fe40007810000 */
[----:B------:R-:W-:-:S02]  /*7290*/  FSEL R155, R12, -INF , !P4 ;  /* 0xff8000000c9b7808 */ /* 0x000fc40006000000 */
[----:B------:R-:W-:Y:S02]  /*72a0*/  FMNMX.FTZ R6, R65, R6, !PT ;  /* 0x0000000641067209 */ /* 0x000fe40007810000 */
[----:B------:R-:W-:Y:S02]  /*72b0*/  FMNMX.FTZ R10, R153, R10, !PT ;  /* 0x0000000a990a7209 */ /* 0x000fe40007810000 */
[----:B------:R-:W-:Y:S02]  /*72c0*/  FMNMX.FTZ R6, R67, R6, !PT ;  /* 0x0000000643067209 */ /* 0x000fe40007810000 */
[----:B------:R-:W-:Y:S02]  /*72d0*/  ISETP.GT.AND P3, PT, R50, 0x18, P1 ;  /* 0x000000183200780c */ /* 0x000fe40000f64270 */
[----:B------:R-:W-:Y:S02]  /*72e0*/  FMNMX.FTZ R6, R69, R6, !PT ;  /* 0x0000000645067209 */ /* 0x000fe40007810000 */
[----:B------:R-:W-:-:S02]  /*72f0*/  ISETP.LT.OR P2, PT, R48, 0x12, P2 ;  /* 0x000000123000780c */ /* 0x000fc40001741670 */
        /* <DEDUP_REMOVED lines=9> */
[----:B------:R-:W-:Y:S02]  /*7390*/  ISETP.LT.OR P4, PT, R48, 0x1a, P4 ;  /* 0x0000001a3000780c */ /* 0x000fe40002781670 */
[----:B------:R-:W-:Y:S02]  /*73a0*/  FMNMX.FTZ R6, R53, R6, !PT ;  /* 0x0000000635067209 */ /* 0x000fe40007810000 */
[----:B------:R-:W-:-:S02]  /*73b0*/  FSEL R165, R20, -INF , !P3 ;  /* 0xff80000014a57808 */ /* 0x000fc40005800000 */
[----:B------:R-:W-:Y:S02]  /*73c0*/  FMNMX.FTZ R6, R51, R6, !PT ;  /* 0x0000000633067209 */ /* 0x000fe40007810000 */
[----:B------:R-:W-:Y:S02]  /*73d0*/  ISETP.GT.AND P3, PT, R50, 0x28, P1 ;  /* 0x000000283200780c */ /* 0x000fe40000f64270 */
[----:B------:R-:W-:Y:S02]  /*73e0*/  FMNMX.FTZ R52, R49, R6, !PT ;  /* 0x0000000631347209 */ /* 0x000fe40007810000 */
[----:B------:R-:W0:Y:S01]  /*73f0*/  LDC R6, c[0x0][0x988] ;  /* 0x00026200ff067b82 */ /* 0x000e220000000800 */
[----:B------:R-:W-:Y:S02]  /*7400*/  ISETP.LT.OR P3, PT, R48, 0x29, P3 ;  /* 0x000000293000780c */ /* 0x000fe40001f61670 */
[----:B------:R-:W1:Y:S01]  /*7410*/  SHFL.BFLY PT, R7, R52, 0x2, 0x1f ;  /* 0x0c401f0034077f89 */ /* 0x000e6200000e0000 */
[----:B------:R-:W-:-:S02]  /*7420*/  ISETP.GT.AND P5, PT, R50, 0x38, P1 ;  /* 0x000000383200780c */ /* 0x000fc40000fa4270 */
[----:B------:R-:W-:Y:S02]  /*7430*/  FSEL R29, R29, -INF , !P3 ;  /* 0xff8000001d1d7808 */ /* 0x000fe40005800000 */
[----:B------:R-:W-:Y:S02]  /*7440*/  ISETP.GT.AND P3, PT, R50, 0x31, P1 ;  /* 0x000000313200780c */ /* 0x000fe40000f64270 */
[C---:B------:R-:W-:Y:S02]  /*7450*/  ISETP.LT.OR P5, PT, R48.reuse, 0x39, P5 ;  /* 0x000000393000780c */ /* 0x040fe40002fa1670 */
[----:B------:R-:W-:Y:S02]  /*7460*/  ISETP.LT.OR P3, PT, R48, 0x32, P3 ;  /* 0x000000323000780c */ /* 0x000fe40001f61670 */
[----:B-1----:R-:W-:-:S05]  /*7470*/  FMNMX.FTZ R54, R52, R7, !PT ;  /* 0x0000000734367209 */ /* 0x002fca0007810000 */
[----:B------:R-:W1:Y:S02]  /*7480*/  SHFL.BFLY PT, R7, R54, 0x1, 0x1f ;  /* 0x0c201f0036077f89 */ /* 0x000e6400000e0000 */
[----:B-1----:R-:W-:-:S04]  /*7490*/  FMNMX.FTZ R7, R54, R7, !PT ;  /* 0x0000000736077209 */ /* 0x002fc80007810000 */
[C---:B------:R-:W-:Y:S01]  /*74a0*/  FSETP.NEU.FTZ.AND P6, PT, R7.reuse, -INF , PT ;  /* 0xff8000000700780b */ /* 0x040fe20003fdd000 */
[----:B0-----:R-:W-:-:S03]  /*74b0*/  FMUL.FTZ R52, R7, R6 ;  /* 0x0000000607347220 */ /* 0x001fc60000410000 */
[----:B------:R-:W-:Y:S02]  /*74c0*/  FSEL R12, R7, RZ, P6 ;  /* 0x000000ff070c7208 */ /* 0x000fe40003000000 */
[----:B------:R-:W-:-:S05]  /*74d0*/  FSEL R52, R52, RZ, P6 ;  /* 0x000000ff34347208 */ /* 0x000fca0003000000 */
[-CC-:B------:R-:W-:Y:S01]  /*74e0*/  FFMA.FTZ R13, R163, R6.reuse, -R52.reuse ;  /* 0x00000006a30d7223 */ /* 0x180fe20000010834 */
[----:B------:R-:W-:Y:S01]  /*74f0*/  FSEL R163, R14, -INF , !P2 ;  /* 0xff8000000ea37808 */ /* 0x000fe20005000000 */
[-CC-:B------:R-:W-:Y:S01]  /*7500*/  FFMA.FTZ R180, R169, R6.reuse, -R52.reuse ;  /* 0x00000006a9b47223 */ /* 0x180fe20000010834 */
[----:B------:R-:W-:Y:S01]  /*7510*/  ISETP.GT.AND P2, PT, R50, 0x21, P1 ;  /* 0x000000213200780c */ /* 0x000fe20000f44270 */
[--C-:B------:R-:W-:Y:S01]  /*7520*/  FFMA.FTZ R182, R175, R6, -R52.reuse ;  /* 0x00000006afb67223 */ /* 0x100fe20000010834 */
[----:B------:R-:W-:Y:S01]  /*7530*/  FMNMX.FTZ R10, R163, R10, !PT ;  /* 0x0000000aa30a7209 */ /* 0x000fe20007810000 */
[-CC-:B------:R-:W-:Y:S01]  /*7540*/  FFMA.FTZ R176, R179, R6.reuse, -R52.reuse ;  /* 0x00000006b3b07223 */ /* 0x180fe20000010834 */
[----:B------:R-:W-:Y:S01]  /*7550*/  FSEL R169, R24, -INF , !P4 ;  /* 0xff80000018a97808 */ /* 0x000fe20006000000 */
[--C-:B------:R-:W-:Y:S01]  /*7560*/  FFMA.FTZ R15, R183, R6, -R52.reuse ;  /* 0x00000006b70f7223 */ /* 0x100fe20000010834 */
[----:B------:R-:W-:Y:S01]  /*7570*/  FMNMX.FTZ R10, R165, R10, !PT ;  /* 0x0000000aa50a7209 */ /* 0x000fe20007810000 */
[-CC-:B------:R-:W-:Y:S01]  /*7580*/  FFMA.FTZ R178, R193, R6.reuse, -R52.reuse ;  /* 0x00000006c1b27223 */ /* 0x180fe20000010834 */
[----:B------:R-:W-:Y:S01]  /*7590*/  ISETP.LT.OR P2, PT, R48, 0x22, P2 ;  /* 0x000000223000780c */ /* 0x000fe20001741670 */
[--C-:B------:R-:W-:Y:S01]  /*75a0*/  FFMA.FTZ R172, R177, R6, -R52.reuse ;  /* 0x00000006b1ac7223 */ /* 0x100fe20000010834 */
[----:B------:R-:W-:Y:S01]  /*75b0*/  FMNMX.FTZ R10, R169, R10, !PT ;  /* 0x0000000aa90a7209 */ /* 0x000fe20007810000 */
[-CC-:B------:R-:W-:Y:S01]  /*75c0*/  FFMA.FTZ R174, R167, R6.reuse, -R52.reuse ;  /* 0x00000006a7ae7223 */ /* 0x180fe20000010834 */
[C---:B------:R-:W-:Y:S01]  /*75d0*/  ISETP.GT.AND P4, PT, R50.reuse, 0x29, P1 ;  /* 0x000000293200780c */ /* 0x040fe20000f84270 */
[-CC-:B------:R-:W-:Y:S01]  /*75e0*/  FFMA.FTZ R168, R159, R6.reuse, -R52.reuse ;  /* 0x000000069fa87223 */ /* 0x180fe20000010834 */
[----:B------:R-:W-:Y:S01]  /*75f0*/  FSEL R175, R21, -INF , !P2 ;  /* 0xff80000015af7808 */ /* 0x000fe20005000000 */
[--C-:B------:R-:W-:Y:S01]  /*7600*/  FFMA.FTZ R21, R195, R6, -R52.reuse ;  /* 0x00000006c3157223 */ /* 0x100fe20000010834 */
[----:B------:R-:W-:Y:S01]  /*7610*/  FMNMX.FTZ R10, R171, R10, !PT ;  /* 0x0000000aab0a7209 */ /* 0x000fe20007810000 */
[-CC-:B------:R-:W-:Y:S01]  /*7620*/  FFMA.FTZ R170, R83, R6.reuse, -R52.reuse ;  /* 0x0000000653aa7223 */ /* 0x180fe20000010834 */
[----:B------:R-:W-:Y:S01]  /*7630*/  ISETP.GT.AND P2, PT, R50, 0x30, P1 ;  /* 0x000000303200780c */ /* 0x000fe20000f44270 */
[-CC-:B------:R-:W-:Y:S01]  /*7640*/  FFMA.FTZ R164, R79, R6.reuse, -R52.reuse ;  /* 0x000000064fa47223 */ /* 0x180fe20000010834 */
[C---:B------:R-:W-:Y:S01]  /*7650*/  ISETP.LT.OR P4, PT, R48.reuse, 0x2a, P4 ;  /* 0x0000002a3000780c */ /* 0x040fe20002781670 */
[--C-:B------:R-:W-:Y:S01]  /*7660*/  FFMA.FTZ R166, R75, R6, -R52.reuse ;  /* 0x000000064ba67223 */ /* 0x100fe20000010834 */
[----:B------:R-:W-:Y:S01]  /*7670*/  FMNMX.FTZ R10, R175, R10, !PT ;  /* 0x0000000aaf0a7209 */ /* 0x000fe20007810000 */
[-CC-:B------:R-:W-:Y:S01]  /*7680*/  FFMA.FTZ R154, R51, R6.reuse, -R52.reuse ;  /* 0x00000006339a7223 */ /* 0x180fe20000010834 */
[----:B------:R-:W-:Y:S01]  /*7690*/  ISETP.LT.OR P2, PT, R48, 0x31, P2 ;  /* 0x000000313000780c */ /* 0x000fe20001741670 */
[----:B------:R-:W-:Y:S01]  /*76a0*/  FADD.FTZ R51, -R12, R3 ;  /* 0x000000030c337221 */ /* 0x000fe20000010100 */
[----:B------:R-:W-:Y:S01]  /*76b0*/  FSEL R179, R25, -INF , !P4 ;  /* 0xff80000019b37808 */ /* 0x000fe20006000000 */
[--C-:B------:R-:W-:Y:S01]  /*76c0*/  FFMA.FTZ R25, R181, R6, -R52.reuse ;  /* 0x00000006b5197223 */ /* 0x100fe20000010834 */
[----:B------:R-:W-:Y:S01]  /*76d0*/  FMNMX.FTZ R10, R29, R10, !PT ;  /* 0x0000000a1d0a7209 */ /* 0x000fe20007810000 */
[--C-:B------:R-:W-:Y:S01]  /*76e0*/  FFMA.FTZ R3, R49, R6, -R52.reuse ;  /* 0x0000000631037223 */ /* 0x100fe20000010834 */
[----:B------:R-:W-:Y:S01]  /*76f0*/  FSEL R183, R28, -INF , !P2 ;  /* 0xff8000001cb77808 */ /* 0x000fe20005000000 */
[----:B------:R-:W-:Y:S01]  /*7700*/  MUFU.EX2 R13, R13 ;  /* 0x0000000d000d7308 */ /* 0x000fe20000000800 */
[----:B------:R-:W-:Y:S01]  /*7710*/  FMNMX.FTZ R10, R179, R10, !PT ;  /* 0x0000000ab30a7209 */ /* 0x000fe20007810000 */
[-CC-:B------:R-:W-:Y:S01]  /*7720*/  FFMA.FTZ R152, R57, R6.reuse, -R52.reuse ;  /* 0x0000000639987223 */ /* 0x180fe20000010834 */
[C---:B------:R-:W-:Y:S01]  /*7730*/  ISETP.GT.AND P4, PT, R50.reuse, 0x39, P1 ;  /* 0x000000393200780c */ /* 0x040fe20000f84270 */
[-CC-:B------:R-:W-:Y:S01]  /*7740*/  FFMA.FTZ R162, R67, R6.reuse, -R52.reuse ;  /* 0x0000000643a27223 */ /* 0x180fe20000010834 */
[----:B------:R-:W-:Y:S01]  /*7750*/  FSEL R195, R27, -INF , !P3 ;  /* 0xff8000001bc37808 */ /* 0x000fe20005800000 */
[--C-:B------:R-:W-:Y:S01]  /*7760*/  FFMA.FTZ R27, R173, R6, -R52.reuse ;  /* 0x00000006ad1b7223 */ /* 0x100fe20000010834 */
[----:B------:R-:W-:Y:S01]  /*7770*/  FMNMX.FTZ R10, R183, R10, !PT ;  /* 0x0000000ab70a7209 */ /* 0x000fe20007810000 */
[----:B------:R-:W-:Y:S01]  /*7780*/  MUFU.EX2 R180, R180 ;  /* 0x000000b400b47308 */ /* 0x000fe20000000800 */
[----:B------:R-:W-:Y:S01]  /*7790*/  ISETP.GT.AND P2, PT, R50, 0x40, P1 ;  /* 0x000000403200780c */ /* 0x000fe20000f44270 */
[-CC-:B------:R-:W-:Y:S01]  /*77a0*/  FFMA.FTZ R158, R55, R6.reuse, -R52.reuse ;  /* 0x00000006379e7223 */ /* 0x180fe20000010834 */
[----:B------:R-:W-:Y:S01]  /*77b0*/  FSEL R193, R31, -INF , !P5 ;  /* 0xff8000001fc17808 */ /* 0x000fe20006800000 */
[-CC-:B------:R-:W-:Y:S01]  /*77c0*/  FFMA.FTZ R31, R161, R6.reuse, -R52.reuse ;  /* 0x00000006a11f7223 */ /* 0x180fe20000010834 */
[----:B------:R-:W-:Y:S01]  /*77d0*/  ISETP.LT.OR P4, PT, R48, 0x3a, P4 ;  /* 0x0000003a3000780c */ /* 0x000fe20002781670 */
[--C-:B------:R-:W-:Y:S01]  /*77e0*/  FFMA.FTZ R55, R59, R6, -R52.reuse ;  /* 0x000000063b377223 */ /* 0x100fe20000010834 */
[----:B------:R-:W-:Y:S01]  /*77f0*/  FMNMX.FTZ R10, R195, R10, !PT ;  /* 0x0000000ac30a7209 */ /* 0x000fe20007810000 */
[----:B------:R-:W-:Y:S01]  /*7800*/  MUFU.EX2 R182, R182 ;  /* 0x000000b600b67308 */ /* 0x000fe20000000800 */
[----:B------:R-:W-:Y:S01]  /*7810*/  ISETP.GT.AND P3, PT, R50, 0x41, P1 ;  /* 0x000000413200780c */ /* 0x000fe20000f64270 */
[-CC-:B------:R-:W-:Y:S01]  /*7820*/  FFMA.FTZ R160, R63, R6.reuse, -R52.reuse ;  /* 0x000000063fa07223 */ /* 0x180fe20000010834 */
[----:B------:R-:W-:Y:S01]  /*7830*/  ISETP.LT.OR P2, PT, R48, 0x41, P2 ;  /* 0x000000413000780c */ /* 0x000fe20001741670 */
        /* <DEDUP_REMOVED lines=8> */
[----:B------:R-:W-:Y:S01]  /*78c0*/  FFMA.FTZ R53, R53, R6, -R52 ;  /* 0x0000000635357223 */ /* 0x000fe20000010834 */
[----:B------:R-:W-:-:S02]  /*78d0*/  ISETP.LT.OR P3, PT, R48, 0x42, P3 ;  /* 0x000000423000780c */ /* 0x000fc40001f61670 */
[----:B------:R-:W-:Y:S01]  /*78e0*/  FMNMX.FTZ R10, R181, R10, !PT ;  /* 0x0000000ab50a7209 */ /* 0x000fe20007810000 */
[----:B------:R-:W-:Y:S01]  /*78f0*/  MUFU.EX2 R176, R176 ;  /* 0x000000b000b07308 */ /* 0x000fe20000000800 */
[----:B------:R-:W-:Y:S02]  /*7900*/  ISETP.GT.AND P4, PT, R50, 0x49, P1 ;  /* 0x000000493200780c */ /* 0x000fe40000f84270 */
[----:B------:R-:W-:Y:S02]  /*7910*/  ISETP.LT.OR P5, PT, R48, 0x49, P5 ;  /* 0x000000493000780c */ /* 0x000fe40002fa1670 */
[----:B------:R-:W-:Y:S01]  /*7920*/  FSEL R177, R33, -INF , !P3 ;  /* 0xff80000021b17808 */ /* 0x000fe20005800000 */
[----:B------:R-:W-:Y:S01]  /*7930*/  FFMA.FTZ R33, R85, R6, -R52 ;  /* 0x0000000655217223 */ /* 0x000fe20000010834 */
[----:B------:R-:W-:Y:S01]  /*7940*/  FMNMX.FTZ R10, R199, R10, !PT ;  /* 0x0000000ac70a7209 */ /* 0x000fe20007810000 */
[----:B------:R-:W-:Y:S01]  /*7950*/  MUFU.EX2 R21, R21 ;  /* 0x0000001500157308 */ /* 0x000fe20000000800 */
[----:B------:R-:W-:-:S02]  /*7960*/  ISETP.GT.AND P2, PT, R50, 0x50, P1 ;  /* 0x000000503200780c */ /* 0x000fc40000f44270 */
[----:B------:R-:W-:Y:S02]  /*7970*/  FSEL R35, R35, -INF , !P5 ;  /* 0xff80000023237808 */ /* 0x000fe40006800000 */
[----:B------:R-:W-:Y:S02]  /*7980*/  ISETP.LT.OR P4, PT, R48, 0x4a, P4 ;  /* 0x0000004a3000780c */ /* 0x000fe40002781670 */
[----:B------:R-:W-:Y:S01]  /*7990*/  FMNMX.FTZ R10, R177, R10, !PT ;  /* 0x0000000ab10a7209 */ /* 0x000fe20007810000 */
[----:B------:R-:W-:Y:S01]  /*79a0*/  MUFU.EX2 R178, R178 ;  /* 0x000000b200b27308 */ /* 0x000fe20000000800 */
[----:B------:R-:W-:Y:S02]  /*79b0*/  ISETP.GT.AND P3, PT, R50, 0x51, P1 ;  /* 0x000000513200780c */ /* 0x000fe40000f64270 */
[----:B------:R-:W-:Y:S02]  /*79c0*/  ISETP.LT.OR P2, PT, R48, 0x51, P2 ;  /* 0x000000513000780c */ /* 0x000fe40001741670 */
[----:B------:R-:W-:-:S02]  /*79d0*/  FSEL R167, R34, -INF , !P4 ;  /* 0xff80000022a77808 */ /* 0x000fc40006000000 */
[----:B------:R-:W-:Y:S01]  /*79e0*/  FMNMX.FTZ R10, R35, R10, !PT ;  /* 0x0000000a230a7209 */ /* 0x000fe20007810000 */
[----:B------:R-:W-:Y:S01]  /*79f0*/  MUFU.EX2 R25, R25 ;  /* 0x0000001900197308 */ /* 0x000fe20000000800 */
[----:B------:R-:W-:Y:S02]  /*7a00*/  ISETP.GT.AND P5, PT, R50, 0x58, P1 ;  /* 0x000000583200780c */ /* 0x000fe40000fa4270 */
[----:B------:R-:W-:Y:S02]  /*7a10*/  FSEL R37, R37, -INF , !P2 ;  /* 0xff80000025257808 */ /* 0x000fe40005000000 */
[----:B------:R-:W-:Y:S02]  /*7a20*/  ISETP.LT.OR P3, PT, R48, 0x52, P3 ;  /* 0x000000523000780c */ /* 0x000fe40001f61670 */
[----:B------:R-:W-:Y:S01]  /*7a30*/  FMNMX.FTZ R10, R167, R10, !PT ;  /* 0x0000000aa70a7209 */ /* 0x000fe20007810000 */
[----:B------:R-:W-:Y:S01]  /*7a40*/  MUFU.EX2 R172, R172 ;  /* 0x000000ac00ac7308 */ /* 0x000fe20000000800 */
[----:B------:R-:W-:-:S02]  /*7a50*/  ISETP.GT.AND P4, PT, R50, 0x59, P1 ;  /* 0x000000593200780c */ /* 0x000fc40000f84270 */
[----:B------:R-:W-:Y:S02]  /*7a60*/  ISETP.LT.OR P5, PT, R48, 0x59, P5 ;  /* 0x000000593000780c */ /* 0x000fe40002fa1670 */
[----:B------:R-:W-:Y:S02]  /*7a70*/  FSEL R161, R36, -INF , !P3 ;  /* 0xff80000024a17808 */ /* 0x000fe40005800000 */
[----:B------:R-:W-:Y:S01]  /*7a80*/  FMNMX.FTZ R10, R37, R10, !PT ;  /* 0x0000000a250a7209 */ /* 0x000fe20007810000 */
[----:B------:R-:W-:Y:S01]  /*7a90*/  MUFU.EX2 R27, R27 ;  /* 0x0000001b001b7308 */ /* 0x000fe20000000800 */
[----:B------:R-:W-:Y:S02]  /*7aa0*/  ISETP.GT.AND P2, PT, R50, 0x60, P1 ;  /* 0x000000603200780c */ /* 0x000fe40000f44270 */
[----:B------:R-:W-:Y:S01]  /*7ab0*/  FSEL R159, R39, -INF , !P5 ;  /* 0xff800000279f7808 */ /* 0x000fe20006800000 */
[----:B------:R-:W-:Y:S01]  /*7ac0*/  FFMA.FTZ R39, R81, R6, -R52 ;  /* 0x0000000651277223 */ /* 0x000fe20000010834 */
[----:B------:R-:W-:-:S02]  /*7ad0*/  ISETP.LT.OR P4, PT, R48, 0x5a, P4 ;  /* 0x0000005a3000780c */ /* 0x000fc40002781670 */
[----:B------:R-:W-:Y:S01]  /*7ae0*/  FMNMX.FTZ R10, R161, R10, !PT ;  /* 0x0000000aa10a7209 */ /* 0x000fe20007810000 */
[----:B------:R-:W-:Y:S01]  /*7af0*/  MUFU.EX2 R174, R174 ;  /* 0x000000ae00ae7308 */ /* 0x000fe20000000800 */
[----:B------:R-:W-:Y:S02]  /*7b00*/  ISETP.GT.AND P3, PT, R50, 0x61, P1 ;  /* 0x000000613200780c */ /* 0x000fe40000f64270 */
[----:B------:R-:W-:Y:S02]  /*7b10*/  ISETP.LT.OR P2, PT, R48, 0x61, P2 ;  /* 0x000000613000780c */ /* 0x000fe40001741670 */
[----:B------:R-:W-:Y:S02]  /*7b20*/  FSEL R85, R38, -INF , !P4 ;  /* 0xff80000026557808 */ /* 0x000fe40006000000 */
        /* <DEDUP_REMOVED lines=19> */
[----:B------:R-:W-:Y:S01]  /*7c60*/  FSEL R79, R43, -INF , !P4 ;  /* 0xff8000002b4f7808 */ /* 0x000fe20006000000 */
[----:B------:R-:W-:Y:S01]  /*7c70*/  FFMA.FTZ R43, R77, R6, -R52 ;  /* 0x000000064d2b7223 */ /* 0x000fe20000010834 */
        /* <DEDUP_REMOVED lines=8> */
[C---:B------:R-:W-:Y:S02]  /*7d00*/  ISETP.LT.OR P5, PT, R48.reuse, 0x79, P5 ;  /* 0x000000793000780c */ /* 0x040fe40002fa1670 */
[----:B------:R-:W-:Y:S01]  /*7d10*/  FSEL R77, R45, -INF , !P3 ;  /* 0xff8000002d4d7808 */ /* 0x000fe20005800000 */
[----:B------:R-:W-:Y:S01]  /*7d20*/  FFMA.FTZ R45, R73, R6, -R52 ;  /* 0x00000006492d7223 */ /* 0x000fe20000010834 */
[----:B------:R-:W-:Y:S01]  /*7d30*/  FMNMX.FTZ R10, R173, R10, !PT ;  /* 0x0000000aad0a7209 */ /* 0x000fe20007810000 */
[----:B------:R-:W-:Y:S01]  /*7d40*/  MUFU.EX2 R43, R43 ;  /* 0x0000002b002b7308 */ /* 0x000fe20000000800 */
[----:B------:R-:W-:-:S02]  /*7d50*/  ISETP.LT.OR P1, PT, R48, 0x7a, P1 ;  /* 0x0000007a3000780c */ /* 0x000fc40000f21670 */
[----:B------:R-:W-:Y:S02]  /*7d60*/  FSEL R201, R46, -INF , !P5 ;  /* 0xff8000002ec97808 */ /* 0x000fe40006800000 */
[----:B------:R-:W-:Y:S02]  /*7d70*/  FMNMX.FTZ R10, R77, R10, !PT ;  /* 0x0000000a4d0a7209 */ /* 0x000fe40007810000 */
[----:B------:R-:W-:Y:S01]  /*7d80*/  FSEL R75, R47, -INF , !P1 ;  /* 0xff8000002f4b7808 */ /* 0x000fe20004800000 */
[----:B------:R-:W-:Y:S01]  /*7d90*/  FFMA.FTZ R47, R65, R6, -R52 ;  /* 0x00000006412f7223 */ /* 0x000fe20000010834 */
        /* <DEDUP_REMOVED lines=13> */
[----:B0-----:R-:W-:Y:S01]  /*7e70*/  FMNMX.FTZ R11, R11, R10, !PT ;  /* 0x0000000a0b0b7209 */ /* 0x001fe20007810000 */
[----:B------:R-:W-:-:S03]  /*7e80*/  FMUL.FTZ R10, R51, R6 ;  /* 0x00000006330a7220 */ /* 0x000fc60000410000 */
[C---:B------:R-:W-:Y:S01]  /*7e90*/  FSETP.NEU.FTZ.AND P1, PT, R11.reuse, -INF , PT ;  /* 0xff8000000b00780b */ /* 0x040fe20003f3d000 */
[----:B------:R-:W-:Y:S02]  /*7ea0*/  FMUL.FTZ R12, R11, R6 ;  /* 0x000000060b0c7220 */ /* 0x000fe40000410000 */
[----:B------:R-:W-:Y:S03]  /*7eb0*/  MUFU.EX2 R158, R158 ;  /* 0x0000009e009e7308 */ /* 0x000fe60000000800 */
[----:B------:R-:W-:-:S05]  /*7ec0*/  FSEL R12, R12, RZ, P1 ;  /* 0x000000ff0c0c7208 */ /* 0x000fca0000800000 */
[----:B------:R-:W0:Y:S01]  /*7ed0*/  MUFU.EX2 R10, R10 ;  /* 0x0000000a000a7308 */ /* 0x000e220000000800 */
[-CC-:B------:R-:W-:Y:S01]  /*7ee0*/  FFMA.FTZ R65, R175, R6.reuse, -R12.reuse ;  /* 0x00000006af417223 */ /* 0x180fe2000001080c */
[-CC-:B------:R-:W-:Y:S01]  /*7ef0*/  FFMA.FTZ R175, R29, R6.reuse, -R12.reuse ;  /* 0x000000061daf7223 */ /* 0x180fe2000001080c */
[----:B------:R-:W-:Y:S01]  /*7f00*/  FSEL R29, R11, RZ, P1 ;  /* 0x000000ff0b1d7208 */ /* 0x000fe20000800000 */
[-CC-:B------:R-:W-:Y:S01]  /*7f10*/  FFMA.FTZ R49, R197, R6.reuse, -R12.reuse ;  /* 0x00000006c5317223 */ /* 0x180fe2000001080c */
[-CC-:B------:R-:W-:Y:S01]  /*7f20*/  FFMA.FTZ R14, R87, R6.reuse, -R12.reuse ;  /* 0x00000006570e7223 */ /* 0x180fe2000001080c */
[-CC-:B------:R-:W-:Y:S01]  /*7f30*/  FFMA.FTZ R20, R153, R6.reuse, -R12.reuse ;  /* 0x0000000699147223 */ /* 0x180fe2000001080c */
[-C--:B------:R-:W-:Y:S01]  /*7f40*/  FFMA.FTZ R51, R155, R6.reuse, -R12 ;  /* 0x000000069b337223 */ /* 0x080fe2000001080c */
[----:B------:R-:W-:Y:S01]  /*7f50*/  FADD.FTZ R29, -R29, R4 ;  /* 0x000000041d1d7221 */ /* 0x000fe20000010100 */
[-CC-:B------:R-:W-:Y:S01]  /*7f60*/  FFMA.FTZ R24, R157, R6.reuse, -R12.reuse ;  /* 0x000000069d187223 */ /* 0x180fe2000001080c */
[----:B------:R-:W-:Y:S01]  /*7f70*/  MUFU.EX2 R49, R49 ;  /* 0x0000003100317308 */ /* 0x000fe20000000800 */
[-CC-:B------:R-:W-:Y:S01]  /*7f80*/  FFMA.FTZ R57, R163, R6.reuse, -R12.reuse ;  /* 0x00000006a3397223 */ /* 0x180fe2000001080c */
[-C--:B------:R-:W-:Y:S01]  /*7f90*/  FMUL.FTZ R4, R29, R6.reuse ;  /* 0x000000061d047220 */ /* 0x080fe20000410000 */
[-CC-:B------:R-:W-:Y:S01]  /*7fa0*/  FFMA.FTZ R29, R35, R6.reuse, -R12.reuse ;  /* 0x00000006231d7223 */ /* 0x180fe2000001080c */
[-CC-:B------:R-:W-:Y:S01]  /*7fb0*/  FFMA.FTZ R26, R165, R6.reuse, -R12.reuse ;  /* 0x00000006a51a7223 */ /* 0x180fe2000001080c */
[-CC-:B------:R-:W-:Y:S01]  /*7fc0*/  FFMA.FTZ R59, R169, R6.reuse, -R12.reuse ;  /* 0x00000006a93b7223 */ /* 0x180fe2000001080c */
[--C-:B------:R-:W-:Y:S01]  /*7fd0*/  FFMA.FTZ R28, R171, R6, -R12.reuse ;  /* 0x00000006ab1c7223 */ /* 0x100fe2000001080c */
[----:B0-----:R-:W-:Y:S01]  /*7fe0*/  FFMA.FTZ R35, R10, R2, R13 ;  /* 0x000000020a237223 */ /* 0x001fe2000001000d */
[----:B------:R-:W0:Y:S01]  /*7ff0*/  MUFU.EX2 R4, R4 ;  /* 0x0000000400047308 */ /* 0x000e220000000800 */
[-CC-:B------:R-:W-:Y:S01]  /*8000*/  FFMA.FTZ R30, R179, R6.reuse, -R12.reuse ;  /* 0x00000006b31e7223 */ /* 0x180fe2000001080c */
[-CC-:B------:R-:W-:Y:S01]  /*8010*/  FFMA.FTZ R169, R183, R6.reuse, -R12.reuse ;  /* 0x00000006b7a97223 */ /* 0x180fe2000001080c */
[----:B------:R-:W-:Y:S01]  /*8020*/  FADD.FTZ R35, R180, R35 ;  /* 0x00000023b4237221 */ /* 0x000fe20000010000 */
        /* <DEDUP_REMOVED lines=11> */
[--C-:B------:R-:W-:Y:S01]  /*80e0*/  FFMA.FTZ R83, R83, R6, -R12.reuse ;  /* 0x0000000653537223 */ /* 0x100fe2000001080c */
[----:B------:R-:W2:Y:S01]  /*80f0*/  MUFU.EX2 R20, R20 ;  /* 0x0000001400147308 */ /* 0x000ea20000000800 */
[----:B0-----:R-:W-:Y:S01]  /*8100*/  FFMA.FTZ R67, R4, R0, R49 ;  /* 0x0000000004437223 */ /* 0x001fe20000010031 */
[----:B------:R-:W-:Y:S01]  /*8110*/  FADD.FTZ R0, R182, R35 ;  /* 0x00000023b6007221 */ /* 0x000fe20000010000 */
[-CC-:B------:R-:W-:Y:S01]  /*8120*/  FFMA.FTZ R35, R37, R6.reuse, -R12.reuse ;  /* 0x0000000625237223 */ /* 0x180fe2000001080c */
[-CC-:B------:R-:W-:Y:S01]  /*8130*/  FFMA.FTZ R81, R81, R6.reuse, -R12.reuse ;  /* 0x0000000651517223 */ /* 0x180fe2000001080c */
[-CC-:B------:R-:W-:Y:S01]  /*8140*/  FFMA.FTZ R79, R79, R6.reuse, -R12.reuse ;  /* 0x000000064f4f7223 */ /* 0x180fe2000001080c */
[-CC-:B------:R-:W-:Y:S01]  /*8150*/  FFMA.FTZ R173, R173, R6.reuse, -R12.reuse ;  /* 0x00000006adad7223 */ /* 0x180fe2000001080c */
[-CC-:B------:R-:W-:Y:S01]  /*8160*/  FFMA.FTZ R77, R77, R6.reuse, -R12.reuse ;  /* 0x000000064d4d7223 */ /* 0x180fe2000001080c */
[----:B------:R-:W0:Y:S01]  /*8170*/  MUFU.EX2 R51, R51 ;  /* 0x0000003300337308 */ /* 0x000e220000000800 */
[----:B-1----:R-:W-:Y:S01]  /*8180*/  FADD.FTZ R67, R14, R67 ;  /* 0x000000430e437221 */ /* 0x002fe20000010000 */
[-CC-:B------:R-:W-:Y:S01]  /*8190*/  FFMA.FTZ R201, R201, R6.reuse, -R12.reuse ;  /* 0x00000006c9c97223 */ /* 0x180fe2000001080c */
[----:B------:R-:W-:-:S05]  /*81a0*/  FFMA.FTZ R12, R75, R6, -R12 ;  /* 0x000000064b0c7223 */ /* 0x000fca000001080c */
[----:B------:R-:W1:Y:S01]  /*81b0*/  MUFU.EX2 R24, R24 ;  /* 0x0000001800187308 */ /* 0x000e620000000800 */
[----:B--2---:R-:W-:Y:S01]  /*81c0*/  FADD.FTZ R2, R20, R67 ;  /* 0x0000004314027221 */ /* 0x004fe20000010000 */
[----:B------:R-:W-:-:S04]  /*81d0*/  FADD.FTZ R67, R15, R0 ;  /* 0x000000000f437221 */ /* 0x000fc80000010000 */
[----:B------:R-:W-:Y:S02]  /*81e0*/  FADD.FTZ R0, R176, R67 ;  /* 0x00000043b0007221 */ /* 0x000fe40000010000 */
[----:B------:R-:W2:Y:S01]  /*81f0*/  MUFU.EX2 R57, R57 ;  /* 0x0000003900397308 */ /* 0x000ea20000000800 */
[----:B0-----:R-:W-:Y:S01]  /*8200*/  FADD.FTZ R69, R51, R2 ;  /* 0x0000000233457221 */ /* 0x001fe20000010000 */
[----:B------:R-:W-:-:S04]  /*8210*/  FADD.FTZ R37, R21, R0 ;  /* 0x0000000015257221 */ /* 0x000fc80000010000 */
[----:B------:R-:W-:Y:S02]  /*8220*/  FADD.FTZ R0, R178, R37 ;  /* 0x00000025b2007221 */ /* 0x000fe40000010000 */
[----:B------:R-:W0:Y:S01]  /*8230*/  MUFU.EX2 R26, R26 ;  /* 0x0000001a001a7308 */ /* 0x000e220000000800 */
[----:B-1----:R-:W-:Y:S01]  /*8240*/  FADD.FTZ R2, R24, R69 ;  /* 0x0000004518027221 */ /* 0x002fe20000010000 */
[----:B------:R-:W-:-:S04]  /*8250*/  FADD.FTZ R37, R25, R0 ;  /* 0x0000000019257221 */ /* 0x000fc80000010000 */
[----:B------:R-:W-:Y:S02]  /*8260*/  FADD.FTZ R0, R172, R37 ;  /* 0x00000025ac007221 */ /* 0x000fe40000010000 */
[----:B------:R-:W1:Y:S01]  /*8270*/  MUFU.EX2 R59, R59 ;  /* 0x0000003b003b7308 */ /* 0x000e620000000800 */
[----:B--2---:R-:W-:Y:S01]  /*8280*/  FADD.FTZ R67, R57, R2 ;  /* 0x0000000239437221 */ /* 0x004fe20000010000 */
[----:B------:R-:W-:-:S04]  /*8290*/  FADD.FTZ R37, R27, R0 ;  /* 0x000000001b257221 */ /* 0x000fc80000010000 */
[----:B------:R-:W-:Y:S02]  /*82a0*/  FADD.FTZ R0, R174, R37 ;  /* 0x00000025ae007221 */ /* 0x000fe40000010000 */
[----:B------:R-:W2:Y:S01]  /*82b0*/  MUFU.EX2 R28, R28 ;  /* 0x0000001c001c7308 */ /* 0x000ea20000000800 */
[----:B0-----:R-:W-:-:S07]  /*82c0*/  FADD.FTZ R2, R26, R67 ;  /* 0x000000431a027221 */ /* 0x001fce0000010000 */
[----:B------:R-:W0:Y:S01]  /*82d0*/  MUFU.EX2 R65, R65 ;  /* 0x0000004100417308 */ /* 0x000e220000000800 */
[----:B-1----:R-:W-:-:S07]  /*82e0*/  FADD.FTZ R67, R59, R2 ;  /* 0x000000023b437221 */ /* 0x002fce0000010000 */
[----:B------:R-:W1:Y:S01]  /*82f0*/  MUFU.EX2 R175, R175 ;  /* 0x000000af00af7308 */ /* 0x000e620000000800 */
[----:B--2---:R-:W-:Y:S01]  /*8300*/  FADD.FTZ R2, R28, R67 ;  /* 0x000000431c027221 */ /* 0x004fe20000010000 */
[----:B------:R-:W-:-:S06]  /*8310*/  FADD.FTZ R67, R31, R0 ;  /* 0x000000001f437221 */ /* 0x000fcc0000010000 */
[----:B------:R-:W2:Y:S01]  /*8320*/  MUFU.EX2 R30, R30 ;  /* 0x0000001e001e7308 */ /* 0x000ea20000000800 */
[----:B0-----:R-:W-:-:S07]  /*8330*/  FADD.FTZ R2, R65, R2 ;  /* 0x0000000241027221 */ /* 0x001fce0000010000 */
        /* <DEDUP_REMOVED lines=26> */
[----:B------:R-:W-:-:S06]  /*84e0*/  FADD.FTZ R2, R156, R41 ;  /* 0x000000299c027221 */ /* 0x000fcc0000010000 */
        /* <DEDUP_REMOVED lines=37> */
[----:B-1----:R-:W-:Y:S01]  /*8740*/  FADD.FTZ R0, R155, R0 ;  /* 0x000000009b007221 */ /* 0x002fe20000010000 */
[----:B--2---:R-:W-:-:S03]  /*8750*/  FADD.FTZ R2, R3, R2 ;  /* 0x0000000203027221 */ /* 0x004fc60000010000 */
[----:B0-----:R-:W-:Y:S01]  /*8760*/  FADD.FTZ R0, R12, R0 ;  /* 0x000000000c007221 */ /* 0x001fe20000010000 */
[----:B------:R-:W-:Y:S06]  /*8770*/  @!P0 BRA `(.L_x_1075) ;  /* 0x0000000000048947 */ /* 0x000fec0003800000 */
[----:B------:R-:W-:Y:S01]  /*8780*/  BPT.TRAP 0x1 ;  /* 0x000000040000795c */ /* 0x000fe20000300000 */
.L_x_1075:
[----:B------:R-:W-:Y:S01]  /*8790*/  ULEA UR6, UR59, UR41, 0x3 ;  /* 0x000000293b067291 */ /* 0x000fe2000f8e183f */
[----:B------:R-:W-:Y:S01]  /*87a0*/  ISETP.GT.AND P1, PT, R5, UR58, PT ;  /* 0x0000003a05007c0c */ /* 0x000fe2000bf24270 */
[----:B------:R-:W-:Y:S01]  /*87b0*/  UMOV UR60, UR46 ;  /* 0x0000002e003c7c82 */ /* 0x000fe20008000000 */
[----:B------:R-:W-:Y:S01]  /*87c0*/  UMOV UR59, UR45 ;  /* 0x0000002d003b7c82 */ /* 0x000fe20008000000 */
[----:B------:R-:W-:Y:S01]  /*87d0*/  UIADD3 UR6, UR6, 0x28860, URZ ;  /* 0x0002886006067890 */ /* 0x000fe2000fffe03f */
[----:B------:R-:W-:Y:S01]  /*87e0*/  F2FP.F16.F32.PACK_AB R154, R3, R154 ;  /* 0x0000009a039a723e */ /* 0x000fe200000000ff */
[-C--:B------:R-:W-:Y:S01]  /*87f0*/  FMUL.FTZ R90, R90, R4.reuse ;  /* 0x000000045a5a7220 */ /* 0x080fe20000410000 */
[-C--:B------:R-:W-:Y:S01]  /*8800*/  FMUL.FTZ R91, R91, R4.reuse ;  /* 0x000000045b5b7220 */ /* 0x080fe20000410000 */
[----:B------:R-:W-:Y:S01]  /*8810*/  UPRMT UR6, UR40, 0x654, UR6 ;  /* 0x0000065428067896 */ /* 0x000fe20008000006 */
        /* <DEDUP_REMOVED lines=32> */
[-C--:B------:R-:W-:Y:S01]  /*8a20*/  FMUL.FTZ R88, R88, R10.reuse ;  /* 0x0000000a58587220 */ /* 0x080fe20000410000 */
[----:B------:R-:W-:Y:S01]  /*8a30*/  F2FP.F16.F32.PACK_AB R181, R14, R49 ;  /* 0x000000310eb5723e */ /* 0x000fe200000000ff */
[----:B------:R-:W-:Y:S01]  /*8a40*/  FMUL.FTZ R89, R89, R10 ;  /* 0x0000000a59597220 */ /* 0x000fe20000410000 */
        /* <DEDUP_REMOVED lines=17> */
[-C--:B------:R-:W-:Y:S01]  /*8b60*/  FMUL.FTZ R108, R108, R10.reuse ;  /* 0x0000000a6c6c7220 */ /* 0x080fe20000410000 */
        /* <DEDUP_REMOVED lines=37> */
[-C--:B------:R-:W-:Y:S01]  /*8dc0*/  FMUL.FTZ R145, R145, R10.reuse ;  /* 0x0000000a91917220 */ /* 0x080fe20000410000 */
[----:B------:R-:W-:Y:S01]  /*8dd0*/  F2FP.F16.F32.PACK_AB R155, R12, R155 ;  /* 0x0000009b0c9b723e */ /* 0x000fe200000000ff */
[-C--:B------:R-:W-:Y:S01]  /*8de0*/  FMUL.FTZ R148, R148, R10.reuse ;  /* 0x0000000a94947220 */ /* 0x080fe20000410000 */
[----:B------:R-:W-:Y:S01]  /*8df0*/  FMUL.FTZ R149, R149, R10 ;  /* 0x0000000a95957220 */ /* 0x000fe20000410000 */
[----:B------:R-:W-:-:S02]  /*8e00*/  VIADD R5, R5, 0xffffffff ;  /* 0xffffffff05057836 */ /* 0x000fc40000000000 */
[----:B------:R-:W-:Y:S02]  /*8e10*/  IMAD.MOV.U32 R4, RZ, RZ, R11 ;  /* 0x000000ffff047224 */ /* 0x000fe400078e000b */
[----:B------:R-:W-:Y:S01]  /*8e20*/  IMAD.MOV.U32 R3, RZ, RZ, R7 ;  /* 0x000000ffff037224 */ /* 0x000fe200078e0007 */
[----:B------:R-:W-:Y:S06]  /*8e30*/  @P1 BRA `(.L_x_1076) ;  /* 0xffffffc400b81947 */ /* 0x000fec000383ffff */
.L_x_1057:
[----:B------:R-:W-:Y:S01]  /*8e40*/  UISETP.NE.AND UP1, UPT, UR50, URZ, UPT ;  /* 0x0000003f3200728c */ /* 0x000fe2000bf25270 */
[----:B------:R-:W-:Y:S01]  /*8e50*/  IADD3 R9, -R9, 0x1, RZ ;  /* 0x0000000109097810 */ /* 0x000fe20007ffe1ff */
[----:B------:R-:W-:Y:S02]  /*8e60*/  UISETP.NE.AND UP0, UPT, UR49, URZ, UPT ;  /* 0x0000003f3100728c */ /* 0x000fe4000bf05270 */
[----:B------:R-:W-:Y:S02]  /*8e70*/  UIADD3 UR10, UR37, 0x7f, URZ ;  /* 0x0000007f250a7890 */ /* 0x000fe4000fffe03f */
[----:B------:R-:W-:Y:S02]  /*8e80*/  IMAD R3, R8, UR43, R9 ;  /* 0x0000002b08037c24 */ /* 0x000fe4000f8e0209 */
[----:B------:R-:W-:-:S03]  /*8e90*/  PLOP3.LUT P1, PT, PT, PT, UP0, 0x40, 0x0 ;  /* 0x000000000000781c */ /* 0x000fc60003f2e808 */
[----:B------:R-:W-:Y:S01]  /*8ea0*/  @UP1 ULDC UR6, c[0x0][0x44c] ;  /* 0x0001130000061ab9 */ /* 0x000fe20000000800 */
[----:B------:R-:W-:Y:S01]  /*8eb0*/  @UP1 ULDC UR11, c[0x0][0x450] ;  /* 0x00011400000b1ab9 */ /* 0x000fe20000000800 */
[----:B------:R-:W-:-:S04]  /*8ec0*/  UIMAD.WIDE.U32 UR6, UR10, UR6, URZ ;  /* 0x000000060a0672a5 */ /* 0x000fc8000f8e003f */
[----:B------:R-:W-:-:S06]  /*8ed0*/  @UP1 USHF.R.U32.HI UR10, URZ, UR11, UR7 ;  /* 0x0000000b3f0a1299 */ /* 0x000fcc0008011607 */
[----:B------:R-:W-:-:S04]  /*8ee0*/  VIADD R3, R3, UR10 ;  /* 0x0000000a03037c36 */ /* 0x000fc80008000000 */
[----:B------:R-:W-:Y:S01]  /*8ef0*/  VIADD R4, R3, -UR55 ;  /* 0x8000003703047c36 */ /* 0x000fe20008000000 */
[----:B------:R-:W-:Y:S06]  /*8f00*/  @P1 BRA `(.L_x_1077) ;  /* 0x0000000000441947 */ /* 0x000fec0003800000 */
[----:B------:R-:W-:-:S13]  /*8f10*/  ISETP.GT.AND P1, PT, R3, -0x1, PT ;  /* 0xffffffff0300780c */ /* 0x000fda0003f24270 */
[----:B------:R-:W-:Y:S05]  /*8f20*/  @P1 BRA `(.L_x_1078) ;  /* 0x0000000000201947 */ /* 0x000fea0003800000 */
[----:B------:R-:W0:Y:S01]  /*8f30*/  LDC R10, c[0x0][0x9e4] ;  /* 0x00027900ff0a7b82 */ /* 0x000e220000000800 */
[----:B------:R-:W-:Y:S02]  /*8f40*/  LOP3.LUT R3, RZ, R3, RZ, 0x33, !PT ;  /* 0x00000003ff037212 */ /* 0x000fe400078e33ff */
[----:B0-----:R-:W-:-:S13]  /*8f50*/  ISETP.NE.AND P1, PT, R10, 0x1, PT ;  /* 0x000000010a00780c */ /* 0x001fda0003f25270 */
[----:B------:R-:W0:Y:S02]  /*8f60*/  @P1 LDC.64 R8, c[0x0][0x9e8] ;  /* 0x00027a00ff081b82 */ /* 0x000e240000000a00 */
[----:B0-----:R-:W-:-:S05]  /*8f70*/  @P1 IMAD.HI.U32 R8, R3, R8, RZ ;  /* 0x0000000803081227 */ /* 0x001fca00078e00ff */
[----:B------:R-:W-:-:S04]  /*8f80*/  @P1 SHF.R.U32.HI R3, RZ, R9, R8 ;  /* 0x00000009ff031219 */ /* 0x000fc80000011608 */
[----:B------:R-:W-:Y:S01]  /*8f90*/  LOP3.LUT R3, RZ, R3, RZ, 0x33, !PT ;  /* 0x00000003ff037212 */ /* 0x000fe200078e33ff */
[----:B------:R-:W-:Y:S06]  /*8fa0*/  BRA `(.L_x_1079) ;  /* 0x0000000000147947 */ /* 0x000fec0003800000 */
.L_x_1078:
[----:B------:R-:W0:Y:S02]  /*8fb0*/  LDC R10, c[0x0][0x9e4] ;  /* 0x00027900ff0a7b82 */ /* 0x000e240000000800 */
[----:B0-----:R-:W-:-:S13]  /*8fc0*/  ISETP.NE.AND P1, PT, R10, 0x1, PT ;  /* 0x000000010a00780c */ /* 0x001fda0003f25270 */
[----:B------:R-:W0:Y:S02]  /*8fd0*/  @P1 LDC.64 R8, c[0x0][0x9e8] ;  /* 0x00027a00ff081b82 */ /* 0x000e240000000a00 */
[----:B0-----:R-:W-:-:S05]  /*8fe0*/  @P1 IMAD.HI.U32 R8, R3, R8, RZ ;  /* 0x0000000803081227 */ /* 0x001fca00078e00ff */
[----:B------:R-:W-:-:S07]  /*8ff0*/  @P1 SHF.R.U32.HI R3, RZ, R9, R8 ;  /* 0x00000009ff031219 */ /* 0x000fce0000011608 */
.L_x_1079:
[----:B------:R-:W-:-:S05]  /*9000*/  IMAD R3, R3, R10, RZ ;  /* 0x0000000a03037224 */ /* 0x000fca00078e02ff */
[----:B------:R-:W-:-:S07]  /*9010*/  VIMNMX R4, R4, R3, !PT ;  /* 0x0000000304047248 */ /* 0x000fce0007fe0100 */
.L_x_1077:
[----:B------:R-:W-:-:S05]  /*9020*/  VIADD R4, R4, 0x7f ;  /* 0x0000007f04047836 */ /* 0x000fca0000000000 */
[----:B------:R-:W-:-:S04]  /*9030*/  SHF.R.S32.HI R3, RZ, 0x1f, R4 ;  /* 0x0000001fff037819 */ /* 0x000fc80000011404 */
[----:B------:R-:W-:-:S04]  /*9040*/  LEA.HI R3, R3, R4, RZ, 0x7 ;  /* 0x0000000403037211 */ /* 0x000fc800078f38ff */
[----:B------:R-:W-:-:S04]  /*9050*/  SHF.R.S32.HI R3, RZ, 0x7, R3 ;  /* 0x00000007ff037819 */ /* 0x000fc80000011403 */
[----:B------:R-:W-:-:S04]  /*9060*/  VIMNMX R4, R3, UR39, !PT ;  /* 0x0000002703047c48 */ /* 0x000fc8000ffe0100 */
[----:B------:R-:W-:-:S13]  /*9070*/  ISETP.GE.AND P1, PT, R5, R4, PT ;  /* 0x000000040500720c */ /* 0x000fda0003f26270 */
[----:B------:R-:W-:Y:S05]  /*9080*/  @!P1 BRA `(.L_x_1080) ;  /* 0x0000002800109947 */ /* 0x000fea0003800000 */
[----:B------:R-:W-:Y:S01]  /*9090*/  IMAD.MOV.U32 R10, RZ, RZ, R11 ;  /* 0x000000ffff0a7224 */ /* 0x000fe200078e000b */
[----:B------:R-:W-:Y:S01]  /*90a0*/  UMOV UR56, UR46 ;  /* 0x0000002e00387c82 */ /* 0x000fe20008000000 */
[----:B------:R-:W-:Y:S01]  /*90b0*/  IMAD.MOV.U32 R8, RZ, RZ, R7 ;  /* 0x000000ffff087224 */ /* 0x000fe200078e0007 */
[----:B------:R-:W-:Y:S01]  /*90c0*/  UMOV UR55, UR45 ;  /* 0x0000002d00377c82 */ /* 0x000fe20008000000 */
[----:B------:R-:W-:-:S05]  /*90d0*/  ULDC UR54, c[0x0][0x9d8] ;  /* 0x0002760000367ab9 */ /* 0x000fca0000000800 */
.L_x_1091:
[----:B------:R-:W-:Y:S01]  /*90e0*/  ISETP.NE.AND P2, PT, RZ, UR42, PT ;  /* 0x0000002aff007c0c */ /* 0x000fe2000bf45270 */
[----:B------:R-:W-:-:S04]  /*90f0*/  UISETP.NE.AND UP0, UPT, UR55, 0x1, UPT ;  /* 0x000000013700788c */ /* 0x000fc8000bf05270 */
[----:B------:R-:W-:-:S04]  /*9100*/  USEL UR46, URZ, 0x1, UP0 ;  /* 0x000000013f2e7887 */ /* 0x000fc80008000000 */
[----:B------:R-:W-:-:S04]  /*9110*/  ULOP3.LUT UR46, UR56, UR46, URZ, 0x3c, !UPT ;  /* 0x0000002e382e7292 */ /* 0x000fc8000f8e3c3f */
[----:B------:R-:W-:Y:S08]  /*9120*/  @P2 BRA `(.L_x_1081) ;  /* 0x0000000000382947 */ /* 0x000ff00003800000 */
[----:B------:R-:W-:Y:S05]  /*9130*/  @!P0 BRA `(.L_x_1082) ;  /* 0x0000000000048947 */ /* 0x000fea0003800000 */
[----:B------:R-:W-:Y:S01]  /*9140*/  BPT.TRAP 0x1 ;  /* 0x000000040000795c */ /* 0x000fe20000300000 */
.L_x_1082:
        /* <DEDUP_REMOVED lines=9> */
.L_x_1083:
[----:B-1----:R-:W-:Y:S05]  /*91e0*/  @P1 BRA `(.L_x_1081) ;  /* 0x0000000000081947 */ /* 0x002fea0003800000 */
[----:B------:R-:W1:Y:S02]  /*91f0*/  SYNCS.PHASECHK.TRANS64.TRYWAIT P1, [UR6+0x28830], R3 ;  /* 0x02883003ff0075a7 */ /* 0x000e640008020146 */
[----:B-1----:R-:W-:Y:S05]  /*9200*/  @!P1 BRA `(.L_x_1084) ;  /* 0x000000cc009c9947 */ /* 0x002fea0003800000 */
.L_x_1081:
        /* <DEDUP_REMOVED lines=48> */
.L_x_1086:
[----:B------:R-:W-:Y:S01]  /*9510*/  ULEA UR6, UR55, UR41, 0x3 ;  /* 0x0000002937067291 */ /* 0x000fe2000f8e183f */
[----:B------:R-:W-:-:S05]  /*9520*/  IMAD.U32 R3, RZ, RZ, UR56 ;  /* 0x00000038ff037e24 */ /* 0x000fca000f8e00ff */
[----:B------:R-:W-:-:S04]  /*9530*/  SHF.L.U32 R3, R3, 0x1f, RZ ;  /* 0x0000001f03037819 */ /* 0x000fc800000006ff */
[----:B------:R0:W1:Y:S01]  /*9540*/  SYNCS.PHASECHK.TRANS64.TRYWAIT P1, [UR6+0x28850], R3 ;  /* 0x02885003ff0075a7 */ /* 0x0000620008020146 */
[----:B------:R-:W-:Y:S05]  /*9550*/  @!P0 BRA `(.L_x_1087) ;  /* 0x0000000000048947 */ /* 0x000fea0003800000 */
[----:B------:R-:W-:Y:S01]  /*9560*/  BPT.TRAP 0x1 ;  /* 0x000000040000795c */ /* 0x000fe20000300000 */
.L_x_1087:
[----:B-1----:R-:W-:Y:S05]  /*9570*/  @P1 BRA `(.L_x_1085) ;  /* 0x0000000000081947 */ /* 0x002fea0003800000 */
[----:B------:R-:W1:Y:S02]  /*9580*/  SYNCS.PHASECHK.TRANS64.TRYWAIT P1, [UR6+0x28850], R3 ;  /* 0x02885003ff0075a7 */ /* 0x000e640008020146 */
[----:B-1----:R-:W-:Y:S05]  /*9590*/  @!P1 BRA `(.L_x_1088) ;  /* 0x000000c800d09947 */ /* 0x002fea0003800000 */
.L_x_1085:
        /* <DEDUP_REMOVED lines=49> */
.L_x_1089:
[----:B------:R-:W-:Y:S01]  /*98b0*/  FMUL.FTZ R153, R24, UR54 ;  /* 0x0000003618997c20 */ /* 0x000fe20008410000 */
[----:B------:R-:W-:Y:S01]  /*98c0*/  FMUL.FTZ R155, R25, UR54 ;  /* 0x00000036199b7c20 */ /* 0x000fe20008410000 */
[----:B------:R-:W-:Y:S01]  /*98d0*/  FMUL.FTZ R157, R28, UR54 ;  /* 0x000000361c9d7c20 */ /* 0x000fe20008410000 */
[----:B0-----:R-:W-:Y:S01]  /*98e0*/  FMUL.FTZ R3, R26, UR54 ;  /* 0x000000361a037c20 */ /* 0x001fe20008410000 */
        /* <DEDUP_REMOVED lines=187> */
[----:B0-----:R-:W-:Y:S02]  /*a4a0*/  FMNMX.FTZ R14, R219, R6, !PT ;  /* 0x00000006db0e7209 */ /* 0x001fe40007810000 */
[----:B------:R-:W0:Y:S03]  /*a4b0*/  LDC R6, c[0x0][0x988] ;  /* 0x00026200ff067b82 */ /* 0x000e260000000800 */
[----:B------:R-:W3:Y:S02]  /*a4c0*/  SHFL.BFLY PT, R7, R14, 0x2, 0x1f ;  /* 0x0c401f000e077f89 */ /* 0x000ee400000e0000 */
[----:B------:R-:W4:Y:S01]  /*a4d0*/  MUFU.TANH R85, R85 ;  /* 0x0000005500557308 */ /* 0x000f220000002400 */
[----:B-1----:R-:W-:-:S04]  /*a4e0*/  FMNMX.FTZ R12, R79, R12, !PT ;  /* 0x0000000c4f0c7209 */ /* 0x002fc80007810000 */
[----:B--2---:R-:W-:-:S04]  /*a4f0*/  FMNMX.FTZ R12, R83, R12, !PT ;  /* 0x0000000c530c7209 */ /* 0x004fc80007810000 */
[----:B----4-:R-:W-:-:S05]  /*a500*/  FMNMX.FTZ R12, R85, R12, !PT ;  /* 0x0000000c550c7209 */ /* 0x010fca0007810000 */
[----:B------:R-:W1:Y:S01]  /*a510*/  SHFL.BFLY PT, R11, R12, 0x2, 0x1f ;  /* 0x0c401f000c0b7f89 */ /* 0x000e6200000e0000 */
[----:B---3--:R-:W-:-:S05]  /*a520*/  FMNMX.FTZ R20, R14, R7, !PT ;  /* 0x000000070e147209 */ /* 0x008fca0007810000 */
[----:B------:R-:W2:Y:S01]  /*a530*/  SHFL.BFLY PT, R7, R20, 0x1, 0x1f ;  /* 0x0c201f0014077f89 */ /* 0x000ea200000e0000 */
[----:B-1----:R-:W-:-:S05]  /*a540*/  FMNMX.FTZ R24, R12, R11, !PT ;  /* 0x0000000b0c187209 */ /* 0x002fca0007810000 */
[----:B------:R-:W1:Y:S01]  /*a550*/  SHFL.BFLY PT, R11, R24, 0x1, 0x1f ;  /* 0x0c201f00180b7f89 */ /* 0x000e6200000e0000 */
[----:B--2---:R-:W-:-:S05]  /*a560*/  FMNMX.FTZ R7, R20, R7, !PT ;  /* 0x0000000714077209 */ /* 0x004fca0007810000 */
[C---:B------:R-:W-:Y:S01]  /*a570*/  FADD.FTZ R47, -R7.reuse, R8 ;  /* 0x00000008072f7221 */ /* 0x040fe20000010100 */
[----:B0-----:R-:W-:-:S03]  /*a580*/  FMUL.FTZ R8, R7, R6 ;  /* 0x0000000607087220 */ /* 0x001fc60000410000 */
        /* <DEDUP_REMOVED lines=14> */
[----:B-1----:R-:W-:Y:S01]  /*a670*/  FMNMX.FTZ R11, R24, R11, !PT ;  /* 0x0000000b180b7209 */ /* 0x002fe20007810000 */
        /* <DEDUP_REMOVED lines=19> */
[C---:B------:R-:W-:Y:S01]  /*a7b0*/  FADD.FTZ R47, -R11.reuse, R10 ;  /* 0x0000000a0b2f7221 */ /* 0x040fe20000010100 */
[-C--:B------:R-:W-:Y:S01]  /*a7c0*/  FMUL.FTZ R8, R11, R6.reuse ;  /* 0x000000060b087220 */ /* 0x080fe20000410000 */
[----:B------:R-:W-:Y:S02]  /*a7d0*/  MUFU.EX2 R49, R49 ;  /* 0x0000003100317308 */ /* 0x000fe40000000800 */
[-C--:B------:R-:W-:Y:S01]  /*a7e0*/  FMUL.FTZ R47, R47, R6.reuse ;  /* 0x000000062f2f7220 */ /* 0x080fe20000410000 */
[-CC-:B------:R-:W-:Y:S01]  /*a7f0*/  FFMA.FTZ R10, R3, R6.reuse, -R8.reuse ;  /* 0x00000006030a7223 */ /* 0x180fe20000010808 */
[-CC-:B------:R-:W-:Y:S01]  /*a800*/  FFMA.FTZ R181, R9, R6.reuse, -R8.reuse ;  /* 0x0000000609b57223 */ /* 0x180fe20000010808 */
        /* <DEDUP_REMOVED lines=19> */
[----:B------:R-:W1:Y:S01]  /*a940*/  MUFU.EX2 R10, R10 ;  /* 0x0000000a000a7308 */ /* 0x000e620000000800 */
[----:B0-----:R-:W-:Y:S01]  /*a950*/  FFMA.FTZ R2, R49, R2, R180 ;  /* 0x0000000231027223 */ /* 0x001fe200000100b4 */
[-CC-:B------:R-:W-:Y:S01]  /*a960*/  FFMA.FTZ R34, R57, R6.reuse, -R8.reuse ;  /* 0x0000000639227223 */ /* 0x180fe20000010808 */
        /* <DEDUP_REMOVED lines=8> */
[----:B------:R-:W-:-:S05]  /*a9f0*/  FFMA.FTZ R83, R83, R6, -R8 ;  /* 0x0000000653537223 */ /* 0x000fca0000010808 */
[----:B------:R-:W2:Y:S01]  /*aa00*/  MUFU.EX2 R181, R181 ;  /* 0x000000b500b57308 */ /* 0x000ea20000000800 */
[----:B-1----:R-:W-:-:S07]  /*aa10*/  FFMA.FTZ R0, R47, R0, R10 ;  /* 0x000000002f007223 */ /* 0x002fce000001000a */
        /* <DEDUP_REMOVED lines=29> */
[----:B------:R-:W-:-:S06]  /*abf0*/  FFMA.FTZ R15, R63, R6, -R8 ;  /* 0x000000063f0f7223 */ /* 0x000fcc0000010808 */
        /* <DEDUP_REMOVED lines=16> */
[-CC-:B------:R-:W-:Y:S01]  /*ad00*/  FFMA.FTZ R21, R67, R6.reuse, -R8.reuse ;  /* 0x0000000643157223 */ /* 0x180fe20000010808 */
[----:B------:R-:W-:-:S05]  /*ad10*/  FFMA.FTZ R8, R85, R6, -R8 ;  /* 0x0000000655087223 */ /* 0x000fca0000010808 */
        /* <DEDUP_REMOVED lines=80> */
.L_x_1090:
[----:B------:R-:W-:Y:S01]  /*b220*/  ULEA UR6, UR55, UR41, 0x3 ;  /* 0x0000002937067291 */ /* 0x000fe2000f8e183f */
[----:B------:R-:W-:Y:S01]  /*b230*/  ISETP.GT.AND P1, PT, R5, R4, PT ;  /* 0x000000040500720c */ /* 0x000fe20003f24270 */
[----:B------:R-:W-:Y:S01]  /*b240*/  UMOV UR56, UR46 ;  /* 0x0000002e00387c82 */ /* 0x000fe20008000000 */
[----:B------:R-:W-:Y:S01]  /*b250*/  UMOV UR55, UR45 ;  /* 0x0000002d00377c82 */ /* 0x000fe20008000000 */
[----:B------:R-:W-:Y:S01]  /*b260*/  UIADD3 UR6, UR6, 0x28860, URZ ;  /* 0x0002886006067890 */ /* 0x000fe2000fffe03f */
[----:B------:R-:W-:Y:S01]  /*b270*/  F2FP.F16.F32.PACK_AB R176, R155, R176 ;  /* 0x000000b09bb0723e */ /* 0x000fe200000000ff */
[-C--:B------:R-:W-:Y:S01]  /*b280*/  FMUL.FTZ R88, R88, R49.reuse ;  /* 0x0000003158587220 */ /* 0x080fe20000410000 */
[----:B------:R-:W-:Y:S01]  /*b290*/  F2FP.F16.F32.PACK_AB R181, R181, R10 ;  /* 0x0000000ab5b5723e */ /* 0x000fe200000000ff */
[----:B------:R-:W-:Y:S01]  /*b2a0*/  UPRMT UR6, UR40, 0x654, UR6 ;  /* 0x0000065428067896 */ /* 0x000fe20008000006 */
        /* <DEDUP_REMOVED lines=61> */
[----:B------:R-:W-:Y:S01]  /*b680*/  FMUL.FTZ R149, R149, R49 ;  /* 0x0000003195957220 */ /* 0x000fe20000410000 */
[----:B------:R-:W-:-:S02]  /*b690*/  VIADD R5, R5, 0xffffffff ;  /* 0xffffffff05057836 */ /* 0x000fc40000000000 */
        /* <DEDUP_REMOVED lines=32> */
[----:B------:R-:W-:-:S02]  /*b8a0*/  IMAD.MOV.U32 R10, RZ, RZ, R11 ;  /* 0x000000ffff0a7224 */ /* 0x000fc400078e000b */
[----:B------:R-:W-:Y:S01]  /*b8b0*/  IMAD.MOV.U32 R8, RZ, RZ, R7 ;  /* 0x000000ffff087224 */ /* 0x000fe200078e0007 */
[----:B------:R-:W-:Y:S06]  /*b8c0*/  @P1 BRA `(.L_x_1091) ;  /* 0xffffffd800041947 */ /* 0x000fec000383ffff */
.L_x_1080:
[----:B------:R-:W-:-:S13]  /*b8d0*/  ISETP.GE.AND P1, PT, R5, UR39, PT ;  /* 0x0000002705007c0c */ /* 0x000fda000bf26270 */
[----:B------:R-:W-:Y:S05]  /*b8e0*/  @!P1 BRA `(.L_x_1092) ;  /* 0x0000003800589947 */ /* 0x000fea0003800000 */
[----:B------:R-:W-:Y:S01]  /*b8f0*/  IMAD.MOV.U32 R4, RZ, RZ, R11 ;  /* 0x000000ffff047224 */ /* 0x000fe200078e000b */
[----:B------:R-:W-:Y:S01]  /*b900*/  UMOV UR60, UR46 ;  /* 0x0000002e003c7c82 */ /* 0x000fe20008000000 */
[----:B------:R-:W-:Y:S01]  /*b910*/  IMAD.MOV.U32 R3, RZ, RZ, R7 ;  /* 0x000000ffff037224 */ /* 0x000fe200078e0007 */
[----:B------:R-:W-:Y:S01]  /*b920*/  UMOV UR59, UR45 ;  /* 0x0000002d003b7c82 */ /* 0x000fe20008000000 */
[----:B------:R-:W-:Y:S01]  /*b930*/  ULDC UR54, c[0x0][0x9e4] ;  /* 0x0002790000367ab9 */ /* 0x000fe20000000800 */
[----:B------:R-:W-:Y:S01]  /*b940*/  ULDC UR57, c[0x0][0x9dc] ;  /* 0x0002770000397ab9 */ /* 0x000fe20000000800 */
[----:B------:R-:W-:Y:S01]  /*b950*/  ULDC UR56, c[0x0][0x288] ;  /* 0x0000a20000387ab9 */ /* 0x000fe20000000800 */
[----:B------:R-:W-:Y:S01]  /*b960*/  ULDC UR58, c[0x0][0x9d8] ;  /* 0x00027600003a7ab9 */ /* 0x000fe20000000800 */
[----:B------:R-:W-:-:S05]  /*b970*/  ULDC UR55, c[0x0][0x9e0] ;  /* 0x0002780000377ab9 */ /* 0x000fca0000000800 */
.L_x_1111:
[----:B------:R-:W-:Y:S01]  /*b980*/  UIADD3 UR45, UR59, 0x1, URZ ;  /* 0x000000013b2d7890 */ /* 0x000fe2000fffe03f */
[----:B------:R-:W-:-:S03]  /*b990*/  ISETP.NE.AND P2, PT, RZ, UR42, PT ;  /* 0x0000002aff007c0c */ /* 0x000fc6000bf45270 */
[----:B------:R-:W-:-:S04]  /*b9a0*/  UISETP.NE.AND UP0, UPT, UR45, 0x2, UPT ;  /* 0x000000022d00788c */ /* 0x000fc8000bf05270 */
[----:B------:R-:W-:Y:S02]  /*b9b0*/  USEL UR46, URZ, 0x1, UP0 ;  /* 0x000000013f2e7887 */ /* 0x000fe40008000000 */
[----:B------:R-:W-:Y:S02]  /*b9c0*/  USEL UR45, UR45, URZ, UP0 ;  /* 0x0000003f2d2d7287 */ /* 0x000fe40008000000 */
[----:B------:R-:W-:Y:S02]  /*b9d0*/  ULOP3.LUT UR46, UR60, UR46, URZ, 0x3c, !UPT ;  /* 0x0000002e3c2e7292 */ /* 0x000fe4000f8e3c3f */
[----:B------:R-:W-:Y:S10]  /*b9e0*/  @P2 BRA `(.L_x_1093) ;  /* 0x00000000002c2947 */ /* 0x000ff40003800000 */
[----:B------:R-:W-:Y:S05]  /*b9f0*/  @!P0 BRA `(.L_x_1094) ;  /* 0x0000000000048947 */ /* 0x000fea0003800000 */
[----:B------:R-:W-:Y:S01]  /*ba00*/  BPT.TRAP 0x1 ;  /* 0x000000040000795c */ /* 0x000fe20000300000 */
.L_x_1094:
[----:B------:R-:W-:Y:S01]  /*ba10*/  ULEA UR6, UR45, UR41, 0x3 ;  /* 0x000000292d067291 */ /* 0x000fe2000f8e183f */
[----:B------:R-:W-:-:S05]  /*ba20*/  IMAD.U32 R6, RZ, RZ, UR46 ;  /* 0x0000002eff067e24 */ /* 0x000fca000f8e00ff */
[----:B------:R-:W-:-:S04]  /*ba30*/  SHF.L.U32 R6, R6, 0x1f, RZ ;  /* 0x0000001f06067819 */ /* 0x000fc800000006ff */
[----:B------:R0:W1:Y:S01]  /*ba40*/  SYNCS.PHASECHK.TRANS64.TRYWAIT P1, [UR6+0x28830], R6 ;  /* 0x02883006ff0075a7 */ /* 0x0000620008020146 */
[----:B------:R-:W-:Y:S05]  /*ba50*/  @!P0 BRA `(.L_x_1095) ;  /* 0x0000000000048947 */ /* 0x000fea0003800000 */
[----:B------:R-:W-:Y:S01]  /*ba60*/  BPT.TRAP 0x1 ;  /* 0x000000040000795c */ /* 0x000fe20000300000 */
.L_x_1095:
[----:B-1----:R-:W-:Y:S05]  /*ba70*/  @P1 BRA `(.L_x_1093) ;  /* 0x0000000000081947 */ /* 0x002fea0003800000 */
[----:B------:R-:W1:Y:S02]  /*ba80*/  SYNCS.PHASECHK.TRANS64.TRYWAIT P1, [UR6+0x28830], R6 ;  /* 0x02883006ff0075a7 */ /* 0x000e640008020146 */
[----:B-1----:R-:W-:Y:S05]  /*ba90*/  @!P1 BRA `(.L_x_1096) ;  /* 0x000000a400a89947 */ /* 0x002fea0003800000 */
.L_x_1093:
[----:B01----:R-:W-:Y:S01]  /*baa0*/  VIADD R6, R23, 0x8 ;  /* 0x0000000817067836 */ /* 0x003fe20000000000 */
[----:B------:R-:W-:Y:S01]  /*bab0*/  ULEA UR34, UR45, UR51, 0xb ;  /* 0x000000332d227291 */ /* 0x000fe2000f8e583f */
[----:B------:R-:W-:Y:S01]  /*bac0*/  UMOV UR35, 0x40000040 ;  /* 0x4000004000237882 */ /* 0x000fe20000000000 */
[----:B------:R-:W-:Y:S02]  /*bad0*/  UMOV UR7, 0x40000040 ;  /* 0x4000004000077882 */ /* 0x000fe40000000000 */
[----:B------:R0:W-:Y:S01]  /*bae0*/  BAR.SYNC.DEFER_BLOCKING R6, 0x100 ;  /* 0x000400060000751d */ /* 0x0001e20000010000 */
[----:B------:R-:W-:Y:S02]  /*baf0*/  UIADD3 UR6, UR34, 0x2, URZ ;  /* 0x0000000222067890 */ /* 0x000fe4000fffe03f */
[----:B------:R-:W-:Y:S02]  /*bb00*/  UIADD3 UR10, UR34, 0x4, URZ ;  /* 0x00000004220a7890 */ /* 0x000fe4000fffe03f */
[----:B------:R-:W-:Y:S01]  /*bb10*/  UIADD3 UR14, UR34, 0x6, URZ ;  /* 0x00000006220e7890 */ /* 0x000fe2000fffe03f */
[----:B------:R-:W-:Y:S01]  /*bb20*/  UMOV UR11, 0x40000040 ;  /* 0x40000040000b7882 */ /* 0x000fe20000000000 */
[----:B------:R-:W-:Y:S01]  /*bb30*/  UMOV UR15, 0x40000040 ;  /* 0x40000040000f7882 */ /* 0x000fe20000000000 */
[----:B------:R-:W-:Y:S01]  /*bb40*/  UIADD3 UR18, UR34, 0x400, URZ ;  /* 0x0000040022127890 */ /* 0x000fe2000fffe03f */
[----:B------:R-:W-:Y:S01]  /*bb50*/  UMOV UR19, 0x40000040 ;  /* 0x4000004000137882 */ /* 0x000fe20000000000 */
[----:B------:R-:W-:Y:S01]  /*bb60*/  UIADD3 UR22, UR34, 0x402, URZ ;  /* 0x0000040222167890 */ /* 0x000fe2000fffe03f */
[----:B------:R-:W-:Y:S01]  /*bb70*/  UMOV UR23, 0x40000040 ;  /* 0x4000004000177882 */ /* 0x000fe20000000000 */
[----:B------:R-:W-:Y:S01]  /*bb80*/  UIADD3 UR26, UR34, 0x404, URZ ;  /* 0x00000404221a7890 */ /* 0x000fe2000fffe03f */
[----:B------:R-:W-:Y:S01]  /*bb90*/  UMOV UR27, 0x40000040 ;  /* 0x40000040001b7882 */ /* 0x000fe20000000000 */
[----:B------:R-:W-:Y:S01]  /*bba0*/  UIADD3 UR30, UR34, 0x406, URZ ;  /* 0x00000406221e7890 */ /* 0x000fe2000fffe03f */
[----:B------:R-:W-:Y:S01]  /*bbb0*/  UMOV UR31, 0x40000040 ;  /* 0x40000040001f7882 */ /* 0x000fe20000000000 */
        /* <DEDUP_REMOVED lines=27> */
.L_x_1098:
[----:B------:R-:W-:Y:S01]  /*bd70*/  ULEA UR6, UR59, UR41, 0x3 ;  /* 0x000000293b067291 */ /* 0x000fe2000f8e183f */
[----:B------:R-:W-:-:S05]  /*bd80*/  IMAD.U32 R6, RZ, RZ, UR60 ;  /* 0x0000003cff067e24 */ /* 0x000fca000f8e00ff */
[----:B------:R-:W-:-:S04]  /*bd90*/  SHF.L.U32 R6, R6, 0x1f, RZ ;  /* 0x0000001f06067819 */ /* 0x000fc800000006ff */
[----:B------:R0:W1:Y:S01]  /*bda0*/  SYNCS.PHASECHK.TRANS64.TRYWAIT P1, [UR6+0x28850], R6 ;  /* 0x02885006ff0075a7 */ /* 0x0000620008020146 */
[----:B------:R-:W-:Y:S05]  /*bdb0*/  @!P0 BRA `(.L_x_1099) ;  /* 0x0000000000048947 */ /* 0x000fea0003800000 */
[----:B------:R-:W-:Y:S01]  /*bdc0*/  BPT.TRAP 0x1 ;  /* 0x000000040000795c */ /* 0x000fe20000300000 */
.L_x_1099:
[----:B-1----:R-:W-:Y:S05]  /*bdd0*/  @P1 BRA `(.L_x_1097) ;  /* 0x0000000000081947 */ /* 0x002fea0003800000 */
[----:B------:R-:W1:Y:S02]  /*bde0*/  SYNCS.PHASECHK.TRANS64.TRYWAIT P1, [UR6+0x28850], R6 ;  /* 0x02885006ff0075a7 */ /* 0x000e640008020146 */
[----:B-1----:R-:W-:Y:S05]  /*bdf0*/  @!P1 BRA `(.L_x_1100) ;  /* 0x000000a000e89947 */ /* 0x002fea0003800000 */
.L_x_1097:
        /* <DEDUP_REMOVED lines=49> */
.L_x_1101:
[----:B------:R-:W-:Y:S01]  /*c110*/  UISETP.NE.AND UP1, UPT, UR50, URZ, UPT ;  /* 0x0000003f3200728c */ /* 0x000fe2000bf25270 */
[----:B------:R-:W-:Y:S01]  /*c120*/  FMUL.FTZ R9, R27, UR58 ;  /* 0x0000003a1b097c20 */ /* 0x000fe20008410000 */
[----:B------:R-:W-:Y:S01]  /*c130*/  FMUL.FTZ R27, R50, UR58 ;  /* 0x0000003a321b7c20 */ /* 0x000fe20008410000 */
[----:B------:R-:W-:Y:S01]  /*c140*/  FMUL.FTZ R50, R56, UR58 ;  /* 0x0000003a38327c20 */ /* 0x000fe20008410000 */
[----:B------:R-:W-:Y:S01]  /*c150*/  FMUL.FTZ R21, R39, UR58 ;  /* 0x0000003a27157c20 */ /* 0x000fe20008410000 */
[----:B------:R-:W-:Y:S01]  /*c160*/  VIADD R56, R17, UR37 ;  /* 0x0000002511387c36 */ /* 0x000fe20008000000 */
[----:B------:R-:W-:Y:S01]  /*c170*/  PLOP3.LUT P1, PT, PT, PT, UP1, 0x80, 0x0 ;  /* 0x000000000000781c */ /* 0x000fe20003f2f018 */
[----:B------:R-:W-:Y:S01]  /*c180*/  FMUL.FTZ R39, R74, UR58 ;  /* 0x0000003a4a277c20 */ /* 0x000fe20008410000 */
[----:B------:R-:W-:Y:S01]  /*c190*/  PLOP3.LUT P2, PT, PT, PT, UP1, 0x80, 0x0 ;  /* 0x000000000000781c */ /* 0x000fe20003f4f018 */
[----:B------:R-:W1:Y:S01]  /*c1a0*/  LDC R74, c[0x0][0x2f0] ;  /* 0x0000bc00ff4a7b82 */ /* 0x000e620000000800 */
[----:B------:R-:W-:Y:S01]  /*c1b0*/  FMUL.FTZ R160, R44, UR58 ;  /* 0x0000003a2ca07c20 */ /* 0x000fe20008410000 */
[----:B------:R-:W-:Y:S01]  /*c1c0*/  @UP1 ULDC UR7, c[0x0][0x44c] ;  /* 0x0001130000071ab9 */ /* 0x000fe20000000800 */
[----:B------:R-:W-:Y:S01]  /*c1d0*/  FMUL.FTZ R155, R33, UR58 ;  /* 0x0000003a219b7c20 */ /* 0x000fe20008410000 */
[----:B------:R-:W-:Y:S01]  /*c1e0*/  FMUL.FTZ R33, R67, UR58 ;  /* 0x0000003a43217c20 */ /* 0x000fe20008410000 */
[----:B------:R-:W-:Y:S01]  /*c1f0*/  FMUL.FTZ R67, R68, UR58 ;  /* 0x0000003a44437c20 */ /* 0x000fe20008410000 */
[----:B------:R-:W-:Y:S01]  /*c200*/  IMAD.SHL.U32 R68, R5, 0x80, RZ ;  /* 0x0000008005447824 */ /* 0x000fe200078e00ff */
[----:B------:R-:W-:Y:S01]  /*c210*/  ULEA UR6, UR45, UR41, 0x3 ;  /* 0x000000292d067291 */ /* 0x000fe2000f8e183f */
[----:B------:R-:W-:Y:S01]  /*c220*/  FMUL.FTZ R15, R47, UR58 ;  /* 0x0000003a2f0f7c20 */ /* 0x000fe20008410000 */
[----:B------:R-:W-:Y:S01]  /*c230*/  FMUL.FTZ R47, R49, UR58 ;  /* 0x0000003a312f7c20 */ /* 0x000fe20008410000 */
[----:B------:R-:W-:Y:S01]  /*c240*/  @P1 IMAD.HI.U32 R44, R56, UR7, RZ ;  /* 0x00000007382c1c27 */ /* 0x000fe2000f8e00ff */
[----:B------:R-:W-:-:S03]  /*c250*/  @UP1 ULDC UR7, c[0x0][0x450] ;  /* 0x0001140000071ab9 */ /* 0x000fc60000000800 */
[----:B------:R-:W-:Y:S01]  /*c260*/  FMUL.FTZ R161, R45, UR58 ;  /* 0x0000003a2da17c20 */ /* 0x000fe20008410000 */
[----:B------:R-:W-:Y:S01]  /*c270*/  FMUL.FTZ R49, R53, UR58 ;  /* 0x0000003a35317c20 */ /* 0x000fe20008410000 */
[----:B------:R-:W-:Y:S01]  /*c280*/  UIADD3 UR6, UR6, 0x28840, URZ ;  /* 0x0002884006067890 */ /* 0x000fe2000fffe03f */
[----:B------:R-:W-:Y:S01]  /*c290*/  @P2 SHF.R.U32.HI R56, RZ, UR7, R44 ;  /* 0x00000007ff382c19 */ /* 0x000fe2000801162c */
[----:B------:R-:W-:Y:S01]  /*c2a0*/  FMUL.FTZ R154, R32, UR58 ;  /* 0x0000003a209a7c20 */ /* 0x000fe20008410000 */
[----:B------:R-:W-:Y:S01]  /*c2b0*/  IADD3 R45, -R68, 0x1, RZ ;  /* 0x00000001442d7810 */ /* 0x000fe20007ffe1ff */
[----:B------:R-:W-:Y:S01]  /*c2c0*/  FMUL.FTZ R32, R46, UR58 ;  /* 0x0000003a2e207c20 */ /* 0x000fe20008410000 */
[----:B------:R-:W-:Y:S01]  /*c2d0*/  UISETP.NE.AND UP0, UPT, UR49, URZ, UPT ;  /* 0x0000003f3100728c */ /* 0x000fe2000bf05270 */
[----:B------:R-:W2:Y:S01]  /*c2e0*/  SHFL.IDX PT, R53, R56, RZ, 0x1c1f ;  /* 0x001c1fff38357589 */ /* 0x000ea200000e0000 */
[----:B------:R-:W-:Y:S01]  /*c2f0*/  FMUL.FTZ R46, R48, UR58 ;  /* 0x0000003a302e7c20 */ /* 0x000fe20008410000 */
[----:B0-----:R-:W-:Y:S01]  /*c300*/  FMUL.FTZ R6, R24, UR58 ;  /* 0x0000003a18067c20 */ /* 0x001fe20008410000 */
        /* <DEDUP_REMOVED lines=49> */
[----:B------:R-:W0:Y:S01]  /*c620*/  MUFU.TANH R6, R6 ;  /* 0x0000000600067308 */ /* 0x000e220000002400 */
[----:B-1----:R-:W-:Y:S01]  /*c630*/  IMAD R52, R74, UR43, R52 ;  /* 0x0000002b4a347c24 */ /* 0x002fe2000f8e0234 */
[----:B------:R-:W-:Y:S01]  /*c640*/  SYNCS.ARRIVE.TRANS64.RED.A1T0 RZ, [UR6], RZ ;  /* 0x000000ffffff79a7 */ /* 0x000fe20008100406 */
[----:B------:R-:W-:Y:S01]  /*c650*/  ULOP3.LUT UR6, URZ, UR57, URZ, 0x33, !UPT ;  /* 0x000000393f067292 */ /* 0x000fe2000f8e333f */
[----:B------:R-:W-:Y:S01]  /*c660*/  FMUL.FTZ R72, R72, UR58 ;  /* 0x0000003a48487c20 */ /* 0x000fe20008410000 */
[----:B------:R-:W-:-:S03]  /*c670*/  VIADD R52, R52, -UR56 ;  /* 0x8000003834347c36 */ /* 0x000fc60008000000 */
[----:B------:R-:W1:Y:S01]  /*c680*/  MUFU.TANH R7, R7 ;  /* 0x0000000700077308 */ /* 0x000e620000002400 */
[----:B------:R-:W-:-:S04]  /*c690*/  VIADD R70, R52, UR55 ;  /* 0x0000003734467c36 */ /* 0x000fc80008000000 */
[----:B--2---:R-:W-:-:S03]  /*c6a0*/  IMAD.IADD R57, R70, 0x1, R53 ;  /* 0x0000000146397824 */ /* 0x004fc600078e0235 */
[----:B------:R-:W2:Y:S08]  /*c6b0*/  MUFU.TANH R8, R8 ;  /* 0x0000000800087308 */ /* 0x000eb00000002400 */
[----:B------:R-:W3:Y:S08]  /*c6c0*/  MUFU.TANH R9, R9 ;  /* 0x0000000900097308 */ /* 0x000ef00000002400 */
        /* <DEDUP_REMOVED lines=59> */
[----:B------:R5:W0:Y:S02]  /*ca80*/  MUFU.TANH R61, R72 ;  /* 0x00000048003d7308 */ /* 0x000a240000002400 */
[----:B-----5:R-:W-:-:S04]  /*ca90*/  VIADD R72, R52, UR6 ;  /* 0x0000000634487c36 */ /* 0x020fc80008000000 */
[----:B------:R-:W-:Y:S01]  /*caa0*/  IMAD.IADD R58, R72, 0x1, R53 ;  /* 0x00000001483a7824 */ /* 0x000fe200078e0235 */
[----:B-1234-:R-:W-:Y:S06]  /*cab0*/  @P1 BRA `(.L_x_1102) ;  /* 0x00000000005c1947 */ /* 0x01efec0003800000 */
[----:B------:R-:W-:Y:S01]  /*cac0*/  IMAD R52, R74, UR43, R53 ;  /* 0x0000002b4a347c24 */ /* 0x000fe2000f8e0235 */
[----:B------:R-:W-:Y:S03]  /*cad0*/  BSSY B0, `(.L_x_1103) ;  /* 0x0000011000007945 */ /* 0x000fe60003800000 */
[----:B------:R-:W-:-:S05]  /*cae0*/  VIADD R59, R52, -UR56 ;  /* 0x80000038343b7c36 */ /* 0x000fca0008000000 */
        /* <DEDUP_REMOVED lines=10> */
.L_x_1104:
[----:B------:R-:W-:-:S05]  /*cb90*/  IMAD.U32 R78, RZ, RZ, UR54 ;  /* 0x00000036ff4e7e24 */ /* 0x000fca000f8e00ff */
[----:B------:R-:W-:-:S13]  /*cba0*/  ISETP.NE.AND P1, PT, R78, 0x1, PT ;  /* 0x000000014e00780c */ /* 0x000fda0003f25270 */
[----:B------:R-:W1:Y:S02]  /*cbb0*/  @P1 LDC.64 R52, c[0x0][0x9e8] ;  /* 0x00027a00ff341b82 */ /* 0x000e640000000a00 */
[----:B-1----:R-:W-:-:S05]  /*cbc0*/  @P1 IMAD.HI.U32 R52, R59, R52, RZ ;  /* 0x000000343b341227 */ /* 0x002fca00078e00ff */
[----:B------:R-:W-:-:S07]  /*cbd0*/  @P1 SHF.R.U32.HI R59, RZ, R53, R52 ;  /* 0x00000035ff3b1219 */ /* 0x000fce0000011634 */
.L_x_1105:
[----:B------:R-:W-:Y:S05]  /*cbe0*/  BSYNC B0 ;  /* 0x0000000000007941 */ /* 0x000fea0003800000 */
.L_x_1103:
[----:B------:R-:W-:-:S04]  /*cbf0*/  IMAD R59, R59, R78, -R68 ;  /* 0x0000004e3b3b7224 */ /* 0x000fc800078e0a44 */
[----:B------:R-:W-:-:S05]  /*cc00*/  IMAD R59, R16, -0x2, R59 ;  /* 0xfffffffe103b7824 */ /* 0x000fca00078e023b */
[----:B------:R-:W-:Y:S02]  /*cc10*/  VIADDMNMX R57, R59, R78, R57, PT ;  /* 0x0000004e3b397246 */ /* 0x000fe40003800139 */
[----:B------:R-:W-:-:S07]  /*cc20*/  VIMNMX R58, R58, R59, !PT ;  /* 0x0000003b3a3a7248 */ /* 0x000fce0007fe0100 */
.L_x_1102:
        /* <DEDUP_REMOVED lines=8> */
[----:B0-----:R-:W-:Y:S02]  /*ccb0*/  FSEL R163, R6, -INF , !P6 ;  /* 0xff80000006a37808 */ /* 0x001fe40007000000 */
        /* <DEDUP_REMOVED lines=107> */
.L_x_1108:
[----:B------:R-:W-:-:S05]  /*d370*/  IMAD.U32 R50, RZ, RZ, UR54 ;  /* 0x00000036ff327e24 */ /* 0x000fca000f8e00ff */
[----:B------:R-:W-:-:S13]  /*d380*/  ISETP.NE.AND P2, PT, R50, 0x1, PT ;  /* 0x000000013200780c */ /* 0x000fda0003f45270 */
[----:B------:R-:W0:Y:S02]  /*d390*/  @P2 LDC.64 R6, c[0x0][0x9e8] ;  /* 0x00027a00ff062b82 */ /* 0x000e240000000a00 */
[----:B0-----:R-:W-:-:S05]  /*d3a0*/  @P2 IMAD.HI.U32 R6, R87, R6, RZ ;  /* 0x0000000657062227 */ /* 0x001fca00078e00ff */
[----:B------:R-:W-:-:S07]  /*d3b0*/  @P2 SHF.R.U32.HI R87, RZ, R7, R6 ;  /* 0x00000007ff572219 */ /* 0x000fce0000011606 */
.L_x_1109:
[----:B------:R-:W-:Y:S05]  /*d3c0*/  BSYNC B0 ;  /* 0x0000000000007941 */ /* 0x000fea0003800000 */
.L_x_1107:
[----:B------:R-:W-:-:S04]  /*d3d0*/  IMAD R87, R87, R50, -R68 ;  /* 0x0000003257577224 */ /* 0x000fc800078e0a44 */
[----:B------:R-:W-:-:S05]  /*d3e0*/  IMAD R87, R16, -0x2, R87 ;  /* 0xfffffffe10577824 */ /* 0x000fca00078e0257 */
[----:B------:R-:W-:Y:S02]  /*d3f0*/  VIADDMNMX R46, R87, R50, R46, PT ;  /* 0x00000032572e7246 */ /* 0x000fe4000380012e */
[----:B------:R-:W-:-:S07]  /*d400*/  VIMNMX R48, R48, R87, !PT ;  /* 0x0000005730307248 */ /* 0x000fce0007fe0100 */
.L_x_1106:
[----:B------:R-:W-:Y:S02]  /*d410*/  FMNMX.FTZ R6, R163, R3, !PT ;  /* 0x00000003a3067209 */ /* 0x000fe40007810000 */
[----:B------:R-:W-:Y:S02]  /*d420*/  ISETP.GT.AND P5, PT, R48, 0x10, P1 ;  /* 0x000000103000780c */ /* 0x000fe40000fa4270 */
[----:B------:R-:W-:Y:S02]  /*d430*/  FMNMX.FTZ R6, R169, R6, !PT ;  /* 0x00000006a9067209 */ /* 0x000fe40007810000 */
[----:B------:R-:W-:Y:S02]  /*d440*/  ISETP.LT.OR P5, PT, R46, 0x11, P5 ;  /* 0x000000112e00780c */ /* 0x000fe40002fa1670 */
[----:B------:R-:W-:Y:S02]  /*d450*/  FMNMX.FTZ R6, R173, R6, !PT ;  /* 0x00000006ad067209 */ /* 0x000fe40007810000 */
[----:B------:R-:W-:-:S02]  /*d460*/  ISETP.GT.AND P6, PT, R48, 0x1, P1 ;  /* 0x000000013000780c */ /* 0x000fc40000fc4270 */
[----:B------:R-:W-:Y:S02]  /*d470*/  FMNMX.FTZ R6, R195, R6, !PT ;  /* 0x00000006c3067209 */ /* 0x000fe40007810000 */
[----:B------:R-:W-:Y:S02]  /*d480*/  FSEL R157, R13, -INF , !P5 ;  /* 0xff8000000d9d7808 */ /* 0x000fe40006800000 */
[----:B------:R-:W-:Y:S02]  /*d490*/  FMNMX.FTZ R6, R179, R6, !PT ;  /* 0x00000006b3067209 */ /* 0x000fe40007810000 */
[----:B------:R-:W-:Y:S02]  /*d4a0*/  ISETP.GT.AND P5, PT, R48, 0x20, P1 ;  /* 0x000000203000780c */ /* 0x000fe40000fa4270 */
[----:B------:R-:W-:Y:S02]  /*d4b0*/  FMNMX.FTZ R6, R183, R6, !PT ;  /* 0x00000006b7067209 */ /* 0x000fe40007810000 */
[----:B------:R-:W-:-:S02]  /*d4c0*/  ISETP.LT.OR P6, PT, R46, 0x2, P6 ;  /* 0x000000022e00780c */ /* 0x000fc400037c1670 */
[----:B------:R-:W-:Y:S02]  /*d4d0*/  FMNMX.FTZ R6, R193, R6, !PT ;  /* 0x00000006c1067209 */ /* 0x000fe40007810000 */
[----:B------:R-:W-:Y:S02]  /*d4e0*/  ISETP.LT.OR P5, PT, R46, 0x21, P5 ;  /* 0x000000212e00780c */ /* 0x000fe40002fa1670 */
[----:B------:R-:W-:Y:S02]  /*d4f0*/  FMNMX.FTZ R6, R181, R6, !PT ;  /* 0x00000006b5067209 */ /* 0x000fe40007810000 */
[----:B------:R-:W-:Y:S02]  /*d500*/  FSEL R87, R9, -INF , !P6 ;  /* 0xff80000009577808 */ /* 0x000fe40007000000 */
[----:B------:R-:W-:Y:S02]  /*d510*/  FMNMX.FTZ R6, R177, R6, !PT ;  /* 0x00000006b1067209 */ /* 0x000fe40007810000 */
[----:B------:R-:W-:-:S02]  /*d520*/  FSEL R171, R28, -INF , !P5 ;  /* 0xff8000001cab7808 */ /* 0x000fc40006800000 */
[----:B------:R-:W-:Y:S02]  /*d530*/  FMNMX.FTZ R6, R167, R6, !PT ;  /* 0x00000006a7067209 */ /* 0x000fe40007810000 */
[----:B------:R-:W-:Y:S02]  /*d540*/  ISETP.GT.AND P5, PT, R48, RZ, P1 ;  /* 0x000000ff3000720c */ /* 0x000fe40000fa4270 */
[----:B------:R-:W-:Y:S02]  /*d550*/  FMNMX.FTZ R6, R165, R6, !PT ;  /* 0x00000006a5067209 */ /* 0x000fe40007810000 */
[----:B------:R-:W-:Y:S02]  /*d560*/  ISETP.LT.OR P5, PT, R46, 0x1, P5 ;  /* 0x000000012e00780c */ /* 0x000fe40002fa1670 */
[----:B------:R-:W-:Y:S02]  /*d570*/  FMNMX.FTZ R6, R161, R6, !PT ;  /* 0x00000006a1067209 */ /* 0x000fe40007810000 */
[----:B------:R-:W-:-:S02]  /*d580*/  ISETP.GT.AND P3, PT, R48, 0x8, P1 ;  /* 0x000000083000780c */ /* 0x000fc40000f64270 */
[----:B------:R-:W-:Y:S02]  /*d590*/  FMNMX.FTZ R6, R85, R6, !PT ;  /* 0x0000000655067209 */ /* 0x000fe40007810000 */
[----:B------:R-:W-:Y:S02]  /*d5a0*/  ISETP.GT.AND P4, PT, R48, 0x9, P1 ;  /* 0x000000093000780c */ /* 0x000fe40000f84270 */
[----:B------:R-:W-:Y:S02]  /*d5b0*/  FMNMX.FTZ R6, R83, R6, !PT ;  /* 0x0000000653067209 */ /* 0x000fe40007810000 */
[C---:B------:R-:W-:Y:S02]  /*d5c0*/  ISETP.LT.OR P3, PT, R46.reuse, 0x9, P3 ;  /* 0x000000092e00780c */ /* 0x040fe40001f61670 */
[----:B------:R-:W-:Y:S02]  /*d5d0*/  FMNMX.FTZ R6, R81, R6, !PT ;  /* 0x0000000651067209 */ /* 0x000fe40007810000 */
[----:B------:R-:W-:-:S02]  /*d5e0*/  ISETP.LT.OR P4, PT, R46, 0xa, P4 ;  /* 0x0000000a2e00780c */ /* 0x000fc40002781670 */
[----:B------:R-:W-:Y:S02]  /*d5f0*/  FMNMX.FTZ R6, R79, R6, !PT ;  /* 0x000000064f067209 */ /* 0x000fe40007810000 */
[----:B------:R-:W-:Y:S02]  /*d600*/  FSEL R153, R11, -INF , !P3 ;  /* 0xff8000000b997808 */ /* 0x000fe40005800000 */
[----:B------:R-:W-:Y:S02]  /*d610*/  FMNMX.FTZ R6, R77, R6, !PT ;  /* 0x000000064d067209 */ /* 0x000fe40007810000 */
[----:B------:R-:W-:Y:S02]  /*d620*/  ISETP.GT.AND P2, PT, R48, 0x11, P1 ;  /* 0x000000113000780c */ /* 0x000fe40000f44270 */
[----:B------:R-:W-:Y:S02]  /*d630*/  FMNMX.FTZ R6, R75, R6, !PT ;  /* 0x000000064b067209 */ /* 0x000fe40007810000 */
[----:B------:R-:W-:-:S02]  /*d640*/  FSEL R155, R10, -INF , !P4 ;  /* 0xff8000000a9b7808 */ /* 0x000fc40006000000 */
[----:B------:R-:W-:Y:S02]  /*d650*/  FMNMX.FTZ R6, R73, R6, !PT ;  /* 0x0000000649067209 */ /* 0x000fe40007810000 */
[----:B------:R-:W-:Y:S02]  /*d660*/  ISETP.GT.AND P3, PT, R48, 0x18, P1 ;  /* 0x000000183000780c */ /* 0x000fe40000f64270 */
[----:B------:R-:W-:Y:S02]  /*d670*/  FMNMX.FTZ R6, R71, R6, !PT ;  /* 0x0000000647067209 */ /* 0x000fe40007810000 */
[----:B------:R-:W-:Y:S02]  /*d680*/  ISETP.LT.OR P2, PT, R46, 0x12, P2 ;  /* 0x000000122e00780c */ /* 0x000fe40001741670 */
[----:B------:R-:W-:Y:S02]  /*d690*/  FMNMX.FTZ R6, R63, R6, !PT ;  /* 0x000000063f067209 */ /* 0x000fe40007810000 */
[----:B------:R-:W-:-:S02]  /*d6a0*/  ISETP.GT.AND P4, PT, R48, 0x19, P1 ;  /* 0x000000193000780c */ /* 0x000fc40000f84270 */
[----:B------:R-:W-:Y:S02]  /*d6b0*/  FMNMX.FTZ R6, R65, R6, !PT ;  /* 0x0000000641067209 */ /* 0x000fe40007810000 */
[----:B------:R-:W-:Y:S02]  /*d6c0*/  ISETP.LT.OR P3, PT, R46, 0x19, P3 ;  /* 0x000000192e00780c */ /* 0x000fe40001f61670 */
[----:B------:R-:W-:Y:S02]  /*d6d0*/  FMNMX.FTZ R6, R67, R6, !PT ;  /* 0x0000000643067209 */ /* 0x000fe40007810000 */
[----:B------:R-:W-:Y:S02]  /*d6e0*/  FSEL R159, R12, -INF , !P2 ;  /* 0xff8000000c9f7808 */ /* 0x000fe40005000000 */
[----:B------:R-:W-:Y:S02]  /*d6f0*/  FMNMX.FTZ R6, R69, R6, !PT ;  /* 0x0000000645067209 */ /* 0x000fe40007810000 */
[----:B------:R-:W-:-:S02]  /*d700*/  ISETP.LT.OR P4, PT, R46, 0x1a, P4 ;  /* 0x0000001a2e00780c */ /* 0x000fc40002781670 */
[----:B------:R-:W-:Y:S02]  /*d710*/  FMNMX.FTZ R6, R61, R6, !PT ;  /* 0x000000063d067209 */ /* 0x000fe40007810000 */
[----:B------:R-:W-:Y:S02]  /*d720*/  ISETP.GT.AND P2, PT, R48, 0x21, P1 ;  /* 0x000000213000780c */ /* 0x000fe40000f44270 */
[----:B------:R-:W-:Y:S02]  /*d730*/  FMNMX.FTZ R6, R59, R6, !PT ;  /* 0x000000063b067209 */ /* 0x000fe40007810000 */
[----:B------:R-:W-:Y:S02]  /*d740*/  ISETP.LT.OR P2, PT, R46, 0x22, P2 ;  /* 0x000000222e00780c */ /* 0x000fe40001741670 */
[----:B------:R-:W-:-:S04]  /*d750*/  FMNMX.FTZ R6, R53, R6, !PT ;  /* 0x0000000635067209 */ /* 0x000fc80007810000 */
[----:B------:R-:W-:-:S04]  /*d760*/  FMNMX.FTZ R6, R57, R6, !PT ;  /* 0x0000000639067209 */ /* 0x000fc80007810000 */
[----:B------:R-:W-:-:S04]  /*d770*/  FMNMX.FTZ R6, R55, R6, !PT ;  /* 0x0000000637067209 */ /* 0x000fc80007810000 */
[----:B------:R-:W-:-:S04]  /*d780*/  FMNMX.FTZ R6, R51, R6, !PT ;  /* 0x0000000633067209 */ /* 0x000fc80007810000 */
[----:B------:R-:W-:-:S04]  /*d790*/  FMNMX.FTZ R6, R49, R6, !PT ;  /* 0x0000000631067209 */ /* 0x000fc80007810000 */
[----:B------:R-:W-:Y:S02]  /*d7a0*/  FMNMX.FTZ R50, R47, R6, !PT ;  /* 0x000000062f327209 */ /* 0x000fe40007810000 */
[----:B------:R-:W0:Y:S03]  /*d7b0*/  LDC R6, c[0x0][0x988] ;  /* 0x00026200ff067b82 */ /* 0x000e260000000800 */
[----:B------:R-:W1:Y:S02]  /*d7c0*/  SHFL.BFLY PT, R7, R50, 0x2, 0x1f ;  /* 0x0c401f0032077f89 */ /* 0x000e6400000e0000 */
        /* <DEDUP_REMOVED lines=10> */
[----:B------:R-:W-:Y:S01]  /*d870*/  FSEL R163, R24, -INF , !P3 ;  /* 0xff80000018a37808 */ /* 0x000fe20005800000 */
[--C-:B------:R-:W-:Y:S01]  /*d880*/  FFMA.FTZ R180, R169, R6, -R50.reuse ;  /* 0x00000006a9b47223 */ /* 0x100fe20000010832 */
[----:B------:R-:W-:Y:S01]  /*d890*/  FMNMX.FTZ R8, R195, R4, !PT ;  /* 0x00000004c3087209 */ /* 0x000fe20007810000 */
[-CC-:B------:R-:W-:Y:S01]  /*d8a0*/  FFMA.FTZ R182, R173, R6.reuse, -R50.reuse ;  /* 0x00000006adb67223 */ /* 0x180fe20000010832 */
[----:B------:R-:W-:Y:S01]  /*d8b0*/  FSEL R169, R21, -INF , !P4 ;  /* 0xff80000015a97808 */ /* 0x000fe20006000000 */
[--C-:B------:R-:W-:Y:S01]  /*d8c0*/  FFMA.FTZ R176, R179, R6, -R50.reuse ;  /* 0x00000006b3b07223 */ /* 0x100fe20000010832 */
[----:B------:R-:W-:Y:S01]  /*d8d0*/  FMNMX.FTZ R8, R87, R8, !PT ;  /* 0x0000000857087209 */ /* 0x000fe20007810000 */
[-CC-:B------:R-:W-:Y:S01]  /*d8e0*/  FFMA.FTZ R21, R181, R6.reuse, -R50.reuse ;  /* 0x00000006b5157223 */ /* 0x180fe20000010832 */
[C---:B------:R-:W-:Y:S01]  /*d8f0*/  ISETP.GT.AND P3, PT, R48.reuse, 0x28, P1 ;  /* 0x000000283000780c */ /* 0x040fe20000f64270 */
[--C-:B------:R-:W-:Y:S01]  /*d900*/  FFMA.FTZ R178, R193, R6, -R50.reuse ;  /* 0x00000006c1b27223 */ /* 0x100fe20000010832 */
[----:B------:R-:W-:Y:S01]  /*d910*/  FMNMX.FTZ R8, R153, R8, !PT ;  /* 0x0000000899087209 */ /* 0x000fe20007810000 */
[-CC-:B------:R-:W-:Y:S01]  /*d920*/  FFMA.FTZ R172, R177, R6.reuse, -R50.reuse ;  /* 0x00000006b1ac7223 */ /* 0x180fe20000010832 */
[----:B------:R-:W-:Y:S01]  /*d930*/  ISETP.GT.AND P4, PT, R48, 0x29, P1 ;  /* 0x000000293000780c */ /* 0x000fe20000f84270 */
[--C-:B------:R-:W-:Y:S01]  /*d940*/  FFMA.FTZ R174, R165, R6, -R50.reuse ;  /* 0x00000006a5ae7223 */ /* 0x100fe20000010832 */
[----:B------:R-:W-:Y:S01]  /*d950*/  FMNMX.FTZ R8, R155, R8, !PT ;  /* 0x000000089b087209 */ /* 0x000fe20007810000 */
[-CC-:B------:R-:W-:Y:S01]  /*d960*/  FFMA.FTZ R168, R85, R6.reuse, -R50.reuse ;  /* 0x0000000655a87223 */ /* 0x180fe20000010832 */
[----:B------:R-:W-:Y:S01]  /*d970*/  ISETP.LT.OR P3, PT, R46, 0x29, P3 ;  /* 0x000000292e00780c */ /* 0x000fe20001f61670 */
[--C-:B------:R-:W-:Y:S01]  /*d980*/  FFMA.FTZ R170, R81, R6, -R50.reuse ;  /* 0x0000000651aa7223 */ /* 0x100fe20000010832 */
[----:B------:R-:W-:Y:S01]  /*d990*/  FMNMX.FTZ R8, R157, R8, !PT ;  /* 0x000000089d087209 */ /* 0x000fe20007810000 */
[-CC-:B------:R-:W-:Y:S01]  /*d9a0*/  FFMA.FTZ R164, R77, R6.reuse, -R50.reuse ;  /* 0x000000064da47223 */ /* 0x180fe20000010832 */
[----:B------:R-:W-:Y:S01]  /*d9b0*/  FSEL R173, R20, -INF , !P2 ;  /* 0xff80000014ad7808 */ /* 0x000fe20005000000 */
[--C-:B------:R-:W-:Y:S01]  /*d9c0*/  FFMA.FTZ R166, R73, R6, -R50.reuse ;  /* 0x0000000649a67223 */ /* 0x100fe20000010832 */
[----:B------:R-:W-:Y:S01]  /*d9d0*/  FMNMX.FTZ R8, R159, R8, !PT ;  /* 0x000000089f087209 */ /* 0x000fe20007810000 */
[--C-:B------:R-:W-:Y:S01]  /*d9e0*/  FFMA.FTZ R154, R49, R6, -R50.reuse ;  /* 0x00000006319a7223 */ /* 0x100fe20000010832 */
[----:B------:R-:W-:Y:S01]  /*d9f0*/  ISETP.GT.AND P2, PT, R48, 0x30, P1 ;  /* 0x000000303000780c */ /* 0x000fe20000f44270 */
[----:B------:R-:W-:Y:S01]  /*da00*/  FADD.FTZ R49, -R10, R3 ;  /* 0x000000030a317221 */ /* 0x000fe20000010100 */
[----:B------:R-:W-:Y:S01]  /*da10*/  FMNMX.FTZ R8, R163, R8, !PT ;  /* 0x00000008a3087209 */ /* 0x000fe20007810000 */
[-CC-:B------:R-:W-:Y:S01]  /*da20*/  FFMA.FTZ R158, R53, R6.reuse, -R50.reuse ;  /* 0x00000006359e7223 */ /* 0x180fe20000010832 */
[----:B------:R-:W-:Y:S01]  /*da30*/  FSEL R175, R32, -INF , !P3 ;  /* 0xff80000020af7808 */ /* 0x000fe20005800000 */
[--C-:B------:R-:W-:Y:S01]  /*da40*/  FFMA.FTZ R53, R57, R6, -R50.reuse ;  /* 0x0000000639357223 */ /* 0x100fe20000010832 */
[----:B------:R-:W-:Y:S01]  /*da50*/  FMNMX.FTZ R8, R169, R8, !PT ;  /* 0x00000008a9087209 */ /* 0x000fe20007810000 */
[--C-:B------:R-:W-:Y:S01]  /*da60*/  FFMA.FTZ R3, R47, R6, -R50.reuse ;  /* 0x000000062f037223 */ /* 0x100fe20000010832 */
[----:B------:R-:W-:Y:S01]  /*da70*/  ISETP.LT.OR P4, PT, R46, 0x2a, P4 ;  /* 0x0000002a2e00780c */ /* 0x000fe20002781670 */
[----:B------:R-:W-:Y:S01]  /*da80*/  MUFU.EX2 R9, R9 ;  /* 0x0000000900097308 */ /* 0x000fe20000000800 */
[----:B------:R-:W-:Y:S01]  /*da90*/  FMNMX.FTZ R8, R171, R8, !PT ;  /* 0x00000008ab087209 */ /* 0x000fe20007810000 */
[-CC-:B------:R-:W-:Y:S01]  /*daa0*/  FFMA.FTZ R152, R55, R6.reuse, -R50.reuse ;  /* 0x0000000637987223 */ /* 0x180fe20000010832 */
[----:B------:R-:W-:Y:S01]  /*dab0*/  ISETP.GT.AND P3, PT, R48, 0x31, P1 ;  /* 0x000000313000780c */ /* 0x000fe20000f64270 */
[--C-:B------:R-:W-:Y:S01]  /*dac0*/  FFMA.FTZ R156, R61, R6, -R50.reuse ;  /* 0x000000063d9c7223 */ /* 0x100fe20000010832 */
[----:B------:R-:W-:Y:S01]  /*dad0*/  FMNMX.FTZ R8, R173, R8, !PT ;  /* 0x00000008ad087209 */ /* 0x000fe20007810000 */
[-CC-:B------:R-:W-:Y:S01]  /*dae0*/  FFMA.FTZ R160, R63, R6.reuse, -R50.reuse ;  /* 0x000000063fa07223 */ /* 0x180fe20000010832 */
[----:B------:R-:W-:Y:S01]  /*daf0*/  ISETP.LT.OR P2, PT, R46, 0x31, P2 ;  /* 0x000000312e00780c */ /* 0x000fe20001741670 */
[----:B------:R-:W-:Y:S01]  /*db00*/  MUFU.EX2 R180, R180 ;  /* 0x000000b400b47308 */ /* 0x000fe20000000800 */
[----:B------:R-:W-:Y:S01]  /*db10*/  FSEL R179, R15, -INF , !P4 ;  /* 0xff8000000fb37808 */ /* 0x000fe20006000000 */
[--C-:B------:R-:W-:Y:S01]  /*db20*/  FFMA.FTZ R15, R183, R6, -R50.reuse ;  /* 0x00000006b70f7223 */ /* 0x100fe20000010832 */
[----:B------:R-:W-:Y:S01]  /*db30*/  FMNMX.FTZ R8, R175, R8, !PT ;  /* 0x00000008af087209 */ /* 0x000fe20007810000 */
[-CC-:B------:R-:W-:Y:S01]  /*db40*/  FFMA.FTZ R162, R67, R6.reuse, -R50.reuse ;  /* 0x0000000643a27223 */ /* 0x180fe20000010832 */
[----:B------:R-:W-:Y:S01]  /*db50*/  ISETP.GT.AND P5, PT, R48, 0x38, P1 ;  /* 0x000000383000780c */ /* 0x000fe20000fa4270 */
[-CC-:B------:R-:W-:Y:S01]  /*db60*/  FFMA.FTZ R63, R69, R6.reuse, -R50.reuse ;  /* 0x00000006453f7223 */ /* 0x180fe20000010832 */
[----:B------:R-:W-:Y:S01]  /*db70*/  FSEL R27, R27, -INF , !P2 ;  /* 0xff8000001b1b7808 */ /* 0x000fe20005000000 */
[----:B------:R-:W-:Y:S01]  /*db80*/  MUFU.EX2 R182, R182 ;  /* 0x000000b600b67308 */ /* 0x000fe20000000800 */
[----:B------:R-:W-:Y:S01]  /*db90*/  ISETP.LT.OR P3, PT, R46, 0x32, P3 ;  /* 0x000000322e00780c */ /* 0x000fe20001f61670 */
[--C-:B------:R-:W-:Y:S01]  /*dba0*/  FFMA.FTZ R59, R59, R6, -R50.reuse ;  /* 0x000000063b3b7223 */ /* 0x100fe20000010832 */
[----:B------:R-:W-:Y:S01]  /*dbb0*/  FMNMX.FTZ R8, R179, R8, !PT ;  /* 0x00000008b3087209 */ /* 0x000fe20007810000 */
[----:B------:R-:W-:Y:S01]  /*dbc0*/  FFMA.FTZ R51, R51, R6, -R50 ;  /* 0x0000000633337223 */ /* 0x000fe20000010832 */
[----:B------:R-:W-:-:S02]  /*dbd0*/  ISETP.GT.AND P4, PT, R48, 0x39, P1 ;  /* 0x000000393000780c */ /* 0x000fc40000f84270 */
[----:B------:R-:W-:Y:S01]  /*dbe0*/  ISETP.LT.OR P5, PT, R46, 0x39, P5 ;  /* 0x000000392e00780c */ /* 0x000fe20002fa1670 */
[----:B------:R-:W-:Y:S01]  /*dbf0*/  MUFU.EX2 R13, R13 ;  /* 0x0000000d000d7308 */ /* 0x000fe20000000800 */
[----:B------:R-:W-:Y:S02]  /*dc00*/  FSEL R183, R14, -INF , !P3 ;  /* 0xff8000000eb77808 */ /* 0x000fe40005800000 */
[----:B------:R-:W-:Y:S02]  /*dc10*/  FMNMX.FTZ R8, R27, R8, !PT ;  /* 0x000000081b087209 */ /* 0x000fe40007810000 */
[----:B------:R-:W-:Y:S02]  /*dc20*/  ISETP.GT.AND P2, PT, R48, 0x40, P1 ;  /* 0x000000403000780c */ /* 0x000fe40000f44270 */
[----:B------:R-:W-:Y:S01]  /*dc30*/  FSEL R31, R31, -INF , !P5 ;  /* 0xff8000001f1f7808 */ /* 0x000fe20006800000 */
[----:B------:R-:W-:Y:S01]  /*dc40*/  MUFU.EX2 R176, R176 ;  /* 0x000000b000b07308 */ /* 0x000fe20000000800 */
[----:B------:R-:W-:-:S02]  /*dc50*/  ISETP.LT.OR P4, PT, R46, 0x3a, P4 ;  /* 0x0000003a2e00780c */ /* 0x000fc40002781670 */
[----:B------:R-:W-:Y:S02]  /*dc60*/  FMNMX.FTZ R8, R183, R8, !PT ;  /* 0x00000008b7087209 */ /* 0x000fe40007810000 */
[----:B------:R-:W-:Y:S02]  /*dc70*/  ISETP.GT.AND P3, PT, R48, 0x41, P1 ;  /* 0x000000413000780c */ /* 0x000fe40000f64270 */
[----:B------:R-:W-:Y:S01]  /*dc80*/  ISETP.LT.OR P2, PT, R46, 0x41, P2 ;  /* 0x000000412e00780c */ /* 0x000fe20001741670 */
[----:B------:R-:W-:Y:S01]  /*dc90*/  MUFU.EX2 R15, R15 ;  /* 0x0000000f000f7308 */ /* 0x000fe20000000800 */
[----:B------:R-:W-:Y:S02]  /*dca0*/  FSEL R181, R26, -INF , !P4 ;  /* 0xff8000001ab57808 */ /* 0x000fe40006000000 */
[----:B------:R-:W-:Y:S02]  /*dcb0*/  FMNMX.FTZ R8, R31, R8, !PT ;  /* 0x000000081f087209 */ /* 0x000fe40007810000 */
[----:B------:R-:W-:-:S02]  /*dcc0*/  ISETP.GT.AND P5, PT, R48, 0x48, P1 ;  /* 0x000000483000780c */ /* 0x000fc40000fa4270 */
[----:B------:R-:W-:Y:S01]  /*dcd0*/  FSEL R193, R30, -INF , !P2 ;  /* 0xff8000001ec17808 */ /* 0x000fe20005000000 */
[----:B------:R-:W-:Y:S01]  /*dce0*/  MUFU.EX2 R178, R178 ;  /* 0x000000b200b27308 */ /* 0x000fe20000000800 */
[----:B------:R-:W-:Y:S02]  /*dcf0*/  ISETP.LT.OR P3, PT, R46, 0x42, P3 ;  /* 0x000000422e00780c */ /* 0x000fe40001f61670 */
[----:B------:R-:W-:Y:S02]  /*dd00*/  FMNMX.FTZ R8, R181, R8, !PT ;  /* 0x00000008b5087209 */ /* 0x000fe40007810000 */
[----:B------:R-:W-:Y:S02]  /*dd10*/  ISETP.GT.AND P4, PT, R48, 0x49, P1 ;  /* 0x000000493000780c */ /* 0x000fe40000f84270 */
[----:B------:R-:W-:Y:S01]  /*dd20*/  ISETP.LT.OR P5, PT, R46, 0x49, P5 ;  /* 0x000000492e00780c */ /* 0x000fe20002fa1670 */
[----:B------:R-:W-:Y:S01]  /*dd30*/  MUFU.EX2 R21, R21 ;  /* 0x0000001500157308 */ /* 0x000fe20000000800 */
[----:B------:R-:W-:Y:S01]  /*dd40*/  FSEL R177, R25, -INF , !P3 ;  /* 0xff80000019b17808 */ /* 0x000fe20005800000 */
[----:B------:R-:W-:Y:S01]  /*dd50*/  FFMA.FTZ R25, R167, R6, -R50 ;  /* 0x00000006a7197223 */ /* 0x000fe20000010832 */
[----:B------:R-:W-:-:S02]  /*dd60*/  FMNMX.FTZ R8, R193, R8, !PT ;  /* 0x00000008c1087209 */ /* 0x000fc40007810000 */
[----:B------:R-:W-:Y:S02]  /*dd70*/  ISETP.GT.AND P2, PT, R48, 0x50, P1 ;  /* 0x000000503000780c */ /* 0x000fe40000f44270 */
        /* <DEDUP_REMOVED lines=29> */
[----:B------:R-:W-:-:S02]  /*df50*/  FSEL R83, R36, -INF , !P4 ;  /* 0xff80000024537808 */ /* 0x000fc40006000000 */
[----:B------:R-:W-:Y:S02]  /*df60*/  FMNMX.FTZ R8, R85, R8, !PT ;  /* 0x0000000855087209 */ /* 0x000fe40007810000 */
[----:B------:R-:W-:Y:S02]  /*df70*/  ISETP.GT.AND P5, PT, R48, 0x68, P1 ;  /* 0x000000683000780c */ /* 0x000fe40000fa4270 */
[----:B------:R-:W-:Y:S01]  /*df80*/  FSEL R39, R39, -INF , !P2 ;  /* 0xff80000027277808 */ /* 0x000fe20005000000 */
[----:B------:R-:W-:Y:S01]  /*df90*/  MUFU.EX2 R170, R170 ;  /* 0x000000aa00aa7308 */ /* 0x000fe20000000800 */
[----:B------:R-:W-:Y:S02]  /*dfa0*/  ISETP.LT.OR P3, PT, R46, 0x62, P3 ;  /* 0x000000622e00780c */ /* 0x000fe40001f61670 */
[----:B------:R-:W-:Y:S02]  /*dfb0*/  FMNMX.FTZ R8, R83, R8, !PT ;  /* 0x0000000853087209 */ /* 0x000fe40007810000 */
[----:B------:R-:W-:-:S02]  /*dfc0*/  ISETP.GT.AND P4, PT, R48, 0x69, P1 ;  /* 0x000000693000780c */ /* 0x000fc40000f84270 */
[----:B------:R-:W-:Y:S01]  /*dfd0*/  ISETP.LT.OR P5, PT, R46, 0x69, P5 ;  /* 0x000000692e00780c */ /* 0x000fe20002fa1670 */
[----:B------:R-:W-:Y:S01]  /*dfe0*/  MUFU.EX2 R164, R164 ;  /* 0x000000a400a47308 */ /* 0x000fe20000000800 */
[----:B------:R-:W-:Y:S01]  /*dff0*/  FSEL R81, R37, -INF , !P3 ;  /* 0xff80000025517808 */ /* 0x000fe20005800000 */
[--C-:B------:R-:W-:Y:S01]  /*e000*/  FFMA.FTZ R37, R79, R6, -R50.reuse ;  /* 0x000000064f257223 */ /* 0x100fe20000010832 */
[----:B------:R-:W-:Y:S02]  /*e010*/  FMNMX.FTZ R8, R39, R8, !PT ;  /* 0x0000000827087209 */ /* 0x000fe40007810000 */
[----:B------:R-:W-:Y:S02]  /*e020*/  ISETP.GT.AND P2, PT, R48, 0x70, P1 ;  /* 0x000000703000780c */ /* 0x000fe40000f44270 */
[----:B------:R-:W-:Y:S01]  /*e030*/  FSEL R79, R41, -INF , !P5 ;  /* 0xff800000294f7808 */ /* 0x000fe20006800000 */
[----:B------:R-:W-:Y:S01]  /*e040*/  FFMA.FTZ R41, R75, R6, -R50 ;  /* 0x000000064b297223 */ /* 0x000fe20000010832 */
[----:B------:R-:W-:Y:S01]  /*e050*/  ISETP.LT.OR P4, PT, R46, 0x6a, P4 ;  /* 0x0000006a2e00780c */ /* 0x000fe20002781670 */
[----:B------:R-:W-:Y:S01]  /*e060*/  MUFU.EX2 R37, R37 ;  /* 0x0000002500257308 */ /* 0x000fe20000000800 */
[----:B------:R-:W-:-:S02]  /*e070*/  FMNMX.FTZ R8, R81, R8, !PT ;  /* 0x0000000851087209 */ /* 0x000fc40007810000 */
[----:B------:R-:W-:Y:S02]  /*e080*/  ISETP.GT.AND P3, PT, R48, 0x71, P1 ;  /* 0x000000713000780c */ /* 0x000fe40000f64270 */
[----:B------:R-:W-:Y:S02]  /*e090*/  ISETP.LT.OR P2, PT, R46, 0x71, P2 ;  /* 0x000000712e00780c */ /* 0x000fe40001741670 */
[----:B------:R-:W-:Y:S01]  /*e0a0*/  FSEL R77, R38, -INF , !P4 ;  /* 0xff800000264d7808 */ /* 0x000fe20006000000 */
[----:B------:R-:W-:Y:S01]  /*e0b0*/  MUFU.EX2 R41, R41 ;  /* 0x0000002900297308 */ /* 0x000fe20000000800 */
[----:B------:R-:W-:Y:S02]  /*e0c0*/  FMNMX.FTZ R8, R79, R8, !PT ;  /* 0x000000084f087209 */ /* 0x000fe40007810000 */
[----:B------:R-:W-:Y:S02]  /*e0d0*/  ISETP.GT.AND P5, PT, R48, 0x78, P1 ;  /* 0x000000783000780c */ /* 0x000fe40000fa4270 */
[----:B------:R-:W-:-:S02]  /*e0e0*/  ISETP.LT.OR P3, PT, R46, 0x72, P3 ;  /* 0x000000722e00780c */ /* 0x000fc40001f61670 */
[----:B------:R-:W-:Y:S01]  /*e0f0*/  FSEL R197, R42, -INF , !P2 ;  /* 0xff8000002ac57808 */ /* 0x000fe20005000000 */
[----:B------:R-:W-:Y:S01]  /*e100*/  MUFU.EX2 R166, R166 ;  /* 0x000000a600a67308 */ /* 0x000fe20000000800 */
[----:B------:R-:W-:Y:S02]  /*e110*/  FMNMX.FTZ R8, R77, R8, !PT ;  /* 0x000000084d087209 */ /* 0x000fe40007810000 */
        /* <DEDUP_REMOVED lines=111> */
[----:B------:R-:W-:-:S06]  /*e810*/  FADD.FTZ R2, R164, R61 ;  /* 0x0000003da4027221 */ /* 0x000fcc0000010000 */
        /* <DEDUP_REMOVED lines=14> */
[----:B------:R1:W-:Y:S01]  /*e900*/  MUFU.EX2 R42, R39 ;  /* 0x00000027002a7308 */ /* 0x0003e20000000800 */
[----:B--2---:R-:W-:-:S07]  /*e910*/  FADD.FTZ R35, R31, R0 ;  /* 0x000000001f237221 */ /* 0x004fce0000010000 */
[----:B------:R-:W2:Y:S01]  /*e920*/  MUFU.EX2 R163, R163 ;  /* 0x000000a300a37308 */ /* 0x000ea20000000800 */
[----:B-1----:R-:W-:Y:S01]  /*e930*/  FADD.FTZ R39, R41, R2 ;  /* 0x0000000229277221 */ /* 0x002fe20000010000 */
[----:B0-----:R-:W-:-:S03]  /*e940*/  FADD.FTZ R0, R38, R35 ;  /* 0x0000002326007221 */ /* 0x001fc60000010000 */
[----:B------:R-:W-:-:S03]  /*e950*/  FADD.FTZ R2, R166, R39 ;  /* 0x00000027a6027221 */ /* 0x000fc60000010000 */
[----:B------:R-:W0:Y:S01]  /*e960*/  MUFU.EX2 R40, R40 ;  /* 0x0000002800287308 */ /* 0x000e220000000800 */
[----:B------:R-:W-:-:S04]  /*e970*/  FADD.FTZ R39, R43, R2 ;  /* 0x000000022b277221 */ /* 0x000fc80000010000 */
[----:B------:R-:W-:-:S03]  /*e980*/  FADD.FTZ R2, R160, R39 ;  /* 0x00000027a0027221 */ /* 0x000fc60000010000 */
[----:B------:R-:W1:Y:S01]  /*e990*/  MUFU.EX2 R81, R81 ;  /* 0x0000005100517308 */ /* 0x000e620000000800 */
[----:B------:R-:W-:Y:S01]  /*e9a0*/  FADD.FTZ R39, R45, R2 ;  /* 0x000000022d277221 */ /* 0x000fe20000010000 */
[----:B--2---:R-:W-:-:S03]  /*e9b0*/  FADD.FTZ R35, R163, R0 ;  /* 0x00000000a3237221 */ /* 0x004fc60000010000 */
[----:B------:R-:W-:-:S03]  /*e9c0*/  FADD.FTZ R2, R162, R39 ;  /* 0x00000027a2027221 */ /* 0x000fc60000010000 */
[----:B------:R-:W2:Y:S01]  /*e9d0*/  MUFU.EX2 R44, R79 ;  /* 0x0000004f002c7308 */ /* 0x000ea20000000800 */
[----:B------:R-:W-:Y:S01]  /*e9e0*/  FADD.FTZ R39, R63, R2 ;  /* 0x000000023f277221 */ /* 0x000fe20000010000 */
[----:B0-----:R-:W-:-:S03]  /*e9f0*/  FADD.FTZ R35, R40, R35 ;  /* 0x0000002328237221 */ /* 0x001fc60000010000 */
[----:B------:R-:W-:Y:S01]  /*ea00*/  FADD.FTZ R0, R156, R39 ;  /* 0x000000279c007221 */ /* 0x000fe20000010000 */
[----:B------:R-:W-:Y:S02]  /*ea10*/  FADD.FTZ R35, R42, R35 ;  /* 0x000000232a237221 */ /* 0x000fe40000010000 */
[----:B------:R-:W0:Y:S01]  /*ea20*/  MUFU.EX2 R77, R77 ;  /* 0x0000004d004d7308 */ /* 0x000e220000000800 */
[----:B------:R-:W-:Y:S01]  /*ea30*/  FADD.FTZ R39, R59, R0 ;  /* 0x000000003b277221 */ /* 0x000fe20000010000 */
[----:B-1----:R-:W-:-:S03]  /*ea40*/  FADD.FTZ R35, R81, R35 ;  /* 0x0000002351237221 */ /* 0x002fc60000010000 */
[----:B------:R-:W-:-:S03]  /*ea50*/  FADD.FTZ R0, R158, R39 ;  /* 0x000000279e007221 */ /* 0x000fc60000010000 */
        /* <DEDUP_REMOVED lines=16> */
[----:B0-----:R-:W-:-:S03]  /*eb60*/  FADD.FTZ R2, R3, R2 ;  /* 0x0000000203027221 */ /* 0x001fc60000010000 */
[----:B-1----:R-:W-:Y:S01]  /*eb70*/  FADD.FTZ R0, R10, R35 ;  /* 0x000000230a007221 */ /* 0x002fe20000010000 */
[----:B------:R-:W-:Y:S06]  /*eb80*/  @!P0 BRA `(.L_x_1110) ;  /* 0x0000000000048947 */ /* 0x000fec0003800000 */
[----:B------:R-:W-:Y:S01]  /*eb90*/  BPT.TRAP 0x1 ;  /* 0x000000040000795c */ /* 0x000fe20000300000 */
.L_x_1110:
        /* <DEDUP_REMOVED lines=102> */
[----:B------:R-:W-:Y:S01]  /*f200*/  FMUL.FTZ R149, R149, R8 ;  /* 0x0000000895957220 */ /* 0x000fe20000410000 */
[----:B------:R-:W-:-:S02]  /*f210*/  VIADD R5, R5, 0xffffffff ;  /* 0xffffffff05057836 */ /* 0x000fc40000000000 */
[----:B------:R-:W-:Y:S02]  /*f220*/  IMAD.MOV.U32 R4, RZ, RZ, R11 ;  /* 0x000000ffff047224 */ /* 0x000fe400078e000b */
[----:B------:R-:W-:Y:S01]  /*f230*/  IMAD.MOV.U32 R3, RZ, RZ, R7 ;  /* 0x000000ffff037224 */ /* 0x000fe200078e0007 */
[----:B------:R-:W-:Y:S06]  /*f240*/  @P1 BRA `(.L_x_1111) ;  /* 0xffffffc400cc1947 */ /* 0x000fec000383ffff */
.L_x_1092:
[----:B------:R-:W-:Y:S06]  /*f250*/  BAR.ARV 0x8, 0x180 ;  /* 0x0206000000007b1d */ /* 0x000fec0000002000 */
[----:B------:R-:W-:Y:S05]  /*f260*/  @!P0 BRA `(.L_x_1112) ;  /* 0x0000000000048947 */ /* 0x000fea0003800000 */
[----:B------:R-:W-:Y:S01]  /*f270*/  BPT.TRAP 0x1 ;  /* 0x000000040000795c */ /* 0x000fe20000300000 */
.L_x_1112:
[----:B------:R-:W-:Y:S01]  /*f280*/  ULEA UR5, UR45, UR41, 0x3 ;  /* 0x000000292d057291 */ /* 0x000fe2000f8e183f */
[----:B------:R-:W-:-:S05]  /*f290*/  IMAD.U32 R3, RZ, RZ, UR46 ;  /* 0x0000002eff037e24 */ /* 0x000fca000f8e00ff */
[----:B------:R-:W-:-:S04]  /*f2a0*/  SHF.L.U32 R3, R3, 0x1f, RZ ;  /* 0x0000001f03037819 */ /* 0x000fc800000006ff */
[----:B------:R0:W1:Y:S01]  /*f2b0*/  SYNCS.PHASECHK.TRANS64.TRYWAIT P1, [UR5+0x28850], R3 ;  /* 0x02885003ff0075a7 */ /* 0x0000620008020145 */
[----:B------:R-:W-:Y:S05]  /*f2c0*/  @!P0 BRA `(.L_x_1113) ;  /* 0x0000000000048947 */ /* 0x000fea0003800000 */
[----:B------:R-:W-:Y:S01]  /*f2d0*/  BPT.TRAP 0x1 ;  /* 0x000000040000795c */ /* 0x000fe20000300000 */
.L_x_1113:
[----:B-1----:R-:W-:Y:S05]  /*f2e0*/  @P1 BRA `(.L_x_1114) ;  /* 0x0000000000081947 */ /* 0x002fea0003800000 */
[----:B------:R-:W1:Y:S02]  /*f2f0*/  SYNCS.PHASECHK.TRANS64.TRYWAIT P1, [UR5+0x28850], R3 ;  /* 0x02885003ff0075a7 */ /* 0x000e640008020145 */
[----:B-1----:R-:W-:Y:S05]  /*f300*/  @!P1 BRA `(.L_x_1115) ;  /* 0x0000006c00bc9947 */ /* 0x002fea0003800000 */
.L_x_1114:
[----:B------:R-:W-:Y:S01]  /*f310*/  UIADD3 UR41, UR41, 0x400, URZ ;  /* 0x0000040029297890 */ /* 0x000fe2000fffe03f */
[----:B------:R-:W-:Y:S01]  /*f320*/  WARPGROUP.ARRIVE ;  /* 0x00000000000079c5 */ /* 0x000fe20000000000 */
[----:B------:R-:W-:Y:S01]  /*f330*/  UMOV UR7, 0x40000040 ;  /* 0x4000004000077882 */ /* 0x000fe20000000000 */
[----:B01----:R-:W0:Y:S01]  /*f340*/  SHFL.BFLY PT, R3, R2, 0x2, 0x1f ;  /* 0x0c401f0002037f89 */ /* 0x003e2200000e0000 */
[----:B------:R-:W-:Y:S01]  /*f350*/  USHF.R.U32.HI UR41, URZ, 0x4, UR41 ;  /* 0x000000043f297899 */ /* 0x000fe20008011629 */
[----:B------:R-:W-:Y:S02]  /*f360*/  IMAD.MOV.U32 R9, RZ, RZ, RZ ;  /* 0x000000ffff097224 */ /* 0x000fe400078e00ff */
[----:B------:R-:W1:Y:S01]  /*f370*/  SHFL.BFLY PT, R5, R0, 0x2, 0x1f ;  /* 0x0c401f0000057f89 */ /* 0x000e6200000e0000 */
[----:B------:R-:W-:Y:S01]  /*f380*/  ULOP3.LUT UR41, UR41, 0x3fff, URZ, 0xc0, !UPT ;  /* 0x00003fff29297892 */ /* 0x000fe2000f8ec03f */
[----:B------:R-:W-:-:S03]  /*f390*/  IMAD.MOV.U32 R36, RZ, RZ, -0x800000 ;  /* 0xff800000ff247424 */ /* 0x000fc600078e00ff */
[----:B------:R-:W-:-:S04]  /*f3a0*/  ULOP3.LUT UR4, UR41, 0x4000000, URZ, 0xfc, !UPT ;  /* 0x0400000029047892 */ /* 0x000fc8000f8efc3f */
[----:B------:R-:W-:-:S07]  /*f3b0*/  ULEA UR4, UR45, UR4, 0xb ;  /* 0x000000042d047291 */ /* 0x000fce000f8e583f */
[----:B------:R-:W-:Y:S02]  /*f3c0*/  UMOV UR6, UR4 ;  /* 0x0000000400067c82 */ /* 0x000fe40008000000 */
[----:B------:R-:W-:Y:S01]  /*f3d0*/  HGMMA.64x128x16.F32 R88, R180, gdesc[UR4].tnspB, R88, gsb0 ;  /* 0x41e00004b4587df0 */ /* 0x000fe20008000858 */
[----:B------:R-:W-:Y:S01]  /*f3e0*/  UIADD3 UR6, UR4, 0x80, URZ ;  /* 0x0000008004067890 */ /* 0x000fe2000fffe03f */
[----:B0-----:R-:W-:Y:S01]  /*f3f0*/  FADD.FTZ R3, R3, R2 ;  /* 0x0000000203037221 */ /* 0x001fe20000010000 */
[----:B------:R-:W-:Y:S01]  /*f400*/  UMOV UR7, 0x40000040 ;  /* 0x4000004000077882 */ /* 0x000fe20000000000 */
[----:B------:R-:W-:Y:S02]  /*f410*/  IMAD.MOV.U32 R2, RZ, RZ, RZ ;  /* 0x000000ffff027224 */ /* 0x000fe400078e00ff */
[----:B-1----:R-:W-:Y:S01]  /*f420*/  FADD.FTZ R5, R5, R0 ;  /* 0x0000000005057221 */ /* 0x002fe20000010000 */
[----:B------:R-:W0:Y:S01]  /*f430*/  SHFL.BFLY PT, R4, R3, 0x1, 0x1f ;  /* 0x0c201f0003047f89 */ /* 0x000e2200000e0000 */
[----:B------:R-:W-:-:S03]  /*f440*/  IMAD.MOV.U32 R0, RZ, RZ, -0x800000 ;  /* 0xff800000ff007424 */ /* 0x000fc600078e00ff */
[----:B------:R-:W1:Y:S01]  /*f450*/  SHFL.BFLY PT, R8, R5, 0x1, 0x1f ;  /* 0x0c201f0005087f89 */ /* 0x000e6200000e0000 */
[----:B0-----:R-:W-:Y:S01]  /*f460*/  FADD.FTZ R12, R3, R4 ;  /* 0x00000004030c7221 */ /* 0x001fe20000010000 */
[----:B-1----:R-:W-:-:S04]  /*f470*/  FADD.FTZ R13, R5, R8 ;  /* 0x00000008050d7221 */ /* 0x002fc80000010000 */
[----:B------:R-:W-:Y:S02]  /*f480*/  FSETP.NE.FTZ.AND P1, PT, R12, RZ, PT ;  /* 0x000000ff0c00720b */ /* 0x000fe40003f35000 */
        /* <DEDUP_REMOVED lines=48> */
.L_x_1116:
        /* <DEDUP_REMOVED lines=14> */
[----:B------:R-:W-:Y:S01]  /*f870*/  USEL UR4, URZ, 0x1, UP0 ;  /* 0x000000013f047887 */ /* 0x000fe20008000000 */
        /* <DEDUP_REMOVED lines=59> */
.L_x_1038:
[----:B------:R-:W0:Y:S01]  /*fc30*/  S2R R2, SR_CgaCtaId ;  /* 0x0000000000027919 */ /* 0x000e220000008800 */
[----:B------:R-:W-:Y:S01]  /*fc40*/  MOV R37, 0x400 ;  /* 0x0000040000257802 */ /* 0x000fe20000000f00 */
[----:B------:R-:W-:Y:S01]  /*fc50*/  BSSY B0, `(.L_x_1117) ;  /* 0x00001c5000007945 */ /* 0x000fe20003800000 */
[----:B------:R-:W-:Y:S02]  /*fc60*/  BAR.SYNC.DEFER_BLOCKING 0x5, 0x180 ;  /* 0x0146000000007b1d */ /* 0x000fe40000010000 */
[----:B0-----:R-:W-:-:S05]  /*fc70*/  LEA R37, R2, R37, 0x18 ;  /* 0x0000002502257211 */ /* 0x001fca00078ec0ff */
[----:B------:R-:W0:Y:S02]  /*fc80*/  LDS R2, [R37+0x288d0] ;  /* 0x0288d00025027984 */ /* 0x000e240000000800 */
[----:B0-----:R-:W-:Y:S01]  /*fc90*/  R2UR UR4, R2 ;  /* 0x00000000020472ca */ /* 0x001fe200000e0000 */
[----:B------:R-:W-:Y:S06]  /*fca0*/  BAR.ARV 0x4, 0x180 ;  /* 0x0106000000007b1d */ /* 0x000fec0000002000 */
[----:B------:R-:W-:Y:S08]  /*fcb0*/  @P0 BRA `(.L_x_1118) ;  /* 0x0000001000a40947 */ /* 0x000ff00003800000 */
[----:B------:R-:W0:Y:S01]  /*fcc0*/  S2R R2, SR_SWINHI ;  /* 0x0000000000027919 */ /* 0x000e220000002f00 */
[----:B------:R-:W-:Y:S01]  /*fcd0*/  IMAD R3, R184, 0x40, R18 ;  /* 0x00000040b8037824 */ /* 0x000fe200078e0212 */
[----:B------:R-:W1:Y:S01]  /*fce0*/  LDC R44, c[0x0][0xbe8] ;  /* 0x0002fa00ff2c7b82 */ /* 0x000e620000000800 */
[----:B------:R-:W-:Y:S01]  /*fcf0*/  F2FP.F16.F32.PACK_AB R6, R93, R6 ;  /* 0x000000065d06723e */ /* 0x000fe200000000ff */
[----:B------:R-:W-:Y:S01]  /*fd00*/  USHF.R.S32.HI UR12, URZ, 0x1f, UR38 ;  /* 0x0000001f3f0c7899 */ /* 0x000fe20008011426 */
[----:B------:R-:W-:Y:S01]  /*fd10*/  F2FP.F16.F32.PACK_AB R136, R137, R136 ;  /* 0x000000888988723e */ /* 0x000fe200000000ff */
[----:B------:R-:W-:Y:S01]  /*fd20*/  ULDC.64 UR8, c[0x0][0xb90] ;  /* 0x0002e40000087ab9 */ /* 0x000fe20000000a00 */
[----:B------:R-:W-:Y:S01]  /*fd30*/  USHF.R.S32.HI UR13, URZ, 0x1f, UR44 ;  /* 0x0000001f3f0d7899 */ /* 0x000fe2000801142c */
[----:B------:R-:W-:Y:S01]  /*fd40*/  F2FP.F16.F32.PACK_AB R137, R139, R138 ;  /* 0x0000008a8b89723e */ /* 0x000fe200000000ff */
[----:B------:R-:W-:Y:S01]  /*fd50*/  UIMAD UR5, UR12, UR8, URZ ;  /* 0x000000080c0572a4 */ /* 0x000fe2000f8e023f */
[----:B------:R-:W-:Y:S01]  /*fd60*/  F2FP.F16.F32.PACK_AB R144, R145, R144 ;  /* 0x000000909190723e */ /* 0x000fe200000000ff */
[----:B------:R-:W-:Y:S01]  /*fd70*/  UIMAD.WIDE.U32 UR6, UR38, UR8, URZ ;  /* 0x00000008260672a5 */ /* 0x000fe2000f8e003f */
[----:B------:R-:W-:Y:S01]  /*fd80*/  F2FP.F16.F32.PACK_AB R138, R141, R140 ;  /* 0x0000008c8d8a723e */ /* 0x000fe200000000ff */
[----:B------:R-:W-:Y:S01]  /*fd90*/  UIMAD UR5, UR38, UR9, UR5 ;  /* 0x00000009260572a4 */ /* 0x000fe2000f8e0205 */
[----:B------:R-:W-:Y:S01]  /*fda0*/  F2FP.F16.F32.PACK_AB R139, R143, R142 ;  /* 0x0000008e8f8b723e */ /* 0x000fe200000000ff */
[----:B------:R-:W-:Y:S01]  /*fdb0*/  ULDC.64 UR10, c[0x0][0xb98] ;  /* 0x0002e600000a7ab9 */ /* 0x000fe20000000a00 */
[----:B------:R-:W-:Y:S01]  /*fdc0*/  F2FP.F16.F32.PACK_AB R145, R147, R146 ;  /* 0x000000929391723e */ /* 0x000fe200000000ff */
[----:B------:R-:W-:Y:S01]  /*fdd0*/  UIMAD UR8, UR13, UR10, URZ ;  /* 0x0000000a0d0872a4 */ /* 0x000fe2000f8e023f */
[----:B------:R-:W-:Y:S01]  /*fde0*/  F2FP.F16.F32.PACK_AB R146, R149, R148 ;  /* 0x000000949592723e */ /* 0x000fe200000000ff */
[----:B------:R-:W-:Y:S01]  /*fdf0*/  UIADD3 UR7, UR7, UR5, URZ ;  /* 0x0000000507077290 */ /* 0x000fe2000fffe03f */
[----:B------:R-:W-:Y:S01]  /*fe00*/  F2FP.F16.F32.PACK_AB R147, R151, R150 ;  /* 0x000000969793723e */ /* 0x000fe200000000ff */
[----:B------:R-:W-:-:S02]  /*fe10*/  UIMAD UR8, UR44, UR11, UR8 ;  /* 0x0000000b2c0872a4 */ /* 0x000fc4000f8e0208 */
[----:B------:R-:W-:Y:S01]  /*fe20*/  UIMAD.WIDE.U32 UR6, UR44, UR10, UR6 ;  /* 0x0000000a2c0672a5 */ /* 0x000fe2000f8e0006 */
[----:B------:R-:W-:Y:S02]  /*fe30*/  ULDC UR5, c[0x0][0xa88] ;  /* 0x0002a20000057ab9 */ /* 0x000fe40000000800 */
[----:B------:R-:W-:Y:S01]  /*fe40*/  ULDC.64 UR10, c[0x0][0xaf0] ;  /* 0x0002bc00000a7ab9 */ /* 0x000fe20000000a00 */
[----:B------:R-:W-:Y:S02]  /*fe50*/  MOV R34, R37 ;  /* 0x0000002500227202 */ /* 0x000fe40000000f00 */
[----:B0-----:R-:W-:-:S03]  /*fe60*/  MOV R35, R2 ;  /* 0x0000000200237202 */ /* 0x001fc60000000f00 */
[----:B------:R-:W-:-:S04]  /*fe70*/  IMAD.WIDE R4, R188, 0x2, R34 ;  /* 0x00000002bc047825 */ /* 0x000fc800078e0222 */
[----:B------:R-:W-:Y:S01]  /*fe80*/  IMAD.WIDE R34, R3, 0x2, R34 ;  /* 0x0000000203227825 */ /* 0x000fe200078e0222 */
[C---:B------:R-:W-:Y:S02]  /*fe90*/  LOP3.LUT R3, R4.reuse, 0x380, RZ, 0xc0, !PT ;  /* 0x0000038004037812 */ /* 0x040fe400078ec0ff */
[C---:B------:R-:W-:Y:S02]  /*fea0*/  IADD3 R29, P1, R4.reuse, 0x4040, RZ ;  /* 0x00004040041d7810 */ /* 0x040fe40007f3e0ff */
[C---:B------:R-:W-:Y:S02]  /*feb0*/  IADD3 R21, P6, R4.reuse, 0x20, RZ ;  /* 0x0000002004157810 */ /* 0x040fe40007fde0ff */
[----:B------:R-:W-:Y:S01]  /*fec0*/  SHF.R.U64 R3, R3, 0x3, RZ ;  /* 0x0000000303037819 */ /* 0x000fe200000012ff */
[--C-:B------:R-:W-:Y:S01]  /*fed0*/  IMAD.X R41, RZ, RZ, R5.reuse, P1 ;  /* 0x000000ffff297224 */ /* 0x100fe200008e0605 */
[C---:B------:R-:W-:Y:S01]  /*fee0*/  IADD3 R27, P2, R4.reuse, 0x4020, RZ ;  /* 0x00004020041b7810 */ /* 0x040fe20007f5e0ff */
[----:B------:R-:W-:Y:S01]  /*fef0*/  IMAD.X R13, RZ, RZ, R5, P6 ;  /* 0x000000ffff0d7224 */ /* 0x000fe200030e0605 */
[----:B------:R-:W-:-:S02]  /*ff00*/  IADD3 R10, P3, R4, 0x4000, RZ ;  /* 0x00004000040a7810 */ /* 0x000fc40007f7e0ff */
[C---:B------:R-:W-:Y:S01]  /*ff10*/  IADD3 R43, P0, R4.reuse, 0x4060, RZ ;  /* 0x00004060042b7810 */ /* 0x040fe20007f1e0ff */
[--C-:B------:R-:W-:Y:S01]  /*ff20*/  IMAD.X R39, RZ, RZ, R5.reuse, P2 ;  /* 0x000000ffff277224 */ /* 0x100fe200010e0605 */
[C---:B------:R-:W-:Y:S01]  /*ff30*/  IADD3 R8, P4, R4.reuse, 0x60, RZ ;  /* 0x0000006004087810 */ /* 0x040fe20007f9e0ff */
[--C-:B------:R-:W-:Y:S01]  /*ff40*/  IMAD.X R15, RZ, RZ, R5.reuse, P3 ;  /* 0x000000ffff0f7224 */ /* 0x100fe200018e0605 */
[----:B------:R-:W-:Y:S02]  /*ff50*/  IADD3 R25, P5, R4, 0x40, RZ ;  /* 0x0000004004197810 */ /* 0x000fe40007fbe0ff */
[----:B------:R-:W-:Y:S01]  /*ff60*/  LOP3.LUT R4, R3, R4, RZ, 0x3c, !PT ;  /* 0x0000000403047212 */ /* 0x000fe200078e3cff */
[--C-:B------:R-:W-:Y:S01]  /*ff70*/  IMAD.X R11, RZ, RZ, R5.reuse, P4 ;  /* 0x000000ffff0b7224 */ /* 0x100fe200020e0605 */
[----:B------:R-:W-:Y:S01]  /*ff80*/  LOP3.LUT R14, R29, 0x380, RZ, 0xc0, !PT ;  /* 0x000003801d0e7812 */ /* 0x000fe200078ec0ff */
[----:B------:R-:W-:Y:S01]  /*ff90*/  IMAD.X R9, RZ, RZ, R5, P5 ;  /* 0x000000ffff097224 */ /* 0x000fe200028e0605 */
[----:B------:R-:W-:-:S02]  /*ffa0*/  LOP3.LUT R12, R27, 0x380, RZ, 0xc0, !PT ;  /* 0x000003801b0c7812 */ /* 0x000fc400078ec0ff */
[----:B------:R-:W-:Y:S02]  /*ffb0*/  LOP3.LUT R3, R10, 0x380, RZ, 0xc0, !PT ;  /* 0x000003800a037812 */ /* 0x000fe400078ec0ff */
[----:B------:R-:W-:Y:S02]  /*ffc0*/  LOP3.LUT R2, R21, 0x380, RZ, 0xc0, !PT ;  /* 0x0000038015027812 */ /* 0x000fe400078ec0ff */
[----:B------:R-:W-:Y:S02]  /*ffd0*/  IADD3 R33, P6, R34, 0x1000, RZ ;  /* 0x0000100022217810 */ /* 0x000fe40007fde0ff */
[----:B------:R-:W-:Y:S02]  /*ffe0*/  SHF.R.U64 R14, R14, 0x3, RZ ;  /* 0x000000030e0e7819 */ /* 0x000fe400000012ff */
[----:B------:R-:W-:Y:S02]  /*fff0*/  SHF.R.U64 R12, R12, 0x3, RZ ;  /* 0x000000030c0c7819 */ /* 0x000fe400000012ff */
[----:B------:R-:W-:-:S02]  /*10000*/  SHF.R.U64 R3, R3, 0x3, RZ ;  /* 0x0000000303037819 */ /* 0x000fc400000012ff */
[----:B------:R-:W-:Y:S02]  /*10010*/  SHF.R.U64 R2, R2, 0x3, RZ ;  /* 0x0000000302027819 */ /* 0x000fe400000012ff */
[----:B------:R-:W-:Y:S02]  /*10020*/  LOP3.LUT R32, R33, 0x380, RZ, 0xc0, !PT ;  /* 0x0000038021207812 */ /* 0x000fe400078ec0ff */
[----:B------:R-:W-:Y:S02]  /*10030*/  LOP3.LUT R40, R14, R29, RZ, 0x3c, !PT ;  /* 0x0000001d0e287212 */ /* 0x000fe400078e3cff */
[----:B------:R-:W-:Y:S02]  /*10040*/  LOP3.LUT R38, R12, R27, RZ, 0x3c, !PT ;  /* 0x0000001b0c267212 */ /* 0x000fe400078e3cff */
[----:B------:R-:W-:Y:S02]  /*10050*/  LOP3.LUT R14, R3, R10, RZ, 0x3c, !PT ;  /* 0x0000000a030e7212 */ /* 0x000fe400078e3cff */
[----:B------:R-:W-:-:S02]  /*10060*/  LOP3.LUT R12, R2, R21, RZ, 0x3c, !PT ;  /* 0x00000015020c7212 */ /* 0x000fc400078e3cff */
[----:B------:R-:W-:Y:S02]  /*10070*/  LOP3.LUT R3, R8, 0x380, RZ, 0xc0, !PT ;  /* 0x0000038008037812 */ /* 0x000fe400078ec0ff */
[----:B------:R-:W-:Y:S02]  /*10080*/  SHF.R.U64 R32, R32, 0x3, RZ ;  /* 0x0000000320207819 */ /* 0x000fe400000012ff */
[----:B------:R-:W-:Y:S02]  /*10090*/  LOP3.LUT R2, R25, 0x380, RZ, 0xc0, !PT ;  /* 0x0000038019027812 */ /* 0x000fe400078ec0ff */
[----:B-1----:R-:W-:Y:S02]  /*100a0*/  ISETP.NE.AND P1, PT, R44, 0x1, PT ;  /* 0x000000012c00780c */ /* 0x002fe40003f25270 */
[----:B------:R-:W-:Y:S02]  /*100b0*/  SHF.R.U64 R3, R3, 0x3, RZ ;  /* 0x0000000303037819 */ /* 0x000fe400000012ff */
[----:B------:R-:W-:Y:S01]  /*100c0*/  LOP3.LUT R32, R32, R33, RZ, 0x3c, !PT ;  /* 0x0000002120207212 */ /* 0x000fe200078e3cff */
[----:B------:R-:W-:Y:S01]  /*100d0*/  IMAD.X R33, RZ, RZ, R35, P6 ;  /* 0x000000ffff217224 */ /* 0x000fe200030e0623 */
[----:B------:R-:W-:-:S02]  /*100e0*/  SHF.R.U64 R2, R2, 0x3, RZ ;  /* 0x0000000302027819 */ /* 0x000fc400000012ff */
[----:B------:R-:W-:Y:S02]  /*100f0*/  IADD3 R45, P6, R34, 0x7000, RZ ;  /* 0x00007000222d7810 */ /* 0x000fe40007fde0ff */
[----:B------:R-:W-:Y:S02]  /*10100*/  LOP3.LUT R10, R3, R8, RZ, 0x3c, !PT ;  /* 0x00000008030a7212 */ /* 0x000fe400078e3cff */
[----:B------:R-:W-:Y:S01]  /*10110*/  LOP3.LUT R8, R2, R25, RZ, 0x3c, !PT ;  /* 0x0000001902087212 */ /* 0x000fe200078e3cff */
[----:B------:R-:W0:Y:S01]  /*10120*/  @P1 LDC R47, c[0x0][0xbec] ;  /* 0x0002fb00ff2f1b82 */ /* 0x000e220000000800 */
[----:B------:R-:W-:Y:S02]  /*10130*/  LOP3.LUT R2, R45, 0x380, RZ, 0xc0, !PT ;  /* 0x000003802d027812 */ /* 0x000fe400078ec0ff */
[----:B------:R-:W-:Y:S02]  /*10140*/  LOP3.LUT R42, R43, 0x380, RZ, 0xc0, !PT ;  /* 0x000003802b2a7812 */ /* 0x000fe400078ec0ff */
[----:B------:R-:W-:-:S02]  /*10150*/  SHF.R.U64 R2, R2, 0x3, RZ ;  /* 0x0000000302027819 */ /* 0x000fc400000012ff */
[----:B------:R-:W-:Y:S02]  /*10160*/  SHF.R.U64 R42, R42, 0x3, RZ ;  /* 0x000000032a2a7819 */ /* 0x000fe400000012ff */
[----:B------:R-:W-:Y:S02]  /*10170*/  LOP3.LUT R2, R2, R45, RZ, 0x3c, !PT ;  /* 0x0000002d02027212 */ /* 0x000fe400078e3cff */
[----:B------:R-:W-:Y:S02]  /*10180*/  MOV R45, R4 ;  /* 0x00000004002d7202 */ /* 0x000fe40000000f00 */
[----:B------:R-:W-:Y:S02]  /*10190*/  F2FP.F16.F32.PACK_AB R4, R46, R7 ;  /* 0x000000072e04723e */ /* 0x000fe400000000ff */
[----:B------:R-:W1:Y:S01]  /*101a0*/  @P1 LDC R46, c[0x0][0xbf0] ;  /* 0x0002fc00ff2e1b82 */ /* 0x000e620000000800 */
[----:B------:R-:W-:Y:S01]  /*101b0*/  LOP3.LUT R42, R42, R43, RZ, 0x3c, !PT ;  /* 0x0000002b2a2a7212 */ /* 0x000fe200078e3cff */
[----:B------:R-:W-:Y:S01]  /*101c0*/  IMAD.X R43, RZ, RZ, R5, P0 ;  /* 0x000000ffff2b7224 */ /* 0x000fe200000e0605 */
[----:B------:R-:W-:-:S02]  /*101d0*/  F2FP.F16.F32.PACK_AB R5, R91, R90 ;  /* 0x0000005a5b05723e */ /* 0x000fc400000000ff */
[----:B------:R-:W-:-:S03]  /*101e0*/  F2FP.F16.F32.PACK_AB R7, R95, R94 ;  /* 0x0000005e5f07723e */ /* 0x000fc600000000ff */
[----:B------:R-:W-:Y:S01]  /*101f0*/  BAR.SYNC.DEFER_BLOCKING 0x1, 0x100 ;  /* 0x0044000000007b1d */ /* 0x000fe20000010000 */
[----:B------:R-:W-:Y:S01]  /*10200*/  MOV R65, R40 ;  /* 0x0000002800417202 */ /* 0x000fe20000000f00 */
[----:B------:R-:W-:Y:S01]  /*10210*/  VIADD R40, R17, UR37 ;  /* 0x0000002511287c36 */ /* 0x000fe20008000000 */
[----:B------:R-:W-:Y:S02]  /*10220*/  IADD3 R21, P0, R34, 0x6000, RZ ;  /* 0x0000600022157810 */ /* 0x000fe40007f1e0ff */
[----:B------:R-:W-:Y:S02]  /*10230*/  MOV R58, R10 ;  /* 0x0000000a003a7202 */ /* 0x000fe40000000f00 */
[----:B------:R-:W-:Y:S02]  /*10240*/  LOP3.LUT R20, R21, 0x380, RZ, 0xc0, !PT ;  /* 0x0000038015147812 */ /* 0x000fe400078ec0ff */
[----:B------:R-:W-:Y:S02]  /*10250*/  MOV R57, R14 ;  /* 0x0000000e00397202 */ /* 0x000fe40000000f00 */
[----:B------:R-:W-:-:S02]  /*10260*/  SHF.R.U64 R20, R20, 0x3, RZ ;  /* 0x0000000314147819 */ /* 0x000fc400000012ff */
[----:B------:R-:W-:Y:S02]  /*10270*/  MOV R15, R12 ;  /* 0x0000000c000f7202 */ /* 0x000fe40000000f00 */
[----:B------:R-:W-:Y:S01]  /*10280*/  LOP3.LUT R20, R20, R21, RZ, 0x3c, !PT ;  /* 0x0000001514147212 */ /* 0x000fe200078e3cff */
[----:B------:R-:W-:Y:S01]  /*10290*/  IMAD.X R21, RZ, RZ, R35, P0 ;  /* 0x000000ffff157224 */ /* 0x000fe200000e0623 */
[C---:B------:R-:W-:Y:S02]  /*102a0*/  IADD3 R27, P3, R34.reuse, 0x4000, RZ ;  /* 0x00004000221b7810 */ /* 0x040fe40007f7e0ff */
[----:B------:R-:W-:Y:S02]  /*102b0*/  IADD3 R25, P2, R34, 0x5000, RZ ;  /* 0x0000500022197810 */ /* 0x000fe40007f5e0ff */
[----:B------:R-:W-:Y:S02]  /*102c0*/  LOP3.LUT R26, R27, 0x380, RZ, 0xc0, !PT ;  /* 0x000003801b1a7812 */ /* 0x000fe400078ec0ff */
[----:B------:R-:W-:Y:S01]  /*102d0*/  LOP3.LUT R24, R25, 0x380, RZ, 0xc0, !PT ;  /* 0x0000038019187812 */ /* 0x000fe200078ec0ff */
[----:B------:R0:W-:Y:S01]  /*102e0*/  STSM.16.M88.4 [R45], R4 ;  /* 0x000000042d007844 */ /* 0x0001e20000000200 */
[----:B------:R-:W-:-:S02]  /*102f0*/  SHF.R.U64 R26, R26, 0x3, RZ ;  /* 0x000000031a1a7819 */ /* 0x000fc400000012ff */
[----:B------:R-:W-:Y:S01]  /*10300*/  MOV R56, R38 ;  /* 0x0000002600387202 */ /* 0x000fe20000000f00 */
[----:B------:R-:W-:Y:S01]  /*10310*/  VIADD R38, R187, UR37 ;  /* 0x00000025bb267c36 */ /* 0x000fe20008000000 */
[----:B------:R-:W-:Y:S02]  /*10320*/  SHF.R.U64 R24, R24, 0x3, RZ ;  /* 0x0000000318187819 */ /* 0x000fe400000012ff */
[----:B------:R-:W-:Y:S01]  /*10330*/  LOP3.LUT R26, R26, R27, RZ, 0x3c, !PT ;  /* 0x0000001b1a1a7212 */ /* 0x000fe200078e3cff */
[----:B------:R-:W-:Y:S01]  /*10340*/  IMAD.X R27, RZ, RZ, R35, P3 ;  /* 0x000000ffff1b7224 */ /* 0x000fe200018e0623 */
[----:B------:R-:W-:Y:S02]  /*10350*/  MOV R14, R8 ;  /* 0x00000008000e7202 */ /* 0x000fe40000000f00 */
[----:B------:R-:W-:Y:S02]  /*10360*/  F2FP.F16.F32.PACK_AB R8, R105, R104 ;  /* 0x000000686908723e */ /* 0x000fe400000000ff */
[----:B------:R-:W-:-:S02]  /*10370*/  F2FP.F16.F32.PACK_AB R9, R107, R106 ;  /* 0x0000006a6b09723e */ /* 0x000fc400000000ff */
[----:B------:R-:W-:Y:S01]  /*10380*/  LOP3.LUT R24, R24, R25, RZ, 0x3c, !PT ;  /* 0x0000001918187212 */ /* 0x000fe200078e3cff */
[----:B0-----:R-:W-:Y:S01]  /*10390*/  @P1 IMAD.HI.U32 R5, R40, R47, RZ ;  /* 0x0000002f28051227 */ /* 0x001fe200078e00ff */
[----:B------:R-:W-:Y:S02]  /*103a0*/  MOV R64, R42 ;  /* 0x0000002a00407202 */ /* 0x000fe40000000f00 */
[----:B------:R-:W-:Y:S01]  /*103b0*/  IADD3 R31, P5, R34, 0x2000, RZ ;  /* 0x00002000221f7810 */ /* 0x000fe20007fbe0ff */
[----:B------:R-:W-:Y:S01]  /*103c0*/  IMAD.MOV.U32 R4, RZ, RZ, R40 ;  /* 0x000000ffff047224 */ /* 0x000fe200078e0028 */
[----:B-1----:R-:W-:Y:S01]  /*103d0*/  @P1 SHF.R.U32.HI R4, RZ, R46, R5 ;  /* 0x0000002eff041219 */ /* 0x002fe20000011605 */
[----:B------:R-:W-:Y:S01]  /*103e0*/  IMAD.U32 R6, RZ, RZ, UR8 ;  /* 0x00000008ff067e24 */ /* 0x000fe2000f8e00ff */
[----:B------:R-:W-:Y:S01]  /*103f0*/  ULDC.64 UR8, c[0x0][0xae8] ;  /* 0x0002ba0000087ab9 */ /* 0x000fe20000000a00 */
[----:B------:R-:W-:Y:S01]  /*10400*/  IMAD R45, R44, UR5, RZ ;  /* 0x000000052c2d7c24 */ /* 0x000fe2000f8e02ff */
[--C-:B------:R-:W-:Y:S01]  /*10410*/  SHF.R.S32.HI R5, RZ, 0x1f, R4.reuse ;  /* 0x0000001fff057819 */ /* 0x100fe20000011404 */
[----:B------:R-:W-:Y:S01]  /*10420*/  IMAD.MOV R7, RZ, RZ, -R4 ;  /* 0x000000ffff077224 */ /* 0x000fe200078e0a04 */
[----:B------:R-:W-:Y:S01]  /*10430*/  IADD3 R12, P0, R4, UR6, RZ ;  /* 0x00000006040c7c10 */ /* 0x000fe2000ff1e0ff */
[----:B------:R-:W-:Y:S01]  /*10440*/  IMAD.X R25, RZ, RZ, R35, P2 ;  /* 0x000000ffff197224 */ /* 0x000fe200010e0623 */
[----:B------:R-:W-:Y:S01]  /*10450*/  F2FP.F16.F32.PACK_AB R4, R97, R96 ;  /* 0x000000606104723e */ /* 0x000fe200000000ff */
[----:B------:R-:W-:Y:S01]  /*10460*/  IMAD R11, R44, R7, R40 ;  /* 0x000000072c0b7224 */ /* 0x000fe200078e0228 */
[----:B------:R-:W-:Y:S01]  /*10470*/  IADD3.X R13, R5, UR7, R6, P0, !PT ;  /* 0x00000007050d7c10 */ /* 0x000fe200087fe406 */
[----:B------:R-:W-:Y:S01]  /*10480*/  ULDC.64 UR6, c[0x0][0xb88] ;  /* 0x0002e20000067ab9 */ /* 0x000fe20000000a00 */
[----:B------:R-:W-:-:S02]  /*10490*/  F2FP.F16.F32.PACK_AB R5, R99, R98 ;  /* 0x000000626305723e */ /* 0x000fc400000000ff */
[----:B------:R-:W-:Y:S01]  /*104a0*/  SHF.R.S32.HI R10, RZ, 0x1f, R11 ;  /* 0x0000001fff0a7819 */ /* 0x000fe2000001140b */
[----:B------:R-:W-:Y:S01]  /*104b0*/  IMAD.WIDE.U32 R12, R11, UR6, R12 ;  /* 0x000000060b0c7c25 */ /* 0x000fe2000f8e000c */
[----:B------:R-:W-:Y:S02]  /*104c0*/  F2FP.F16.F32.PACK_AB R6, R101, R100 ;  /* 0x000000646506723e */ /* 0x000fe400000000ff */
[----:B------:R-:W-:Y:S01]  /*104d0*/  F2FP.F16.F32.PACK_AB R7, R103, R102 ;  /* 0x000000666707723e */ /* 0x000fe200000000ff */
[----:B------:R-:W-:Y:S01]  /*104e0*/  IMAD R10, R10, UR6, RZ ;  /* 0x000000060a0a7c24 */ /* 0x000fe2000f8e02ff */
[----:B------:R-:W-:Y:S02]  /*104f0*/  LOP3.LUT P0, RZ, R185, 0x3, RZ, 0xc0, !PT ;  /* 0x00000003b9ff7812 */ /* 0x000fe4000780c0ff */
[----:B------:R-:W-:Y:S01]  /*10500*/  IADD3 R29, P4, R34, 0x3000, RZ ;  /* 0x00003000221d7810 */ /* 0x000fe20007f9e0ff */
[----:B------:R-:W-:Y:S01]  /*10510*/  IMAD R39, R11, UR7, R10 ;  /* 0x000000070b277c24 */ /* 0x000fe2000f8e020a */
[----:B------:R0:W-:Y:S01]  /*10520*/  STSM.16.M88.4 [R15], R4 ;  /* 0x000000040f007844 */ /* 0x0001e20000000200 */
[----:B------:R-:W-:Y:S01]  /*10530*/  ULDC.64 UR6, c[0x0][0xb50] ;  /* 0x0002d40000067ab9 */ /* 0x000fe20000000a00 */
[----:B------:R-:W-:-:S02]  /*10540*/  F2FP.F16.F32.PACK_AB R10, R109, R108 ;  /* 0x0000006c6d0a723e */ /* 0x000fc400000000ff */
[----:B------:R-:W-:Y:S02]  /*10550*/  F2FP.F16.F32.PACK_AB R11, R111, R110 ;  /* 0x0000006e6f0b723e */ /* 0x000fe400000000ff */
[----:B------:R-:W-:Y:S02]  /*10560*/  LEA R40, P3, R12, UR6, 0x2 ;  /* 0x000000060c287c11 */ /* 0x000fe4000f8610ff */
[-C--:B------:R-:W-:Y:S01]  /*10570*/  ISETP.GE.OR P2, PT, R38, R45.reuse, P0 ;  /* 0x0000002d2600720c */ /* 0x080fe20000746670 */
[----:B------:R1:W-:Y:S01]  /*10580*/  STSM.16.M88.4 [R14], R8 ;  /* 0x000000080e007844 */ /* 0x0003e20000000200 */
[----:B------:R-:W-:Y:S01]  /*10590*/  UIMAD UR5, UR12, UR8, URZ ;  /* 0x000000080c0572a4 */ /* 0x000fe2000f8e023f */
[----:B------:R-:W-:Y:S02]  /*105a0*/  LOP3.LUT R3, R34, 0x380, RZ, 0xc0, !PT ;  /* 0x0000038022037812 */ /* 0x000fe400078ec0ff */
[----:B------:R-:W-:Y:S01]  /*105b0*/  SHFL.IDX PT, R46, R40, 0x1, 0x1c1f ;  /* 0x003c1f00282e7f89 */ /* 0x000fe200000e0000 */
[----:B------:R-:W-:Y:S01]  /*105c0*/  LOP3.LUT R30, R31, 0x380, RZ, 0xc0, !PT ;  /* 0x000003801f1e7812 */ /* 0x000fe200078ec0ff */
[----:B0-----:R-:W-:Y:S01]  /*105d0*/  VIADD R4, R38, 0x8 ;  /* 0x0000000826047836 */ /* 0x001fe20000000000 */
[----:B------:R-:W-:Y:S01]  /*105e0*/  F2FP.F16.F32.PACK_AB R6, R117, R116 ;  /* 0x000000747506723e */ /* 0x000fe200000000ff */
[----:B------:R-:W-:Y:S01]  /*105f0*/  IMAD.IADD R5, R13, 0x1, R39 ;  /* 0x000000010d057824 */ /* 0x000fe200078e0227 */
[----:B------:R-:W-:Y:S01]  /*10600*/  F2FP.F16.F32.PACK_AB R7, R119, R118 ;  /* 0x000000767707723e */ /* 0x000fe200000000ff */
[----:B------:R-:W-:Y:S01]  /*10610*/  SHFL.IDX PT, R38, R40, RZ, 0x1c1f ;  /* 0x001c1fff28267589 */ /* 0x000fe200000e0000 */
[----:B------:R-:W-:-:S02]  /*10620*/  ISETP.GE.OR P0, PT, R4, R45, P0 ;  /* 0x0000002d0400720c */ /* 0x000fc40000706670 */
[----:B------:R-:W-:Y:S02]  /*10630*/  LEA.HI.X R41, R12, UR7, R5, 0x2, P3 ;  /* 0x000000070c297c11 */ /* 0x000fe400098f1405 */
[----:B------:R-:W-:Y:S02]  /*10640*/  F2FP.F16.F32.PACK_AB R4, R113, R112 ;  /* 0x000000707104723e */ /* 0x000fe400000000ff */
[----:B------:R-:W-:Y:S01]  /*10650*/  F2FP.F16.F32.PACK_AB R5, R115, R114 ;  /* 0x000000727305723e */ /* 0x000fe200000000ff */
[----:B------:R-:W0:Y:S01]  /*10660*/  SHFL.IDX PT, R39, R41, RZ, 0x1c1f ;  /* 0x001c1fff29277589 */ /* 0x000e2200000e0000 */
[----:B------:R-:W-:Y:S02]  /*10670*/  F2FP.F16.F32.PACK_AB R12, R121, R120 ;  /* 0x00000078790c723e */ /* 0x000fe400000000ff */
[----:B------:R-:W-:Y:S01]  /*10680*/  F2FP.F16.F32.PACK_AB R13, R123, R122 ;  /* 0x0000007a7b0d723e */ /* 0x000fe200000000ff */
[----:B------:R-:W-:Y:S01]  /*10690*/  STSM.16.M88.4 [R58], R4 ;  /* 0x000000043a007844 */ /* 0x000fe20000000200 */
[----:B-1----:R-:W-:-:S02]  /*106a0*/  F2FP.F16.F32.PACK_AB R14, R125, R124 ;  /* 0x0000007c7d0e723e */ /* 0x002fc400000000ff */
[----:B------:R-:W-:Y:S01]  /*106b0*/  F2FP.F16.F32.PACK_AB R15, R127, R126 ;  /* 0x0000007e7f0f723e */ /* 0x000fe200000000ff */
[----:B------:R-:W1:Y:S01]  /*106c0*/  SHFL.IDX PT, R47, R41, 0x1, 0x1c1f ;  /* 0x003c1f00292f7f89 */ /* 0x000e6200000e0000 */
[----:B------:R-:W-:Y:S02]  /*106d0*/  F2FP.F16.F32.PACK_AB R8, R129, R128 ;  /* 0x000000808108723e */ /* 0x000fe400000000ff */
[----:B------:R-:W-:Y:S01]  /*106e0*/  F2FP.F16.F32.PACK_AB R9, R131, R130 ;  /* 0x000000828309723e */ /* 0x000fe200000000ff */
[----:B------:R-:W-:Y:S01]  /*106f0*/  STSM.16.M88.4 [R57], R12 ;  /* 0x0000000c39007844 */ /* 0x000fe20000000200 */
[----:B------:R-:W-:Y:S02]  /*10700*/  F2FP.F16.F32.PACK_AB R10, R133, R132 ;  /* 0x00000084850a723e */ /* 0x000fe400000000ff */
[----:B------:R-:W-:Y:S01]  /*10710*/  F2FP.F16.F32.PACK_AB R11, R135, R134 ;  /* 0x00000086870b723e */ /* 0x000fe200000000ff */
[----:B------:R-:W-:Y:S01]  /*10720*/  UIMAD UR5, UR38, UR9, UR5 ;  /* 0x00000009260572a4 */ /* 0x000fe2000f8e0205 */
[----:B------:R-:W-:-:S02]  /*10730*/  LOP3.LUT R28, R29, 0x380, RZ, 0xc0, !PT ;  /* 0x000003801d1c7812 */ /* 0x000fc400078ec0ff */
[----:B------:R-:W-:Y:S01]  /*10740*/  SHF.R.U64 R3, R3, 0x3, RZ ;  /* 0x0000000303037819 */ /* 0x000fe200000012ff */
[----:B------:R-:W-:Y:S01]  /*10750*/  STSM.16.M88.4 [R56], R8 ;  /* 0x0000000838007844 */ /* 0x000fe20000000200 */
[----:B------:R-:W-:Y:S01]  /*10760*/  UIMAD.WIDE.U32 UR6, UR38, UR8, URZ ;  /* 0x00000008260672a5 */ /* 0x000fe2000f8e003f */
[----:B------:R-:W-:Y:S02]  /*10770*/  SHF.R.U64 R30, R30, 0x3, RZ ;  /* 0x000000031e1e7819 */ /* 0x000fe400000012ff */
[----:B------:R2:W-:Y:S01]  /*10780*/  STSM.16.M88.4 [R65], R136 ;  /* 0x0000008841007844 */ /* 0x0005e20000000200 */
[----:B------:R-:W-:Y:S01]  /*10790*/  UIMAD UR8, UR13, UR10, URZ ;  /* 0x0000000a0d0872a4 */ /* 0x000fe2000f8e023f */
[----:B------:R-:W-:Y:S02]  /*107a0*/  SHF.R.U64 R28, R28, 0x3, RZ ;  /* 0x000000031c1c7819 */ /* 0x000fe400000012ff */
[----:B------:R-:W-:Y:S01]  /*107b0*/  STSM.16.M88.4 [R64], R144 ;  /* 0x0000009040007844 */ /* 0x000fe20000000200 */
[----:B------:R-:W-:Y:S01]  /*107c0*/  UIADD3 UR7, UR7, UR5, URZ ;  /* 0x0000000507077290 */ /* 0x000fe2000fffe03f */
[----:B------:R-:W-:Y:S01]  /*107d0*/  LOP3.LUT R34, R3, R34, RZ, 0x3c, !PT ;  /* 0x0000002203227212 */ /* 0x000fe200078e3cff */
[----:B------:R-:W-:Y:S01]  /*107e0*/  BAR.SYNC.DEFER_BLOCKING 0x1, 0x100 ;  /* 0x0044000000007b1d */ /* 0x000fe20000010000 */
[----:B------:R-:W-:-:S07]  /*107f0*/  LOP3.LUT R30, R30, R31, RZ, 0x3c, !PT ;  /* 0x0000001f1e1e7212 */ /* 0x000fce00078e3cff */
[----:B--2---:R-:W2:Y:S01]  /*10800*/  @P1 LDC R65, c[0x0][0xbec] ;  /* 0x0002fb00ff411b82 */ /* 0x004ea20000000800 */
[----:B------:R-:W-:Y:S01]  /*10810*/  UIMAD UR5, UR44, UR11, UR8 ;  /* 0x0000000b2c0572a4 */ /* 0x000fe2000f8e0208 */
[--C-:B------:R-:W-:Y:S01]  /*10820*/  IMAD.X R3, RZ, RZ, R35.reuse, P6 ;  /* 0x000000ffff037224 */ /* 0x100fe200030e0623 */
[----:B------:R-:W-:Y:S01]  /*10830*/  UIMAD.WIDE.U32 UR6, UR44, UR10, UR6 ;  /* 0x0000000a2c0672a5 */ /* 0x000fe2000f8e0006 */
[----:B------:R-:W-:Y:S01]  /*10840*/  LOP3.LUT R28, R28, R29, RZ, 0x3c, !PT ;  /* 0x0000001d1c1c7212 */ /* 0x000fe200078e3cff */
[--C-:B------:R-:W-:Y:S01]  /*10850*/  IMAD.X R31, RZ, RZ, R35.reuse, P5 ;  /* 0x000000ffff1f7224 */ /* 0x100fe200028e0623 */
[----:B------:R-:W-:Y:S01]  /*10860*/  ULDC.64 UR8, c[0x0][0xae0] ;  /* 0x0002b80000087ab9 */ /* 0x000fe20000000a00 */
[----:B0-----:R0:W-:Y:S01]  /*10870*/  @!P2 ST.E desc[UR52][R38.64], R36 ;  /* 0x000000242600a985 */ /* 0x0011e2000c101934 */
[----:B------:R-:W-:Y:S01]  /*10880*/  UIADD3 UR5, UR7, UR5, URZ ;  /* 0x0000000507057290 */ /* 0x000fe2000fffe03f */
[----:B------:R-:W-:Y:S02]  /*10890*/  IMAD.X R29, RZ, RZ, R35, P4 ;  /* 0x000000ffff1d7224 */ /* 0x000fe400020e0623 */
[----:B-1----:R1:W-:Y:S04]  /*108a0*/  @!P0 ST.E desc[UR52][R46.64], R0 ;  /* 0x000000002e008985 */ /* 0x0023e8000c101934 */
[----:B------:R3:W5:Y:S01]  /*108b0*/  LD.E.128 R12, desc[UR52][R20.64] ;  /* 0x00000034140c7980 */ /* 0x000762000c101d00 */
[----:B0-----:R-:W0:Y:S03]  /*108c0*/  @P1 LDC R39, c[0x0][0xbf0] ;  /* 0x0002fc00ff271b82 */ /* 0x001e260000000800 */
[----:B------:R4:W5:Y:S01]  /*108d0*/  LD.E.128 R56, desc[UR52][R24.64] ;  /* 0x0000003418387980 */ /* 0x000962000c101d00 */
[----:B-1----:R-:W-:-:S03]  /*108e0*/  IMAD R0, R22, 0x20, R184 ;  /* 0x0000002016007824 */ /* 0x002fc600078e02b8 */
[----:B------:R1:W5:Y:S01]  /*108f0*/  LD.E.128 R8, desc[UR52][R2.64] ;  /* 0x0000003402087980 */ /* 0x000362000c101d00 */
[----:B---3--:R-:W-:-:S03]  /*10900*/  VIADD R20, R0, UR37 ;  /* 0x0000002500147c36 */ /* 0x008fc60008000000 */
[----:B------:R-:W5:Y:S01]  /*10910*/  LD.E.128 R52, desc[UR52][R34.64] ;  /* 0x0000003422347980 */ /* 0x000f62000c101d00 */
[----:B--2---:R-:W-:-:S03]  /*10920*/  @P1 IMAD.HI.U32 R0, R20, R65, RZ ;  /* 0x0000004114001227 */ /* 0x004fc600078e00ff */
[----:B------:R-:W5:Y:S01]  /*10930*/  LD.E.128 R48, desc[UR52][R32.64] ;  /* 0x0000003420307980 */ /* 0x000f62000c101d00 */
[----:B------:R-:W-:-:S03]  /*10940*/  IMAD.MOV.U32 R21, RZ, RZ, R20 ;  /* 0x000000ffff157224 */ /* 0x000fc600078e0014 */
[----:B------:R-:W5:Y:S04]  /*10950*/  LD.E.128 R40, desc[UR52][R30.64] ;  /* 0x000000341e287980 */ /* 0x000f68000c101d00 */
[----:B------:R-:W5:Y:S01]  /*10960*/  LD.E.128 R4, desc[UR52][R28.64] ;  /* 0x000000341c047980 */ /* 0x000f62000c101d00 */
[----:B0-----:R-:W-:-:S03]  /*10970*/  @P1 SHF.R.U32.HI R21, RZ, R39, R0 ;  /* 0x00000027ff151219 */ /* 0x001fc60000011600 */
[----:B------:R0:W5:Y:S01]  /*10980*/  LD.E.128 R60, desc[UR52][R26.64] ;  /* 0x000000341a3c7980 */ /* 0x000162000c101d00 */
[--C-:B------:R-:W-:Y:S01]  /*10990*/  SHF.R.S32.HI R0, RZ, 0x1f, R21.reuse ;  /* 0x0000001fff007819 */ /* 0x100fe20000011415 */
[----:B----4-:R-:W-:Y:S01]  /*109a0*/  IMAD.MOV R25, RZ, RZ, -R21 ;  /* 0x000000ffff197224 */ /* 0x010fe200078e0a15 */
[----:B------:R-:W-:Y:S01]  /*109b0*/  @!PT LDS RZ, [RZ] ;  /* 0x00000000fffff984 */ /* 0x000fe20000000800 */
[----:B------:R-:W-:Y:S01]  /*109c0*/  @!PT LDS RZ, [RZ] ;  /* 0x00000000fffff984 */ /* 0x000fe20000000800 */
[----:B------:R-:W-:Y:S01]  /*109d0*/  @!PT LDS RZ, [RZ] ;  /* 0x00000000fffff984 */ /* 0x000fe20000000800 */
[----:B------:R-:W-:Y:S01]  /*109e0*/  @!PT LDS RZ, [RZ] ;  /* 0x00000000fffff984 */ /* 0x000fe20000000800 */
[----:B------:R2:W-:Y:S06]  /*109f0*/  MEMBAR.ALL.CTA ;  /* 0x0000000000007992 */ /* 0x0005ec0000008000 */
[----:B--2---:R-:W2:Y:S01]  /*10a00*/  FENCE.VIEW.ASYNC.S ;  /* 0x00000000000073c6 */ /* 0x004ea20000000000 */
[----:B-1----:R-:W-:-:S02]  /*10a10*/  IMAD.U32 R3, RZ, RZ, UR7 ;  /* 0x00000007ff037e24 */ /* 0x002fc4000f8e00ff */
[----:B------:R-:W-:Y:S02]  /*10a20*/  IMAD R0, R0, UR8, RZ ;  /* 0x0000000800007c24 */ /* 0x000fe4000f8e02ff */
[----:B------:R-:W-:Y:S02]  /*10a30*/  IMAD R25, R44, R25, R20 ;  /* 0x000000192c197224 */ /* 0x000fe400078e0214 */
[----:B------:R-:W-:Y:S01]  /*10a40*/  IMAD.U32 R2, RZ, RZ, UR6 ;  /* 0x00000006ff027e24 */ /* 0x000fe2000f8e00ff */
[----:B------:R-:W-:Y:S01]  /*10a50*/  ULDC.64 UR6, c[0x0][0xad8] ;  /* 0x0002b60000067ab9 */ /* 0x000fe20000000a00 */
[----:B------:R-:W-:Y:S02]  /*10a60*/  IMAD.U32 R3, RZ, RZ, UR5 ;  /* 0x00000005ff037e24 */ /* 0x000fe4000f8e00ff */
[C---:B0-----:R-:W-:Y:S01]  /*10a70*/  IMAD R27, R21.reuse, UR9, R0 ;  /* 0x00000009151b7c24 */ /* 0x041fe2000f8e0200 */
[----:B------:R-:W-:Y:S01]  /*10a80*/  SHF.R.S32.HI R0, RZ, 0x1f, R25 ;  /* 0x0000001fff007819 */ /* 0x000fe20000011419 */
[----:B------:R-:W-:-:S04]  /*10a90*/  IMAD.WIDE.U32 R2, R21, UR8, R2 ;  /* 0x0000000815027c25 */ /* 0x000fc8000f8e0002 */
[----:B------:R-:W-:Y:S02]  /*10aa0*/  IMAD.IADD R3, R3, 0x1, R27 ;  /* 0x0000000103037824 */ /* 0x000fe400078e021b */
[----:B------:R-:W-:Y:S02]  /*10ab0*/  IMAD R20, R0, UR6, RZ ;  /* 0x0000000600147c24 */ /* 0x000fe4000f8e02ff */
[----:B------:R-:W-:Y:S02]  /*10ac0*/  VIADD R26, R184, UR37 ;  /* 0x00000025b81a7c36 */ /* 0x000fe40008000000 */
[C---:B------:R-:W-:Y:S02]  /*10ad0*/  IMAD R21, R25.reuse, UR7, R20 ;  /* 0x0000000719157c24 */ /* 0x040fe4000f8e0214 */
[----:B------:R-:W-:Y:S01]  /*10ae0*/  IMAD.WIDE.U32 R2, R25, UR6, R2 ;  /* 0x0000000619027c25 */ /* 0x000fe2000f8e0002 */
[----:B------:R-:W-:Y:S01]  /*10af0*/  ISETP.GE.AND P2, PT, R26, R45, PT ;  /* 0x0000002d1a00720c */ /* 0x000fe20003f46270 */
[----:B------:R-:W-:-:S02]  /*10b00*/  ULDC.64 UR6, c[0x0][0xa80] ;  /* 0x0002a00000067ab9 */ /* 0x000fc40000000a00 */
[----:B------:R-:W-:Y:S01]  /*10b10*/  VIADD R0, R26, 0x20 ;  /* 0x000000201a007836 */ /* 0x000fe20000000000 */
[----:B------:R-:W-:Y:S01]  /*10b20*/  LEA R24, P3, R2, UR6, 0x1 ;  /* 0x0000000602187c11 */ /* 0x000fe2000f8608ff */
[----:B------:R-:W-:Y:S02]  /*10b30*/  IMAD.IADD R3, R3, 0x1, R21 ;  /* 0x0000000103037824 */ /* 0x000fe400078e0215 */
[----:B------:R-:W-:Y:S01]  /*10b40*/  VIADD R37, R37, 0x28820 ;  /* 0x0002882025257836 */ /* 0x000fe20000000000 */
[-C--:B------:R-:W-:Y:S01]  /*10b50*/  ISETP.GE.AND P0, PT, R0, R45.reuse, PT ;  /* 0x0000002d0000720c */ /* 0x080fe20003f06270 */
[----:B------:R-:W-:Y:S01]  /*10b60*/  VIADD R0, R26, 0x40 ;  /* 0x000000401a007836 */ /* 0x000fe20000000000 */
[----:B------:R-:W-:Y:S02]  /*10b70*/  LEA.HI.X R25, R2, UR7, R3, 0x1, P3 ;  /* 0x0000000702197c11 */ /* 0x000fe400098f0c03 */
[----:B------:R-:W-:Y:S01]  /*10b80*/  PRMT R37, RZ, 0x654, R37 ;  /* 0x00000654ff257816 */ /* 0x000fe20000000025 */
[----:B--2---:R0:W1:Y:S01]  /*10b90*/  SHFL.IDX PT, R20, R24, RZ, 0x181f ;  /* 0x00181fff18147589 */ /* 0x00406200000e0000 */
[----:B------:R-:W-:Y:S01]  /*10ba0*/  ISETP.GE.AND P1, PT, R0, R45, PT ;  /* 0x0000002d0000720c */ /* 0x000fe20003f26270 */
[----:B------:R-:W-:Y:S01]  /*10bb0*/  BSSY B1, `(.L_x_1119) ;  /* 0x000000d000017945 */ /* 0x000fe20003800000 */
[----:B------:R0:W-:Y:S01]  /*10bc0*/  SYNCS.ARRIVE.TRANS64.RED.A1T0 RZ, [R37+URZ], RZ ;  /* 0x000000ff25ff79a7 */ /* 0x0001e2000810043f */
[----:B------:R0:W2:Y:S02]  /*10bd0*/  SHFL.IDX PT, R0, R25, RZ, 0x181f ;  /* 0x00181fff19007589 */ /* 0x0000a400000e0000 */
[----:B------:R-:W-:Y:S08]  /*10be0*/  @P2 BRA `(.L_x_1120) ;  /* 0x0000000000242947 */ /* 0x000ff00003800000 */
[----:B------:R-:W-:Y:S02]  /*10bf0*/  ULDC UR5, c[0x0][0xac8] ;  /* 0x0002b20000057ab9 */ /* 0x000fe40000000800 */
[----:B------:R-:W-:Y:S02]  /*10c00*/  ISETP.GE.AND P2, PT, R18, UR5, PT ;  /* 0x0000000512007c0c */ /* 0x000fe4000bf46270 */
[----:B------:R-:W-:-:S11]  /*10c10*/  ISETP.GE.AND P3, PT, R19, UR5, PT ;  /* 0x0000000513007c0c */ /* 0x000fd6000bf66270 */
[CC--:B-1----:R-:W-:Y:S02]  /*10c20*/  @!P2 LEA R2, P4, R18.reuse, R20.reuse, 0x1 ;  /* 0x000000141202a211 */ /* 0x0c2fe400078808ff */
[C---:B------:R-:W-:Y:S02]  /*10c30*/  @!P3 LEA R20, P5, R19.reuse, R20, 0x1 ;  /* 0x000000141314b211 */ /* 0x040fe400078a08ff */
[-C--:B--2---:R-:W-:Y:S02]  /*10c40*/  @!P2 LEA.HI.X R3, R18, R0.reuse, R190, 0x1, P4 ;  /* 0x000000001203a211 */ /* 0x084fe400020f0cbe */
[----:B------:R-:W-:-:S03]  /*10c50*/  @!P3 LEA.HI.X R21, R19, R0, R189, 0x1, P5 ;  /* 0x000000001315b211 */ /* 0x000fc600028f0cbd */
[----:B-----5:R3:W-:Y:S04]  /*10c60*/  @!P2 ST.E.128 desc[UR52][R2.64], R52 ;  /* 0x000000340200a985 */ /* 0x0207e8000c101d34 */
[----:B------:R3:W-:Y:S02]  /*10c70*/  @!P3 ST.E.128 desc[UR52][R20.64], R60 ;  /* 0x0000003c1400b985 */ /* 0x0007e4000c101d34 */
.L_x_1120:
[----:B------:R-:W-:Y:S05]  /*10c80*/  BSYNC B1 ;  /* 0x0000000000017941 */ /* 0x000fea0003800000 */
.L_x_1119:
[----:B--2---:R2:W4:Y:S01]  /*10c90*/  SHFL.IDX PT, R0, R25, 0x1, 0x181f ;  /* 0x00381f0019007f89 */ /* 0x00452200000e0000 */
[----:B------:R-:W-:Y:S03]  /*10ca0*/  BSSY B1, `(.L_x_1121) ;  /* 0x000000c000017945 */ /* 0x000fe60003800000 */
[----:B-1-3--:R2:W1:Y:S01]  /*10cb0*/  SHFL.IDX PT, R20, R24, 0x1, 0x181f ;  /* 0x00381f0018147f89 */ /* 0x00a46200000e0000 */
[----:B------:R-:W-:Y:S05]  /*10cc0*/  @P0 BRA `(.L_x_1122) ;  /* 0x0000000000240947 */ /* 0x000fea0003800000 */
[----:B------:R-:W-:Y:S02]  /*10cd0*/  ULDC UR5, c[0x0][0xac8] ;  /* 0x0002b20000057ab9 */ /* 0x000fe40000000800 */
[----:B------:R-:W-:Y:S02]  /*10ce0*/  ISETP.GE.AND P3, PT, R18, UR5, PT ;  /* 0x0000000512007c0c */ /* 0x000fe4000bf66270 */
[----:B------:R-:W-:-:S11]  /*10cf0*/  ISETP.GE.AND P4, PT, R19, UR5, PT ;  /* 0x0000000513007c0c */ /* 0x000fd6000bf86270 */
[CC--:B-1----:R-:W-:Y:S02]  /*10d00*/  @!P3 LEA R2, P0, R18.reuse, R20.reuse, 0x1 ;  /* 0x000000141202b211 */ /* 0x0c2fe400078008ff */
[C---:B------:R-:W-:Y:S02]  /*10d10*/  @!P4 LEA R20, P2, R19.reuse, R20, 0x1 ;  /* 0x000000141314c211 */ /* 0x040fe400078408ff */
[-C--:B----4-:R-:W-:Y:S02]  /*10d20*/  @!P3 LEA.HI.X R3, R18, R0.reuse, R190, 0x1, P0 ;  /* 0x000000001203b211 */ /* 0x090fe400000f0cbe */
[----:B------:R-:W-:-:S03]  /*10d30*/  @!P4 LEA.HI.X R21, R19, R0, R189, 0x1, P2 ;  /* 0x000000001315c211 */ /* 0x000fc600010f0cbd */
[----:B-----5:R3:W-:Y:S04]  /*10d40*/  @!P3 ST.E.128 desc[UR52][R2.64], R48 ;  /* 0x000000300200b985 */ /* 0x0207e8000c101d34 */
[----:B------:R3:W-:Y:S02]  /*10d50*/  @!P4 ST.E.128 desc[UR52][R20.64], R56 ;  /* 0x000000381400c985 */ /* 0x0007e4000c101d34 */
.L_x_1122:
[----:B------:R-:W-:Y:S05]  /*10d60*/  BSYNC B1 ;  /* 0x0000000000017941 */ /* 0x000fea0003800000 */
.L_x_1121:
[----:B----4-:R4:W0:Y:S01]  /*10d70*/  SHFL.IDX PT, R0, R25, 0x2, 0x181f ;  /* 0x00581f0019007f89 */ /* 0x01082200000e0000 */
        /* <DEDUP_REMOVED lines=8> */
[-C--:B0-----:R-:W-:Y:S02]  /*10e00*/  @!P2 LEA.HI.X R3, R18, R0.reuse, R190, 0x1, P0 ;  /* 0x000000001203a211 */ /* 0x081fe400000f0cbe */
[----:B------:R-:W-:-:S03]  /*10e10*/  @!P3 LEA.HI.X R21, R19, R0, R189, 0x1, P1 ;  /* 0x000000001315b211 */ /* 0x000fc600008f0cbd */
[----:B-----5:R3:W-:Y:S04]  /*10e20*/  @!P2 ST.E.128 desc[UR52][R2.64], R40 ;  /* 0x000000280200a985 */ /* 0x0207e8000c101d34 */
[----:B------:R3:W-:Y:S02]  /*10e30*/  @!P3 ST.E.128 desc[UR52][R20.64], R12 ;  /* 0x0000000c1400b985 */ /* 0x0007e4000c101d34 */
.L_x_1124:
[----:B------:R-:W-:Y:S05]  /*10e40*/  BSYNC B1 ;  /* 0x0000000000017941 */ /* 0x000fea0003800000 */
.L_x_1123:
[----:B0-----:R-:W-:Y:S01]  /*10e50*/  VIADD R0, R26, 0x60 ;  /* 0x000000601a007836 */ /* 0x001fe20000000000 */
[----:B--2-4-:R-:W0:Y:S04]  /*10e60*/  SHFL.IDX PT, R25, R25, 0x3, 0x181f ;  /* 0x00781f0019197f89 */ /* 0x014e2800000e0000 */
[----:B------:R-:W-:Y:S01]  /*10e70*/  ISETP.GE.AND P0, PT, R0, R45, PT ;  /* 0x0000002d0000720c */ /* 0x000fe20003f06270 */
[----:B------:R-:W2:-:S12]  /*10e80*/  SHFL.IDX PT, R24, R24, 0x3, 0x181f ;  /* 0x00781f0018187f89 */ /* 0x000e9800000e0000 */
[----:B------:R-:W-:Y:S05]  /*10e90*/  @P0 BRA `(.L_x_1125) ;  /* 0x0000000800800947 */ /* 0x000fea0003800000 */
[----:B------:R-:W-:Y:S02]  /*10ea0*/  ULDC UR5, c[0x0][0xac8] ;  /* 0x0002b20000057ab9 */ /* 0x000fe40000000800 */
[----:B------:R-:W-:-:S13]  /*10eb0*/  ISETP.GE.AND P1, PT, R18, UR5, PT ;  /* 0x0000000512007c0c */ /* 0x000fda000bf26270 */
[----:B--23--:R-:W-:-:S04]  /*10ec0*/  @!P1 LEA R2, P0, R18, R24, 0x1 ;  /* 0x0000001812029211 */ /* 0x00cfc800078008ff */
[----:B0-----:R-:W-:Y:S02]  /*10ed0*/  @!P1 LEA.HI.X R3, R18, R25, R190, 0x1, P0 ;  /* 0x0000001912039211 */ /* 0x001fe400000f0cbe */
[----:B------:R-:W-:-:S03]  /*10ee0*/  ISETP.GE.AND P0, PT, R19, UR5, PT ;  /* 0x0000000513007c0c */ /* 0x000fc6000bf06270 */
[----:B-----5:R4:W-:Y:S10]  /*10ef0*/  @!P1 ST.E.128 desc[UR52][R2.64], R4 ;  /* 0x0000000402009985 */ /* 0x0209f4000c101d34 */
[----:B------:R-:W-:Y:S05]  /*10f00*/  @P0 BRA `(.L_x_1125) ;  /* 0x0000000800640947 */ /* 0x000fea0003800000 */
[----:B----4-:R-:W-:-:S04]  /*10f10*/  LEA R2, P0, R19, R24, 0x1 ;  /* 0x0000001813027211 */ /* 0x010fc800078008ff */
[----:B------:R-:W-:-:S05]  /*10f20*/  LEA.HI.X R3, R19, R25, R189, 0x1, P0 ;  /* 0x0000001913037211 */ /* 0x000fca00000f0cbd */
[----:B------:R0:W-:Y:S01]  /*10f30*/  ST.E.128 desc[UR52][R2.64], R8 ;  /* 0x0000000802007985 */ /* 0x0001e2000c101d34 */
[----:B------:R-:W-:Y:S05]  /*10f40*/  BRA `(.L_x_1125) ;  /* 0x0000000800547947 */ /* 0x000fea0003800000 */
.L_x_1118:
[----:B------:R-:W0:Y:S01]  /*10f50*/  LDC R8, c[0x0][0xbe8] ;  /* 0x0002fa00ff087b82 */ /* 0x000e220000000800 */
[----:B------:R-:W-:Y:S01]  /*10f60*/  ISETP.GE.AND P0, PT, R191, 0x80, PT ;  /* 0x00000080bf00780c */ /* 0x000fe20003f06270 */
[----:B------:R-:W-:Y:S01]  /*10f70*/  USHF.R.S32.HI UR8, URZ, 0x1f, UR38 ;  /* 0x0000001f3f087899 */ /* 0x000fe20008011426 */
[----:B------:R-:W-:Y:S01]  /*10f80*/  BSSY B1, `(.L_x_1126) ;  /* 0x000002f000017945 */ /* 0x000fe20003800000 */
[----:B------:R-:W-:Y:S01]  /*10f90*/  USHF.R.S32.HI UR9, URZ, 0x1f, UR44 ;  /* 0x0000001f3f097899 */ /* 0x000fe2000801142c */
[----:B------:R-:W-:Y:S01]  /*10fa0*/  IMAD R6, R22, 0x20, R184 ;  /* 0x0000002016067824 */ /* 0x000fe200078e02b8 */
[----:B0-----:R-:W-:-:S13]  /*10fb0*/  ISETP.NE.AND P1, PT, R8, 0x1, PT ;  /* 0x000000010800780c */ /* 0x001fda0003f25270 */
[----:B------:R-:W0:Y:S08]  /*10fc0*/  @P1 LDC R9, c[0x0][0xbec] ;  /* 0x0002fb00ff091b82 */ /* 0x000e300000000800 */
[----:B------:R-:W1:Y:S01]  /*10fd0*/  @P1 LDC R11, c[0x0][0xbf0] ;  /* 0x0002fc00ff0b1b82 */ /* 0x000e620000000800 */
[----:B------:R-:W-:Y:S05]  /*10fe0*/  @P0 BRA `(.L_x_1127) ;  /* 0x0000000000a00947 */ /* 0x000fea0003800000 */
[----:B------:R-:W2:Y:S01]  /*10ff0*/  S2R R0, SR_TID.X ;  /* 0x0000000000007919 */ /* 0x000ea20000002100 */
[----:B------:R-:W3:Y:S01]  /*11000*/  LDC R3, c[0x0][0xbe8] ;  /* 0x0002fa00ff037b82 */ /* 0x000ee20000000800 */
[----:B------:R-:W-:Y:S01]  /*11010*/  IMAD.U32 R4, RZ, RZ, UR37 ;  /* 0x00000025ff047e24 */ /* 0x000fe2000f8e00ff */
[----:B------:R-:W-:Y:S02]  /*11020*/  ULDC UR5, c[0x0][0xa88] ;  /* 0x0002a20000057ab9 */ /* 0x000fe40000000800 */
[----:B---3--:R-:W-:Y:S02]  /*11030*/  IMAD R5, R3, UR5, RZ ;  /* 0x0000000503057c24 */ /* 0x008fe4000f8e02ff */
[----:B--2---:R-:W-:-:S04]  /*11040*/  IADD3 R4, R4, -0x80, R0 ;  /* 0xffffff8004047810 */ /* 0x004fc80007ffe000 */
[----:B------:R-:W-:-:S13]  /*11050*/  ISETP.GE.AND P0, PT, R4, R5, PT ;  /* 0x000000050400720c */ /* 0x000fda0003f06270 */
[----:B------:R-:W-:Y:S05]  /*11060*/  @P0 BRA `(.L_x_1127) ;  /* 0x0000000000800947 */ /* 0x000fea0003800000 */
[----:B------:R-:W-:Y:S01]  /*11070*/  ISETP.NE.AND P0, PT, R3, 0x1, PT ;  /* 0x000000010300780c */ /* 0x000fe20003f05270 */
[----:B------:R-:W-:Y:S01]  /*11080*/  ULDC.64 UR10, c[0x0][0xb90] ;  /* 0x0002e400000a7ab9 */ /* 0x000fe20000000a00 */
[----:B------:R-:W-:Y:S01]  /*11090*/  IMAD.MOV.U32 R2, RZ, RZ, R4 ;  /* 0x000000ffff027224 */ /* 0x000fe200078e0004 */
[----:B------:R-:W-:Y:S02]  /*110a0*/  UIMAD UR5, UR8, UR10, URZ ;  /* 0x0000000a080572a4 */ /* 0x000fe4000f8e023f */
[----:B------:R-:W-:Y:S02]  /*110b0*/  UIMAD.WIDE.U32 UR6, UR38, UR10, URZ ;  /* 0x0000000a260672a5 */ /* 0x000fe4000f8e003f */
[----:B------:R-:W-:-:S03]  /*110c0*/  UIMAD UR5, UR38, UR11, UR5 ;  /* 0x0000000b260572a4 */ /* 0x000fc6000f8e0205 */
[----:B------:R-:W-:Y:S01]  /*110d0*/  ULDC.64 UR10, c[0x0][0xb98] ;  /* 0x0002e600000a7ab9 */ /* 0x000fe20000000a00 */
[----:B------:R-:W-:Y:S02]  /*110e0*/  UIADD3 UR7, UR7, UR5, URZ ;  /* 0x0000000507077290 */ /* 0x000fe4000fffe03f */
[----:B------:R-:W2:Y:S01]  /*110f0*/  @P0 LDC R5, c[0x0][0xbec] ;  /* 0x0002fb00ff050b82 */ /* 0x000ea20000000800 */
[----:B------:R-:W-:Y:S02]  /*11100*/  UIMAD UR5, UR9, UR10, URZ ;  /* 0x0000000a090572a4 */ /* 0x000fe4000f8e023f */
[----:B------:R-:W-:Y:S02]  /*11110*/  UIMAD.WIDE.U32 UR6, UR44, UR10, UR6 ;  /* 0x0000000a2c0672a5 */ /* 0x000fe4000f8e0006 */
[----:B------:R-:W-:-:S03]  /*11120*/  UIMAD UR5, UR44, UR11, UR5 ;  /* 0x0000000b2c0572a4 */ /* 0x000fc6000f8e0205 */
[----:B------:R-:W3:Y:S01]  /*11130*/  @P0 LDC R7, c[0x0][0xbf0] ;  /* 0x0002fc00ff070b82 */ /* 0x000ee20000000800 */
[----:B------:R-:W-:Y:S01]  /*11140*/  ULDC.64 UR10, c[0x0][0xb88] ;  /* 0x0002e200000a7ab9 */ /* 0x000fe20000000a00 */
[----:B--2---:R-:W-:-:S05]  /*11150*/  @P0 IMAD.HI.U32 R0, R4, R5, RZ ;  /* 0x0000000504000227 */ /* 0x004fca00078e00ff */
[----:B---3--:R-:W-:-:S05]  /*11160*/  @P0 SHF.R.U32.HI R2, RZ, R7, R0 ;  /* 0x00000007ff020219 */ /* 0x008fca0000011600 */
[----:B------:R-:W-:-:S04]  /*11170*/  IMAD.MOV R5, RZ, RZ, -R2 ;  /* 0x000000ffff057224 */ /* 0x000fc800078e0a02 */
[----:B------:R-:W-:Y:S01]  /*11180*/  IMAD R5, R3, R5, R4 ;  /* 0x0000000503057224 */ /* 0x000fe200078e0204 */
[----:B------:R-:W-:Y:S01]  /*11190*/  SHF.R.S32.HI R3, RZ, 0x1f, R2 ;  /* 0x0000001fff037819 */ /* 0x000fe20000011402 */
[----:B------:R-:W-:Y:S01]  /*111a0*/  IMAD.U32 R4, RZ, RZ, UR5 ;  /* 0x00000005ff047e24 */ /* 0x000fe2000f8e00ff */
        /* <DEDUP_REMOVED lines=12> */
.L_x_1127:
[----:B------:R-:W-:Y:S05]  /*11270*/  BSYNC B1 ;  /* 0x0000000000017941 */ /* 0x000fea0003800000 */
.L_x_1126:
[----:B------:R-:W-:Y:S01]  /*11280*/  ULDC.64 UR10, c[0x0][0xae8] ;  /* 0x0002ba00000a7ab9 */ /* 0x000fe20000000a00 */
[----:B------:R-:W-:Y:S01]  /*11290*/  VIADD R6, R6, UR37 ;  /* 0x0000002506067c36 */ /* 0x000fe20008000000 */
[----:B------:R-:W-:Y:S01]  /*112a0*/  UIMAD UR5, UR8, UR10, URZ ;  /* 0x0000000a080572a4 */ /* 0x000fe2000f8e023f */
[----:B------:R-:W-:Y:S01]  /*112b0*/  BSSY B1, `(.L_x_1128) ;  /* 0x0000034000017945 */ /* 0x000fe20003800000 */
[----:B------:R-:W-:Y:S01]  /*112c0*/  UIMAD.WIDE.U32 UR6, UR38, UR10, URZ ;  /* 0x0000000a260672a5 */ /* 0x000fe2000f8e003f */
[----:B0-----:R-:W-:Y:S01]  /*112d0*/  @P1 IMAD.HI.U32 R0, R6, R9, RZ ;  /* 0x0000000906001227 */ /* 0x001fe200078e00ff */
[----:B------:R-:W-:-:S03]  /*112e0*/  UIMAD UR5, UR38, UR11, UR5 ;  /* 0x0000000b260572a4 */ /* 0x000fc6000f8e0205 */
[----:B------:R-:W-:Y:S01]  /*112f0*/  ULDC.64 UR10, c[0x0][0xaf0] ;  /* 0x0002bc00000a7ab9 */ /* 0x000fe20000000a00 */
[----:B------:R-:W-:Y:S01]  /*11300*/  UIADD3 UR7, UR7, UR5, URZ ;  /* 0x0000000507077290 */ /* 0x000fe2000fffe03f */
[----:B--2---:R-:W-:Y:S01]  /*11310*/  IMAD.MOV.U32 R5, RZ, RZ, R6 ;  /* 0x000000ffff057224 */ /* 0x004fe200078e0006 */
        /* <DEDUP_REMOVED lines=8> */
[----:B------:R-:W-:Y:S02]  /*113a0*/  IMAD.U32 R3, RZ, RZ, UR7 ;  /* 0x00000007ff037e24 */ /* 0x000fe4000f8e00ff */
[----:B------:R-:W-:Y:S02]  /*113b0*/  IMAD R0, R0, UR8, RZ ;  /* 0x0000000800007c24 */ /* 0x000fe4000f8e02ff */
[----:B------:R-:W-:Y:S02]  /*113c0*/  IMAD R7, R8, R7, R6 ;  /* 0x0000000708077224 */ /* 0x000fe400078e0206 */
[----:B------:R-:W-:Y:S01]  /*113d0*/  IMAD.U32 R2, RZ, RZ, UR6 ;  /* 0x00000006ff027e24 */ /* 0x000fe2000f8e00ff */
[----:B------:R-:W-:Y:S01]  /*113e0*/  ULDC.64 UR6, c[0x0][0xad8] ;  /* 0x0002b60000067ab9 */ /* 0x000fe20000000a00 */
[----:B------:R-:W-:Y:S01]  /*113f0*/  IMAD.U32 R3, RZ, RZ, UR5 ;  /* 0x00000005ff037e24 */ /* 0x000fe2000f8e00ff */
[----:B------:R-:W-:Y:S01]  /*11400*/  ULDC UR5, c[0x0][0xa88] ;  /* 0x0002a20000057ab9 */ /* 0x000fe20000000800 */
[C---:B------:R-:W-:Y:S01]  /*11410*/  IMAD R9, R5.reuse, UR9, R0 ;  /* 0x0000000905097c24 */ /* 0x040fe2000f8e0200 */
[----:B------:R-:W-:Y:S01]  /*11420*/  SHF.R.S32.HI R0, RZ, 0x1f, R7 ;  /* 0x0000001fff007819 */ /* 0x000fe20000011407 */
[----:B------:R-:W-:-:S04]  /*11430*/  IMAD.WIDE.U32 R2, R5, UR8, R2 ;  /* 0x0000000805027c25 */ /* 0x000fc8000f8e0002 */
[----:B------:R-:W-:Y:S02]  /*11440*/  IMAD.IADD R3, R3, 0x1, R9 ;  /* 0x0000000103037824 */ /* 0x000fe400078e0209 */
[----:B------:R-:W-:Y:S02]  /*11450*/  IMAD R4, R0, UR6, RZ ;  /* 0x0000000600047c24 */ /* 0x000fe4000f8e02ff */
[----:B------:R-:W-:Y:S02]  /*11460*/  VIADD R6, R184, UR37 ;  /* 0x00000025b8067c36 */ /* 0x000fe40008000000 */
[----:B------:R-:W-:Y:S02]  /*11470*/  IMAD R9, R8, UR5, RZ ;  /* 0x0000000508097c24 */ /* 0x000fe4000f8e02ff */
[C---:B------:R-:W-:Y:S02]  /*11480*/  IMAD R5, R7.reuse, UR7, R4 ;  /* 0x0000000707057c24 */ /* 0x040fe4000f8e0204 */
[----:B------:R-:W-:Y:S01]  /*11490*/  IMAD.WIDE.U32 R2, R7, UR6, R2 ;  /* 0x0000000607027c25 */ /* 0x000fe2000f8e0002 */
[----:B------:R-:W-:Y:S01]  /*114a0*/  ISETP.GE.AND P2, PT, R6, R9, PT ;  /* 0x000000090600720c */ /* 0x000fe20003f46270 */
[----:B------:R-:W-:-:S02]  /*114b0*/  ULDC.64 UR6, c[0x0][0xa80] ;  /* 0x0002a00000067ab9 */ /* 0x000fc40000000a00 */
[----:B------:R-:W-:Y:S01]  /*114c0*/  VIADD R0, R6, 0x20 ;  /* 0x0000002006007836 */ /* 0x000fe20000000000 */
[----:B------:R-:W-:Y:S01]  /*114d0*/  LEA R4, P3, R2, UR6, 0x1 ;  /* 0x0000000602047c11 */ /* 0x000fe2000f8608ff */
[----:B------:R-:W-:-:S03]  /*114e0*/  IMAD.IADD R3, R3, 0x1, R5 ;  /* 0x0000000103037824 */ /* 0x000fc600078e0205 */
[-C--:B------:R-:W-:Y:S01]  /*114f0*/  ISETP.GE.AND P1, PT, R0, R9.reuse, PT ;  /* 0x000000090000720c */ /* 0x080fe20003f26270 */
[----:B------:R-:W-:Y:S01]  /*11500*/  VIADD R0, R6, 0x40 ;  /* 0x0000004006007836 */ /* 0x000fe20000000000 */
[----:B------:R-:W-:Y:S02]  /*11510*/  LEA.HI.X R5, R2, UR7, R3, 0x1, P3 ;  /* 0x0000000702057c11 */ /* 0x000fe400098f0c03 */
[----:B------:R0:W1:Y:S02]  /*11520*/  SHFL.IDX PT, R2, R4, RZ, 0x181f ;  /* 0x00181fff04027589 */ /* 0x00006400000e0000 */
[----:B------:R-:W-:Y:S02]  /*11530*/  ISETP.GE.AND P0, PT, R0, R9, PT ;  /* 0x000000090000720c */ /* 0x000fe40003f06270 */
[----:B------:R0:W2:Y:S01]  /*11540*/  SHFL.IDX PT, R0, R5, RZ, 0x181f ;  /* 0x00181fff05007589 */ /* 0x0000a200000e0000 */
[----:B------:R-:W-:Y:S10]  /*11550*/  @P2 BRA `(.L_x_1129) ;  /* 0x0000000000242947 */ /* 0x000ff40003800000 */
[----:B------:R-:W-:Y:S02]  /*11560*/  ULDC UR5, c[0x0][0xac8] ;  /* 0x0002b20000057ab9 */ /* 0x000fe40000000800 */
[----:B------:R-:W-:Y:S02]  /*11570*/  ISETP.GE.AND P4, PT, R18, UR5, PT ;  /* 0x0000000512007c0c */ /* 0x000fe4000bf86270 */
[----:B------:R-:W-:-:S11]  /*11580*/  ISETP.GE.AND P5, PT, R19, UR5, PT ;  /* 0x0000000513007c0c */ /* 0x000fd6000bfa6270 */
[CC--:B-1----:R-:W-:Y:S02]  /*11590*/  @!P4 LEA R10, P2, R18.reuse, R2.reuse, 0x1 ;  /* 0x00000002120ac211 */ /* 0x0c2fe400078408ff */
[C---:B------:R-:W-:Y:S02]  /*115a0*/  @!P5 LEA R2, P3, R19.reuse, R2, 0x1 ;  /* 0x000000021302d211 */ /* 0x040fe400078608ff */
[-C--:B--2---:R-:W-:Y:S02]  /*115b0*/  @!P4 LEA.HI.X R11, R18, R0.reuse, R190, 0x1, P2 ;  /* 0x00000000120bc211 */ /* 0x084fe400010f0cbe */
[----:B------:R-:W-:-:S03]  /*115c0*/  @!P5 LEA.HI.X R3, R19, R0, R189, 0x1, P3 ;  /* 0x000000001303d211 */ /* 0x000fc600018f0cbd */
[----:B------:R3:W-:Y:S04]  /*115d0*/  @!P4 ST.E.128 desc[UR52][R10.64], RZ ;  /* 0x000000ff0a00c985 */ /* 0x0007e8000c101d34 */
[----:B------:R3:W-:Y:S02]  /*115e0*/  @!P5 ST.E.128 desc[UR52][R2.64], RZ ;  /* 0x000000ff0200d985 */ /* 0x0007e4000c101d34 */
.L_x_1129:
[----:B------:R-:W-:Y:S05]  /*115f0*/  BSYNC B1 ;  /* 0x0000000000017941 */ /* 0x000fea0003800000 */
.L_x_1128:
        /* <DEDUP_REMOVED lines=11> */
[----:B------:R3:W-:Y:S04]  /*116b0*/  @!P3 ST.E.128 desc[UR52][R10.64], RZ ;  /* 0x000000ff0a00b985 */ /* 0x0007e8000c101d34 */
[----:B------:R3:W-:Y:S02]  /*116c0*/  @!P4 ST.E.128 desc[UR52][R2.64], RZ ;  /* 0x000000ff0200c985 */ /* 0x0007e4000c101d34 */
.L_x_1131:
[----:B------:R-:W-:Y:S05]  /*116d0*/  BSYNC B1 ;  /* 0x0000000000017941 */ /* 0x000fea0003800000 */
.L_x_1130:
        /* <DEDUP_REMOVED lines=11> */
[----:B------:R3:W-:Y:S04]  /*11790*/  @!P2 ST.E.128 desc[UR52][R10.64], RZ ;  /* 0x000000ff0a00a985 */ /* 0x0007e8000c101d34 */
[----:B------:R3:W-:Y:S02]  /*117a0*/  @!P3 ST.E.128 desc[UR52][R2.64], RZ ;  /* 0x000000ff0200b985 */ /* 0x0007e4000c101d34 */
.L_x_1133:
[----:B------:R-:W-:Y:S05]  /*117b0*/  BSYNC B1 ;  /* 0x0000000000017941 */ /* 0x000fea0003800000 */
.L_x_1132:
[----:B---3--:R-:W-:Y:S01]  /*117c0*/  VIADD R3, R6, 0x60 ;  /* 0x0000006006037836 */ /* 0x008fe20000000000 */
[----:B0-----:R0:W3:Y:S04]  /*117d0*/  SHFL.IDX PT, R0, R5, 0x3, 0x181f ;  /* 0x00781f0005007f89 */ /* 0x0010e800000e0000 */
[----:B------:R-:W-:Y:S01]  /*117e0*/  ISETP.GE.AND P0, PT, R3, R9, PT ;  /* 0x000000090300720c */ /* 0x000fe20003f06270 */
[----:B-1----:R0:W1:-:S12]  /*117f0*/  SHFL.IDX PT, R2, R4, 0x3, 0x181f ;  /* 0x00781f0004027f89 */ /* 0x00205800000e0000 */
[----:B0-----:R-:W-:Y:S05]  /*11800*/  @P0 BRA `(.L_x_1125) ;  /* 0x0000000000240947 */ /* 0x001fea0003800000 */
[----:B------:R-:W-:Y:S02]  /*11810*/  ULDC UR5, c[0x0][0xac8] ;  /* 0x0002b20000057ab9 */ /* 0x000fe40000000800 */
[----:B------:R-:W-:Y:S02]  /*11820*/  ISETP.GE.AND P2, PT, R18, UR5, PT ;  /* 0x0000000512007c0c */ /* 0x000fe4000bf46270 */
[----:B------:R-:W-:-:S11]  /*11830*/  ISETP.GE.AND P3, PT, R19, UR5, PT ;  /* 0x0000000513007c0c */ /* 0x000fd6000bf66270 */
[CC--:B-12-4-:R-:W-:Y:S02]  /*11840*/  @!P2 LEA R4, P0, R18.reuse, R2.reuse, 0x1 ;  /* 0x000000021204a211 */ /* 0x0d6fe400078008ff */
[C---:B------:R-:W-:Y:S02]  /*11850*/  @!P3 LEA R2, P1, R19.reuse, R2, 0x1 ;  /* 0x000000021302b211 */ /* 0x040fe400078208ff */
[-C--:B---3--:R-:W-:Y:S02]  /*11860*/  @!P2 LEA.HI.X R5, R18, R0.reuse, R190, 0x1, P0 ;  /* 0x000000001205a211 */ /* 0x088fe400000f0cbe */
[----:B------:R-:W-:-:S03]  /*11870*/  @!P3 LEA.HI.X R3, R19, R0, R189, 0x1, P1 ;  /* 0x000000001303b211 */ /* 0x000fc600008f0cbd */
[----:B------:R0:W-:Y:S04]  /*11880*/  @!P2 ST.E.128 desc[UR52][R4.64], RZ ;  /* 0x000000ff0400a985 */ /* 0x0001e8000c101d34 */
[----:B------:R0:W-:Y:S02]  /*11890*/  @!P3 ST.E.128 desc[UR52][R2.64], RZ ;  /* 0x000000ff0200b985 */ /* 0x0001e4000c101d34 */
.L_x_1125:
[----:B------:R-:W-:Y:S05]  /*118a0*/  BSYNC B0 ;  /* 0x0000000000007941 */ /* 0x000fea0003800000 */
.L_x_1117:
[----:B------:R-:W-:Y:S02]  /*118b0*/  ULDC UR5, c[0x0][0xc38] ;  /* 0x00030e0000057ab9 */ /* 0x000fe40000000800 */
[----:B------:R-:W-:-:S06]  /*118c0*/  UISETP.GE.AND UP0, UPT, UR4, UR5, UPT ;  /* 0x000000050400728c */ /* 0x000fcc000bf06270 */
[----:B------:R-:W-:-:S13]  /*118d0*/  PLOP3.LUT P0, PT, PT, PT, UP0, 0x80, 0x0 ;  /* 0x000000000000781c */ /* 0x000fda0003f0f008 */
[----:B------:R-:W-:Y:S05]  /*118e0*/  @!P0 BRA `(.L_x_1134) ;  /* 0xfffffef000f48947 */ /* 0x000fea000383ffff */
[----:B------:R-:W-:Y:S05]  /*118f0*/  EXIT ;  /* 0x000000000000794d */ /* 0x000fea0003800000 */
.L_x_1028:
[----:B------:R-:W-:-:S08]  /*11900*/  NOP ;  /* 0x0000000000007918 */ /* 0x000fd00000000000 */
[----:B------:R-:W0:-:S00]  /*11910*/  USETMAXREG.DEALLOC.CTAPOOL 0x28 ;  /* 0x00000028000079c8 */ /* 0x000e0000080e0500 */
[----:B0-----:R-:W-:-:S06]  /*11920*/  LOP3.LUT R0, R0, 0x3, RZ, 0xc0, !PT ;  /* 0x0000000300007812 */ /* 0x001fcc00078ec0ff */
[----:B------:R-:W0:Y:S01]  /*11930*/  S2UR UR10, SR_CTAID.X ;  /* 0x00000000000a79c3 */ /* 0x000e220000002500 */
[----:B------:R-:W-:Y:S01]  /*11940*/  LOP3.LUT R19, R19, 0xfffffeff, RZ, 0xc0, !PT ;  /* 0xfffffeff13137812 */ /* 0x000fe200078ec0ff */
[----:B------:R-:W-:Y:S01]  /*11950*/  IMAD.MOV.U32 R23, RZ, RZ, RZ ;  /* 0x000000ffff177224 */ /* 0x000fe200078e00ff */
[----:B------:R1:W2:Y:S01]  /*11960*/  SHFL.IDX PT, R2, R0, RZ, 0x1f ;  /* 0x00001fff00027589 */ /* 0x0002a200000e0000 */
[----:B------:R-:W-:Y:S02]  /*11970*/  IMAD.MOV.U32 R26, RZ, RZ, 0x1 ;  /* 0x00000001ff1a7424 */ /* 0x000fe400078e00ff */
[----:B------:R-:W-:Y:S02]  /*11980*/  IMAD.MOV.U32 R36, RZ, RZ, RZ ;  /* 0x000000ffff247224 */ /* 0x000fe400078e00ff */
[----:B-1----:R-:W0:Y:S01]  /*11990*/  LDC R0, c[0x0][0xc38] ;  /* 0x00030e00ff007b82 */ /* 0x002e220000000800 */
[----:B--2---:R-:W-:-:S13]  /*119a0*/  ISETP.NE.AND P0, PT, R2, RZ, PT ;  /* 0x000000ff0200720c */ /* 0x004fda0003f05270 */
[----:B------:R-:W-:Y:S01]  /*119b0*/  @P0 LOP3.LUT R19, R19, 0x100, RZ, 0xfc, !PT ;  /* 0x0000010013130812 */ /* 0x000fe200078efcff */
[----:B------:R-:W-:Y:S06]  /*119c0*/  @P0 BAR.ARV 0x4, 0x180 ;  /* 0x0106000000000b1d */ /* 0x000fec0000002000 */
[----:B0-----:R-:W-:-:S13]  /*119d0*/  ISETP.LE.AND P0, PT, R0, UR10, PT ;  /* 0x0000000a00007c0c */ /* 0x001fda000bf03270 */
[----:B------:R-:W-:Y:S05]  /*119e0*/  @P0 BRA `(.L_x_1135) ;  /* 0x0000004000640947 */ /* 0x000fea0003800000 */
[----:B------:R-:W0:Y:S01]  /*119f0*/  S2R R5, SR_TID.X ;  /* 0x0000000000057919 */ /* 0x000e220000002100 */
[----:B------:R-:W-:Y:S01]  /*11a00*/  ULDC.64 UR6, c[0x0][0x2f0] ;  /* 0x0000bc0000067ab9 */ /* 0x000fe20000000a00 */
[----:B------:R-:W-:Y:S01]  /*11a10*/  ULDC UR9, c[0x0][0x2b8] ;  /* 0x0000ae0000097ab9 */ /* 0x000fe20000000800 */
[----:B------:R-:W-:Y:S01]  /*11a20*/  LOP3.LUT R19, R19, 0xfffffffe, RZ, 0xc0, !PT ;  /* 0xfffffffe13137812 */ /* 0x000fe200078ec0ff */
[----:B------:R-:W1:Y:S01]  /*11a30*/  S2UR UR8, SR_CgaCtaId ;  /* 0x00000000000879c3 */ /* 0x000e620000008800 */
[----:B------:R-:W-:Y:S01]  /*11a40*/  ULDC.64 UR4, c[0x0][0x418] ;  /* 0x0001060000047ab9 */ /* 0x000fe20000000a00 */
[----:B------:R-:W-:Y:S01]  /*11a50*/  ULDC UR39, c[0x0][0x288] ;  /* 0x0000a20000277ab9 */ /* 0x000fe20000000800 */
[----:B------:R-:W-:Y:S01]  /*11a60*/  UISETP.NE.U32.AND UP0, UPT, UR4, URZ, UPT ;  /* 0x0000003f0400728c */ /* 0x000fe2000bf05070 */
[----:B------:R-:W-:Y:S01]  /*11a70*/  IMAD.U32 R34, RZ, RZ, UR10 ;  /* 0x0000000aff227e24 */ /* 0x000fe2000f8e00ff */
[----:B------:R-:W-:Y:S01]  /*11a80*/  ULDC UR38, c[0x0][0x448] ;  /* 0x0001120000267ab9 */ /* 0x000fe20000000800 */
[----:B------:R-:W-:Y:S01]  /*11a90*/  ULDC UR4, c[0x0][0x424] ;  /* 0x0001090000047ab9 */ /* 0x000fe20000000800 */
[----:B------:R-:W-:Y:S01]  /*11aa0*/  UISETP.NE.AND.EX UP0, UPT, UR5, URZ, UPT, UP0 ;  /* 0x0000003f0500728c */ /* 0x000fe2000bf05300 */
[----:B------:R-:W-:Y:S01]  /*11ab0*/  IMAD.MOV.U32 R26, RZ, RZ, 0x1 ;  /* 0x00000001ff1a7424 */ /* 0x000fe200078e00ff */
[----:B------:R-:W-:Y:S01]  /*11ac0*/  UIMAD UR38, UR38, UR39, URZ ;  /* 0x00000027262672a4 */ /* 0x000fe2000f8e023f */
[----:B------:R-:W-:Y:S01]  /*11ad0*/  IMAD.MOV.U32 R36, RZ, RZ, RZ ;  /* 0x000000ffff247224 */ /* 0x000fe200078e00ff */
[----:B------:R-:W-:Y:S01]  /*11ae0*/  USEL UR4, UR4, 0x1, UP0 ;  /* 0x0000000104047887 */ /* 0x000fe20008000000 */
[----:B------:R-:W-:Y:S01]  /*11af0*/  IMAD.MOV.U32 R23, RZ, RZ, RZ ;  /* 0x000000ffff177224 */ /* 0x000fe200078e00ff */
[----:B------:R-:W-:Y:S01]  /*11b00*/  UMOV UR5, 0x400 ;  /* 0x0000040000057882 */ /* 0x000fe20000000000 */
[----:B------:R-:W-:-:S02]  /*11b10*/  ULOP3.LUT UR46, UR36, 0x2, URZ, 0xfc, !UPT ;  /* 0x00000002242e7892 */ /* 0x000fc4000f8efc3f */
[----:B------:R-:W-:Y:S01]  /*11b20*/  UIMAD UR37, UR4, UR6, URZ ;  /* 0x00000006042572a4 */ /* 0x000fe2000f8e023f */
[----:B------:R-:W-:-:S03]  /*11b30*/  ULDC UR48, c[0x0][0xc] ;  /* 0x0000030000307ab9 */ /* 0x000fc60000000800 */
[----:B------:R-:W-:Y:S02]  /*11b40*/  UIADD3 UR4, UR37, 0x7f, URZ ;  /* 0x0000007f25047890 */ /* 0x000fe4000fffe03f */
[----:B------:R-:W-:Y:S02]  /*11b50*/  UIADD3 UR47, UR37, 0x1, -UR39 ;  /* 0x00000001252f7890 */ /* 0x000fe4000fffe827 */
[----:B-1----:R-:W-:Y:S02]  /*11b60*/  ULEA UR8, UR8, UR5, 0x18 ;  /* 0x0000000508087291 */ /* 0x002fe4000f8ec03f */
[----:B------:R-:W-:Y:S01]  /*11b70*/  USHF.R.S32.HI UR5, URZ, 0x1f, UR4 ;  /* 0x0000001f3f057899 */ /* 0x000fe20008011404 */
[C---:B0-----:R-:W-:Y:S01]  /*11b80*/  IMAD.SHL.U32 R30, R5.reuse, 0x8, RZ ;  /* 0x00000008051e7824 */ /* 0x041fe200078e00ff */
[----:B------:R-:W-:Y:S02]  /*11b90*/  LOP3.LUT R4, R5, 0x7f, RZ, 0xc0, !PT ;  /* 0x0000007f05047812 */ /* 0x000fe400078ec0ff */
[----:B------:R-:W-:Y:S01]  /*11ba0*/  IMAD.U32 R16, RZ, RZ, UR8 ;  /* 0x00000008ff107e24 */ /* 0x000fe2000f8e00ff */
[----:B------:R-:W-:Y:S01]  /*11bb0*/  ULEA.HI UR5, UR5, UR4, URZ, 0x7 ;  /* 0x0000000405057291 */ /* 0x000fe2000f8f383f */
[C---:B------:R-:W-:Y:S01]  /*11bc0*/  LOP3.LUT R0, R30.reuse, 0x1f8, RZ, 0xc0, !PT ;  /* 0x000001f81e007812 */ /* 0x040fe200078ec0ff */
[----:B------:R-:W-:Y:S01]  /*11bd0*/  UIADD3 UR39, UR37, -UR39, URZ ;  /* 0x8000002725277290 */ /* 0x000fe2000fffe03f */
[----:B------:R-:W-:Y:S01]  /*11be0*/  LOP3.LUT R35, R30, 0x38, RZ, 0xc0, !PT ;  /* 0x000000381e237812 */ /* 0x000fe200078ec0ff */
[----:B------:R-:W-:Y:S01]  /*11bf0*/  USHF.R.S32.HI UR40, URZ, 0x7, UR5 ;  /* 0x000000073f287899 */ /* 0x000fe20008011405 */
[----:B------:R-:W-:-:S02]  /*11c00*/  LOP3.LUT R3, R0, 0x38, R5, 0x78, !PT ;  /* 0x0000003800037812 */ /* 0x000fc400078e7805 */
[----:B------:R-:W-:Y:S02]  /*11c10*/  LOP3.LUT R0, R35, 0x40, RZ, 0xfc, !PT ;  /* 0x0000004023007812 */ /* 0x000fe400078efcff */
[----:B------:R-:W-:Y:S02]  /*11c20*/  LOP3.LUT R30, R3, 0x200, R30, 0xf8, !PT ;  /* 0x00000200031e7812 */ /* 0x000fe400078ef81e */
[C---:B------:R-:W-:Y:S02]  /*11c30*/  ISETP.GE.AND P2, PT, R0.reuse, UR7, PT ;  /* 0x0000000700007c0c */ /* 0x040fe4000bf46270 */
[----:B------:R-:W-:Y:S01]  /*11c40*/  ISETP.GE.AND P1, PT, R0, UR9, PT ;  /* 0x0000000900007c0c */ /* 0x000fe2000bf26270 */
[----:B------:R-:W-:Y:S01]  /*11c50*/  IMAD R33, R30, 0x2, R16 ;  /* 0x000000021e217824 */ /* 0x000fe200078e0210 */
[----:B------:R-:W-:Y:S01]  /*11c60*/  ISETP.GE.AND P0, PT, R0, UR7, PT ;  /* 0x0000000700007c0c */ /* 0x000fe2000bf06270 */
[----:B------:R-:W-:Y:S01]  /*11c70*/  IMAD.SHL.U32 R0, R5, 0x10, RZ ;  /* 0x0000001005007824 */ /* 0x000fe200078e00ff */
[----:B------:R-:W-:-:S04]  /*11c80*/  SHF.R.U32.HI R37, RZ, 0x3, R4 ;  /* 0x00000003ff257819 */ /* 0x000fc80000011604 */
[----:B------:R-:W-:-:S03]  /*11c90*/  LOP3.LUT R2, R0, 0x70, RZ, 0xc0, !PT ;  /* 0x0000007000027812 */ /* 0x000fc600078ec0ff */
[----:B------:R-:W-:Y:S02]  /*11ca0*/  @P2 LOP3.LUT R19, R19, 0x1, RZ, 0xfc, !PT ;  /* 0x0000000113132812 */ /* 0x000fe400078efcff */
[----:B------:R-:W-:Y:S02]  /*11cb0*/  LOP3.LUT R0, R37, R2, RZ, 0xfc, !PT ;  /* 0x0000000225007212 */ /* 0x000fe400078efcff */
[----:B------:R-:W-:-:S04]  /*11cc0*/  LOP3.LUT R19, R19, 0xffffffbf, RZ, 0xc0, !PT ;  /* 0xffffffbf13137812 */ /* 0x000fc800078ec0ff */
[----:B------:R-:W-:Y:S02]  /*11cd0*/  @P1 LOP3.LUT R19, R19, 0x40, RZ, 0xfc, !PT ;  /* 0x0000004013131812 */ /* 0x000fe400078efcff */
[----:B------:R-:W-:Y:S02]  /*11ce0*/  ISETP.GE.AND P1, PT, R35, UR7, PT ;  /* 0x0000000723007c0c */ /* 0x000fe4000bf26270 */
[----:B------:R-:W-:-:S04]  /*11cf0*/  LOP3.LUT R19, R19, 0xfffffffb, RZ, 0xc0, !PT ;  /* 0xfffffffb13137812 */ /* 0x000fc800078ec0ff */
[----:B------:R-:W-:Y:S02]  /*11d00*/  @P0 LOP3.LUT R19, R19, 0x4, RZ, 0xfc, !PT ;  /* 0x0000000413130812 */ /* 0x000fe400078efcff */
[----:B------:R-:W-:Y:S02]  /*11d10*/  ISETP.GE.AND P0, PT, R35, UR7, PT ;  /* 0x0000000723007c0c */ /* 0x000fe4000bf06270 */
[----:B------:R-:W-:-:S04]  /*11d20*/  LOP3.LUT R19, R19, 0xfffffffd, RZ, 0xc0, !PT ;  /* 0xfffffffd13137812 */ /* 0x000fc800078ec0ff */
[----:B------:R-:W-:-:S04]  /*11d30*/  @P1 LOP3.LUT R19, R19, 0x2, RZ, 0xfc, !PT ;  /* 0x0000000213131812 */ /* 0x000fc800078efcff */
[----:B------:R-:W-:-:S04]  /*11d40*/  LOP3.LUT R19, R19, 0xfffffff7, RZ, 0xc0, !PT ;  /* 0xfffffff713137812 */ /* 0x000fc800078ec0ff */
[----:B------:R-:W-:Y:S02]  /*11d50*/  @P0 LOP3.LUT R19, R19, 0x8, RZ, 0xfc, !PT ;  /* 0x0000000813130812 */ /* 0x000fe400078efcff */
[----:B------:R-:W-:Y:S02]  /*11d60*/  ISETP.GE.AND P0, PT, R35, UR9, PT ;  /* 0x0000000923007c0c */ /* 0x000fe4000bf06270 */
[----:B------:R-:W-:-:S11]  /*11d70*/  LOP3.LUT R19, R19, 0xffffff7f, RZ, 0xc0, !PT ;  /* 0xffffff7f13137812 */ /* 0x000fd600078ec0ff */
[----:B------:R-:W-:-:S07]  /*11d80*/  @P0 LOP3.LUT R19, R19, 0x80, RZ, 0xfc, !PT ;  /* 0x0000008013130812 */ /* 0x000fce00078efcff */
.L_x_1190:
[----:B------:R-:W-:Y:S01]  /*11d90*/  ULDC UR7, c[0x0][0xc60] ;  /* 0x0003180000077ab9 */ /* 0x000fe20000000800 */
[C---:B------:R-:W-:Y:S01]  /*11da0*/  R2UR UR41, R34.reuse ;  /* 0x00000000222972ca */ /* 0x040fe200000e0000 */
[----:B------:R-:W-:Y:S01]  /*11db0*/  UISETP.NE.AND UP0, UPT, UR7, 0x1, UPT ;  /* 0x000000010700788c */ /* 0x000fe2000bf05270 */
[----:B------:R-:W-:-:S10]  /*11dc0*/  R2UR UR6, R34 ;  /* 0x00000000220672ca */ /* 0x000fd400000e0000 */
        /* <DEDUP_REMOVED lines=9> */
[----:B0----5:R-:W-:Y:S05]  /*11e60*/  @P0 BRA `(.L_x_1136) ;  /* 0x0000000000200947 */ /* 0x021fea0003800000 */
        /* <DEDUP_REMOVED lines=8> */
.L_x_1136:
[----:B------:R-:W-:Y:S01]  /*11ef0*/  ULDC UR8, c[0x0][0xc54] ;  /* 0x0003150000087ab9 */ /* 0x000fe20000000800 */
[----:B------:R-:W-:Y:S01]  /*11f00*/  UMOV UR6, UR7 ;  /* 0x0000000700067c82 */ /* 0x000fe20008000000 */
[----:B------:R-:W-:-:S11]  /*11f10*/  UISETP.NE.AND UP0, UPT, UR8, 0x1, UPT ;  /* 0x000000010800788c */ /* 0x000fd6000bf05270 */
[----:B------:R-:W-:Y:S02]  /*11f20*/  @UP0 ULDC.64 UR10, c[0x0][0xc58] ;  /* 0x00031600000a0ab9 */ /* 0x000fe40000000a00 */
[----:B------:R-:W-:-:S04]  /*11f30*/  UIMAD.WIDE.U32 UR4, UR7, UR10, URZ ;  /* 0x0000000a070472a5 */ /* 0x000fc8000f8e003f */
[----:B------:R-:W-:-:S04]  /*11f40*/  @UP0 USHF.R.U32.HI UR6, URZ, UR11, UR5 ;  /* 0x0000000b3f060299 */ /* 0x000fc80008011605 */
[----:B------:R-:W-:-:S12]  /*11f50*/  UIMAD UR4, UR6, UR8, URZ ;  /* 0x00000008060472a4 */ /* 0x000fd8000f8e023f */
.L_x_1137:
[----:B------:R-:W-:Y:S01]  /*11f60*/  ULDC UR5, c[0x0][0xc48] ;  /* 0x0003120000057ab9 */ /* 0x000fe20000000800 */
[----:B------:R-:W-:Y:S01]  /*11f70*/  ULDC.64 UR8, c[0x0][0xa28] ;  /* 0x00028a0000087ab9 */ /* 0x000fe20000000a00 */
[----:B------:R-:W-:Y:S01]  /*11f80*/  UISETP.NE.AND UP1, UPT, UR5, 0x1, UPT ;  /* 0x000000010500788c */ /* 0x000fe2000bf25270 */
[----:B------:R-:W-:Y:S01]  /*11f90*/  IMAD.MOV.U32 R32, RZ, RZ, RZ ;  /* 0x000000ffff207224 */ /* 0x000fe200078e00ff */
[----:B------:R-:W-:Y:S02]  /*11fa0*/  UIADD3 UR4, UR7, -UR4, URZ ;  /* 0x8000000407047290 */ /* 0x000fe4000fffe03f */
[----:B------:R-:W-:Y:S01]  /*11fb0*/  UISETP.NE.U32.AND UP0, UPT, UR8, URZ, UPT ;  /* 0x0000003f0800728c */ /* 0x000fe2000bf05070 */
[----:B------:R-:W-:Y:S02]  /*11fc0*/  ULDC UR5, c[0x0][0xc54] ;  /* 0x0003150000057ab9 */ /* 0x000fe40000000800 */
[----:B------:R-:W-:Y:S02]  /*11fd0*/  UIMAD UR41, UR41, UR5, UR4 ;  /* 0x00000005292972a4 */ /* 0x000fe4000f8e0204 */
[----:B------:R-:W-:-:S02]  /*11fe0*/  UISETP.NE.AND.EX UP0, UPT, UR9, URZ, UPT, UP0 ;  /* 0x0000003f0900728c */ /* 0x000fc4000bf05300 */
[----:B------:R-:W-:Y:S01]  /*11ff0*/  @UP1 ULDC UR4, c[0x0][0xc4c] ;  /* 0x0003130000041ab9 */ /* 0x000fe20000000800 */
[----:B------:R-:W-:Y:S01]  /*12000*/  @UP1 ULDC UR7, c[0x0][0xc50] ;  /* 0x0003140000071ab9 */ /* 0x000fe20000000800 */
[----:B------:R-:W-:Y:S02]  /*12010*/  UIMAD.WIDE.U32 UR4, UR41, UR4, URZ ;  /* 0x00000004290472a5 */ /* 0x000fe4000f8e003f */
[----:B------:R-:W-:Y:S01]  /*12020*/  UMOV UR42, UR41 ;  /* 0x00000029002a7c82 */ /* 0x000fe20008000000 */
[----:B------:R-:W-:Y:S01]  /*12030*/  ULOP3.LUT UR6, UR6, 0x1ffffff, URZ, 0x3c, !UPT ;  /* 0x01ffffff06067892 */ /* 0x000fe2000f8e3c3f */
[----:B------:R-:W-:Y:S01]  /*12040*/  PLOP3.LUT P0, PT, PT, PT, UP0, 0x80, 0x0 ;  /* 0x000000000000781c */ /* 0x000fe20003f0f008 */
[----:B------:R-:W-:-:S03]  /*12050*/  @UP1 USHF.R.U32.HI UR42, URZ, UR7, UR5 ;  /* 0x000000073f2a1299 */ /* 0x000fc60008011605 */
[----:B------:R-:W-:Y:S02]  /*12060*/  @UP0 ULDC.64 UR4, c[0x0][0xa28] ;  /* 0x00028a0000040ab9 */ /* 0x000fe40000000a00 */
[----:B------:R-:W-:-:S06]  /*12070*/  @UP0 UIMAD.WIDE UR4, UR42, 0x4, UR4 ;  /* 0x000000042a0408a5 */ /* 0x000fcc000f8e0204 */
[----:B------:R-:W-:Y:S01]  /*12080*/  IMAD.U32 R3, RZ, RZ, UR5 ;  /* 0x00000005ff037e24 */ /* 0x000fe2000f8e00ff */
[----:B------:R-:W-:Y:S01]  /*12090*/  ULDC UR5, c[0x0][0x448] ;  /* 0x0001120000057ab9 */ /* 0x000fe20000000800 */
[----:B------:R-:W-:Y:S01]  /*120a0*/  IMAD.U32 R2, RZ, RZ, UR4 ;  /* 0x00000004ff027e24 */ /* 0x000fe2000f8e00ff */
[----:B------:R-:W-:Y:S01]  /*120b0*/  ULDC UR4, c[0x0][0xc3c] ;  /* 0x00030f0000047ab9 */ /* 0x000fe20000000800 */
[----:B------:R-:W-:Y:S02]  /*120c0*/  UISETP.NE.AND UP2, UPT, UR5, 0x1, UPT ;  /* 0x000000010500788c */ /* 0x000fe4000bf45270 */
[----:B------:R-:W-:Y:S01]  /*120d0*/  UIADD3 UR6, UR6, UR4, URZ ;  /* 0x0000000406067290 */ /* 0x000fe2000fffe03f */
[----:B------:R0:W5:Y:S01]  /*120e0*/  @P0 LDG.E R32, desc[UR52][R2.64] ;  /* 0x0000003402200981 */ /* 0x000162000c1e1900 */
[----:B------:R-:W-:Y:S02]  /*120f0*/  UP2UR UR49, UPR, URZ, 0x4 ;  /* 0x000000043f317883 */ /* 0x000fe40008000000 */
[----:B------:R-:W-:-:S04]  /*12100*/  USHF.L.U32 UR43, UR6, 0x7, URZ ;  /* 0x00000007062b7899 */ /* 0x000fc8000800063f */
[----:B------:R-:W-:Y:S01]  /*12110*/  UIADD3 UR6, UR43, 0x7f, URZ ;  /* 0x0000007f2b067890 */ /* 0x000fe2000fffe03f */
[----:B------:R-:W-:Y:S01]  /*12120*/  @UP2 ULDC UR4, c[0x0][0x44c] ;  /* 0x0001130000042ab9 */ /* 0x000fe20000000800 */
[----:B------:R-:W-:Y:S02]  /*12130*/  @UP2 ULDC UR7, c[0x0][0x450] ;  /* 0x0001140000072ab9 */ /* 0x000fe40000000800 */
[----:B------:R-:W-:-:S04]  /*12140*/  UIMAD.WIDE.U32 UR4, UR6, UR4, URZ ;  /* 0x00000004060472a5 */ /* 0x000fc8000f8e003f */
[----:B------:R-:W-:-:S03]  /*12150*/  @UP2 USHF.R.U32.HI UR6, URZ, UR7, UR5 ;  /* 0x000000073f062299 */ /* 0x000fc60008011605 */
[----:B------:R-:W-:Y:S01]  /*12160*/  ULDC.64 UR4, c[0x0][0x9e0] ;  /* 0x0002780000047ab9 */ /* 0x000fe20000000a00 */
[----:B------:R-:W-:Y:S02]  /*12170*/  UIADD3 UR6, UR47, UR6, URZ ;  /* 0x000000062f067290 */ /* 0x000fe4000fffe03f */
[----:B------:R-:W-:Y:S02]  /*12180*/  UISETP.GE.AND UP0, UPT, UR5, 0x1, UPT ;  /* 0x000000010500788c */ /* 0x000fe4000bf06270 */
[----:B------:R-:W-:-:S04]  /*12190*/  UIADD3 UR4, UR6, UR4, URZ ;  /* 0x0000000406047290 */ /* 0x000fc8000fffe03f */
[----:B------:R-:W-:-:S13]  /*121a0*/  PLOP3.LUT P0, PT, PT, PT, UP0, 0x40, 0x0 ;  /* 0x000000000000781c */ /* 0x000fda0003f0e808 */
[----:B0-----:R-:W-:Y:S05]  /*121b0*/  @P0 BRA `(.L_x_1138) ;  /* 0x0000000000440947 */ /* 0x001fea0003800000 */
        /* <DEDUP_REMOVED lines=10> */
.L_x_1139:
[----:B------:R-:W-:-:S11]  /*12260*/  UISETP.NE.AND UP1, UPT, UR5, 0x1, UPT ;  /* 0x000000010500788c */ /* 0x000fd6000bf25270 */
[----:B------:R-:W-:Y:S02]  /*12270*/  @UP1 ULDC.64 UR10, c[0x0][0x9e8] ;  /* 0x00027a00000a1ab9 */ /* 0x000fe40000000a00 */
[----:B------:R-:W-:-:S04]  /*12280*/  UIMAD.WIDE.U32 UR6, UR8, UR10, URZ ;  /* 0x0000000a080672a5 */ /* 0x000fc8000f8e003f */
[----:B------:R-:W-:-:S12]  /*12290*/  @UP1 USHF.R.U32.HI UR8, URZ, UR11, UR7 ;  /* 0x0000000b3f081299 */ /* 0x000fd80008011607 */
.L_x_1140:
[----:B------:R-:W-:-:S04]  /*122a0*/  UIMAD UR8, UR8, UR5, UR5 ;  /* 0x00000005080872a4 */ /* 0x000fc8000f8e0205 */
[----:B------:R-:W-:-:S04]  /*122b0*/  UISETP.LT.AND UP1, UPT, UR4, UR8, UPT ;  /* 0x000000080400728c */ /* 0x000fc8000bf21270 */
[----:B------:R-:W-:-:S12]  /*122c0*/  USEL UR4, UR4, UR8, UP1 ;  /* 0x0000000804047287 */ /* 0x000fd80008800000 */
.L_x_1138:
[----:B------:R-:W-:Y:S01]  /*122d0*/  UISETP.NE.AND UP1, UPT, UR49, URZ, UPT ;  /* 0x0000003f3100728c */ /* 0x000fe2000bf25270 */
[----:B------:R-:W-:Y:S01]  /*122e0*/  PLOP3.LUT P0, PT, PT, PT, UP0, 0x40, 0x0 ;  /* 0x000000000000781c */ /* 0x000fe20003f0e808 */
[----:B------:R-:W-:-:S04]  /*122f0*/  UIADD3 UR4, UR4, 0x7f, URZ ;  /* 0x0000007f04047890 */ /* 0x000fc8000fffe03f */
[----:B------:R-:W-:-:S04]  /*12300*/  USHF.R.S32.HI UR8, URZ, 0x1f, UR4 ;  /* 0x0000001f3f087899 */ /* 0x000fc80008011404 */
[----:B------:R-:W-:Y:S01]  /*12310*/  ULEA.HI UR8, UR8, UR4, URZ, 0x7 ;  /* 0x0000000408087291 */ /* 0x000fe2000f8f383f */
[----:B------:R-:W-:Y:S01]  /*12320*/  @UP1 ULDC UR6, c[0x0][0x44c] ;  /* 0x0001130000061ab9 */ /* 0x000fe20000000800 */
[----:B------:R-:W-:Y:S01]  /*12330*/  @UP1 ULDC UR9, c[0x0][0x450] ;  /* 0x0001140000091ab9 */ /* 0x000fe20000000800 */
[----:B------:R-:W-:Y:S02]  /*12340*/  UIMAD.WIDE.U32 UR6, UR43, UR6, URZ ;  /* 0x000000062b0672a5 */ /* 0x000fe4000f8e003f */
[----:B------:R-:W-:Y:S01]  /*12350*/  UMOV UR4, UR43 ;  /* 0x0000002b00047c82 */ /* 0x000fe20008000000 */
[----:B------:R-:W-:Y:S02]  /*12360*/  USHF.R.S32.HI UR8, URZ, 0x7, UR8 ;  /* 0x000000073f087899 */ /* 0x000fe40008011408 */
[----:B------:R-:W-:Y:S02]  /*12370*/  @UP1 USHF.R.U32.HI UR4, URZ, UR9, UR7 ;  /* 0x000000093f041299 */ /* 0x000fe40008011607 */
[----:B------:R-:W-:-:S02]  /*12380*/  UISETP.LT.AND UP1, UPT, UR40, UR8, UPT ;  /* 0x000000082800728c */ /* 0x000fc4000bf21270 */
[----:B------:R-:W-:Y:S01]  /*12390*/  UIADD3 UR4, UR39, UR4, URZ ;  /* 0x0000000427047290 */ /* 0x000fe2000fffe03f */
[----:B------:R-:W-:Y:S01]  /*123a0*/  ULDC UR6, c[0x0][0x9dc] ;  /* 0x0002770000067ab9 */ /* 0x000fe20000000800 */
[----:B------:R-:W-:Y:S02]  /*123b0*/  USEL UR44, UR40, UR8, UP1 ;  /* 0x00000008282c7287 */ /* 0x000fe40008800000 */
[----:B------:R-:W-:Y:S01]  /*123c0*/  UIADD3 UR8, UR4, -UR6, URZ ;  /* 0x8000000604087290 */ /* 0x000fe2000fffe03f */
[----:B------:R-:W-:Y:S11]  /*123d0*/  @P0 BRA `(.L_x_1141) ;  /* 0x0000000000440947 */ /* 0x000ff60003800000 */
        /* <DEDUP_REMOVED lines=10> */
.L_x_1142:
[----:B------:R-:W-:-:S11]  /*12480*/  UISETP.NE.AND UP0, UPT, UR5, 0x1, UPT ;  /* 0x000000010500788c */ /* 0x000fd6000bf05270 */
[----:B------:R-:W-:Y:S02]  /*12490*/  @UP0 ULDC.64 UR10, c[0x0][0x9e8] ;  /* 0x00027a00000a0ab9 */ /* 0x000fe40000000a00 */
[----:B------:R-:W-:-:S04]  /*124a0*/  UIMAD.WIDE.U32 UR6, UR4, UR10, URZ ;  /* 0x0000000a040672a5 */ /* 0x000fc8000f8e003f */
[----:B------:R-:W-:-:S12]  /*124b0*/  @UP0 USHF.R.U32.HI UR4, URZ, UR11, UR7 ;  /* 0x0000000b3f040299 */ /* 0x000fd80008011607 */
.L_x_1143:
[----:B------:R-:W-:-:S04]  /*124c0*/  UIMAD UR4, UR4, UR5, URZ ;  /* 0x00000005040472a4 */ /* 0x000fc8000f8e023f */
[----:B------:R-:W-:-:S04]  /*124d0*/  UISETP.LT.AND UP0, UPT, UR8, UR4, UPT ;  /* 0x000000040800728c */ /* 0x000fc8000bf01270 */
[----:B------:R-:W-:-:S12]  /*124e0*/  USEL UR8, UR8, UR4, !UP0 ;  /* 0x0000000408087287 */ /* 0x000fd8000c000000 */
.L_x_1141:
[----:B------:R-:W-:Y:S01]  /*124f0*/  USHF.R.S32.HI UR4, URZ, 0x1f, UR8 ;  /* 0x0000001f3f047899 */ /* 0x000fe20008011408 */
[----:B------:R-:W-:Y:S03]  /*12500*/  BSSY B7, `(.L_x_1144) ;  /* 0x000034e000077945 */ /* 0x000fe60003800000 */
[----:B------:R-:W-:-:S04]  /*12510*/  ULEA.HI UR4, UR4, UR8, URZ, 0x7 ;  /* 0x0000000804047291 */ /* 0x000fc8000f8f383f */
[----:B------:R-:W-:-:S04]  /*12520*/  USHF.R.S32.HI UR4, URZ, 0x7, UR4 ;  /* 0x000000073f047899 */ /* 0x000fc80008011404 */
[----:B------:R-:W-:-:S04]  /*12530*/  UISETP.LT.AND UP0, UPT, URZ, UR4, UPT ;  /* 0x000000043f00728c */ /* 0x000fc8000bf01270 */
[----:B------:R-:W-:-:S04]  /*12540*/  USEL UR45, URZ, UR4, !UP0 ;  /* 0x000000043f2d7287 */ /* 0x000fc8000c000000 */
[----:B------:R-:W-:-:S06]  /*12550*/  UISETP.GT.AND UP0, UPT, UR44, UR45, UPT ;  /* 0x0000002d2c00728c */ /* 0x000fcc000bf04270 */
[----:B------:R-:W-:-:S13]  /*12560*/  PLOP3.LUT P0, PT, PT, PT, UP0, 0x80, 0x0 ;  /* 0x000000000000781c */ /* 0x000fda0003f0f008 */
[----:B------:R-:W-:Y:S05]  /*12570*/  @P0 BRA `(.L_x_1145) ;  /* 0x0000000000440947 */ /* 0x000fea0003800000 */
[----:B------:R-:W0:Y:S02]  /*12580*/  S2R R0, SR_TID.X ;  /* 0x0000000000007919 */ /* 0x000e240000002100 */
[----:B0-----:R-:W-:-:S04]  /*12590*/  LOP3.LUT R0, R0, 0x7f, RZ, 0xc0, !PT ;  /* 0x0000007f00007812 */ /* 0x001fc800078ec0ff */
[----:B------:R-:W-:-:S13]  /*125a0*/  ISETP.NE.AND P2, PT, R0, RZ, PT ;  /* 0x000000ff0000720c */ /* 0x000fda0003f45270 */
[----:B------:R-:W-:Y:S05]  /*125b0*/  @P2 BRA `(.L_x_1146) ;  /* 0x0000003400082947 */ /* 0x000fea0003800000 */
[----:B------:R-:W0:Y:S01]  /*125c0*/  S2R R7, SR_LANEID ;  /* 0x0000000000077919 */ /* 0x000e220000000000 */
[----:B------:R-:W-:Y:S01]  /*125d0*/  VOTEU.ANY UR4, UPT, PT ;  /* 0x0000000000047886 */ /* 0x000fe200038e0100 */
[----:B------:R-:W1:Y:S01]  /*125e0*/  LDC.64 R2, c[0x0][0xc80] ;  /* 0x00032000ff027b82 */ /* 0x000e620000000a00 */
[----:B------:R-:W0:Y:S08]  /*125f0*/  FLO.U32 R0, UR4 ;  /* 0x0000000400007d00 */ /* 0x000e3000080e0000 */
[----:B------:R-:W1:Y:S01]  /*12600*/  POPC R5, UR4 ;  /* 0x0000000400057d09 */ /* 0x000e620008000000 */
[----:B0-----:R-:W-:-:S13]  /*12610*/  ISETP.EQ.U32.AND P0, PT, R0, R7, PT ;  /* 0x000000070000720c */ /* 0x001fda0003f02070 */
[----:B-1----:R-:W2:Y:S01]  /*12620*/  @P0 ATOMG.E.ADD.STRONG.GPU PT, R3, desc[UR52][R2.64], R5 ;  /* 0x00000005020309a8 */ /* 0x002ea200081ee1f4 */
[----:B------:R-:W0:Y:S02]  /*12630*/  S2R R4, SR_LTMASK ;  /* 0x0000000000047919 */ /* 0x000e240000003900 */
[----:B0-----:R-:W-:-:S04]  /*12640*/  LOP3.LUT R4, R4, UR4, RZ, 0xc0, !PT ;  /* 0x0000000404047c12 */ /* 0x001fc8000f8ec0ff */
[----:B------:R-:W0:Y:S01]  /*12650*/  POPC R7, R4 ;  /* 0x0000000400077309 */ /* 0x000e220000000000 */
[----:B--2---:R-:W0:Y:S02]  /*12660*/  SHFL.IDX PT, R0, R3, R0, 0x1f ;  /* 0x00001f0003007589 */ /* 0x004e2400000e0000 */
[----:B0-----:R-:W-:Y:S01]  /*12670*/  IADD3 R34, R0, UR48, R7 ;  /* 0x0000003000227c10 */ /* 0x001fe2000fffe007 */
[----:B------:R-:W-:Y:S06]  /*12680*/  BRA `(.L_x_1146) ;  /* 0x0000003000d47947 */ /* 0x000fec0003800000 */
.L_x_1145:
[----:B------:R-:W-:Y:S01]  /*12690*/  VIADD R0, R16, 0x18400 ;  /* 0x0001840010007836 */ /* 0x000fe20000000000 */
[----:B------:R-:W-:Y:S04]  /*126a0*/  BSSY B6, `(.L_x_1147) ;  /* 0x0000013000067945 */ /* 0x000fe80003800000 */
[----:B------:R-:W-:-:S13]  /*126b0*/  LOP3.LUT P0, RZ, R0, 0x3ff, RZ, 0xc0, !PT ;  /* 0x000003ff00ff7812 */ /* 0x000fda000780c0ff */
[----:B------:R-:W-:Y:S05]  /*126c0*/  @!P0 BRA `(.L_x_1148) ;  /* 0x0000000000408947 */ /* 0x000fea0003800000 */
[----:B------:R-:W-:Y:S01]  /*126d0*/  MOV R2, 0x0 ;  /* 0x0000000000027802 */ /* 0x000fe20000000f00 */
[----:B------:R-:W-:Y:S01]  /*126e0*/  ULDC.64 UR4, c[0x4][0x80] ;  /* 0x0100200000047ab9 */ /* 0x000fe20000000a00 */
[----:B------:R-:W-:Y:S01]  /*126f0*/  ULDC.64 UR6, c[0x4][0x88] ;  /* 0x0100220000067ab9 */ /* 0x000fe20000000a00 */
[----:B------:R-:W-:Y:S02]  /*12700*/  IMAD.U32 R4, RZ, RZ, UR4 ;  /* 0x00000004ff047e24 */ /* 0x000fe4000f8e00ff */
[----:B------:R-:W-:Y:S01]  /*12710*/  IMAD.U32 R5, RZ, RZ, UR5 ;  /* 0x00000005ff057e24 */ /* 0x000fe2000f8e00ff */
[----:B------:R-:W0:Y:S01]  /*12720*/  LDC.64 R2, c[0x4][R2] ;  /* 0x0100000002027b82 */ /* 0x000e220000000a00 */
[----:B------:R-:W-:Y:S01]  /*12730*/  ULDC.64 UR4, c[0x4][0x8] ;  /* 0x0100020000047ab9 */ /* 0x000fe20000000a00 */
[----:B------:R-:W-:Y:S02]  /*12740*/  IMAD.U32 R6, RZ, RZ, UR6 ;  /* 0x00000006ff067e24 */ /* 0x000fe4000f8e00ff */
[----:B------:R-:W-:-:S02]  /*12750*/  IMAD.U32 R7, RZ, RZ, UR7 ;  /* 0x00000007ff077e24 */ /* 0x000fc4000f8e00ff */
[----:B------:R-:W-:Y:S02]  /*12760*/  IMAD.U32 R10, RZ, RZ, UR4 ;  /* 0x00000004ff0a7e24 */ /* 0x000fe4000f8e00ff */
[----:B------:R-:W-:Y:S02]  /*12770*/  IMAD.U32 R11, RZ, RZ, UR5 ;  /* 0x00000005ff0b7e24 */ /* 0x000fe4000f8e00ff */
[----:B------:R-:W-:Y:S02]  /*12780*/  IMAD.MOV.U32 R8, RZ, RZ, 0x70 ;  /* 0x00000070ff087424 */ /* 0x000fe400078e00ff */
[----:B------:R-:W-:Y:S02]  /*12790*/  IMAD.MOV.U32 R12, RZ, RZ, 0x1 ;  /* 0x00000001ff0c7424 */ /* 0x000fe400078e00ff */
[----:B------:R-:W-:-:S07]  /*127a0*/  IMAD.MOV.U32 R13, RZ, RZ, RZ ;  /* 0x000000ffff0d7224 */ /* 0x000fce00078e00ff */
[----:B------:R-:W-:-:S07]  /*127b0*/  LEPC R20, `(.L_x_1148) ;  /* 0x000000001014794e */ /* 0x000fce0000000000 */
[----:B0----5:R-:W-:Y:S05]  /*127c0*/  CALL.ABS.NOINC R2 ;  /* 0x0000000002007343 */ /* 0x021fea0003c00000 */
.L_x_1148:
[----:B------:R-:W-:Y:S05]  /*127d0*/  BSYNC B6 ;  /* 0x0000000000067941 */ /* 0x000fea0003800000 */
.L_x_1147:
        /* <DEDUP_REMOVED lines=19> */
[----:B-1---5:R-:W-:Y:S05]  /*12910*/  CALL.ABS.NOINC R2 ;  /* 0x0000000002007343 */ /* 0x022fea0003c00000 */
.L_x_1151:
[----:B------:R0:W1:Y:S01]  /*12920*/  LDC.64 R2, c[0x4][R17] ;  /* 0x0100000011027b82 */ /* 0x0000620000000a00 */
[----:B------:R-:W-:Y:S01]  /*12930*/  ULDC.64 UR4, c[0x4][0x80] ;  /* 0x0100200000047ab9 */ /* 0x000fe20000000a00 */
[----:B------:R-:W-:Y:S01]  /*12940*/  ULDC.64 UR6, c[0x4][0x88] ;  /* 0x0100220000067ab9 */ /* 0x000fe20000000a00 */
[----:B------:R-:W-:Y:S02]  /*12950*/  IMAD.U32 R4, RZ, RZ, UR4 ;  /* 0x00000004ff047e24 */ /* 0x000fe4000f8e00ff */
        /* <DEDUP_REMOVED lines=11> */
.L_x_1150:
[----:B------:R-:W-:Y:S05]  /*12a10*/  BSYNC B6 ;  /* 0x0000000000067941 */ /* 0x000fea0003800000 */
.L_x_1149:
[----:B------:R-:W-:Y:S01]  /*12a20*/  ULDC.64 UR4, c[0x0][0x9f8] ;  /* 0x00027e0000047ab9 */ /* 0x000fe20000000a00 */
[----:B------:R-:W-:Y:S01]  /*12a30*/  IMAD.U32 R29, RZ, RZ, UR42 ;  /* 0x0000002aff1d7e24 */ /* 0x000fe2000f8e00ff */
[----:B------:R-:W-:Y:S01]  /*12a40*/  UISETP.NE.U32.AND UP0, UPT, UR4, URZ, UPT ;  /* 0x0000003f0400728c */ /* 0x000fe2000bf05070 */
[----:B------:R-:W0:Y:S03]  /*12a50*/  LDC R10, c[0x0][0x430] ;  /* 0x00010c00ff0a7b82 */ /* 0x000e260000000800 */
[----:B------:R-:W-:-:S06]  /*12a60*/  UISETP.NE.AND.EX UP0, UPT, UR5, URZ, UPT, UP0 ;  /* 0x0000003f0500728c */ /* 0x000fcc000bf05300 */
[----:B------:R-:W-:-:S05]  /*12a70*/  PLOP3.LUT P0, PT, PT, PT, UP0, 0x80, 0x0 ;  /* 0x000000000000781c */ /* 0x000fca0003f0f008 */
[----:B------:R-:W-:Y:S02]  /*12a80*/  @UP0 ULDC.64 UR4, c[0x0][0x9f8] ;  /* 0x00027e0000040ab9 */ /* 0x000fe40000000a00 */
[----:B------:R-:W-:-:S06]  /*12a90*/  @UP0 UIMAD.WIDE UR4, UR42, 0x4, UR4 ;  /* 0x000000042a0408a5 */ /* 0x000fcc000f8e0204 */
[----:B------:R-:W-:Y:S01]  /*12aa0*/  IMAD.U32 R2, RZ, RZ, UR4 ;  /* 0x00000004ff027e24 */ /* 0x000fe2000f8e00ff */
[----:B------:R-:W-:Y:S01]  /*12ab0*/  ULDC UR4, c[0x0][0xc48] ;  /* 0x0003120000047ab9 */ /* 0x000fe20000000800 */
[----:B------:R-:W-:-:S05]  /*12ac0*/  IMAD.U32 R3, RZ, RZ, UR5 ;  /* 0x00000005ff037e24 */ /* 0x000fca000f8e00ff */
[----:B------:R1:W5:Y:S01]  /*12ad0*/  @P0 LDG.E R29, desc[UR52][R2.64] ;  /* 0x00000034021d0981 */ /* 0x000362000c1e1900 */
[----:B------:R-:W-:Y:S01]  /*12ae0*/  UMOV UR5, 0xffffffff ;  /* 0xffffffff00057882 */ /* 0x000fe20000000000 */
[----:B------:R-:W-:Y:S02]  /*12af0*/  IMAD.U32 R22, RZ, RZ, UR4 ;  /* 0x00000004ff167e24 */ /* 0x000fe4000f8e00ff */
[----:B------:R-:W-:Y:S05]  /*12b00*/  BRA.DIV UR5, `(.L_x_1152) ;  /* 0x0000003605d47947 */ /* 0x000fea000b800000 */
.L_x_1206:
[----:B------:R-:W2:Y:S01]  /*12b10*/  S2R R0, SR_TID.X ;  /* 0x0000000000007919 */ /* 0x000ea20000002100 */
[----:B------:R-:W-:Y:S01]  /*12b20*/  UIADD3 UR4, UR44, -0x1, URZ ;  /* 0xffffffff2c047890 */ /* 0x000fe2000fffe03f */
[----:B0-----:R-:W-:Y:S02]  /*12b30*/  ISETP.NE.AND P1, PT, R10, 0x1, PT ;  /* 0x000000010a00780c */ /* 0x001fe40003f25270 */
[----:B-----5:R-:W-:Y:S02]  /*12b40*/  SHF.R.S32.HI R31, RZ, 0x1f, R29 ;  /* 0x0000001fff1f7819 */ /* 0x020fe4000001141d */
[----:B------:R-:W-:Y:S01]  /*12b50*/  LOP3.LUT R19, R19, 0xffffffdf, RZ, 0xc0, !PT ;  /* 0xffffffdf13137812 */ /* 0x000fe200078ec0ff */
[----:B------:R-:W-:-:S04]  /*12b60*/  IMAD.U32 R6, RZ, RZ, UR4 ;  /* 0x00000004ff067e24 */ /* 0x000fc8000f8e00ff */
[----:B------:R-:W-:-:S04]  /*12b70*/  IMAD.SHL.U32 R6, R6, 0x80, RZ ;  /* 0x0000008006067824 */ /* 0x000fc800078e00ff */
[----:B-1----:R-:W0:Y:S01]  /*12b80*/  @P1 LDC R3, c[0x0][0x438] ;  /* 0x00010e00ff031b82 */ /* 0x002e220000000800 */
[----:B------:R-:W-:Y:S01]  /*12b90*/  @P1 LOP3.LUT R19, R19, 0x20, RZ, 0xfc, !PT ;  /* 0x0000002013131812 */ /* 0x000fe200078efcff */
[----:B--2---:R-:W-:-:S05]  /*12ba0*/  IMAD.SHL.U32 R0, R0, 0x10, RZ ;  /* 0x0000001000007824 */ /* 0x004fca00078e00ff */
[----:B------:R-:W-:-:S04]  /*12bb0*/  LOP3.LUT R0, R0, 0x70, RZ, 0xc0, !PT ;  /* 0x0000007000007812 */ /* 0x000fc800078ec0ff */
[----:B------:R-:W-:Y:S02]  /*12bc0*/  LOP3.LUT R5, R6, R37, R0, 0xfe, !PT ;  /* 0x0000002506057212 */ /* 0x000fe400078efe00 */
[----:B------:R-:W1:Y:S02]  /*12bd0*/  @P1 LDC R0, c[0x0][0x434] ;  /* 0x00010d00ff001b82 */ /* 0x000e640000000800 */
[C---:B------:R-:W-:Y:S01]  /*12be0*/  ISETP.GE.AND P0, PT, R5.reuse, UR37, PT ;  /* 0x0000002505007c0c */ /* 0x040fe2000bf06270 */
[----:B------:R-:W-:-:S04]  /*12bf0*/  IMAD.IADD R7, R5, 0x1, R32 ;  /* 0x0000000105077824 */ /* 0x000fc800078e0220 */
[----:B------:R-:W-:-:S08]  /*12c00*/  IMAD.MOV.U32 R11, RZ, RZ, R7 ;  /* 0x000000ffff0b7224 */ /* 0x000fd000078e0007 */
[----:B------:R-:W2:Y:S08]  /*12c10*/  @!P0 LDC.64 R8, c[0x0][0x428] ;  /* 0x00010a00ff088b82 */ /* 0x000eb00000000a00 */
[----:B------:R-:W3:Y:S01]  /*12c20*/  @!P0 LDC.64 R4, c[0x0][0x418] ;  /* 0x00010600ff048b82 */ /* 0x000ee20000000a00 */
[----:B-1----:R-:W-:-:S05]  /*12c30*/  @P1 IMAD.HI.U32 R0, R7, R0, RZ ;  /* 0x0000000007001227 */ /* 0x002fca00078e00ff */
[----:B0-----:R-:W-:-:S04]  /*12c40*/  @P1 SHF.R.U32.HI R11, RZ, R3, R0 ;  /* 0x00000003ff0b1219 */ /* 0x001fc80000011600 */
[--C-:B------:R-:W-:Y:S01]  /*12c50*/  @!P0 SHF.R.S32.HI R3, RZ, 0x1f, R11.reuse ;  /* 0x0000001fff038819 */ /* 0x100fe2000001140b */
[----:B------:R-:W-:Y:S02]  /*12c60*/  @!P0 IMAD.MOV.U32 R2, RZ, RZ, R11 ;  /* 0x000000ffff028224 */ /* 0x000fe400078e000b */
[-C--:B--2---:R-:W-:Y:S02]  /*12c70*/  @!P0 IMAD R0, R31, R8.reuse, RZ ;  /* 0x000000081f008224 */ /* 0x084fe400078e02ff */
[----:B------:R-:W-:-:S04]  /*12c80*/  @!P0 IMAD.WIDE.U32 R2, R29, R8, R2 ;  /* 0x000000081d028225 */ /* 0x000fc800078e0002 */
[----:B------:R-:W-:Y:S01]  /*12c90*/  @!P0 IMAD R9, R29, R9, R0 ;  /* 0x000000091d098224 */ /* 0x000fe200078e0200 */
[----:B---3--:R-:W-:-:S03]  /*12ca0*/  @!P0 LEA R4, P1, R2, R4, 0x2 ;  /* 0x0000000402048211 */ /* 0x008fc600078210ff */
[----:B------:R-:W-:-:S05]  /*12cb0*/  @!P0 IMAD.IADD R0, R3, 0x1, R9 ;  /* 0x0000000103008824 */ /* 0x000fca00078e0209 */
[----:B------:R-:W-:Y:S01]  /*12cc0*/  @!P0 LEA.HI.X R5, R2, R5, R0, 0x2, P1 ;  /* 0x0000000502058211 */ /* 0x000fe200008f1400 */
[----:B------:R-:W-:-:S06]  /*12cd0*/  IMAD.MOV.U32 R0, RZ, RZ, RZ ;  /* 0x000000ffff007224 */ /* 0x000fcc00078e00ff */
[----:B------:R0:W5:Y:S01]  /*12ce0*/  @!P0 LDG.E R0, desc[UR52][R4.64] ;  /* 0x0000003404008981 */ /* 0x000162000c1e1900 */
[----:B------:R-:W-:Y:S01]  /*12cf0*/  IMAD R3, RZ, RZ, -UR42 ;  /* 0x8000002aff037e24 */ /* 0x000fe2000f8e02ff */
[----:B------:R-:W-:Y:S01]  /*12d00*/  LOP3.LUT R19, R19, 0xffffffef, RZ, 0xc0, !PT ;  /* 0xffffffef13137812 */ /* 0x000fe200078ec0ff */
[----:B------:R-:W-:Y:S02]  /*12d10*/  IMAD.MOV R2, RZ, RZ, -R11 ;  /* 0x000000ffff027224 */ /* 0x000fe400078e0a0b */
[----:B------:R-:W-:Y:S02]  /*12d20*/  IMAD R22, R22, R3, UR41 ;  /* 0x0000002916167e24 */ /* 0x000fe4000f8e0203 */
[----:B------:R-:W-:Y:S02]  /*12d30*/  IMAD.U32 R24, RZ, RZ, UR4 ;  /* 0x00000004ff187e24 */ /* 0x000fe4000f8e00ff */
[----:B0-----:R-:W-:Y:S01]  /*12d40*/  IMAD.U32 R4, RZ, RZ, UR46 ;  /* 0x0000002eff047e24 */ /* 0x001fe2000f8e00ff */
[----:B------:R-:W-:Y:S01]  /*12d50*/  SHF.R.S32.HI R28, RZ, 0x1f, R22 ;  /* 0x0000001fff1c7819 */ /* 0x000fe20000011416 */
[----:B------:R-:W-:-:S03]  /*12d60*/  IMAD R5, R10, R2, R7 ;  /* 0x000000020a057224 */ /* 0x000fc600078e0207 */
[----:B------:R-:W-:-:S13]  /*12d70*/  ISETP.NE.AND P2, PT, R4, 0x3, PT ;  /* 0x000000030400780c */ /* 0x000fda0003f45270 */
[----:B------:R-:W-:Y:S01]  /*12d80*/  @P2 LOP3.LUT R19, R19, 0x10, RZ, 0xfc, !PT ;  /* 0x0000001013132812 */ /* 0x000fe200078efcff */
[----:B------:R-:W-:Y:S06]  /*12d90*/  @!P2 BRA `(.L_x_1153) ;  /* 0x000000000004a947 */ /* 0x000fec0003800000 */
[----:B------:R-:W-:Y:S01]  /*12da0*/  BPT.TRAP 0x1 ;  /* 0x000000040000795c */ /* 0x000fe20000300000 */
.L_x_1153:
[----:B------:R-:W-:Y:S01]  /*12db0*/  SHF.R.S32.HI R8, RZ, 0x1f, R5 ;  /* 0x0000001fff087819 */ /* 0x000fe20000011405 */
[----:B------:R-:W-:Y:S01]  /*12dc0*/  ULDC.64 UR4, c[0x0][0x328] ;  /* 0x0000ca0000047ab9 */ /* 0x000fe20000000a00 */
[----:B-----5:R-:W-:Y:S01]  /*12dd0*/  SHF.R.S32.HI R4, RZ, 0x1f, R0 ;  /* 0x0000001fff047819 */ /* 0x020fe20000011400 */
[----:B------:R-:W-:Y:S02]  /*12de0*/  BSSY B0, `(.L_x_1154) ;  /* 0x0000016000007945 */ /* 0x000fe40003800000 */
[----:B------:R-:W-:-:S04]  /*12df0*/  IMAD R2, R8, UR4, RZ ;  /* 0x0000000408027c24 */ /* 0x000fc8000f8e02ff */
[C---:B------:R-:W-:Y:S02]  /*12e00*/  IMAD R7, R5.reuse, UR5, R2 ;  /* 0x0000000505077c24 */ /* 0x040fe4000f8e0202 */
[----:B------:R-:W-:Y:S01]  /*12e10*/  IMAD.WIDE.U32 R2, R5, UR4, RZ ;  /* 0x0000000405027c25 */ /* 0x000fe2000f8e00ff */
        /* <DEDUP_REMOVED lines=12> */
[----:B------:R-:W-:Y:S02]  /*12ee0*/  IMAD.IADD R3, R3, 0x1, R7 ;  /* 0x0000000103037824 */ /* 0x000fe400078e0207 */
[----:B------:R-:W-:-:S03]  /*12ef0*/  IMAD R7, R23, 0x8, R16 ;  /* 0x0000000817077824 */ /* 0x000fc600078e0210 */
[----:B------:R-:W-:Y:S02]  /*12f00*/  LEA.HI.X R18, R2, UR5, R3, 0x1, P0 ;  /* 0x0000000502127c11 */ /* 0x000fe400080f0c03 */
[----:B------:R-:W-:-:S04]  /*12f10*/  SHF.L.U32 R2, R26, 0x1f, RZ ;  /* 0x0000001f1a027819 */ /* 0x000fc800000006ff */
[----:B------:R-:W0:Y:S02]  /*12f20*/  SYNCS.PHASECHK.TRANS64.TRYWAIT P0, [R7+URZ+0x28840], R2 ;  /* 0x02884002070075a7 */ /* 0x000e24000800017f */
[----:B0-----:R-:W-:Y:S05]  /*12f30*/  @!P0 BRA `(.L_x_1155) ;  /* 0x0000003000f48947 */ /* 0x001fea0003800000 */
.L_x_1207:
[----:B------:R-:W-:Y:S05]  /*12f40*/  BSYNC B0 ;  /* 0x0000000000007941 */ /* 0x000fea0003800000 */
.L_x_1154:
[----:B------:R-:W-:Y:S01]  /*12f50*/  ULDC.64 UR4, c[0x0][0x300] ;  /* 0x0000c00000047ab9 */ /* 0x000fe20000000a00 */
[----:B------:R-:W-:Y:S01]  /*12f60*/  IADD3 R6, -R37, UR37, -R6 ;  /* 0x0000002525067c10 */ /* 0x000fe2000fffe906 */
[----:B------:R-:W-:Y:S01]  /*12f70*/  IMAD R8, R8, UR4, RZ ;  /* 0x0000000408087c24 */ /* 0x000fe2000f8e02ff */
[----:B------:R-:W-:Y:S01]  /*12f80*/  LOP3.LUT P3, RZ, R19, 0x2, RZ, 0xc0, !PT ;  /* 0x0000000213ff7812 */ /* 0x000fe2000786c0ff */
[----:B0-----:R-:W-:Y:S01]  /*12f90*/  IMAD.WIDE.U32 R2, R5, UR4, RZ ;  /* 0x0000000405027c25 */ /* 0x001fe2000f8e00ff */
[----:B------:R-:W-:-:S03]  /*12fa0*/  LOP3.LUT P2, RZ, R19, 0x1, RZ, 0xc0, !PT ;  /* 0x0000000113ff7812 */ /* 0x000fc6000784c0ff */
        /* <DEDUP_REMOVED lines=15> */
[----:B------:R-:W-:-:S03]  /*130a0*/  IMAD R5, R23, 0x4000, R30 ;  /* 0x0000400017057824 */ /* 0x000fc600078e021e */
[----:B------:R-:W-:Y:S02]  /*130b0*/  LEA.HI.X R0, R2, UR5, R3, 0x1, P0 ;  /* 0x0000000502007c11 */ /* 0x000fe400080f0c03 */
[----:B------:R-:W-:Y:S01]  /*130c0*/  ISETP.GE.AND P0, PT, R6, 0x1, PT ;  /* 0x000000010600780c */ /* 0x000fe20003f06270 */
[----:B------:R-:W-:-:S12]  /*130d0*/  BRA.DIV UR4, `(.L_x_1156) ;  /* 0x0000003204a07947 */ /* 0x000fd8000b800000 */
[----:B------:R-:W0:Y:S01]  /*130e0*/  SHFL.IDX PT, R14, R4, RZ, 0x181f ;  /* 0x00181fff040e7589 */ /* 0x000e2200000e0000 */
[----:B------:R-:W-:-:S03]  /*130f0*/  @P0 IMAD R9, R5, 0x2, R16 ;  /* 0x0000000205090824 */ /* 0x000fc600078e0210 */
[----:B------:R-:W1:Y:S04]  /*13100*/  SHFL.IDX PT, R2, R0, RZ, 0x181f ;  /* 0x00181fff00027589 */ /* 0x000e6800000e0000 */
[----:B------:R-:W-:Y:S01]  /*13110*/  SHFL.IDX PT, R8, R0, 0x1, 0x181f ;  /* 0x00381f0000087f89 */ /* 0x000fe200000e0000 */
[----:B0-----:R-:W-:-:S05]  /*13120*/  @P0 LEA R14, P1, R35, R14, 0x1 ;  /* 0x0000000e230e0211 */ /* 0x001fca00078208ff */
[----:B-1----:R-:W-:Y:S02]  /*13130*/  @P0 IMAD.X R3, RZ, RZ, R2, P1 ;  /* 0x000000ffff030224 */ /* 0x002fe400008e0602 */
[----:B------:R-:W-:Y:S02]  /*13140*/  @P0 IMAD.MOV.U32 R2, RZ, RZ, R14 ;  /* 0x000000ffff020224 */ /* 0x000fe400078e000e */
[----:B------:R-:W0:Y:S04]  /*13150*/  SHFL.IDX PT, R14, R4, 0x1, 0x181f ;  /* 0x00381f00040e7f89 */ /* 0x000e2800000e0000 */
[----:B------:R-:W-:Y:S04]  /*13160*/  @P0 LDGSTS.E.BYPASS.LTC128B.128 [R9+0x18400], desc[UR52][R2.64], !P3 ;  /* 0x1840000002090fae */ /* 0x000fe8000d901d74 */
[----:B------:R1:W-:Y:S01]  /*13170*/  @P0 LDGSTS.E.BYPASS.LTC128B.128 [R9+0x1c400], desc[UR52][R2.64+0x80], !P2 ;  /* 0x1c40008002090fae */ /* 0x0003e2000d101d74 */
[----:B------:R-:W-:-:S13]  /*13180*/  ISETP.GE.AND P0, PT, R6, 0x11, PT ;  /* 0x000000110600780c */ /* 0x000fda0003f06270 */
[----:B------:R-:W-:Y:S01]  /*13190*/  @P0 IMAD R25, R5, 0x2, R16 ;  /* 0x0000000205190824 */ /* 0x000fe200078e0210 */
[----:B0-----:R-:W-:-:S05]  /*131a0*/  @P0 LEA R14, P1, R35, R14, 0x1 ;  /* 0x0000000e230e0211 */ /* 0x001fca00078208ff */
[----:B-1----:R-:W-:Y:S02]  /*131b0*/  @P0 IMAD.MOV.U32 R2, RZ, RZ, R14 ;  /* 0x000000ffff020224 */ /* 0x002fe400078e000e */
[----:B------:R-:W-:Y:S01]  /*131c0*/  @P0 IMAD.X R21, RZ, RZ, R8, P1 ;  /* 0x000000ffff150224 */ /* 0x000fe200008e0608 */
[----:B------:R-:W0:Y:S03]  /*131d0*/  SHFL.IDX PT, R14, R4, 0x2, 0x181f ;  /* 0x00581f00040e7f89 */ /* 0x000e2600000e0000 */
[----:B------:R-:W-:Y:S01]  /*131e0*/  @P0 IMAD.MOV.U32 R3, RZ, RZ, R21 ;  /* 0x000000ffff030224 */ /* 0x000fe200078e0015 */
[----:B------:R-:W1:Y:S04]  /*131f0*/  SHFL.IDX PT, R8, R0, 0x2, 0x181f ;  /* 0x00581f0000087f89 */ /* 0x000e6800000e0000 */
[----:B------:R-:W-:Y:S04]  /*13200*/  @P0 LDGSTS.E.BYPASS.LTC128B.128 [R25+0x18c00], desc[UR52][R2.64], !P3 ;  /* 0x18c0000002190fae */ /* 0x000fe8000d901d74 */
[----:B------:R2:W-:Y:S01]  /*13210*/  @P0 LDGSTS.E.BYPASS.LTC128B.128 [R25+0x1cc00], desc[UR52][R2.64+0x80], !P2 ;  /* 0x1cc0008002190fae */ /* 0x0005e2000d101d74 */
[----:B------:R-:W-:-:S13]  /*13220*/  ISETP.GE.AND P0, PT, R6, 0x21, PT ;  /* 0x000000210600780c */ /* 0x000fda0003f06270 */
[----:B0-----:R-:W-:Y:S01]  /*13230*/  @P0 LEA R14, P1, R35, R14, 0x1 ;  /* 0x0000000e230e0211 */ /* 0x001fe200078208ff */
[----:B------:R-:W-:-:S04]  /*13240*/  @P0 IMAD R21, R5, 0x2, R16 ;  /* 0x0000000205150824 */ /* 0x000fc800078e0210 */
[----:B--2---:R-:W-:Y:S02]  /*13250*/  @P0 IMAD.MOV.U32 R2, RZ, RZ, R14 ;  /* 0x000000ffff020224 */ /* 0x004fe400078e000e */
[----:B-1----:R-:W-:Y:S01]  /*13260*/  @P0 IMAD.X R9, RZ, RZ, R8, P1 ;  /* 0x000000ffff090224 */ /* 0x002fe200008e0608 */
        /* <DEDUP_REMOVED lines=38> */
[----:B-1----:R-:W-:Y:S02]  /*134d0*/  @P0 IMAD.X R9, RZ, RZ, R8, P1 ;  /* 0x000000ffff090224 */ /* 0x002fe400008e0608 */
[----:B--2---:R-:W-:Y:S01]  /*134e0*/  @P0 IMAD.MOV.U32 R2, RZ, RZ, R14 ;  /* 0x000000ffff020224 */ /* 0x004fe200078e000e */
[----:B------:R0:W1:Y:S01]  /*134f0*/  SHFL.IDX PT, R8, R0, 0x7, 0x181f ;  /* 0x00f81f0000087f89 */ /* 0x00006200000e0000 */
[----:B------:R-:W-:-:S03]  /*13500*/  @P0 IMAD.MOV.U32 R3, RZ, RZ, R9 ;  /* 0x000000ffff030224 */ /* 0x000fc600078e0009 */
[----:B------:R0:W2:Y:S04]  /*13510*/  SHFL.IDX PT, R14, R4, 0x7, 0x181f ;  /* 0x00f81f00040e7f89 */ /* 0x0000a800000e0000 */
[----:B------:R0:W-:Y:S04]  /*13520*/  @P0 LDGSTS.E.BYPASS.LTC128B.128 [R21+0x1b400], desc[UR52][R2.64], !P3 ;  /* 0x1b40000002150fae */ /* 0x0001e8000d901d74 */
[----:B------:R0:W-:Y:S02]  /*13530*/  @P0 LDGSTS.E.BYPASS.LTC128B.128 [R21+0x1f400], desc[UR52][R2.64+0x80], !P2 ;  /* 0x1f40008002150fae */ /* 0x0001e4000d101d74 */
.L_x_1225:
[----:B------:R-:W-:-:S13]  /*13540*/  ISETP.GE.AND P0, PT, R6, 0x71, PT ;  /* 0x000000710600780c */ /* 0x000fda0003f06270 */
[----:B0-2---:R-:W-:Y:S01]  /*13550*/  @P0 LEA R2, P1, R35, R14, 0x1 ;  /* 0x0000000e23020211 */ /* 0x005fe200078208ff */
[----:B------:R-:W-:-:S04]  /*13560*/  @P0 IMAD R5, R5, 0x2, R16 ;  /* 0x0000000205050824 */ /* 0x000fc800078e0210 */
[----:B-1----:R-:W-:-:S05]  /*13570*/  @P0 IMAD.X R3, RZ, RZ, R8, P1 ;  /* 0x000000ffff030224 */ /* 0x002fca00008e0608 */
[----:B------:R-:W-:Y:S01]  /*13580*/  @!PT LDS RZ, [RZ] ;  /* 0x00000000fffff984 */ /* 0x000fe20000000800 */
[----:B------:R-:W-:Y:S01]  /*13590*/  @!PT LDS RZ, [RZ] ;  /* 0x00000000fffff984 */ /* 0x000fe20000000800 */
[----:B------:R-:W-:Y:S01]  /*135a0*/  @!PT LDS RZ, [RZ] ;  /* 0x00000000fffff984 */ /* 0x000fe20000000800 */
[----:B------:R0:W-:Y:S04]  /*135b0*/  @P0 LDGSTS.E.BYPASS.LTC128B.128 [R5+0x1bc00], desc[UR52][R2.64], !P3 ;  /* 0x1bc0000002050fae */ /* 0x0001e8000d901d74 */
[----:B------:R0:W-:Y:S01]  /*135c0*/  @P0 LDGSTS.E.BYPASS.LTC128B.128 [R5+0x1fc00], desc[UR52][R2.64+0x80], !P2 ;  /* 0x1fc0008002050fae */ /* 0x0001e2000d101d74 */
[----:B------:R-:W-:Y:S01]  /*135d0*/  PLOP3.LUT P0, PT, PT, PT, PT, 0x80, 0x0 ;  /* 0x000000000000781c */ /* 0x000fe20003f0f070 */
[----:B------:R-:W-:-:S12]  /*135e0*/  NOP ;  /* 0x0000000000007918 */ /* 0x000fd80000000000 */
.L_x_1157:
        /* <DEDUP_REMOVED lines=11> */
.L_x_1158:
[----:B------:R-:W-:Y:S01]  /*136a0*/  VIADD R0, R16, 0x10400 ;  /* 0x0001040010007836 */ /* 0x000fe20000000000 */
[----:B------:R1:W-:Y:S06]  /*136b0*/  SYNCS.ARRIVE.TRANS64.A1T0 RZ, [R7+URZ+0x28830], RZ ;  /* 0x028830ff07ff79a7 */ /* 0x0003ec000810003f */
[----:B------:R-:W-:Y:S05]  /*136c0*/  WARPSYNC.ALL ;  /* 0x0000000000007948 */ /* 0x000fea0003800000 */
[----:B------:R-:W-:Y:S01]  /*136d0*/  BAR.SYNC.DEFER_BLOCKING 0x8, 0x180 ;  /* 0x0206000000007b1d */ /* 0x000fe20000010000 */
[----:B------:R-:W-:-:S05]  /*136e0*/  LOP3.LUT P0, RZ, R0, 0x3ff, RZ, 0xc0, !PT ;  /* 0x000003ff00ff7812 */ /* 0x000fca000780c0ff */
[----:B------:R-:W-:Y:S08]  /*136f0*/  BSSY B6, `(.L_x_1159) ;  /* 0x0000012000067945 */ /* 0x000ff00003800000 */
[----:B------:R-:W-:Y:S05]  /*13700*/  @!P0 BRA `(.L_x_1160) ;  /* 0x0000000000408947 */ /* 0x000fea0003800000 */
[----:B0-----:R-:W-:Y:S01]  /*13710*/  MOV R2, 0x0 ;  /* 0x0000000000027802 */ /* 0x001fe20000000f00 */
[----:B------:R-:W-:Y:S01]  /*13720*/  ULDC.64 UR4, c[0x4][0x80] ;  /* 0x0100200000047ab9 */ /* 0x000fe20000000a00 */
[----:B------:R-:W-:Y:S01]  /*13730*/  ULDC.64 UR6, c[0x4][0x88] ;  /* 0x0100220000067ab9 */ /* 0x000fe20000000a00 */
[----:B------:R-:W-:Y:S01]  /*13740*/  ULDC.64 UR8, c[0x4][0x20] ;  /* 0x0100080000087ab9 */ /* 0x000fe20000000a00 */
[----:B------:R-:W-:Y:S02]  /*13750*/  IMAD.U32 R4, RZ, RZ, UR4 ;  /* 0x00000004ff047e24 */ /* 0x000fe4000f8e00ff */
[----:B------:R-:W0:Y:S01]  /*13760*/  LDC.64 R2, c[0x4][R2] ;  /* 0x0100000002027b82 */ /* 0x000e220000000a00 */
[----:B------:R-:W-:Y:S02]  /*13770*/  IMAD.U32 R5, RZ, RZ, UR5 ;  /* 0x00000005ff057e24 */ /* 0x000fe4000f8e00ff */
[----:B------:R-:W-:Y:S02]  /*13780*/  IMAD.U32 R6, RZ, RZ, UR6 ;  /* 0x00000006ff067e24 */ /* 0x000fe4000f8e00ff */
[----:B-1----:R-:W-:-:S02]  /*13790*/  IMAD.U32 R7, RZ, RZ, UR7 ;  /* 0x00000007ff077e24 */ /* 0x002fc4000f8e00ff */
[----:B------:R-:W-:Y:S02]  /*137a0*/  IMAD.U32 R10, RZ, RZ, UR8 ;  /* 0x00000008ff0a7e24 */ /* 0x000fe4000f8e00ff */
[----:B------:R-:W-:Y:S02]  /*137b0*/  IMAD.U32 R11, RZ, RZ, UR9 ;  /* 0x00000009ff0b7e24 */ /* 0x000fe4000f8e00ff */
[----:B------:R-:W-:Y:S02]  /*137c0*/  IMAD.MOV.U32 R8, RZ, RZ, 0x70 ;  /* 0x00000070ff087424 */ /* 0x000fe400078e00ff */
[----:B------:R-:W-:Y:S02]  /*137d0*/  IMAD.MOV.U32 R12, RZ, RZ, 0x1 ;  /* 0x00000001ff0c7424 */ /* 0x000fe400078e00ff */
[----:B------:R-:W-:-:S07]  /*137e0*/  IMAD.MOV.U32 R13, RZ, RZ, RZ ;  /* 0x000000ffff0d7224 */ /* 0x000fce00078e00ff */
[----:B------:R-:W-:-:S07]  /*137f0*/  LEPC R20, `(.L_x_1160) ;  /* 0x000000001014794e */ /* 0x000fce0000000000 */
[----:B0-----:R-:W-:Y:S05]  /*13800*/  CALL.ABS.NOINC R2 ;  /* 0x0000000002007343 */ /* 0x001fea0003c00000 */
.L_x_1160:
[----:B------:R-:W-:Y:S05]  /*13810*/  BSYNC B6 ;  /* 0x0000000000067941 */ /* 0x000fea0003800000 */
.L_x_1159:
[----:B0-----:R-:W0:Y:S01]  /*13820*/  S2R R2, SR_TID.X ;  /* 0x0000000000027919 */ /* 0x001e220000002100 */
[----:B------:R-:W-:Y:S01]  /*13830*/  UISETP.NE.AND UP0, UPT, UR49, URZ, UPT ;  /* 0x0000003f3100728c */ /* 0x000fe2000bf05270 */
[----:B------:R-:W-:Y:S01]  /*13840*/  R2UR UR6, R28 ;  /* 0x000000001c0672ca */ /* 0x000fe200000e0000 */
[----:B------:R-:W-:Y:S01]  /*13850*/  ULDC.64 UR8, c[0x0][0x2d8] ;  /* 0x0000b60000087ab9 */ /* 0x000fe20000000a00 */
[----:B------:R-:W-:Y:S02]  /*13860*/  R2UR UR7, R22 ;  /* 0x00000000160772ca */ /* 0x000fe400000e0000 */
[C---:B------:R-:W-:Y:S02]  /*13870*/  LOP3.LUT P4, RZ, R19.reuse, 0x80, RZ, 0xc0, !PT ;  /* 0x0000008013ff7812 */ /* 0x040fe4000788c0ff */
[----:B------:R-:W-:Y:S02]  /*13880*/  PLOP3.LUT P0, PT, PT, PT, UP0, 0x80, 0x0 ;  /* 0x000000000000781c */ /* 0x000fe40003f0f008 */
[----:B------:R-:W-:-:S02]  /*13890*/  LOP3.LUT P5, RZ, R19, 0x40, RZ, 0xc0, !PT ;  /* 0x0000004013ff7812 */ /* 0x000fc400078ac0ff */
[----:B------:R-:W-:-:S03]  /*138a0*/  @UP0 ULDC UR4, c[0x0][0x44c] ;  /* 0x0001130000040ab9 */ /* 0x000fc60000000800 */
[----:B------:R-:W-:-:S04]  /*138b0*/  UIMAD UR6, UR6, UR8, URZ ;  /* 0x00000008060672a4 */ /* 0x000fc8000f8e023f */
[----:B------:R-:W-:Y:S02]  /*138c0*/  UIMAD UR7, UR7, UR9, UR6 ;  /* 0x00000009070772a4 */ /* 0x000fe4000f8e0206 */
[----:B------:R-:W-:Y:S01]  /*138d0*/  USHF.R.S32.HI UR6, URZ, 0x1f, UR42 ;  /* 0x0000001f3f067899 */ /* 0x000fe2000801142a */
[----:B0-----:R-:W-:-:S05]  /*138e0*/  IMAD.SHL.U32 R2, R2, 0x10, RZ ;  /* 0x0000001002027824 */ /* 0x001fca00078e00ff */
[----:B------:R-:W-:-:S04]  /*138f0*/  LOP3.LUT R2, R2, 0x70, RZ, 0xc0, !PT ;  /* 0x0000007002027812 */ /* 0x000fc800078ec0ff */
[----:B------:R-:W-:-:S05]  /*13900*/  LOP3.LUT R2, R37, R2, RZ, 0xfc, !PT ;  /* 0x0000000225027212 */ /* 0x000fca00078efcff */
[----:B------:R-:W-:-:S04]  /*13910*/  VIADD R0, R2, UR43 ;  /* 0x0000002b02007c36 */ /* 0x000fc80008000000 */
[----:B------:R-:W-:Y:S01]  /*13920*/  @P0 IMAD.HI.U32 R3, R0, UR4, RZ ;  /* 0x0000000400030c27 */ /* 0x000fe2000f8e00ff */
[----:B------:R-:W-:Y:S01]  /*13930*/  PLOP3.LUT P0, PT, PT, PT, UP0, 0x80, 0x0 ;  /* 0x000000000000781c */ /* 0x000fe20003f0f008 */
[----:B------:R-:W-:Y:S02]  /*13940*/  @UP0 ULDC UR4, c[0x0][0x450] ;  /* 0x0001140000040ab9 */ /* 0x000fe40000000800 */
[----:B------:R-:W-:-:S10]  /*13950*/  IMAD.MOV.U32 R2, RZ, RZ, R0 ;  /* 0x000000ffff027224 */ /* 0x000fd400078e0000 */
[----:B------:R-:W-:Y:S02]  /*13960*/  @P0 SHF.R.U32.HI R2, RZ, UR4, R3 ;  /* 0x00000004ff020c19 */ /* 0x000fe40008011603 */
[----:B------:R-:W-:-:S03]  /*13970*/  R2UR UR4, R22 ;  /* 0x00000000160472ca */ /* 0x000fc600000e0000 */
[----:B------:R-:W-:-:S10]  /*13980*/  IMAD.MOV R5, RZ, RZ, -R2 ;  /* 0x000000ffff057224 */ /* 0x000fd400078e0a02 */
[----:B------:R-:W-:-:S03]  /*13990*/  UIMAD.WIDE.U32 UR4, UR4, UR8, URZ ;  /* 0x00000008040472a5 */ /* 0x000fc6000f8e003f */
[----:B------:R-:W-:Y:S01]  /*139a0*/  ULDC.64 UR8, c[0x0][0x2e0] ;  /* 0x0000b80000087ab9 */ /* 0x000fe20000000a00 */
[----:B------:R-:W-:Y:S02]  /*139b0*/  UIADD3 UR5, UR5, UR7, URZ ;  /* 0x0000000705057290 */ /* 0x000fe4000fffe03f */
[----:B------:R-:W-:Y:S01]  /*139c0*/  UIMAD UR6, UR6, UR8, URZ ;  /* 0x00000008060672a4 */ /* 0x000fe2000f8e023f */
[----:B------:R-:W-:Y:S01]  /*139d0*/  ULDC UR7, c[0x0][0x448] ;  /* 0x0001120000077ab9 */ /* 0x000fe20000000800 */
[----:B------:R-:W-:Y:S01]  /*139e0*/  UIMAD.WIDE.U32 UR4, UR42, UR8, UR4 ;  /* 0x000000082a0472a5 */ /* 0x000fe2000f8e0004 */
[----:B------:R-:W-:Y:S01]  /*139f0*/  IMAD R5, R5, UR7, R0 ;  /* 0x0000000705057c24 */ /* 0x000fe2000f8e0200 */
[----:B------:R-:W-:Y:S01]  /*13a00*/  UIMAD UR6, UR42, UR9, UR6 ;  /* 0x000000092a0672a4 */ /* 0x000fe2000f8e0206 */
[----:B------:R-:W-:Y:S02]  /*13a10*/  SHF.R.S32.HI R0, RZ, 0x1f, R2 ;  /* 0x0000001fff007819 */ /* 0x000fe40000011402 */
[----:B------:R-:W-:Y:S01]  /*13a20*/  ULDC.64 UR8, c[0x0][0x2d0] ;  /* 0x0000b40000087ab9 */ /* 0x000fe20000000a00 */
[----:B------:R-:W-:Y:S01]  /*13a30*/  UIADD3 UR5, UR5, UR6, URZ ;  /* 0x0000000605057290 */ /* 0x000fe2000fffe03f */
[----:B------:R-:W-:-:S02]  /*13a40*/  IMAD.U32 R9, RZ, RZ, UR8 ;  /* 0x00000008ff097e24 */ /* 0x000fc4000f8e00ff */
[----:B------:R-:W-:Y:S01]  /*13a50*/  IMAD R3, R0, UR8, RZ ;  /* 0x0000000800037c24 */ /* 0x000fe2000f8e02ff */
[----:B------:R-:W-:-:S03]  /*13a60*/  SHF.R.S32.HI R0, RZ, 0x1f, R5 ;  /* 0x0000001fff007819 */ /* 0x000fc60000011405 */
[C---:B-1----:R-:W-:Y:S02]  /*13a70*/  IMAD R7, R2.reuse, UR9, R3 ;  /* 0x0000000902077c24 */ /* 0x042fe4000f8e0203 */
[----:B------:R-:W-:Y:S01]  /*13a80*/  IMAD.WIDE.U32 R2, R2, R9, UR4 ;  /* 0x0000000402027e25 */ /* 0x000fe2000f8e0009 */
        /* <DEDUP_REMOVED lines=11> */
[----:B------:R-:W0:Y:S01]  /*13b40*/  SHFL.IDX PT, R14, R0, RZ, 0x181f ;  /* 0x00181fff000e7589 */ /* 0x000e2200000e0000 */
[----:B------:R-:W-:-:S03]  /*13b50*/  VIADD R5, R37, UR43 ;  /* 0x0000002b25057c36 */ /* 0x000fc60008000000 */
[----:B------:R-:W1:Y:S01]  /*13b60*/  SHFL.IDX PT, R2, R4, RZ, 0x181f ;  /* 0x00181fff04027589 */ /* 0x000e6200000e0000 */
[C---:B------:R-:W-:Y:S01]  /*13b70*/  VIADD R7, R5.reuse, 0x10 ;  /* 0x0000001005077836 */ /* 0x040fe20000000000 */
[----:B------:R-:W-:Y:S02]  /*13b80*/  ISETP.GE.AND P0, PT, R5, UR38, PT ;  /* 0x0000002605007c0c */ /* 0x000fe4000bf06270 */
[----:B------:R-:W-:Y:S11]  /*13b90*/  SHFL.IDX PT, R6, R4, 0x1, 0x181f ;  /* 0x00381f0004067f89 */ /* 0x000ff600000e0000 */
        /* <DEDUP_REMOVED lines=13> */
[----:B------:R-:W-:-:S03]  /*13c70*/  VIADD R7, R5, 0x20 ;  /* 0x0000002005077836 */ /* 0x000fc60000000000 */
        /* <DEDUP_REMOVED lines=51> */
.L_x_1242:
[----:B------:R-:W-:-:S05]  /*13fb0*/  VIADD R5, R5, 0x70 ;  /* 0x0000007005057836 */ /* 0x000fca0000000000 */
[----:B------:R-:W-:-:S13]  /*13fc0*/  ISETP.GE.AND P0, PT, R5, UR38, PT ;  /* 0x0000002605007c0c */ /* 0x000fda000bf06270 */
[----:B0-2---:R-:W-:-:S05]  /*13fd0*/  @!P0 LEA R2, P1, R35, R14, 0x1 ;  /* 0x0000000e23028211 */ /* 0x005fca00078208ff */
[----:B-1----:R-:W-:-:S05]  /*13fe0*/  @!P0 IMAD.X R3, RZ, RZ, R6, P1 ;  /* 0x000000ffff038224 */ /* 0x002fca00008e0606 */
[----:B------:R-:W-:Y:S01]  /*13ff0*/  @!PT LDS RZ, [RZ] ;  /* 0x00000000fffff984 */ /* 0x000fe20000000800 */
[----:B------:R-:W-:Y:S01]  /*14000*/  @!PT LDS RZ, [RZ] ;  /* 0x00000000fffff984 */ /* 0x000fe20000000800 */
[----:B------:R-:W-:Y:S01]  /*14010*/  @!PT LDS RZ, [RZ] ;  /* 0x00000000fffff984 */ /* 0x000fe20000000800 */
[----:B------:R0:W-:Y:S04]  /*14020*/  @!P0 LDGSTS.E.BYPASS.LTC128B.128 [R33+0x13c00], desc[UR52][R2.64], !P4 ;  /* 0x13c0000002218fae */ /* 0x0001e8000e101d74 */
[----:B------:R0:W-:Y:S01]  /*14030*/  @!P0 LDGSTS.E.BYPASS.LTC128B.128 [R33+0x17c00], desc[UR52][R2.64+0x80], !P5 ;  /* 0x17c0008002218fae */ /* 0x0001e2000e901d74 */
[----:B------:R-:W-:Y:S01]  /*14040*/  PLOP3.LUT P0, PT, PT, PT, PT, 0x80, 0x0 ;  /* 0x000000000000781c */ /* 0x000fe20003f0f070 */
[----:B------:R-:W-:-:S12]  /*14050*/  NOP ;  /* 0x0000000000007918 */ /* 0x000fd80000000000 */
.L_x_1162:
[----:B------:R-:W-:Y:S02]  /*14060*/  PLOP3.LUT P1, PT, P1, P0, PT, 0xa2, 0x0 ;  /* 0x000000000000781c */ /* 0x000fe40000f21472 */
[----:B------:R-:W-:-:S08]  /*14070*/  @P0 R2UR P1, UR4, R16 ;  /* 0x00000000100402ca */ /* 0x000fd00000020000 */
[----:B------:R-:W-:-:S05]  /*14080*/  @P0 PLOP3.LUT P0, PT, P1, PT, PT, 0x80, 0x0 ;  /* 0x000000000000081c */ /* 0x000fca0000f0f070 */
[----:B------:R-:W-:Y:S01]  /*14090*/  @!P1 SYNCS.ARRIVE.TRANS64.RED.A0T1 RZ, [UR4+0x28800], RZ ;  /* 0x028800ffffff99a7 */ /* 0x000fe20008200404 */
[----:B------:R-:W-:Y:S07]  /*140a0*/  @!P1 ARRIVES.LDGSTSBAR.64.TRANSCNT [UR4+0x28800] ;  /* 0x02880000ff0099b0 */ /* 0x000fee0008000a84 */
[----:B------:R-:W-:Y:S05]  /*140b0*/  @P0 BRA.U.ANY `(.L_x_1162) ;  /* 0xfffffffd00e80947 */ /* 0x000fea000393ffff */
[----:B------:R-:W-:-:S05]  /*140c0*/  VIADD R36, R36, 0x1 ;  /* 0x0000000124247836 */ /* 0x000fca0000000000 */
[----:B------:R-:W-:-:S04]  /*140d0*/  LEA.HI R0, R36, R36, RZ, 0x1 ;  /* 0x0000002424007211 */ /* 0x000fc800078f08ff */
[----:B0-----:R-:W-:-:S05]  /*140e0*/  LOP3.LUT R3, R0, 0xfffffffe, RZ, 0xc0, !PT ;  /* 0xfffffffe00037812 */ /* 0x001fca00078ec0ff */
[----:B------:R-:W-:-:S05]  /*140f0*/  IMAD.IADD R3, R36, 0x1, -R3 ;  /* 0x0000000124037824 */ /* 0x000fca00078e0a03 */
[----:B------:R-:W-:Y:S01]  /*14100*/  SHF.L.U32 R3, R3, 0x1f, RZ ;  /* 0x0000001f03037819 */ /* 0x000fe200000006ff */
[----:B------:R-:W-:Y:S01]  /*14110*/  NOP ;  /* 0x0000000000007918 */ /* 0x000fe20000000000 */
[----:B------:R0:W-:Y:S01]  /*14120*/  SYNCS.ARRIVE.TRANS64.A1T0 RZ, [R16+URZ+0x28800], RZ ;  /* 0x028800ff10ff79a7 */ /* 0x0001e2000810003f */
[----:B------:R-:W-:Y:S01]  /*14130*/  BSSY B0, `(.L_x_1163) ;  /* 0x0000003000007945 */ /* 0x000fe20003800000 */
[----:B------:R-:W1:Y:S03]  /*14140*/  SYNCS.PHASECHK.TRANS64.TRYWAIT P0, [R16+URZ+0x28820], R3 ;  /* 0x02882003100075a7 */ /* 0x000e66000800017f */
[----:B01----:R-:W-:Y:S05]  /*14150*/  @!P0 BRA `(.L_x_1164) ;  /* 0x0000003400888947 */ /* 0x003fea0003800000 */
.L_x_1243:
[----:B------:R-:W-:Y:S05]  /*14160*/  BSYNC B0 ;  /* 0x0000000000007941 */ /* 0x000fea0003800000 */
.L_x_1163:
[----:B------:R-:W-:-:S04]  /*14170*/  UIADD3 UR4, UR44, -0x2, URZ ;  /* 0xfffffffe2c047890 */ /* 0x000fc8000fffe03f */
[----:B------:R-:W-:-:S06]  /*14180*/  UISETP.GE.AND UP0, UPT, UR4, UR45, UPT ;  /* 0x0000002d0400728c */ /* 0x000fcc000bf06270 */
[----:B------:R-:W-:-:S13]  /*14190*/  PLOP3.LUT P0, PT, PT, PT, UP0, 0x40, 0x0 ;  /* 0x000000000000781c */ /* 0x000fda0003f0e808 */
[----:B------:R-:W-:Y:S05]  /*141a0*/  @P0 BRA `(.L_x_1165) ;  /* 0x00000010001c0947 */ /* 0x000fea0003800000 */
[----:B------:R-:W-:Y:S01]  /*141b0*/  BSSY B0, `(.L_x_1165) ;  /* 0x0000106000007945 */ /* 0x000fe20003800000 */
[----:B------:R-:W-:Y:S02]  /*141c0*/  IMAD.MOV.U32 R10, RZ, RZ, R23 ;  /* 0x000000ffff0a7224 */ /* 0x000fe400078e0017 */
[----:B------:R-:W-:Y:S02]  /*141d0*/  IMAD.MOV.U32 R20, RZ, RZ, R26 ;  /* 0x000000ffff147224 */ /* 0x000fe400078e001a */
[----:B------:R-:W-:Y:S02]  /*141e0*/  IMAD.MOV.U32 R27, RZ, RZ, R24 ;  /* 0x000000ffff1b7224 */ /* 0x000fe400078e0018 */
[----:B------:R-:W-:-:S07]  /*141f0*/  IMAD.U32 R6, RZ, RZ, UR4 ;  /* 0x00000004ff067e24 */ /* 0x000fce000f8e00ff */
.L_x_1178:
[----:B0-----:R-:W0:Y:S01]  /*14200*/  LDC R3, c[0x0][0x430] ;  /* 0x00010c00ff037b82 */ /* 0x001e220000000800 */
[----:B------:R-:W1:Y:S01]  /*14210*/  S2R R0, SR_TID.X ;  /* 0x0000000000007919 */ /* 0x000e620000002100 */
[----:B------:R-:W-:Y:S01]  /*14220*/  IMAD R7, R6, 0x80, R37 ;  /* 0x0000008006077824 */ /* 0x000fe200078e0225 */
[----:B------:R-:W-:Y:S05]  /*14230*/  YIELD ;  /* 0x0000000000007946 */ /* 0x000fea0003800000 */
[----:B------:R-:W-:Y:S01]  /*14240*/  ULDC.64 UR4, c[0x0][0x428] ;  /* 0x00010a0000047ab9 */ /* 0x000fe20000000a00 */
[----:B------:R-:W-:Y:S01]  /*14250*/  VIADD R23, R10, 0x1 ;  /* 0x000000010a177836 */ /* 0x000fe20000000000 */
        /* <DEDUP_REMOVED lines=32> */
.L_x_1166:
[----:B------:R-:W-:Y:S01]  /*14460*/  IMAD R6, R23, 0x8, R16 ;  /* 0x0000000817067824 */ /* 0x000fe200078e0210 */
[----:B------:R-:W-:Y:S01]  /*14470*/  SHF.L.U32 R3, R26, 0x1f, RZ ;  /* 0x0000001f1a037819 */ /* 0x000fe200000006ff */
[----:B------:R-:W-:Y:S03]  /*14480*/  BSSY B1, `(.L_x_1167) ;  /* 0x0000003000017945 */ /* 0x000fe60003800000 */
[----:B------:R-:W0:Y:S02]  /*14490*/  SYNCS.PHASECHK.TRANS64.TRYWAIT P0, [R6+URZ+0x28840], R3 ;  /* 0x02884003060075a7 */ /* 0x000e24000800017f */
[----:B0-----:R-:W-:Y:S05]  /*144a0*/  @!P0 BRA `(.L_x_1168) ;  /* 0x0000003000c88947 */ /* 0x001fea0003800000 */
.L_x_1244:
[----:B------:R-:W-:Y:S05]  /*144b0*/  BSYNC B1 ;  /* 0x0000000000017941 */ /* 0x000fea0003800000 */
.L_x_1167:
[----:B------:R-:W-:Y:S01]  /*144c0*/  SHF.R.S32.HI R21, RZ, 0x1f, R4 ;  /* 0x0000001fff157819 */ /* 0x000fe20000011404 */
[----:B------:R-:W-:Y:S01]  /*144d0*/  ULDC.64 UR4, c[0x0][0x300] ;  /* 0x0000c00000047ab9 */ /* 0x000fe20000000a00 */
[----:B------:R-:W-:Y:S01]  /*144e0*/  LOP3.LUT P2, RZ, R19, 0x2, RZ, 0xc0, !PT ;  /* 0x0000000213ff7812 */ /* 0x000fe2000784c0ff */
[----:B------:R-:W-:Y:S01]  /*144f0*/  IMAD R7, R23, 0x4000, R30 ;  /* 0x0000400017077824 */ /* 0x000fe200078e021e */
[----:B------:R-:W-:Y:S01]  /*14500*/  LOP3.LUT P1, RZ, R19, 0x1, RZ, 0xc0, !PT ;  /* 0x0000000113ff7812 */ /* 0x000fe2000782c0ff */
[----:B0-----:R-:W-:-:S04]  /*14510*/  IMAD R3, R21, UR4, RZ ;  /* 0x0000000415037c24 */ /* 0x001fc8000f8e02ff */
        /* <DEDUP_REMOVED lines=19> */
[----:B------:R-:W-:Y:S02]  /*14650*/  IMAD.SHL.U32 R5, R35, 0x2, RZ ;  /* 0x0000000223057824 */ /* 0x000fe400078e00ff */
[----:B------:R-:W-:Y:S01]  /*14660*/  IMAD R7, R7, 0x2, R16 ;  /* 0x0000000207077824 */ /* 0x000fe200078e0210 */
[----:B------:R-:W1:Y:S04]  /*14670*/  SHFL.IDX PT, R3, R9, RZ, 0x181f ;  /* 0x00181fff09037589 */ /* 0x000e6800000e0000 */
[----:B------:R-:W-:Y:S01]  /*14680*/  SHFL.IDX PT, R14, R8, 0x7, 0x181f ;  /* 0x00f81f00080e7f89 */ /* 0x000fe200000e0000 */
        /* <DEDUP_REMOVED lines=35> */
[----:B------:R-:W1:Y:S04]  /*148c0*/  SHFL.IDX PT, R3, R9, 0x6, 0x181f ;  /* 0x00d81f0009037f89 */ /* 0x000e6800000e0000 */
[----:B------:R-:W2:Y:S01]  /*148d0*/  SHFL.IDX PT, R9, R9, 0x7, 0x181f ;  /* 0x00f81f0009097f89 */ /* 0x000ea200000e0000 */
[----:B0-----:R-:W-:-:S05]  /*148e0*/  IADD3 R2, P0, R2, R5, RZ ;  /* 0x0000000502027210 */ /* 0x001fca0007f1e0ff */
[----:B-1----:R-:W-:-:S05]  /*148f0*/  IMAD.X R3, RZ, RZ, R3, P0 ;  /* 0x000000ffff037224 */ /* 0x002fca00000e0603 */
[----:B------:R0:W-:Y:S04]  /*14900*/  LDGSTS.E.BYPASS.LTC128B.128 [R7+0x1b400], desc[UR52][R2.64], !P2 ;  /* 0x1b40000002077fae */ /* 0x0001e8000d101d74 */
[----:B--2---:R0:W-:Y:S02]  /*14910*/  LDGSTS.E.BYPASS.LTC128B.128 [R7+0x1f400], desc[UR52][R2.64+0x80], !P1 ;  /* 0x1f40008002077fae */ /* 0x0041e4000c901d74 */
.L_x_1262:
[----:B0-----:R-:W-:-:S05]  /*14920*/  IADD3 R2, P0, R14, R5, RZ ;  /* 0x000000050e027210 */ /* 0x001fca0007f1e0ff */
        /* <DEDUP_REMOVED lines=8> */
.L_x_1170:
        /* <DEDUP_REMOVED lines=11> */
.L_x_1171:
[----:B------:R0:W-:Y:S01]  /*14a60*/  SYNCS.ARRIVE.TRANS64.A1T0 RZ, [R6+URZ+0x28830], RZ ;  /* 0x028830ff06ff79a7 */ /* 0x0001e2000810003f */
[----:B------:R-:W-:Y:S05]  /*14a70*/  @!P2 BRA `(.L_x_1172) ;  /* 0x000000000004a947 */ /* 0x000fea0003800000 */
[----:B------:R-:W-:Y:S01]  /*14a80*/  BPT.TRAP 0x1 ;  /* 0x000000040000795c */ /* 0x000fe20000300000 */
.L_x_1172:
[----:B------:R-:W-:Y:S01]  /*14a90*/  SHF.L.U32 R3, R20, 0x1f, RZ ;  /* 0x0000001f14037819 */ /* 0x000fe200000006ff */
[----:B0-----:R-:W-:Y:S01]  /*14aa0*/  IMAD R6, R10, 0x8, R16 ;  /* 0x000000080a067824 */ /* 0x001fe200078e0210 */
[----:B------:R-:W-:Y:S03]  /*14ab0*/  BSSY B1, `(.L_x_1173) ;  /* 0x0000003000017945 */ /* 0x000fe60003800000 */
[----:B------:R-:W0:Y:S02]  /*14ac0*/  SYNCS.PHASECHK.TRANS64.TRYWAIT P0, [R6+URZ+0x28860], R3 ;  /* 0x02886003060075a7 */ /* 0x000e24000800017f */
[----:B0-----:R-:W-:Y:S05]  /*14ad0*/  @!P0 BRA `(.L_x_1174) ;  /* 0x0000003400988947 */ /* 0x001fea0003800000 */
.L_x_1263:
[----:B------:R-:W-:Y:S05]  /*14ae0*/  BSYNC B1 ;  /* 0x0000000000017941 */ /* 0x000fea0003800000 */
.L_x_1173:
[----:B------:R-:W-:Y:S01]  /*14af0*/  IMAD.MOV.U32 R8, RZ, RZ, -0x80 ;  /* 0xffffff80ff087424 */ /* 0x000fe200078e00ff */
[----:B------:R-:W-:Y:S01]  /*14b00*/  UMOV UR4, 0xffffffff ;  /* 0xffffffff00047882 */ /* 0x000fe20000000000 */
[C---:B------:R-:W-:Y:S01]  /*14b10*/  LOP3.LUT P2, RZ, R19.reuse, 0x8, RZ, 0xc0, !PT ;  /* 0x0000000813ff7812 */ /* 0x040fe2000784c0ff */
[----:B------:R-:W-:Y:S01]  /*14b20*/  IMAD R7, R10, 0x4000, R30 ;  /* 0x000040000a077824 */ /* 0x000fe200078e021e */
[----:B------:R-:W-:Y:S01]  /*14b30*/  LOP3.LUT P1, RZ, R19, 0x4, RZ, 0xc0, !PT ;  /* 0x0000000413ff7812 */ /* 0x000fe2000782c0ff */
[----:B------:R-:W-:-:S04]  /*14b40*/  IMAD R8, R27, R8, UR37 ;  /* 0x000000251b087e24 */ /* 0x000fc8000f8e0208 */
[----:B------:R-:W-:Y:S01]  /*14b50*/  IMAD.IADD R8, R8, 0x1, -R37 ;  /* 0x0000000108087824 */ /* 0x000fe200078e0a25 */
[----:B------:R-:W-:Y:S07]  /*14b60*/  BRA.DIV UR4, `(.L_x_1175) ;  /* 0x0000003604887947 */ /* 0x000fee000b800000 */
[----:B------:R-:W1:Y:S01]  /*14b70*/  SHFL.IDX PT, R14, R17, RZ, 0x181f ;  /* 0x00181fff110e7589 */ /* 0x000e6200000e0000 */
[----:B------:R-:W-:-:S03]  /*14b80*/  IMAD R7, R7, 0x2, R16 ;  /* 0x0000000207077824 */ /* 0x000fc600078e0210 */
        /* <DEDUP_REMOVED lines=57> */
.L_x_1281:
[----:B0-2---:R-:W-:Y:S01]  /*14f20*/  IADD3 R2, P0, R14, R5, RZ ;  /* 0x000000050e027210 */ /* 0x005fe20007f1e0ff */
        /* <DEDUP_REMOVED lines=28> */
.L_x_1176:
        /* <DEDUP_REMOVED lines=11> */
.L_x_1177:
[C---:B------:R-:W-:Y:S01]  /*151a0*/  ISETP.GT.AND P0, PT, R24.reuse, UR45, PT ;  /* 0x0000002d18007c0c */ /* 0x040fe2000bf04270 */
[----:B------:R0:W-:Y:S01]  /*151b0*/  SYNCS.ARRIVE.TRANS64.A1T0 RZ, [R6+URZ+0x28850], RZ ;  /* 0x028850ff06ff79a7 */ /* 0x0001e2000810003f */
[----:B------:R-:W-:Y:S02]  /*151c0*/  IMAD.MOV.U32 R10, RZ, RZ, R23 ;  /* 0x000000ffff0a7224 */ /* 0x000fe400078e0017 */
[----:B------:R-:W-:Y:S02]  /*151d0*/  IMAD.MOV.U32 R20, RZ, RZ, R26 ;  /* 0x000000ffff147224 */ /* 0x000fe400078e001a */
[----:B------:R-:W-:Y:S02]  /*151e0*/  IMAD.MOV.U32 R27, RZ, RZ, R24 ;  /* 0x000000ffff1b7224 */ /* 0x000fe400078e0018 */
[----:B0-----:R-:W-:-:S05]  /*151f0*/  VIADD R6, R24, 0xffffffff ;  /* 0xffffffff18067836 */ /* 0x001fca0000000000 */
[----:B------:R-:W-:Y:S05]  /*15200*/  @P0 BRA `(.L_x_1178) ;  /* 0xffffffec00fc0947 */ /* 0x000fea000383ffff */
[----:B------:R-:W-:Y:S05]  /*15210*/  BSYNC B0 ;  /* 0x0000000000007941 */ /* 0x000fea0003800000 */
.L_x_1165:
        /* <DEDUP_REMOVED lines=8> */
[----:B------:R-:W1:Y:S08]  /*152a0*/  FLO.U32 R0, UR4 ;  /* 0x0000000400007d00 */ /* 0x000e7000080e0000 */
[----:B------:R-:W0:Y:S01]  /*152b0*/  POPC R5, UR4 ;  /* 0x0000000400057d09 */ /* 0x000e220008000000 */
[----:B-1----:R-:W-:-:S13]  /*152c0*/  ISETP.EQ.U32.AND P0, PT, R0, R7, PT ;  /* 0x000000070000720c */ /* 0x002fda0003f02070 */
[----:B0-----:R-:W2:Y:S01]  /*152d0*/  @P0 ATOMG.E.ADD.STRONG.GPU PT, R3, desc[UR52][R2.64], R5 ;  /* 0x00000005020309a8 */ /* 0x001ea200081ee1f4 */
[----:B------:R-:W0:Y:S02]  /*152e0*/  S2R R4, SR_LTMASK ;  /* 0x0000000000047919 */ /* 0x000e240000003900 */
[----:B0-----:R-:W-:-:S04]  /*152f0*/  LOP3.LUT R4, R4, UR4, RZ, 0xc0, !PT ;  /* 0x0000000404047c12 */ /* 0x001fc8000f8ec0ff */
[----:B------:R-:W0:Y:S01]  /*15300*/  POPC R7, R4 ;  /* 0x0000000400077309 */ /* 0x000e220000000000 */
[----:B--2---:R-:W0:Y:S02]  /*15310*/  SHFL.IDX PT, R0, R3, R0, 0x1f ;  /* 0x00001f0003007589 */ /* 0x004e2400000e0000 */
[----:B0-----:R-:W-:-:S07]  /*15320*/  IADD3 R34, R0, UR48, R7 ;  /* 0x0000003000227c10 */ /* 0x001fce000fffe007 */
.L_x_1180:
[----:B------:R-:W-:Y:S05]  /*15330*/  BSYNC B0 ;  /* 0x0000000000007941 */ /* 0x000fea0003800000 */
.L_x_1179:
[----:B------:R-:W-:-:S05]  /*15340*/  IMAD.U32 R0, RZ, RZ, UR46 ;  /* 0x0000002eff007e24 */ /* 0x000fca000f8e00ff */
[----:B------:R-:W-:-:S13]  /*15350*/  ISETP.NE.AND P0, PT, R0, 0x3, PT ;  /* 0x000000030000780c */ /* 0x000fda0003f05270 */
[----:B------:R-:W-:Y:S05]  /*15360*/  @!P0 BRA `(.L_x_1181) ;  /* 0x0000000000048947 */ /* 0x000fea0003800000 */
[----:B------:R-:W-:Y:S01]  /*15370*/  BPT.TRAP 0x1 ;  /* 0x000000040000795c */ /* 0x000fe20000300000 */
.L_x_1181:
[----:B------:R-:W-:Y:S01]  /*15380*/  IMAD R4, R23, 0x8, R16 ;  /* 0x0000000817047824 */ /* 0x000fe200078e0210 */
[----:B0-----:R-:W-:Y:S01]  /*15390*/  SHF.L.U32 R3, R26, 0x1f, RZ ;  /* 0x0000001f1a037819 */ /* 0x001fe200000006ff */
[----:B------:R-:W-:Y:S01]  /*153a0*/  IMAD.MOV.U32 R5, RZ, RZ, -0x80 ;  /* 0xffffff80ff057424 */ /* 0x000fe200078e00ff */
[----:B------:R-:W-:Y:S02]  /*153b0*/  BSSY B0, `(.L_x_1182) ;  /* 0x0000004000007945 */ /* 0x000fe40003800000 */
[----:B------:R-:W0:Y:S01]  /*153c0*/  SYNCS.PHASECHK.TRANS64.TRYWAIT P0, [R4+URZ+0x28860], R3 ;  /* 0x02886003040075a7 */ /* 0x000e22000800017f */
[----:B------:R-:W-:Y:S01]  /*153d0*/  IMAD R24, R24, R5, UR37 ;  /* 0x0000002518187e24 */ /* 0x000fe2000f8e0205 */
[----:B0-----:R-:W-:Y:S06]  /*153e0*/  @!P0 BRA `(.L_x_1183) ;  /* 0x0000003400d48947 */ /* 0x001fec0003800000 */
.L_x_1282:
[----:B------:R-:W-:Y:S05]  /*153f0*/  BSYNC B0 ;  /* 0x0000000000007941 */ /* 0x000fea0003800000 */
.L_x_1182:
[----:B------:R-:W-:Y:S01]  /*15400*/  UMOV UR4, 0xffffffff ;  /* 0xffffffff00047882 */ /* 0x000fe20000000000 */
[----:B------:R-:W-:Y:S01]  /*15410*/  LOP3.LUT P3, RZ, R19, 0x8, RZ, 0xc0, !PT ;  /* 0x0000000813ff7812 */ /* 0x000fe2000786c0ff */
[----:B------:R-:W-:Y:S01]  /*15420*/  IMAD R7, R23, 0x4000, R30 ;  /* 0x0000400017077824 */ /* 0x000fe200078e021e */
[----:B------:R-:W-:Y:S01]  /*15430*/  LOP3.LUT P1, RZ, R19, 0x4, RZ, 0xc0, !PT ;  /* 0x0000000413ff7812 */ /* 0x000fe2000782c0ff */
[----:B------:R-:W-:Y:S01]  /*15440*/  IMAD.IADD R5, R24, 0x1, -R37 ;  /* 0x0000000118057824 */ /* 0x000fe200078e0a25 */
[----:B------:R-:W-:Y:S11]  /*15450*/  BRA.DIV UR4, `(.L_x_1184) ;  /* 0x0000003604cc7947 */ /* 0x000ff6000b800000 */
[----:B------:R-:W1:Y:S01]  /*15460*/  SHFL.IDX PT, R14, R17, RZ, 0x181f ;  /* 0x00181fff110e7589 */ /* 0x000e6200000e0000 */
[----:B------:R-:W-:-:S03]  /*15470*/  IMAD.SHL.U32 R6, R35, 0x2, RZ ;  /* 0x0000000223067824 */ /* 0x000fc600078e00ff */
[----:B------:R-:W0:Y:S02]  /*15480*/  SHFL.IDX PT, R0, R18, RZ, 0x181f ;  /* 0x00181fff12007589 */ /* 0x000e2400000e0000 */
[----:B-1----:R-:W-:Y:S02]  /*15490*/  IADD3 R2, P0, R14, R6, RZ ;  /* 0x000000060e027210 */ /* 0x002fe40007f1e0ff */
[----:B------:R-:W1:Y:S03]  /*154a0*/  SHFL.IDX PT, R14, R17, 0x1, 0x181f ;  /* 0x00381f00110e7f89 */ /* 0x000e6600000e0000 */
[----:B0-----:R-:W-:Y:S01]  /*154b0*/  IMAD.X R3, RZ, RZ, R0, P0 ;  /* 0x000000ffff037224 */ /* 0x001fe200000e0600 */
[----:B------:R-:W-:Y:S01]  /*154c0*/  ISETP.LT.OR P0, PT, R5, 0x1, P3 ;  /* 0x000000010500780c */ /* 0x000fe20001f01670 */
[----:B------:R-:W-:Y:S02]  /*154d0*/  IMAD R0, R7, 0x2, R16 ;  /* 0x0000000207007824 */ /* 0x000fe400078e0210 */
[----:B------:R-:W0:Y:S10]  /*154e0*/  SHFL.IDX PT, R7, R18, 0x1, 0x181f ;  /* 0x00381f0012077f89 */ /* 0x000e3400000e0000 */
        /* <DEDUP_REMOVED lines=44> */
[----:B------:R1:W2:Y:S03]  /*157b0*/  SHFL.IDX PT, R14, R17, 0x7, 0x181f ;  /* 0x00f81f00110e7f89 */ /* 0x0002a600000e0000 */
[----:B0-----:R-:W-:Y:S01]  /*157c0*/  IMAD.X R3, RZ, RZ, R7, P0 ;  /* 0x000000ffff037224 */ /* 0x001fe200000e0607 */
[----:B------:R-:W-:Y:S01]  /*157d0*/  ISETP.LT.OR P0, PT, R5, 0x61, P3 ;  /* 0x000000610500780c */ /* 0x000fe20001f01670 */
[----:B------:R1:W3:-:S12]  /*157e0*/  SHFL.IDX PT, R7, R18, 0x7, 0x181f ;  /* 0x00f81f0012077f89 */ /* 0x0002d800000e0000 */
[----:B------:R1:W-:Y:S01]  /*157f0*/  LDGSTS.E.BYPASS.LTC128B.128 [R0+0x3400], desc[UR52][R2.64], !P0 ;  /* 0x0340000002007fae */ /* 0x0003e2000c101d74 */
[----:B------:R-:W-:-:S13]  /*15800*/  ISETP.LT.OR P0, PT, R5, 0x61, P1 ;  /* 0x000000610500780c */ /* 0x000fda0000f01670 */
[----:B--23--:R1:W-:Y:S02]  /*15810*/  LDGSTS.E.BYPASS.LTC128B.128 [R0+0x7400], desc[UR52][R2.64+0x80], !P0 ;  /* 0x0740008002007fae */ /* 0x00c3e4000c101d74 */
.L_x_1300:
        /* <DEDUP_REMOVED lines=11> */
.L_x_1185:
        /* <DEDUP_REMOVED lines=11> */
.L_x_1186:
[----:B------:R0:W-:Y:S01]  /*15980*/  SYNCS.ARRIVE.TRANS64.A1T0 RZ, [R4+URZ+0x28850], RZ ;  /* 0x028850ff04ff79a7 */ /* 0x0001e2000810003f */
[----:B------:R-:W-:-:S05]  /*15990*/  VIADD R23, R23, 0x1 ;  /* 0x0000000117177836 */ /* 0x000fca0000000000 */
[----:B------:R-:W-:-:S04]  /*159a0*/  ISETP.NE.AND P0, PT, R23, 0x2, PT ;  /* 0x000000021700780c */ /* 0x000fc80003f05270 */
[----:B------:R-:W-:Y:S02]  /*159b0*/  SEL R3, RZ, 0x1, P0 ;  /* 0x00000001ff037807 */ /* 0x000fe40000000000 */
[----:B------:R-:W-:Y:S02]  /*159c0*/  SEL R23, R23, RZ, P0 ;  /* 0x000000ff17177207 */ /* 0x000fe40000000000 */
[----:B0-----:R-:W-:-:S07]  /*159d0*/  LOP3.LUT R26, R26, R3, RZ, 0x3c, !PT ;  /* 0x000000031a1a7212 */ /* 0x001fce00078e3cff */
.L_x_1146:
[----:B------:R-:W-:Y:S05]  /*159e0*/  BSYNC B7 ;  /* 0x0000000000077941 */ /* 0x000fea0003800000 */
.L_x_1144:
[----:B------:R-:W-:-:S13]  /*159f0*/  LOP3.LUT P0, RZ, R19, 0x100, RZ, 0xc0, !PT ;  /* 0x0000010013ff7812 */ /* 0x000fda000780c0ff */
[----:B------:R-:W-:Y:S05]  /*15a00*/  @!P0 BRA `(.L_x_1187) ;  /* 0x0000000000248947 */ /* 0x000fea0003800000 */
[----:B------:R-:W-:Y:S05]  /*15a10*/  WARPSYNC.ALL ;  /* 0x0000000000007948 */ /* 0x000fea0003800000 */
[----:B------:R-:W0:Y:S08]  /*15a20*/  S2UR UR5, SR_CgaCtaId ;  /* 0x00000000000579c3 */ /* 0x000e300000008800 */
[----:B------:R-:W-:Y:S06]  /*15a30*/  BAR.SYNC.DEFER_BLOCKING 0x5, 0x180 ;  /* 0x0146000000007b1d */ /* 0x000fec0000010000 */
[----:B------:R-:W-:-:S02]  /*15a40*/  UMOV UR4, 0x400 ;  /* 0x0000040000047882 */ /* 0x000fc40000000000 */
[----:B0-----:R-:W-:-:S06]  /*15a50*/  ULEA UR4, UR5, UR4, 0x18 ;  /* 0x0000000405047291 */ /* 0x001fcc000f8ec03f */
[----:B------:R-:W-:-:S05]  /*15a60*/  IMAD.U32 R16, RZ, RZ, UR4 ;  /* 0x00000004ff107e24 */ /* 0x000fca000f8e00ff */
[----:B------:R0:W1:Y:S01]  /*15a70*/  LDS R34, [R16+0x288d0] ;  /* 0x0288d00010227984 */ /* 0x0000620000000800 */
[----:B------:R-:W-:Y:S06]  /*15a80*/  BAR.ARV 0x4, 0x180 ;  /* 0x0106000000007b1d */ /* 0x000fec0000002000 */
[----:B------:R-:W-:Y:S05]  /*15a90*/  BRA `(.L_x_1188) ;  /* 0x00000000002c7947 */ /* 0x000fea0003800000 */
.L_x_1187:
[----:B------:R-:W-:-:S03]  /*15aa0*/  UMOV UR4, 0xffffffff ;  /* 0xffffffff00047882 */ /* 0x000fc60000000000 */
[----:B------:R-:W-:Y:S05]  /*15ab0*/  BRA.DIV UR4, `(.L_x_1189) ;  /* 0x0000003a04ec7947 */ /* 0x000fea000b800000 */
[----:B------:R0:W1:Y:S02]  /*15ac0*/  SHFL.IDX PT, R14, R34, RZ, 0x1f ;  /* 0x00001fff220e7589 */ /* 0x00006400000e0000 */
.L_x_1303:
[----:B------:R-:W2:Y:S01]  /*15ad0*/  @!P2 S2R R3, SR_CgaCtaId ;  /* 0x000000000003a919 */ /* 0x000ea20000008800 */
[----:B------:R-:W-:Y:S05]  /*15ae0*/  WARPSYNC.ALL ;  /* 0x0000000000007948 */ /* 0x000fea0003800000 */
[----:B------:R-:W-:Y:S01]  /*15af0*/  BAR.SYNC.DEFER_BLOCKING 0x4, 0x180 ;  /* 0x0106000000007b1d */ /* 0x000fe20000010000 */
[----:B------:R-:W-:-:S04]  /*15b00*/  @!P2 MOV R0, 0x400 ;  /* 0x000004000000a802 */ /* 0x000fc80000000f00 */
[----:B--2---:R-:W-:-:S05]  /*15b10*/  @!P2 LEA R16, R3, R0, 0x18 ;  /* 0x000000000310a211 */ /* 0x004fca00078ec0ff */
[----:B------:R0:W-:Y:S02]  /*15b20*/  @!P2 STS [R16+0x288d0], R34 ;  /* 0x0288d0221000a388 */ /* 0x0001e40000000800 */
[----:B01----:R-:W-:Y:S01]  /*15b30*/  IMAD.MOV.U32 R34, RZ, RZ, R14 ;  /* 0x000000ffff227224 */ /* 0x003fe200078e000e */
[----:B------:R-:W-:Y:S06]  /*15b40*/  BAR.ARV 0x5, 0x180 ;  /* 0x0146000000007b1d */ /* 0x000fec0000002000 */
.L_x_1188:
[----:B------:R-:W-:Y:S02]  /*15b50*/  ULDC UR4, c[0x0][0xc38] ;  /* 0x00030e0000047ab9 */ /* 0x000fe40000000800 */
[----:B-1----:R-:W-:-:S13]  /*15b60*/  ISETP.GE.AND P0, PT, R34, UR4, PT ;  /* 0x0000000422007c0c */ /* 0x002fda000bf06270 */
[----:B------:R-:W-:Y:S05]  /*15b70*/  @!P0 BRA `(.L_x_1190) ;  /* 0xffffffc000848947 */ /* 0x000fea000383ffff */
.L_x_1135:
[----:B------:R-:W1:Y:S01]  /*15b80*/  S2R R5, SR_CgaCtaId ;  /* 0x0000000000057919 */ /* 0x000e620000008800 */
[----:B------:R-:W-:Y:S01]  /*15b90*/  VIADD R36, R36, 0x1 ;  /* 0x0000000124247836 */ /* 0x000fe20000000000 */
[----:B------:R-:W-:Y:S01]  /*15ba0*/  MOV R2, 0x400 ;  /* 0x0000040000027802 */ /* 0x000fe20000000f00 */
[----:B------:R-:W-:Y:S03]  /*15bb0*/  BSSY B0, `(.L_x_1191) ;  /* 0x0000008000007945 */ /* 0x000fe60003800000 */
[----:B------:R-:W-:-:S04]  /*15bc0*/  LEA.HI R0, R36, R36, RZ, 0x1 ;  /* 0x0000002424007211 */ /* 0x000fc800078f08ff */
[----:B------:R-:W-:-:S05]  /*15bd0*/  LOP3.LUT R3, R0, 0xfffffffe, RZ, 0xc0, !PT ;  /* 0xfffffffe00037812 */ /* 0x000fca00078ec0ff */
[----:B------:R-:W-:-:S05]  /*15be0*/  IMAD.IADD R0, R36, 0x1, -R3 ;  /* 0x0000000124007824 */ /* 0x000fca00078e0a03 */
[----:B------:R-:W-:Y:S02]  /*15bf0*/  SHF.L.U32 R0, R0, 0x1f, RZ ;  /* 0x0000001f00007819 */ /* 0x000fe400000006ff */
[----:B-1----:R-:W-:-:S04]  /*15c00*/  LEA R4, R5, R2, 0x18 ;  /* 0x0000000205047211 */ /* 0x002fc800078ec0ff */
[----:B------:R-:W1:Y:S02]  /*15c10*/  SYNCS.PHASECHK.TRANS64.TRYWAIT P0, [R4+URZ+0x28820], R0 ;  /* 0x02882000040075a7 */ /* 0x000e64000800017f */
[----:B-1----:R-:W-:Y:S05]  /*15c20*/  @!P0 BRA `(.L_x_1192) ;  /* 0x0000003800b88947 */ /* 0x002fea0003800000 */
.L_x_1304:
[----:B------:R-:W-:Y:S05]  /*15c30*/  BSYNC B0 ;  /* 0x0000000000007941 */ /* 0x000fea0003800000 */
.L_x_1191:
[----:B------:R-:W-:-:S03]  /*15c40*/  UMOV UR4, 0xffffffff ;  /* 0xffffffff00047882 */ /* 0x000fc60000000000 */
[----:B------:R-:W-:Y:S05]  /*15c50*/  BRA.DIV UR4, `(.L_x_1193) ;  /* 0x0000003a04c07947 */ /* 0x000fea000b800000 */
[----:B-1----:R-:W1:Y:S02]  /*15c60*/  S2R R0, SR_TID.X ;  /* 0x0000000000007919 */ /* 0x002e640000002100 */
[----:B-1----:R-:W-:-:S04]  /*15c70*/  SHF.R.U32.HI R0, RZ, 0x5, R0 ;  /* 0x00000005ff007819 */ /* 0x002fc80000011600 */
[----:B------:R-:W-:-:S05]  /*15c80*/  LOP3.LUT R0, R0, 0x3, RZ, 0xc0, !PT ;  /* 0x0000000300007812 */ /* 0x000fca00078ec0ff */
[----:B------:R1:W2:Y:S02]  /*15c90*/  SHFL.IDX PT, R14, R0, RZ, 0x1f ;  /* 0x00001fff000e7589 */ /* 0x0002a400000e0000 */
.L_x_1307:
[----:B--2---:R-:W-:Y:S01]  /*15ca0*/  ISETP.NE.AND P0, PT, R14, RZ, PT ;  /* 0x000000ff0e00720c */ /* 0x004fe20003f05270 */
[----:B------:R-:W-:-:S12]  /*15cb0*/  BSSY B0, `(.L_x_1194) ;  /* 0x0000024000007945 */ /* 0x000fd80003800000 */
[----:B------:R-:W-:Y:S05]  /*15cc0*/  @P0 BRA `(.L_x_1195) ;  /* 0x0000000000880947 */ /* 0x000fea0003800000 */
[----:B------:R-:W-:-:S03]  /*15cd0*/  UMOV UR4, 0xffffffff ;  /* 0xffffffff00047882 */ /* 0x000fc60000000000 */
[----:B------:R-:W-:Y:S05]  /*15ce0*/  BRA.DIV UR4, `(.L_x_1196) ;  /* 0x0000003a04d07947 */ /* 0x000fea000b800000 */
[----:B------:R-:W-:-:S13]  /*15cf0*/  ELECT P6, URZ, PT ;  /* 0x00000000003f782f */ /* 0x000fda00038c0000 */
.L_x_1310:
[----:B------:R-:W-:Y:S05]  /*15d00*/  @!P6 BRA `(.L_x_1195) ;  /* 0x000000000078e947 */ /* 0x000fea0003800000 */
[----:B------:R-:W-:-:S06]  /*15d10*/  ULOP3.LUT UR4, UR36, 0x2, URZ, 0xfc, !UPT ;  /* 0x0000000224047892 */ /* 0x000fcc000f8efc3f */
[----:B-1----:R-:W-:-:S05]  /*15d20*/  IMAD.U32 R0, RZ, RZ, UR4 ;  /* 0x00000004ff007e24 */ /* 0x002fca000f8e00ff */
[----:B------:R-:W-:-:S13]  /*15d30*/  ISETP.NE.AND P0, PT, R0, 0x3, PT ;  /* 0x000000030000780c */ /* 0x000fda0003f05270 */
[----:B------:R-:W-:Y:S05]  /*15d40*/  @!P0 BRA `(.L_x_1197) ;  /* 0x0000000000048947 */ /* 0x000fea0003800000 */
[----:B------:R-:W-:Y:S01]  /*15d50*/  BPT.TRAP 0x1 ;  /* 0x000000040000795c */ /* 0x000fe20000300000 */
.L_x_1197:
[C---:B------:R-:W-:Y:S01]  /*15d60*/  IMAD R5, R23.reuse, 0x8, R4 ;  /* 0x0000000817057824 */ /* 0x040fe200078e0204 */
[----:B------:R-:W-:Y:S01]  /*15d70*/  SHF.L.U32 R0, R26, 0x1f, RZ ;  /* 0x0000001f1a007819 */ /* 0x000fe200000006ff */
[----:B------:R-:W-:-:S03]  /*15d80*/  VIADD R23, R23, 0x1 ;  /* 0x0000000117177836 */ /* 0x000fc60000000000 */
[----:B------:R-:W1:Y:S02]  /*15d90*/  SYNCS.PHASECHK.TRANS64.TRYWAIT P1, [R5+URZ+0x28840], R0 ;  /* 0x02884000050075a7 */ /* 0x000e64000802017f */
[----:B------:R-:W-:-:S04]  /*15da0*/  ISETP.NE.AND P2, PT, R23, 0x2, PT ;  /* 0x000000021700780c */ /* 0x000fc80003f45270 */
[----:B------:R-:W-:Y:S01]  /*15db0*/  SEL R3, RZ, 0x1, P2 ;  /* 0x00000001ff037807 */ /* 0x000fe20001000000 */
[----:B-1----:R-:W-:Y:S08]  /*15dc0*/  @!P1 BRA `(.L_x_1198) ;  /* 0x0000003800b89947 */ /* 0x002ff00003800000 */
.L_x_1311:
[----:B------:R-:W-:Y:S02]  /*15dd0*/  SEL R23, R23, RZ, P2 ;  /* 0x000000ff17177207 */ /* 0x000fe40001000000 */
[----:B------:R-:W-:Y:S01]  /*15de0*/  LOP3.LUT R2, R26, R3, RZ, 0x3c, !PT ;  /* 0x000000031a027212 */ /* 0x000fe200078e3cff */
[----:B------:R-:W-:Y:S06]  /*15df0*/  @!P0 BRA `(.L_x_1199) ;  /* 0x0000000000048947 */ /* 0x000fec0003800000 */
[----:B------:R-:W-:Y:S01]  /*15e00*/  BPT.TRAP 0x1 ;  /* 0x000000040000795c */ /* 0x000fe20000300000 */
.L_x_1199:
[----:B------:R-:W-:Y:S01]  /*15e10*/  IMAD R23, R23, 0x8, R4 ;  /* 0x0000000817177824 */ /* 0x000fe200078e0204 */
[----:B------:R-:W-:-:S04]  /*15e20*/  SHF.L.U32 R2, R2, 0x1f, RZ ;  /* 0x0000001f02027819 */ /* 0x000fc800000006ff */
[----:B------:R-:W2:Y:S02]  /*15e30*/  SYNCS.PHASECHK.TRANS64.TRYWAIT P1, [R23+URZ+0x28840], R2 ;  /* 0x02884002170075a7 */ /* 0x000ea4000802017f */
[----:B--2---:R-:W-:Y:S05]  /*15e40*/  @!P1 BRA `(.L_x_1200) ;  /* 0x0000003800ac9947 */ /* 0x004fea0003800000 */
.L_x_1312:
[----:B------:R-:W-:Y:S05]  /*15e50*/  @!P0 BRA `(.L_x_1201) ;  /* 0x0000000000048947 */ /* 0x000fea0003800000 */
[----:B------:R-:W-:Y:S01]  /*15e60*/  BPT.TRAP 0x1 ;  /* 0x000000040000795c */ /* 0x000fe20000300000 */
.L_x_1201:
[----:B------:R-:W3:Y:S02]  /*15e70*/  SYNCS.PHASECHK.TRANS64.TRYWAIT P1, [R5+URZ+0x28860], R0 ;  /* 0x02886000050075a7 */ /* 0x000ee4000802017f */
[----:B---3--:R-:W-:Y:S05]  /*15e80*/  @!P1 BRA `(.L_x_1202) ;  /* 0x0000003800b09947 */ /* 0x008fea0003800000 */
.L_x_1313:
[----:B------:R-:W-:Y:S05]  /*15e90*/  @!P0 BRA `(.L_x_1203) ;  /* 0x0000000000048947 */ /* 0x000fea0003800000 */
[----:B------:R-:W-:Y:S01]  /*15ea0*/  BPT.TRAP 0x1 ;  /* 0x000000040000795c */ /* 0x000fe20000300000 */
.L_x_1203:
[----:B----4-:R4:W0:Y:S02]  /*15eb0*/  SYNCS.PHASECHK.TRANS64.TRYWAIT P0, [R23+URZ+0x28860], R2 ;  /* 0x02886002170075a7 */ /* 0x010824000800017f */
[----:B0-----:R-:W-:Y:S05]  /*15ec0*/  @!P0 NANOSLEEP.SYNCS 0x989680 ;  /* 0x009896800000895d */ /* 0x001fea0003900000 */
[----:B------:R-:W0:Y:S02]  /*15ed0*/  @!P0 SYNCS.PHASECHK.TRANS64 P0, [R23+URZ+0x28860], R2 ;  /* 0x02886002170085a7 */ /* 0x000e24000800007f */
[----:B0-----:R-:W-:Y:S05]  /*15ee0*/  @!P0 BRA `(.L_x_1203) ;  /* 0xfffffffc00f08947 */ /* 0x001fea000383ffff */
.L_x_1195:
[----:B------:R-:W-:Y:S05]  /*15ef0*/  BSYNC B0 ;  /* 0x0000000000007941 */ /* 0x000fea0003800000 */
.L_x_1194:
[----:B------:R-:W-:Y:S05]  /*15f00*/  EXIT ;  /* 0x000000000000794d */ /* 0x000fea0003800000 */
.L_x_1040:
[----:B0-----:R-:W-:-:S04]  /*15f10*/  IMAD.U32 R3, RZ, RZ, UR41 ;  /* 0x00000029ff037e24 */ /* 0x001fc8000f8e00ff */
[----:B------:R0:W1:Y:S03]  /*15f20*/  SYNCS.PHASECHK.TRANS64.TRYWAIT P1, [R3+URZ+0x28800], R0 ;  /* 0x02880000030075a7 */ /* 0x000066000802017f */
[----:B-1----:R-:W-:Y:S05]  /*15f30*/  @!P1 NANOSLEEP.SYNCS 0x989680 ;  /* 0x009896800000995d */ /* 0x002fea0003900000 */
[----:B------:R-:W1:Y:S02]  /*15f40*/  @!P1 SYNCS.PHASECHK.TRANS64 P1, [R3+URZ+0x28800], R0 ;  /* 0x02880000030095a7 */ /* 0x000e64000802007f */
[----:B-1----:R-:W-:Y:S05]  /*15f50*/  @!P1 BRA `(.L_x_1040) ;  /* 0xfffffffc00ec9947 */ /* 0x002fea000383ffff */
[----:B------:R-:W-:Y:S05]  /*15f60*/  BRA `(.L_x_1204) ;  /* 0xfffffeb800907947 */ /* 0x000fea000383ffff */
.L_x_1044:
[----:B-1----:R1:W2:Y:S02]  /*15f70*/  SYNCS.PHASECHK.TRANS64.TRYWAIT P1, [R9+URZ+0x28830], R0 ;  /* 0x02883000090075a7 */ /* 0x0022a4000802017f */
[----:B--2---:R-:W-:Y:S05]  /*15f80*/  @!P1 NANOSLEEP.SYNCS 0x989680 ;  /* 0x009896800000995d */ /* 0x004fea0003900000 */
[----:B------:R-:W2:Y:S02]  /*15f90*/  @!P1 SYNCS.PHASECHK.TRANS64 P1, [R9+URZ+0x28830], R0 ;  /* 0x02883000090095a7 */ /* 0x000ea4000802007f */
[----:B--2---:R-:W-:Y:S05]  /*15fa0*/  @!P1 BRA `(.L_x_1044) ;  /* 0xfffffffc00f09947 */ /* 0x004fea000383ffff */
[----:B------:R-:W-:Y:S05]  /*15fb0*/  BRA `(.L_x_1043) ;  /* 0xfffffeb800ac7947 */ /* 0x000fea000383ffff */
.L_x_1061:
[----:B-1----:R-:W-:-:S04]  /*15fc0*/  IMAD.U32 R7, RZ, RZ, UR6 ;  /* 0x00000006ff077e24 */ /* 0x002fc8000f8e00ff */
[----:B------:R1:W2:Y:S03]  /*15fd0*/  SYNCS.PHASECHK.TRANS64.TRYWAIT P1, [R7+URZ+0x28830], R6 ;  /* 0x02883006070075a7 */ /* 0x0002a6000802017f */
[----:B--2---:R-:W-:Y:S05]  /*15fe0*/  @!P1 NANOSLEEP.SYNCS 0x989680 ;  /* 0x009896800000995d */ /* 0x004fea0003900000 */
[----:B------:R-:W2:Y:S02]  /*15ff0*/  @!P1 SYNCS.PHASECHK.TRANS64 P1, [R7+URZ+0x28830], R6 ;  /* 0x02883006070095a7 */ /* 0x000ea4000802007f */
[----:B--2---:R-:W-:Y:S05]  /*16000*/  @!P1 BRA `(.L_x_1061) ;  /* 0xfffffffc00ec9947 */ /* 0x004fea000383ffff */
[----:B------:R-:W-:Y:S05]  /*16010*/  BRA `(.L_x_1058) ;  /* 0xfffffef4008c7947 */ /* 0x000fea000383ffff */
.L_x_1065:
[----:B-1----:R-:W-:-:S04]  /*16020*/  IMAD.U32 R7, RZ, RZ, UR6 ;  /* 0x00000006ff077e24 */ /* 0x002fc8000f8e00ff */
[----:B------:R1:W2:Y:S03]  /*16030*/  SYNCS.PHASECHK.TRANS64.TRYWAIT P1, [R7+URZ+0x28850], R6 ;  /* 0x02885006070075a7 */ /* 0x0002a6000802017f */
[----:B--2---:R-:W-:Y:S05]  /*16040*/  @!P1 NANOSLEEP.SYNCS 0x989680 ;  /* 0x009896800000995d */ /* 0x004fea0003900000 */
[----:B------:R-:W2:Y:S02]  /*16050*/  @!P1 SYNCS.PHASECHK.TRANS64 P1, [R7+URZ+0x28850], R6 ;  /* 0x02885006070095a7 */ /* 0x000ea4000802007f */
[----:B--2---:R-:W-:Y:S05]  /*16060*/  @!P1 BRA `(.L_x_1065) ;  /* 0xfffffffc00ec9947 */ /* 0x004fea000383ffff */
[----:B------:R-:W-:Y:S05]  /*16070*/  BRA `(.L_x_1062) ;  /* 0xfffffef800587947 */ /* 0x000fea000383ffff */
.L_x_1084:
[----:B-1----:R-:W-:-:S04]  /*16080*/  IMAD.U32 R6, RZ, RZ, UR6 ;  /* 0x00000006ff067e24 */ /* 0x002fc8000f8e00ff */
[----:B------:R1:W2:Y:S03]  /*16090*/  SYNCS.PHASECHK.TRANS64.TRYWAIT P1, [R6+URZ+0x28830], R3 ;  /* 0x02883003060075a7 */ /* 0x0002a6000802017f */
[----:B--2---:R-:W-:Y:S05]  /*160a0*/  @!P1 NANOSLEEP.SYNCS 0x989680 ;  /* 0x009896800000995d */ /* 0x004fea0003900000 */
[----:B------:R-:W2:Y:S02]  /*160b0*/  @!P1 SYNCS.PHASECHK.TRANS64 P1, [R6+URZ+0x28830], R3 ;  /* 0x02883003060095a7 */ /* 0x000ea4000802007f */
[----:B--2---:R-:W-:Y:S05]  /*160c0*/  @!P1 BRA `(.L_x_1084) ;  /* 0xfffffffc00ec9947 */ /* 0x004fea000383ffff */
[----:B------:R-:W-:Y:S05]  /*160d0*/  BRA `(.L_x_1081) ;  /* 0xffffff30004c7947 */ /* 0x000fea000383ffff */
.L_x_1088:
[----:B-1----:R-:W-:-:S04]  /*160e0*/  IMAD.U32 R6, RZ, RZ, UR6 ;  /* 0x00000006ff067e24 */ /* 0x002fc8000f8e00ff */
[----:B------:R1:W2:Y:S03]  /*160f0*/  SYNCS.PHASECHK.TRANS64.TRYWAIT P1, [R6+URZ+0x28850], R3 ;  /* 0x02885003060075a7 */ /* 0x0002a6000802017f */
[----:B--2---:R-:W-:Y:S05]  /*16100*/  @!P1 NANOSLEEP.SYNCS 0x989680 ;  /* 0x009896800000995d */ /* 0x004fea0003900000 */
[----:B------:R-:W2:Y:S02]  /*16110*/  @!P1 SYNCS.PHASECHK.TRANS64 P1, [R6+URZ+0x28850], R3 ;  /* 0x02885003060095a7 */ /* 0x000ea4000802007f */
[----:B--2---:R-:W-:Y:S05]  /*16120*/  @!P1 BRA `(.L_x_1088) ;  /* 0xfffffffc00ec9947 */ /* 0x004fea000383ffff */
[----:B------:R-:W-:Y:S05]  /*16130*/  BRA `(.L_x_1085) ;  /* 0xffffff3400187947 */ /* 0x000fea000383ffff */
.L_x_1096:
[----:B-1----:R-:W-:-:S04]  /*16140*/  IMAD.U32 R7, RZ, RZ, UR6 ;  /* 0x00000006ff077e24 */ /* 0x002fc8000f8e00ff */
[----:B------:R1:W2:Y:S03]  /*16150*/  SYNCS.PHASECHK.TRANS64.TRYWAIT P1, [R7+URZ+0x28830], R6 ;  /* 0x02883006070075a7 */ /* 0x0002a6000802017f */
[----:B--2---:R-:W-:Y:S05]  /*16160*/  @!P1 NANOSLEEP.SYNCS 0x989680 ;  /* 0x009896800000995d */ /* 0x004fea0003900000 */
[----:B------:R-:W2:Y:S02]  /*16170*/  @!P1 SYNCS.PHASECHK.TRANS64 P1, [R7+URZ+0x28830], R6 ;  /* 0x02883006070095a7 */ /* 0x000ea4000802007f */
[----:B--2---:R-:W-:Y:S05]  /*16180*/  @!P1 BRA `(.L_x_1096) ;  /* 0xfffffffc00ec9947 */ /* 0x004fea000383ffff */
[----:B------:R-:W-:Y:S05]  /*16190*/  BRA `(.L_x_1093) ;  /* 0xffffff5800407947 */ /* 0x000fea000383ffff */
.L_x_1100:
[----:B-1----:R-:W-:-:S04]  /*161a0*/  IMAD.U32 R7, RZ, RZ, UR6 ;  /* 0x00000006ff077e24 */ /* 0x002fc8000f8e00ff */
[----:B------:R1:W2:Y:S03]  /*161b0*/  SYNCS.PHASECHK.TRANS64.TRYWAIT P1, [R7+URZ+0x28850], R6 ;  /* 0x02885006070075a7 */ /* 0x0002a6000802017f */
[----:B--2---:R-:W-:Y:S05]  /*161c0*/  @!P1 NANOSLEEP.SYNCS 0x989680 ;  /* 0x009896800000995d */ /* 0x004fea0003900000 */
[----:B------:R-:W2:Y:S02]  /*161d0*/  @!P1 SYNCS.PHASECHK.TRANS64 P1, [R7+URZ+0x28850], R6 ;  /* 0x02885006070095a7 */ /* 0x000ea4000802007f */
[----:B--2---:R-:W-:Y:S05]  /*161e0*/  @!P1 BRA `(.L_x_1100) ;  /* 0xfffffffc00ec9947 */ /* 0x004fea000383ffff */
[----:B------:R-:W-:Y:S05]  /*161f0*/  BRA `(.L_x_1097) ;  /* 0xffffff5c00007947 */ /* 0x000fea000383ffff */
.L_x_1115:
[----:B-1----:R-:W-:-:S04]  /*16200*/  IMAD.U32 R4, RZ, RZ, UR5 ;  /* 0x00000005ff047e24 */ /* 0x002fc8000f8e00ff */
[----:B------:R1:W2:Y:S03]  /*16210*/  SYNCS.PHASECHK.TRANS64.TRYWAIT P1, [R4+URZ+0x28850], R3 ;  /* 0x02885003040075a7 */ /* 0x0002a6000802017f */
[----:B--2---:R-:W-:Y:S05]  /*16220*/  @!P1 NANOSLEEP.SYNCS 0x989680 ;  /* 0x009896800000995d */ /* 0x004fea0003900000 */
[----:B------:R-:W2:Y:S02]  /*16230*/  @!P1 SYNCS.PHASECHK.TRANS64 P1, [R4+URZ+0x28850], R3 ;  /* 0x02885003040095a7 */ /* 0x000ea4000802007f */
[----:B--2---:R-:W-:Y:S05]  /*16240*/  @!P1 BRA `(.L_x_1115) ;  /* 0xfffffffc00ec9947 */ /* 0x004fea000383ffff */
[----:B------:R-:W-:Y:S05]  /*16250*/  BRA `(.L_x_1114) ;  /* 0xffffff90002c7947 */ /* 0x000fea000383ffff */
.L_x_1152:
[----:B------:R-:W2:Y:S01]  /*16260*/  S2R R17, SR_TID.X ;  /* 0x0000000000117919 */ /* 0x000ea20000002100 */
[----:B------:R-:W-:Y:S02]  /*16270*/  IMAD.MOV.U32 R12, RZ, RZ, RZ ;  /* 0x000000ffff0c7224 */ /* 0x000fe400078e00ff */
[----:B------:R-:W-:Y:S02]  /*16280*/  IMAD.MOV.U32 R11, RZ, RZ, 0x1f ;  /* 0x0000001fff0b7424 */ /* 0x000fe400078e00ff */
[----:B------:R-:W-:Y:S01]  /*16290*/  IMAD.MOV.U32 R15, RZ, RZ, -0x1 ;  /* 0xffffffffff0f7424 */ /* 0x000fe200078e00ff */
[----:B--2---:R-:W-:-:S04]  /*162a0*/  SHF.R.U32.HI R17, RZ, 0x5, R17 ;  /* 0x00000005ff117819 */ /* 0x004fc80000011611 */
[----:B------:R-:W-:-:S05]  /*162b0*/  LOP3.LUT R17, R17, 0x3, RZ, 0xc0, !PT ;  /* 0x0000000311117812 */ /* 0x000fca00078ec0ff */
[----:B------:R-:W-:-:S07]  /*162c0*/  IMAD.MOV.U32 R13, RZ, RZ, R17 ;  /* 0x000000ffff0d7224 */ /* 0x000fce00078e0011 */
[----:B01---5:R-:W-:Y:S05]  /*162d0*/  WARPSYNC.COLLECTIVE R15, `(.L_x_1205) ;  /* 0x000000000f087348 */ /* 0x023fea0003c00000 */
[----:B------:R2:W3:Y:S02]  /*162e0*/  SHFL.IDX P6, R14, R13, R12, R11 ;  /* 0x0000000c0d0e7389 */ /* 0x0004e400000c000b */
[----:B0123-5:R-:W-:Y:S01]  /*162f0*/  ENDCOLLECTIVE ;  /* 0x000000000000791b */ /* 0x02ffe20003800000 */
.L_x_1205:
[----:B------:R-:W-:Y:S05]  /*16300*/  BRA `(.L_x_1206) ;  /* 0xffffffc800007947 */ /* 0x000fea000383ffff */
.L_x_1155:
[----:B0-----:R0:W1:Y:S02]  /*16310*/  SYNCS.PHASECHK.TRANS64.TRYWAIT P0, [R7+URZ+0x28840], R2 ;  /* 0x02884002070075a7 */ /* 0x001064000800017f */
[----:B-1----:R-:W-:Y:S05]  /*16320*/  @!P0 NANOSLEEP.SYNCS 0x989680 ;  /* 0x009896800000895d */ /* 0x002fea0003900000 */
[----:B------:R-:W1:Y:S02]  /*16330*/  @!P0 SYNCS.PHASECHK.TRANS64 P0, [R7+URZ+0x28840], R2 ;  /* 0x02884002070085a7 */ /* 0x000e64000800007f */
[----:B-1----:R-:W-:Y:S05]  /*16340*/  @!P0 BRA `(.L_x_1155) ;  /* 0xfffffffc00f08947 */ /* 0x002fea000383ffff */
[----:B------:R-:W-:Y:S05]  /*16350*/  BRA `(.L_x_1207) ;  /* 0xffffffc800f87947 */ /* 0x000fea000383ffff */
.L_x_1156:
[----:B------:R-:W-:Y:S01]  /*16360*/  BSSY B0, `(.L_x_1208) ;  /* 0x0000008000007945 */ /* 0x000fe20003800000 */
[----:B------:R-:W-:Y:S02]  /*16370*/  IMAD.MOV.U32 R13, RZ, RZ, R0 ;  /* 0x000000ffff0d7224 */ /* 0x000fe400078e0000 */
[----:B------:R-:W-:Y:S02]  /*16380*/  IMAD.MOV.U32 R12, RZ, RZ, RZ ;  /* 0x000000ffff0c7224 */ /* 0x000fe400078e00ff */
[----:B------:R-:W-:Y:S02]  /*16390*/  IMAD.MOV.U32 R11, RZ, RZ, 0x181f ;  /* 0x0000181fff0b7424 */ /* 0x000fe400078e00ff */
[----:B------:R-:W-:-:S07]  /*163a0*/  IMAD.MOV.U32 R15, RZ, RZ, -0x1 ;  /* 0xffffffffff0f7424 */ /* 0x000fce00078e00ff */
[----:B------:R-:W-:Y:S05]  /*163b0*/  WARPSYNC.COLLECTIVE R15, `(.L_x_1209) ;  /* 0x000000000f087348 */ /* 0x000fea0003c00000 */
[----:B------:R0:W1:Y:S02]  /*163c0*/  SHFL.IDX P6, R14, R13, R12, R11 ;  /* 0x0000000c0d0e7389 */ /* 0x00006400000c000b */
[----:B01----:R-:W-:Y:S01]  /*163d0*/  ENDCOLLECTIVE ;  /* 0x000000000000791b */ /* 0x003fe20003800000 */
.L_x_1209:
[----:B------:R-:W-:Y:S05]  /*163e0*/  BSYNC B0 ;  /* 0x0000000000007941 */ /* 0x000fea0003800000 */
.L_x_1208:
[----:B------:R-:W-:Y:S02]  /*163f0*/  IMAD.MOV.U32 R13, RZ, RZ, R4 ;  /* 0x000000ffff0d7224 */ /* 0x000fe400078e0004 */
[----:B------:R-:W-:Y:S02]  /*16400*/  IMAD.MOV.U32 R12, RZ, RZ, RZ ;  /* 0x000000ffff0c7224 */ /* 0x000fe400078e00ff */
[----:B------:R-:W-:Y:S02]  /*16410*/  IMAD.MOV.U32 R11, RZ, RZ, 0x181f ;  /* 0x0000181fff0b7424 */ /* 0x000fe400078e00ff */
[----:B------:R-:W-:Y:S02]  /*16420*/  IMAD.MOV.U32 R15, RZ, RZ, -0x1 ;  /* 0xffffffffff0f7424 */ /* 0x000fe400078e00ff */
[----:B------:R-:W-:Y:S02]  /*16430*/  IMAD.MOV.U32 R2, RZ, RZ, R14 ;  /* 0x000000ffff027224 */ /* 0x000fe400078e000e */
[----:B------:R-:W-:-:S07]  /*16440*/  @P0 IMAD R9, R5, 0x2, R16 ;  /* 0x0000000205090824 */ /* 0x000fce00078e0210 */
[----:B------:R-:W-:Y:S05]  /*16450*/  WARPSYNC.COLLECTIVE R15, `(.L_x_1210) ;  /* 0x000000000f087348 */ /* 0x000fea0003c00000 */
[----:B------:R0:W1:Y:S02]  /*16460*/  SHFL.IDX P6, R14, R13, R12, R11 ;  /* 0x0000000c0d0e7389 */ /* 0x00006400000c000b */
[----:B01----:R-:W-:Y:S01]  /*16470*/  ENDCOLLECTIVE ;  /* 0x000000000000791b */ /* 0x003fe20003800000 */
.L_x_1210:
[----:B------:R-:W-:Y:S02]  /*16480*/  IMAD.MOV.U32 R13, RZ, RZ, R0 ;  /* 0x000000ffff0d7224 */ /* 0x000fe400078e0000 */
[----:B------:R-:W-:Y:S01]  /*16490*/  IMAD.MOV.U32 R12, RZ, RZ, 0x1 ;  /* 0x00000001ff0c7424 */ /* 0x000fe200078e00ff */
[----:B------:R-:W-:-:S05]  /*164a0*/  @P0 LEA R14, P1, R35, R14, 0x1 ;  /* 0x0000000e230e0211 */ /* 0x000fca00078208ff */
[----:B------:R-:W-:Y:S02]  /*164b0*/  @P0 IMAD.X R3, RZ, RZ, R2, P1 ;  /* 0x000000ffff030224 */ /* 0x000fe400008e0602 */
[----:B------:R-:W-:-:S07]  /*164c0*/  @P0 IMAD.MOV.U32 R2, RZ, RZ, R14 ;  /* 0x000000ffff020224 */ /* 0x000fce00078e000e */
[----:B------:R-:W-:Y:S05]  /*164d0*/  WARPSYNC.COLLECTIVE R15, `(.L_x_1211) ;  /* 0x000000000f087348 */ /* 0x000fea0003c00000 */
[----:B------:R0:W1:Y:S02]  /*164e0*/  SHFL.IDX P6, R14, R13, R12, R11 ;  /* 0x0000000c0d0e7389 */ /* 0x00006400000c000b */
[----:B01----:R-:W-:Y:S01]  /*164f0*/  ENDCOLLECTIVE ;  /* 0x000000000000791b */ /* 0x003fe20003800000 */
.L_x_1211:
[----:B------:R-:W-:Y:S01]  /*16500*/  @!PT LDS RZ, [RZ] ;  /* 0x00000000fffff984 */ /* 0x000fe20000000800 */
[----:B------:R-:W-:Y:S01]  /*16510*/  @!PT LDS RZ, [RZ] ;  /* 0x00000000fffff984 */ /* 0x000fe20000000800 */
[----:B------:R-:W-:Y:S01]  /*16520*/  @!PT LDS RZ, [RZ] ;  /* 0x00000000fffff984 */ /* 0x000fe20000000800 */
[----:B------:R0:W-:Y:S04]  /*16530*/  @P0 LDGSTS.E.BYPASS.LTC128B.128 [R9+0x18400], desc[UR52][R2.64], !P3 ;  /* 0x1840000002090fae */ /* 0x0001e8000d901d74 */
[----:B------:R0:W-:Y:S01]  /*16540*/  @P0 LDGSTS.E.BYPASS.LTC128B.128 [R9+0x1c400], desc[UR52][R2.64+0x80], !P2 ;  /* 0x1c40008002090fae */ /* 0x0001e2000d101d74 */
[----:B------:R-:W-:Y:S01]  /*16550*/  ISETP.GE.AND P0, PT, R6, 0x11, PT ;  /* 0x000000110600780c */ /* 0x000fe20003f06270 */
[----:B------:R-:W-:-:S12]  /*16560*/  IMAD.MOV.U32 R13, RZ, RZ, R4 ;  /* 0x000000ffff0d7224 */ /* 0x000fd800078e0004 */
[----:B------:R-:W-:Y:S02]  /*16570*/  @P0 IMAD R25, R5, 0x2, R16 ;  /* 0x0000000205190824 */ /* 0x000fe400078e0210 */
[----:B0-----:R-:W-:-:S07]  /*16580*/  IMAD.MOV.U32 R8, RZ, RZ, R14 ;  /* 0x000000ffff087224 */ /* 0x001fce00078e000e */
[----:B------:R-:W-:Y:S05]  /*16590*/  WARPSYNC.COLLECTIVE R15, `(.L_x_1212) ;  /* 0x000000000f087348 */ /* 0x000fea0003c00000 */
[----:B------:R0:W1:Y:S02]  /*165a0*/  SHFL.IDX P6, R14, R13, R12, R11 ;  /* 0x0000000c0d0e7389 */ /* 0x00006400000c000b */
[----:B01----:R-:W-:Y:S01]  /*165b0*/  ENDCOLLECTIVE ;  /* 0x000000000000791b */ /* 0x003fe20003800000 */
.L_x_1212:
[----:B------:R-:W-:Y:S02]  /*165c0*/  IMAD.MOV.U32 R13, RZ, RZ, R0 ;  /* 0x000000ffff0d7224 */ /* 0x000fe400078e0000 */
[----:B------:R-:W-:Y:S01]  /*165d0*/  IMAD.MOV.U32 R12, RZ, RZ, 0x2 ;  /* 0x00000002ff0c7424 */ /* 0x000fe200078e00ff */
[----:B------:R-:W-:-:S05]  /*165e0*/  @P0 LEA R14, P1, R35, R14, 0x1 ;  /* 0x0000000e230e0211 */ /* 0x000fca00078208ff */
[----:B------:R-:W-:-:S08]  /*165f0*/  @P0 IMAD.MOV.U32 R2, RZ, RZ, R14 ;  /* 0x000000ffff020224 */ /* 0x000fd000078e000e */
[----:B------:R-:W-:Y:S05]  /*16600*/  WARPSYNC.COLLECTIVE R15, `(.L_x_1213) ;  /* 0x000000000f087348 */ /* 0x000fea0003c00000 */
[----:B------:R0:W1:Y:S02]  /*16610*/  SHFL.IDX P6, R14, R13, R12, R11 ;  /* 0x0000000c0d0e7389 */ /* 0x00006400000c000b */
[----:B01----:R-:W-:Y:S01]  /*16620*/  ENDCOLLECTIVE ;  /* 0x000000000000791b */ /* 0x003fe20003800000 */
.L_x_1213:
[----:B------:R-:W-:-:S04]  /*16630*/  @P0 IMAD.X R21, RZ, RZ, R8, P1 ;  /* 0x000000ffff150224 */ /* 0x000fc800008e0608 */
[----:B------:R-:W-:-:S05]  /*16640*/  @P0 IMAD.MOV.U32 R3, RZ, RZ, R21 ;  /* 0x000000ffff030224 */ /* 0x000fca00078e0015 */
[----:B------:R-:W-:Y:S01]  /*16650*/  @!PT LDS RZ, [RZ] ;  /* 0x00000000fffff984 */ /* 0x000fe20000000800 */
[----:B------:R-:W-:Y:S01]  /*16660*/  @!PT LDS RZ, [RZ] ;  /* 0x00000000fffff984 */ /* 0x000fe20000000800 */
[----:B------:R-:W-:Y:S01]  /*16670*/  @!PT LDS RZ, [RZ] ;  /* 0x00000000fffff984 */ /* 0x000fe20000000800 */
[----:B------:R0:W-:Y:S01]  /*16680*/  @P0 LDGSTS.E.BYPASS.LTC128B.128 [R25+0x18c00], desc[UR52][R2.64], !P3 ;  /* 0x18c0000002190fae */ /* 0x0001e2000d901d74 */
[----:B------:R-:W-:-:S03]  /*16690*/  IMAD.MOV.U32 R13, RZ, RZ, R4 ;  /* 0x000000ffff0d7224 */ /* 0x000fc600078e0004 */
[----:B------:R0:W-:Y:S01]  /*166a0*/  @P0 LDGSTS.E.BYPASS.LTC128B.128 [R25+0x1cc00], desc[UR52][R2.64+0x80], !P2 ;  /* 0x1cc0008002190fae */ /* 0x0001e2000d101d74 */
[----:B------:R-:W-:Y:S01]  /*166b0*/  ISETP.GE.AND P0, PT, R6, 0x21, PT ;  /* 0x000000210600780c */ /* 0x000fe20003f06270 */
[----:B------:R-:W-:-:S12]  /*166c0*/  IMAD.MOV.U32 R8, RZ, RZ, R14 ;  /* 0x000000ffff087224 */ /* 0x000fd800078e000e */
[----:B0-----:R-:W-:Y:S05]  /*166d0*/  WARPSYNC.COLLECTIVE R15, `(.L_x_1214) ;  /* 0x000000000f087348 */ /* 0x001fea0003c00000 */
[----:B------:R1:W2:Y:S02]  /*166e0*/  SHFL.IDX P6, R14, R13, R12, R11 ;  /* 0x0000000c0d0e7389 */ /* 0x0002a400000c000b */
[----:B012---:R-:W-:Y:S01]  /*166f0*/  ENDCOLLECTIVE ;  /* 0x000000000000791b */ /* 0x007fe20003800000 */
.L_x_1214:
[----:B------:R-:W-:Y:S02]  /*16700*/  @P0 IMAD R21, R5, 0x2, R16 ;  /* 0x0000000205150824 */ /* 0x000fe400078e0210 */
[----:B------:R-:W-:Y:S02]  /*16710*/  IMAD.MOV.U32 R13, RZ, RZ, R0 ;  /* 0x000000ffff0d7224 */ /* 0x000fe400078e0000 */
[----:B------:R-:W-:Y:S01]  /*16720*/  IMAD.MOV.U32 R12, RZ, RZ, 0x3 ;  /* 0x00000003ff0c7424 */ /* 0x000fe200078e00ff */
[----:B------:R-:W-:-:S05]  /*16730*/  @P0 LEA R14, P1, R35, R14, 0x1 ;  /* 0x0000000e230e0211 */ /* 0x000fca00078208ff */
[----:B------:R-:W-:-:S08]  /*16740*/  @P0 IMAD.MOV.U32 R2, RZ, RZ, R14 ;  /* 0x000000ffff020224 */ /* 0x000fd000078e000e */
[----:B------:R-:W-:Y:S05]  /*16750*/  WARPSYNC.COLLECTIVE R15, `(.L_x_1215) ;  /* 0x000000000f087348 */ /* 0x000fea0003c00000 */
[----:B------:R0:W1:Y:S02]  /*16760*/  SHFL.IDX P6, R14, R13, R12, R11 ;  /* 0x0000000c0d0e7389 */ /* 0x00006400000c000b */
[----:B01----:R-:W-:Y:S01]  /*16770*/  ENDCOLLECTIVE ;  /* 0x000000000000791b */ /* 0x003fe20003800000 */
.L_x_1215:
        /* <DEDUP_REMOVED lines=13> */
.L_x_1216:
        /* <DEDUP_REMOVED lines=8> */
.L_x_1217:
        /* <DEDUP_REMOVED lines=13> */
.L_x_1218:
        /* <DEDUP_REMOVED lines=8> */
.L_x_1219:
        /* <DEDUP_REMOVED lines=13> */
.L_x_1220:
        /* <DEDUP_REMOVED lines=8> */
.L_x_1221:
        /* <DEDUP_REMOVED lines=13> */
.L_x_1222:
        /* <DEDUP_REMOVED lines=8> */
.L_x_1223:
        /* <DEDUP_REMOVED lines=8> */
[----:B------:R-:W-:-:S07]  /*16d40*/  IMAD.MOV.U32 R8, RZ, RZ, R14 ;  /* 0x000000ffff087224 */ /* 0x000fce00078e000e */
[----:B0-----:R-:W-:Y:S05]  /*16d50*/  WARPSYNC.COLLECTIVE R15, `(.L_x_1224) ;  /* 0x000000000f087348 */ /* 0x001fea0003c00000 */
[----:B------:R1:W2:Y:S02]  /*16d60*/  SHFL.IDX P6, R14, R13, R12, R11 ;  /* 0x0000000c0d0e7389 */ /* 0x0002a400000c000b */
[----:B012---:R-:W-:Y:S01]  /*16d70*/  ENDCOLLECTIVE ;  /* 0x000000000000791b */ /* 0x007fe20003800000 */
.L_x_1224:
[----:B------:R-:W-:Y:S05]  /*16d80*/  BRA `(.L_x_1225) ;  /* 0xffffffc400ec7947 */ /* 0x000fea000383ffff */
.L_x_1161:
[----:B------:R-:W-:Y:S02]  /*16d90*/  IMAD.MOV.U32 R13, RZ, RZ, R4 ;  /* 0x000000ffff0d7224 */ /* 0x000fe400078e0004 */
[----:B------:R-:W-:Y:S02]  /*16da0*/  IMAD.MOV.U32 R12, RZ, RZ, RZ ;  /* 0x000000ffff0c7224 */ /* 0x000fe400078e00ff */
[----:B------:R-:W-:Y:S02]  /*16db0*/  IMAD.MOV.U32 R11, RZ, RZ, 0x181f ;  /* 0x0000181fff0b7424 */ /* 0x000fe400078e00ff */
[----:B------:R-:W-:Y:S02]  /*16dc0*/  IMAD.MOV.U32 R15, RZ, RZ, -0x1 ;  /* 0xffffffffff0f7424 */ /* 0x000fe400078e00ff */
[----:B------:R-:W-:-:S07]  /*16dd0*/  VIADD R5, R37, UR43 ;  /* 0x0000002b25057c36 */ /* 0x000fce0008000000 */
[----:B------:R-:W-:Y:S05]  /*16de0*/  WARPSYNC.COLLECTIVE R15, `(.L_x_1226) ;  /* 0x000000000f087348 */ /* 0x000fea0003c00000 */
[----:B------:R0:W1:Y:S02]  /*16df0*/  SHFL.IDX P6, R14, R13, R12, R11 ;  /* 0x0000000c0d0e7389 */ /* 0x00006400000c000b */
[----:B01----:R-:W-:Y:S01]  /*16e00*/  ENDCOLLECTIVE ;  /* 0x000000000000791b */ /* 0x003fe20003800000 */
.L_x_1226:
[C---:B------:R-:W-:Y:S01]  /*16e10*/  VIADD R6, R5.reuse, 0x10 ;  /* 0x0000001005067836 */ /* 0x040fe20000000000 */
[----:B------:R-:W-:Y:S01]  /*16e20*/  ISETP.GE.AND P0, PT, R5, UR38, PT ;  /* 0x0000002605007c0c */ /* 0x000fe2000bf06270 */
[----:B------:R-:W-:Y:S02]  /*16e30*/  IMAD.MOV.U32 R13, RZ, RZ, R0 ;  /* 0x000000ffff0d7224 */ /* 0x000fe400078e0000 */
[----:B------:R-:W-:-:S10]  /*16e40*/  IMAD.MOV.U32 R2, RZ, RZ, R14 ;  /* 0x000000ffff027224 */ /* 0x000fd400078e000e */
[----:B------:R-:W-:Y:S05]  /*16e50*/  WARPSYNC.COLLECTIVE R15, `(.L_x_1227) ;  /* 0x000000000f087348 */ /* 0x000fea0003c00000 */
[----:B------:R0:W1:Y:S02]  /*16e60*/  SHFL.IDX P6, R14, R13, R12, R11 ;  /* 0x0000000c0d0e7389 */ /* 0x00006400000c000b */
[----:B01----:R-:W-:Y:S01]  /*16e70*/  ENDCOLLECTIVE ;  /* 0x000000000000791b */ /* 0x003fe20003800000 */
.L_x_1227:
        /* <DEDUP_REMOVED lines=8> */
.L_x_1228:
[----:B------:R-:W-:Y:S01]  /*16f00*/  @!PT LDS RZ, [RZ] ;  /* 0x00000000fffff984 */ /* 0x000fe20000000800 */
[----:B------:R-:W-:Y:S01]  /*16f10*/  @!PT LDS RZ, [RZ] ;  /* 0x00000000fffff984 */ /* 0x000fe20000000800 */
[----:B------:R-:W-:Y:S01]  /*16f20*/  @!PT LDS RZ, [RZ] ;  /* 0x00000000fffff984 */ /* 0x000fe20000000800 */
[----:B------:R0:W-:Y:S04]  /*16f30*/  @!P0 LDGSTS.E.BYPASS.LTC128B.128 [R33+0x10400], desc[UR52][R2.64], !P4 ;  /* 0x1040000002218fae */ /* 0x0001e8000e101d74 */
[----:B------:R0:W-:Y:S01]  /*16f40*/  @!P0 LDGSTS.E.BYPASS.LTC128B.128 [R33+0x14400], desc[UR52][R2.64+0x80], !P5 ;  /* 0x1440008002218fae */ /* 0x0001e2000e901d74 */
[----:B------:R-:W-:Y:S01]  /*16f50*/  ISETP.GE.AND P0, PT, R6, UR38, PT ;  /* 0x0000002606007c0c */ /* 0x000fe2000bf06270 */
[----:B------:R-:W-:Y:S02]  /*16f60*/  IMAD.MOV.U32 R13, RZ, RZ, R0 ;  /* 0x000000ffff0d7224 */ /* 0x000fe400078e0000 */
[----:B------:R-:W-:-:S10]  /*16f70*/  IMAD.MOV.U32 R6, RZ, RZ, R14 ;  /* 0x000000ffff067224 */ /* 0x000fd400078e000e */
[----:B0-----:R-:W-:Y:S05]  /*16f80*/  WARPSYNC.COLLECTIVE R15, `(.L_x_1229) ;  /* 0x000000000f087348 */ /* 0x001fea0003c00000 */
[----:B------:R1:W2:Y:S02]  /*16f90*/  SHFL.IDX P6, R14, R13, R12, R11 ;  /* 0x0000000c0d0e7389 */ /* 0x0002a400000c000b */
[----:B012---:R-:W-:Y:S01]  /*16fa0*/  ENDCOLLECTIVE ;  /* 0x000000000000791b */ /* 0x007fe20003800000 */
.L_x_1229:
[----:B------:R-:W-:Y:S02]  /*16fb0*/  IMAD.MOV.U32 R13, RZ, RZ, R4 ;  /* 0x000000ffff0d7224 */ /* 0x000fe400078e0004 */
[----:B------:R-:W-:Y:S01]  /*16fc0*/  IMAD.MOV.U32 R12, RZ, RZ, 0x2 ;  /* 0x00000002ff0c7424 */ /* 0x000fe200078e00ff */
[----:B------:R-:W-:-:S05]  /*16fd0*/  @!P0 LEA R14, P1, R35, R14, 0x1 ;  /* 0x0000000e230e8211 */ /* 0x000fca00078208ff */
[----:B------:R-:W-:-:S08]  /*16fe0*/  @!P0 IMAD.MOV.U32 R2, RZ, RZ, R14 ;  /* 0x000000ffff028224 */ /* 0x000fd000078e000e */
[----:B------:R-:W-:Y:S05]  /*16ff0*/  WARPSYNC.COLLECTIVE R15, `(.L_x_1230) ;  /* 0x000000000f087348 */ /* 0x000fea0003c00000 */
[----:B------:R0:W1:Y:S02]  /*17000*/  SHFL.IDX P6, R14, R13, R12, R11 ;  /* 0x0000000c0d0e7389 */ /* 0x00006400000c000b */
[----:B01----:R-:W-:Y:S01]  /*17010*/  ENDCOLLECTIVE ;  /* 0x000000000000791b */ /* 0x003fe20003800000 */
.L_x_1230:
[----:B------:R-:W-:Y:S02]  /*17020*/  @!P0 IMAD.X R7, RZ, RZ, R6, P1 ;  /* 0x000000ffff078224 */ /* 0x000fe400008e0606 */
[----:B------:R-:W-:Y:S02]  /*17030*/  VIADD R6, R5, 0x20 ;  /* 0x0000002005067836 */ /* 0x000fe40000000000 */
[----:B------:R-:W-:-:S05]  /*17040*/  @!P0 IMAD.MOV.U32 R3, RZ, RZ, R7 ;  /* 0x000000ffff038224 */ /* 0x000fca00078e0007 */
        /* <DEDUP_REMOVED lines=11> */
.L_x_1231:
[----:B------:R-:W-:Y:S02]  /*17100*/  IMAD.MOV.U32 R13, RZ, RZ, R4 ;  /* 0x000000ffff0d7224 */ /* 0x000fe400078e0004 */
[----:B------:R-:W-:Y:S01]  /*17110*/  IMAD.MOV.U32 R12, RZ, RZ, 0x3 ;  /* 0x00000003ff0c7424 */ /* 0x000fe200078e00ff */
[----:B------:R-:W-:-:S05]  /*17120*/  @!P0 LEA R14, P1, R35, R14, 0x1 ;  /* 0x0000000e230e8211 */ /* 0x000fca00078208ff */
[----:B------:R-:W-:-:S08]  /*17130*/  @!P0 IMAD.MOV.U32 R2, RZ, RZ, R14 ;  /* 0x000000ffff028224 */ /* 0x000fd000078e000e */
[----:B------:R-:W-:Y:S05]  /*17140*/  WARPSYNC.COLLECTIVE R15, `(.L_x_1232) ;  /* 0x000000000f087348 */ /* 0x000fea0003c00000 */
[----:B------:R0:W1:Y:S02]  /*17150*/  SHFL.IDX P6, R14, R13, R12, R11 ;  /* 0x0000000c0d0e7389 */ /* 0x00006400000c000b */
[----:B01----:R-:W-:Y:S01]  /*17160*/  ENDCOLLECTIVE ;  /* 0x000000000000791b */ /* 0x003fe20003800000 */
.L_x_1232:
        /* <DEDUP_REMOVED lines=14> */
.L_x_1233:
[----:B------:R-:W-:Y:S02]  /*17250*/  IMAD.MOV.U32 R13, RZ, RZ, R4 ;  /* 0x000000ffff0d7224 */ /* 0x000fe400078e0004 */
[----:B------:R-:W-:Y:S01]  /*17260*/  IMAD.MOV.U32 R12, RZ, RZ, 0x4 ;  /* 0x00000004ff0c7424 */ /* 0x000fe200078e00ff */
[----:B------:R-:W-:-:S05]  /*17270*/  @!P0 LEA R14, P1, R35, R14, 0x1 ;  /* 0x0000000e230e8211 */ /* 0x000fca00078208ff */
[----:B------:R-:W-:-:S08]  /*17280*/  @!P0 IMAD.MOV.U32 R2, RZ, RZ, R14 ;  /* 0x000000ffff028224 */ /* 0x000fd000078e000e */
[----:B------:R-:W-:Y:S05]  /*17290*/  WARPSYNC.COLLECTIVE R15, `(.L_x_1234) ;  /* 0x000000000f087348 */ /* 0x000fea0003c00000 */
[----:B------:R0:W1:Y:S02]  /*172a0*/  SHFL.IDX P6, R14, R13, R12, R11 ;  /* 0x0000000c0d0e7389 */ /* 0x00006400000c000b */
[----:B01----:R-:W-:Y:S01]  /*172b0*/  ENDCOLLECTIVE ;  /* 0x000000000000791b */ /* 0x003fe20003800000 */
.L_x_1234:
        /* <DEDUP_REMOVED lines=14> */
.L_x_1235:
[----:B------:R-:W-:Y:S02]  /*173a0*/  IMAD.MOV.U32 R13, RZ, RZ, R4 ;  /* 0x000000ffff0d7224 */ /* 0x000fe400078e0004 */
[----:B------:R-:W-:Y:S01]  /*173b0*/  IMAD.MOV.U32 R12, RZ, RZ, 0x5 ;  /* 0x00000005ff0c7424 */ /* 0x000fe200078e00ff */
[----:B------:R-:W-:-:S05]  /*173c0*/  @!P0 LEA R14, P1, R35, R14, 0x1 ;  /* 0x0000000e230e8211 */ /* 0x000fca00078208ff */
[----:B------:R-:W-:-:S08]  /*173d0*/  @!P0 IMAD.MOV.U32 R2, RZ, RZ, R14 ;  /* 0x000000ffff028224 */ /* 0x000fd000078e000e */
[----:B------:R-:W-:Y:S05]  /*173e0*/  WARPSYNC.COLLECTIVE R15, `(.L_x_1236) ;  /* 0x000000000f087348 */ /* 0x000fea0003c00000 */
[----:B------:R0:W1:Y:S02]  /*173f0*/  SHFL.IDX P6, R14, R13, R12, R11 ;  /* 0x0000000c0d0e7389 */ /* 0x00006400000c000b */
[----:B01----:R-:W-:Y:S01]  /*17400*/  ENDCOLLECTIVE ;  /* 0x000000000000791b */ /* 0x003fe20003800000 */
.L_x_1236:
        /* <DEDUP_REMOVED lines=14> */
.L_x_1237:
[----:B------:R-:W-:Y:S02]  /*174f0*/  IMAD.MOV.U32 R13, RZ, RZ, R4 ;  /* 0x000000ffff0d7224 */ /* 0x000fe400078e0004 */
[----:B------:R-:W-:Y:S01]  /*17500*/  IMAD.MOV.U32 R12, RZ, RZ, 0x6 ;  /* 0x00000006ff0c7424 */ /* 0x000fe200078e00ff */
[----:B------:R-:W-:-:S05]  /*17510*/  @!P0 LEA R14, P1, R35, R14, 0x1 ;  /* 0x0000000e230e8211 */ /* 0x000fca00078208ff */
[----:B------:R-:W-:-:S08]  /*17520*/  @!P0 IMAD.MOV.U32 R2, RZ, RZ, R14 ;  /* 0x000000ffff028224 */ /* 0x000fd000078e000e */
[----:B------:R-:W-:Y:S05]  /*17530*/  WARPSYNC.COLLECTIVE R15, `(.L_x_1238) ;  /* 0x000000000f087348 */ /* 0x000fea0003c00000 */
[----:B------:R0:W1:Y:S02]  /*17540*/  SHFL.IDX P6, R14, R13, R12, R11 ;  /* 0x0000000c0d0e7389 */ /* 0x00006400000c000b */
[----:B01----:R-:W-:Y:S01]  /*17550*/  ENDCOLLECTIVE ;  /* 0x000000000000791b */ /* 0x003fe20003800000 */
.L_x_1238:
        /* <DEDUP_REMOVED lines=14> */
.L_x_1239:
[----:B------:R-:W-:Y:S02]  /*17640*/  IMAD.MOV.U32 R13, RZ, RZ, R4 ;  /* 0x000000ffff0d7224 */ /* 0x000fe400078e0004 */
[----:B------:R-:W-:Y:S01]  /*17650*/  IMAD.MOV.U32 R12, RZ, RZ, 0x7 ;  /* 0x00000007ff0c7424 */ /* 0x000fe200078e00ff */
[----:B------:R-:W-:-:S05]  /*17660*/  @!P0 LEA R14, P1, R35, R14, 0x1 ;  /* 0x0000000e230e8211 */ /* 0x000fca00078208ff */
[----:B------:R-:W-:-:S08]  /*17670*/  @!P0 IMAD.MOV.U32 R2, RZ, RZ, R14 ;  /* 0x000000ffff028224 */ /* 0x000fd000078e000e */
[----:B------:R-:W-:Y:S05]  /*17680*/  WARPSYNC.COLLECTIVE R15, `(.L_x_1240) ;  /* 0x000000000f087348 */ /* 0x000fea0003c00000 */
[----:B------:R0:W1:Y:S02]  /*17690*/  SHFL.IDX P6, R14, R13, R12, R11 ;  /* 0x0000000c0d0e7389 */ /* 0x00006400000c000b */
[----:B01----:R-:W-:Y:S01]  /*176a0*/  ENDCOLLECTIVE ;  /* 0x000000000000791b */ /* 0x003fe20003800000 */
.L_x_1240:
[----:B------:R-:W-:-:S04]  /*176b0*/  @!P0 IMAD.X R7, RZ, RZ, R6, P1 ;  /* 0x000000ffff078224 */ /* 0x000fc800008e0606 */
[----:B------:R-:W-:-:S05]  /*176c0*/  @!P0 IMAD.MOV.U32 R3, RZ, RZ, R7 ;  /* 0x000000ffff038224 */ /* 0x000fca00078e0007 */
[----:B------:R-:W-:Y:S01]  /*176d0*/  @!PT LDS RZ, [RZ] ;  /* 0x00000000fffff984 */ /* 0x000fe20000000800 */
[----:B------:R-:W-:Y:S01]  /*176e0*/  @!PT LDS RZ, [RZ] ;  /* 0x00000000fffff984 */ /* 0x000fe20000000800 */
[----:B------:R-:W-:Y:S01]  /*176f0*/  @!PT LDS RZ, [RZ] ;  /* 0x00000000fffff984 */ /* 0x000fe20000000800 */
[----:B------:R0:W-:Y:S01]  /*17700*/  @!P0 LDGSTS.E.BYPASS.LTC128B.128 [R33+0x13400], desc[UR52][R2.64], !P4 ;  /* 0x1340000002218fae */ /* 0x0001e2000e101d74 */
[----:B------:R-:W-:-:S03]  /*17710*/  IMAD.MOV.U32 R13, RZ, RZ, R0 ;  /* 0x000000ffff0d7224 */ /* 0x000fc600078e0000 */
[----:B------:R0:W-:Y:S01]  /*17720*/  @!P0 LDGSTS.E.BYPASS.LTC128B.128 [R33+0x17400], desc[UR52][R2.64+0x80], !P5 ;  /* 0x1740008002218fae */ /* 0x0001e2000e901d74 */
[----:B------:R-:W-:-:S07]  /*17730*/  IMAD.MOV.U32 R6, RZ, RZ, R14 ;  /* 0x000000ffff067224 */ /* 0x000fce00078e000e */
[----:B0-----:R-:W-:Y:S05]  /*17740*/  WARPSYNC.COLLECTIVE R15, `(.L_x_1241) ;  /* 0x000000000f087348 */ /* 0x001fea0003c00000 */
[----:B------:R1:W2:Y:S02]  /*17750*/  SHFL.IDX P6, R14, R13, R12, R11 ;  /* 0x0000000c0d0e7389 */ /* 0x0002a400000c000b */
[----:B012---:R-:W-:Y:S01]  /*17760*/  ENDCOLLECTIVE ;  /* 0x000000000000791b */ /* 0x007fe20003800000 */
.L_x_1241:
[----:B------:R-:W-:Y:S05]  /*17770*/  BRA `(.L_x_1242) ;  /* 0xffffffc8000c7947 */ /* 0x000fea000383ffff */
.L_x_1164:
[----:B0-----:R0:W1:Y:S02]  /*17780*/  SYNCS.PHASECHK.TRANS64.TRYWAIT P0, [R16+URZ+0x28820], R3 ;  /* 0x02882003100075a7 */ /* 0x001064000800017f */
[----:B-1----:R-:W-:Y:S05]  /*17790*/  @!P0 NANOSLEEP.SYNCS 0x989680 ;  /* 0x009896800000895d */ /* 0x002fea0003900000 */
[----:B------:R-:W1:Y:S02]  /*177a0*/  @!P0 SYNCS.PHASECHK.TRANS64 P0, [R16+URZ+0x28820], R3 ;  /* 0x02882003100085a7 */ /* 0x000e64000800007f */
[----:B-1----:R-:W-:Y:S05]  /*177b0*/  @!P0 BRA `(.L_x_1164) ;  /* 0xfffffffc00f08947 */ /* 0x002fea000383ffff */
[----:B------:R-:W-:Y:S05]  /*177c0*/  BRA `(.L_x_1243) ;  /* 0xffffffc800647947 */ /* 0x000fea000383ffff */
.L_x_1168:
[----:B0-----:R0:W1:Y:S02]  /*177d0*/  SYNCS.PHASECHK.TRANS64.TRYWAIT P0, [R6+URZ+0x28840], R3 ;  /* 0x02884003060075a7 */ /* 0x001064000800017f */
[----:B-1----:R-:W-:Y:S05]  /*177e0*/  @!P0 NANOSLEEP.SYNCS 0x989680 ;  /* 0x009896800000895d */ /* 0x002fea0003900000 */
[----:B------:R-:W1:Y:S02]  /*177f0*/  @!P0 SYNCS.PHASECHK.TRANS64 P0, [R6+URZ+0x28840], R3 ;  /* 0x02884003060085a7 */ /* 0x000e64000800007f */
[----:B-1----:R-:W-:Y:S05]  /*17800*/  @!P0 BRA `(.L_x_1168) ;  /* 0xfffffffc00f08947 */ /* 0x002fea000383ffff */
[----:B------:R-:W-:Y:S05]  /*17810*/  BRA `(.L_x_1244) ;  /* 0xffffffcc00247947 */ /* 0x000fea000383ffff */
.L_x_1169:
        /* <DEDUP_REMOVED lines=8> */
.L_x_1246:
[----:B------:R-:W-:Y:S05]  /*178a0*/  BSYNC B1 ;  /* 0x0000000000017941 */ /* 0x000fea0003800000 */
.L_x_1245:
[----:B------:R-:W-:Y:S02]  /*178b0*/  IMAD.MOV.U32 R13, RZ, RZ, R8 ;  /* 0x000000ffff0d7224 */ /* 0x000fe400078e0008 */
[----:B------:R-:W-:Y:S02]  /*178c0*/  IMAD.MOV.U32 R12, RZ, RZ, RZ ;  /* 0x000000ffff0c7224 */ /* 0x000fe400078e00ff */
[----:B------:R-:W-:Y:S02]  /*178d0*/  IMAD.MOV.U32 R11, RZ, RZ, 0x181f ;  /* 0x0000181fff0b7424 */ /* 0x000fe400078e00ff */
[----:B------:R-:W-:Y:S02]  /*178e0*/  IMAD.MOV.U32 R15, RZ, RZ, -0x1 ;  /* 0xffffffffff0f7424 */ /* 0x000fe400078e00ff */
[----:B------:R-:W-:Y:S02]  /*178f0*/  IMAD.MOV.U32 R3, RZ, RZ, R14 ;  /* 0x000000ffff037224 */ /* 0x000fe400078e000e */
[----:B------:R-:W-:-:S07]  /*17900*/  IMAD.SHL.U32 R5, R35, 0x2, RZ ;  /* 0x0000000223057824 */ /* 0x000fce00078e00ff */
[----:B------:R-:W-:Y:S05]  /*17910*/  WARPSYNC.COLLECTIVE R15, `(.L_x_1247) ;  /* 0x000000000f087348 */ /* 0x000fea0003c00000 */
[----:B------:R0:W1:Y:S02]  /*17920*/  SHFL.IDX P6, R14, R13, R12, R11 ;  /* 0x0000000c0d0e7389 */ /* 0x00006400000c000b */
[----:B01----:R-:W-:Y:S01]  /*17930*/  ENDCOLLECTIVE ;  /* 0x000000000000791b */ /* 0x003fe20003800000 */
.L_x_1247:
[----:B------:R-:W-:Y:S02]  /*17940*/  IMAD R7, R7, 0x2, R16 ;  /* 0x0000000207077824 */ /* 0x000fe400078e0210 */
[----:B------:R-:W-:Y:S02]  /*17950*/  IMAD.MOV.U32 R13, RZ, RZ, R9 ;  /* 0x000000ffff0d7224 */ /* 0x000fe400078e0009 */
[----:B------:R-:W-:Y:S02]  /*17960*/  IMAD.MOV.U32 R12, RZ, RZ, 0x1 ;  /* 0x00000001ff0c7424 */ /* 0x000fe400078e00ff */
[----:B------:R-:W-:-:S07]  /*17970*/  IMAD.MOV.U32 R2, RZ, RZ, R14 ;  /* 0x000000ffff027224 */ /* 0x000fce00078e000e */
[----:B------:R-:W-:Y:S05]  /*17980*/  WARPSYNC.COLLECTIVE R15, `(.L_x_1248) ;  /* 0x000000000f087348 */ /* 0x000fea0003c00000 */
[----:B------:R0:W1:Y:S02]  /*17990*/  SHFL.IDX P6, R14, R13, R12, R11 ;  /* 0x0000000c0d0e7389 */ /* 0x00006400000c000b */
[----:B01----:R-:W-:Y:S01]  /*179a0*/  ENDCOLLECTIVE ;  /* 0x000000000000791b */ /* 0x003fe20003800000 */
.L_x_1248:
        /* <DEDUP_REMOVED lines=12> */
.L_x_1249:
[----:B------:R-:W-:Y:S02]  /*17a70*/  IMAD.MOV.U32 R13, RZ, RZ, R9 ;  /* 0x000000ffff0d7224 */ /* 0x000fe400078e0009 */
[----:B------:R-:W-:Y:S02]  /*17a80*/  IMAD.MOV.U32 R12, RZ, RZ, 0x2 ;  /* 0x00000002ff0c7424 */ /* 0x000fe400078e00ff */
[----:B------:R-:W-:-:S07]  /*17a90*/  IMAD.MOV.U32 R2, RZ, RZ, R14 ;  /* 0x000000ffff027224 */ /* 0x000fce00078e000e */
[----:B------:R-:W-:Y:S05]  /*17aa0*/  WARPSYNC.COLLECTIVE R15, `(.L_x_1250) ;  /* 0x000000000f087348 */ /* 0x000fea0003c00000 */
[----:B------:R0:W1:Y:S02]  /*17ab0*/  SHFL.IDX P6, R14, R13, R12, R11 ;  /* 0x0000000c0d0e7389 */ /* 0x00006400000c000b */
[----:B01----:R-:W-:Y:S01]  /*17ac0*/  ENDCOLLECTIVE ;  /* 0x000000000000791b */ /* 0x003fe20003800000 */
.L_x_1250:
        /* <DEDUP_REMOVED lines=12> */
.L_x_1251:
[----:B------:R-:W-:Y:S02]  /*17b90*/  IMAD.MOV.U32 R13, RZ, RZ, R9 ;  /* 0x000000ffff0d7224 */ /* 0x000fe400078e0009 */
[----:B------:R-:W-:Y:S02]  /*17ba0*/  IMAD.MOV.U32 R12, RZ, RZ, 0x3 ;  /* 0x00000003ff0c7424 */ /* 0x000fe400078e00ff */
[----:B------:R-:W-:-:S07]  /*17bb0*/  IMAD.MOV.U32 R2, RZ, RZ, R14 ;  /* 0x000000ffff027224 */ /* 0x000fce00078e000e */
[----:B------:R-:W-:Y:S05]  /*17bc0*/  WARPSYNC.COLLECTIVE R15, `(.L_x_1252) ;  /* 0x000000000f087348 */ /* 0x000fea0003c00000 */
[----:B------:R0:W1:Y:S02]  /*17bd0*/  SHFL.IDX P6, R14, R13, R12, R11 ;  /* 0x0000000c0d0e7389 */ /* 0x00006400000c000b */
[----:B01----:R-:W-:Y:S01]  /*17be0*/  ENDCOLLECTIVE ;  /* 0x000000000000791b */ /* 0x003fe20003800000 */
.L_x_1252:
        /* <DEDUP_REMOVED lines=12> */
.L_x_1253:
[----:B------:R-:W-:Y:S02]  /*17cb0*/  IMAD.MOV.U32 R13, RZ, RZ, R9 ;  /* 0x000000ffff0d7224 */ /* 0x000fe400078e0009 */
[----:B------:R-:W-:Y:S02]  /*17cc0*/  IMAD.MOV.U32 R12, RZ, RZ, 0x4 ;  /* 0x00000004ff0c7424 */ /* 0x000fe400078e00ff */
[----:B------:R-:W-:-:S07]  /*17cd0*/  IMAD.MOV.U32 R2, RZ, RZ, R14 ;  /* 0x000000ffff027224 */ /* 0x000fce00078e000e */
[----:B------:R-:W-:Y:S05]  /*17ce0*/  WARPSYNC.COLLECTIVE R15, `(.L_x_1254) ;  /* 0x000000000f087348 */ /* 0x000fea0003c00000 */
[----:B------:R0:W1:Y:S02]  /*17cf0*/  SHFL.IDX P6, R14, R13, R12, R11 ;  /* 0x0000000c0d0e7389 */ /* 0x00006400000c000b */
[----:B01----:R-:W-:Y:S01]  /*17d00*/  ENDCOLLECTIVE ;  /* 0x000000000000791b */ /* 0x003fe20003800000 */
.L_x_1254:
        /* <DEDUP_REMOVED lines=12> */
.L_x_1255:
[----:B------:R-:W-:Y:S02]  /*17dd0*/  IMAD.MOV.U32 R13, RZ, RZ, R9 ;  /* 0x000000ffff0d7224 */ /* 0x000fe400078e0009 */
[----:B------:R-:W-:Y:S02]  /*17de0*/  IMAD.MOV.U32 R12, RZ, RZ, 0x5 ;  /* 0x00000005ff0c7424 */ /* 0x000fe400078e00ff */
[----:B------:R-:W-:-:S07]  /*17df0*/  IMAD.MOV.U32 R2, RZ, RZ, R14 ;  /* 0x000000ffff027224 */ /* 0x000fce00078e000e */
[----:B------:R-:W-:Y:S05]  /*17e00*/  WARPSYNC.COLLECTIVE R15, `(.L_x_1256) ;  /* 0x000000000f087348 */ /* 0x000fea0003c00000 */
[----:B------:R0:W1:Y:S02]  /*17e10*/  SHFL.IDX P6, R14, R13, R12, R11 ;  /* 0x0000000c0d0e7389 */ /* 0x00006400000c000b */
[----:B01----:R-:W-:Y:S01]  /*17e20*/  ENDCOLLECTIVE ;  /* 0x000000000000791b */ /* 0x003fe20003800000 */
.L_x_1256:
        /* <DEDUP_REMOVED lines=12> */
.L_x_1257:
[----:B------:R-:W-:Y:S02]  /*17ef0*/  IMAD.MOV.U32 R13, RZ, RZ, R9 ;  /* 0x000000ffff0d7224 */ /* 0x000fe400078e0009 */
[----:B------:R-:W-:Y:S02]  /*17f00*/  IMAD.MOV.U32 R12, RZ, RZ, 0x6 ;  /* 0x00000006ff0c7424 */ /* 0x000fe400078e00ff */
[----:B------:R-:W-:-:S07]  /*17f10*/  IMAD.MOV.U32 R2, RZ, RZ, R14 ;  /* 0x000000ffff027224 */ /* 0x000fce00078e000e */
[----:B------:R-:W-:Y:S05]  /*17f20*/  WARPSYNC.COLLECTIVE R15, `(.L_x_1258) ;  /* 0x000000000f087348 */ /* 0x000fea0003c00000 */
[----:B------:R0:W1:Y:S02]  /*17f30*/  SHFL.IDX P6, R14, R13, R12, R11 ;  /* 0x0000000c0d0e7389 */ /* 0x00006400000c000b */
[----:B01----:R-:W-:Y:S01]  /*17f40*/  ENDCOLLECTIVE ;  /* 0x000000000000791b */ /* 0x003fe20003800000 */
.L_x_1258:
        /* <DEDUP_REMOVED lines=12> */
.L_x_1259:
[----:B------:R-:W-:Y:S02]  /*18010*/  IMAD.MOV.U32 R13, RZ, RZ, R9 ;  /* 0x000000ffff0d7224 */ /* 0x000fe400078e0009 */
[----:B------:R-:W-:Y:S02]  /*18020*/  IMAD.MOV.U32 R12, RZ, RZ, 0x7 ;  /* 0x00000007ff0c7424 */ /* 0x000fe400078e00ff */
[----:B------:R-:W-:-:S07]  /*18030*/  IMAD.MOV.U32 R2, RZ, RZ, R14 ;  /* 0x000000ffff027224 */ /* 0x000fce00078e000e */
[----:B------:R-:W-:Y:S05]  /*18040*/  WARPSYNC.COLLECTIVE R15, `(.L_x_1260) ;  /* 0x000000000f087348 */ /* 0x000fea0003c00000 */
[----:B------:R0:W1:Y:S02]  /*18050*/  SHFL.IDX P6, R14, R13, R12, R11 ;  /* 0x0000000c0d0e7389 */ /* 0x00006400000c000b */
[----:B01----:R-:W-:Y:S01]  /*18060*/  ENDCOLLECTIVE ;  /* 0x000000000000791b */ /* 0x003fe20003800000 */
.L_x_1260:
        /* <DEDUP_REMOVED lines=8> */
[----:B------:R-:W-:-:S07]  /*180f0*/  IMAD.MOV.U32 R9, RZ, RZ, R14 ;  /* 0x000000ffff097224 */ /* 0x000fce00078e000e */
[----:B0-----:R-:W-:Y:S05]  /*18100*/  WARPSYNC.COLLECTIVE R15, `(.L_x_1261) ;  /* 0x000000000f087348 */ /* 0x001fea0003c00000 */
[----:B------:R1:W2:Y:S02]  /*18110*/  SHFL.IDX P6, R14, R13, R12, R11 ;  /* 0x0000000c0d0e7389 */ /* 0x0002a400000c000b */
[----:B012---:R-:W-:Y:S01]  /*18120*/  ENDCOLLECTIVE ;  /* 0x000000000000791b */ /* 0x007fe20003800000 */
.L_x_1261:
[----:B------:R-:W-:Y:S05]  /*18130*/  BRA `(.L_x_1262) ;  /* 0xffffffc400f87947 */ /* 0x000fea000383ffff */
.L_x_1174:
[----:B0-----:R0:W1:Y:S02]  /*18140*/  SYNCS.PHASECHK.TRANS64.TRYWAIT P0, [R6+URZ+0x28860], R3 ;  /* 0x02886003060075a7 */ /* 0x001064000800017f */
[----:B-1----:R-:W-:Y:S05]  /*18150*/  @!P0 NANOSLEEP.SYNCS 0x989680 ;  /* 0x009896800000895d */ /* 0x002fea0003900000 */
[----:B------:R-:W1:Y:S02]  /*18160*/  @!P0 SYNCS.PHASECHK.TRANS64 P0, [R6+URZ+0x28860], R3 ;  /* 0x02886003060085a7 */ /* 0x000e64000800007f */
[----:B-1----:R-:W-:Y:S05]  /*18170*/  @!P0 BRA `(.L_x_1174) ;  /* 0xfffffffc00f08947 */ /* 0x002fea000383ffff */
[----:B------:R-:W-:Y:S05]  /*18180*/  BRA `(.L_x_1263) ;  /* 0xffffffc800547947 */ /* 0x000fea000383ffff */
.L_x_1175:
[----:B------:R-:W-:Y:S01]  /*18190*/  BSSY B1, `(.L_x_1264) ;  /* 0x0000008000017945 */ /* 0x000fe20003800000 */
[----:B------:R-:W-:Y:S02]  /*181a0*/  IMAD.MOV.U32 R13, RZ, RZ, R18 ;  /* 0x000000ffff0d7224 */ /* 0x000fe400078e0012 */
[----:B------:R-:W-:Y:S02]  /*181b0*/  IMAD.MOV.U32 R12, RZ, RZ, RZ ;  /* 0x000000ffff0c7224 */ /* 0x000fe400078e00ff */
[----:B------:R-:W-:Y:S02]  /*181c0*/  IMAD.MOV.U32 R11, RZ, RZ, 0x181f ;  /* 0x0000181fff0b7424 */ /* 0x000fe400078e00ff */
[----:B------:R-:W-:-:S07]  /*181d0*/  IMAD.MOV.U32 R15, RZ, RZ, -0x1 ;  /* 0xffffffffff0f7424 */ /* 0x000fce00078e00ff */
[----:B0-----:R-:W-:Y:S05]  /*181e0*/  WARPSYNC.COLLECTIVE R15, `(.L_x_1265) ;  /* 0x000000000f087348 */ /* 0x001fea0003c00000 */
[----:B------:R1:W2:Y:S02]  /*181f0*/  SHFL.IDX P6, R14, R13, R12, R11 ;  /* 0x0000000c0d0e7389 */ /* 0x0002a400000c000b */
[----:B012---:R-:W-:Y:S01]  /*18200*/  ENDCOLLECTIVE ;  /* 0x000000000000791b */ /* 0x007fe20003800000 */
.L_x_1265:
[----:B------:R-:W-:Y:S05]  /*18210*/  BSYNC B1 ;  /* 0x0000000000017941 */ /* 0x000fea0003800000 */
.L_x_1264:
[----:B------:R-:W-:Y:S02]  /*18220*/  IMAD.MOV.U32 R13, RZ, RZ, R17 ;  /* 0x000000ffff0d7224 */ /* 0x000fe400078e0011 */
[----:B------:R-:W-:Y:S02]  /*18230*/  IMAD.MOV.U32 R12, RZ, RZ, RZ ;  /* 0x000000ffff0c7224 */ /* 0x000fe400078e00ff */
[----:B------:R-:W-:Y:S02]  /*18240*/  IMAD.MOV.U32 R11, RZ, RZ, 0x181f ;  /* 0x0000181fff0b7424 */ /* 0x000fe400078e00ff */
[----:B------:R-:W-:Y:S02]  /*18250*/  IMAD.MOV.U32 R15, RZ, RZ, -0x1 ;  /* 0xffffffffff0f7424 */ /* 0x000fe400078e00ff */
[----:B------:R-:W-:Y:S02]  /*18260*/  IMAD.MOV.U32 R3, RZ, RZ, R14 ;  /* 0x000000ffff037224 */ /* 0x000fe400078e000e */
[----:B------:R-:W-:-:S07]  /*18270*/  IMAD R7, R7, 0x2, R16 ;  /* 0x0000000207077824 */ /* 0x000fce00078e0210 */
[----:B------:R-:W-:Y:S05]  /*18280*/  WARPSYNC.COLLECTIVE R15, `(.L_x_1266) ;  /* 0x000000000f087348 */ /* 0x000fea0003c00000 */
[----:B------:R0:W1:Y:S02]  /*18290*/  SHFL.IDX P6, R14, R13, R12, R11 ;  /* 0x0000000c0d0e7389 */ /* 0x00006400000c000b */
[----:B01----:R-:W-:Y:S01]  /*182a0*/  ENDCOLLECTIVE ;  /* 0x000000000000791b */ /* 0x003fe20003800000 */
.L_x_1266:
[----:B------:R-:W-:Y:S02]  /*182b0*/  IMAD.MOV.U32 R13, RZ, RZ, R18 ;  /* 0x000000ffff0d7224 */ /* 0x000fe400078e0012 */
[----:B------:R-:W-:Y:S01]  /*182c0*/  IMAD.MOV.U32 R12, RZ, RZ, 0x1 ;  /* 0x00000001ff0c7424 */ /* 0x000fe200078e00ff */
[----:B------:R-:W-:-:S13]  /*182d0*/  IADD3 R2, P0, R14, R5, RZ ;  /* 0x000000050e027210 */ /* 0x000fda0007f1e0ff */
[----:B------:R-:W-:Y:S05]  /*182e0*/  WARPSYNC.COLLECTIVE R15, `(.L_x_1267) ;  /* 0x000000000f087348 */ /* 0x000fea0003c00000 */
[----:B------:R0:W1:Y:S02]  /*182f0*/  SHFL.IDX P6, R14, R13, R12, R11 ;  /* 0x0000000c0d0e7389 */ /* 0x00006400000c000b */
[----:B01----:R-:W-:Y:S01]  /*18300*/  ENDCOLLECTIVE ;  /* 0x000000000000791b */ /* 0x003fe20003800000 */
.L_x_1267:
        /* <DEDUP_REMOVED lines=13> */
.L_x_1268:
[----:B------:R-:W-:Y:S02]  /*183e0*/  IMAD.MOV.U32 R13, RZ, RZ, R18 ;  /* 0x000000ffff0d7224 */ /* 0x000fe400078e0012 */
[----:B------:R-:W-:Y:S01]  /*183f0*/  IMAD.MOV.U32 R12, RZ, RZ, 0x2 ;  /* 0x00000002ff0c7424 */ /* 0x000fe200078e00ff */
[----:B------:R-:W-:-:S13]  /*18400*/  IADD3 R2, P0, R14, R5, RZ ;  /* 0x000000050e027210 */ /* 0x000fda0007f1e0ff */
[----:B------:R-:W-:Y:S05]  /*18410*/  WARPSYNC.COLLECTIVE R15, `(.L_x_1269) ;  /* 0x000000000f087348 */ /* 0x000fea0003c00000 */
[----:B------:R0:W1:Y:S02]  /*18420*/  SHFL.IDX P6, R14, R13, R12, R11 ;  /* 0x0000000c0d0e7389 */ /* 0x00006400000c000b */
[----:B01----:R-:W-:Y:S01]  /*18430*/  ENDCOLLECTIVE ;  /* 0x000000000000791b */ /* 0x003fe20003800000 */
.L_x_1269:
        /* <DEDUP_REMOVED lines=13> */
.L_x_1270:
[----:B------:R-:W-:Y:S02]  /*18510*/  IMAD.MOV.U32 R13, RZ, RZ, R18 ;  /* 0x000000ffff0d7224 */ /* 0x000fe400078e0012 */
[----:B------:R-:W-:Y:S01]  /*18520*/  IMAD.MOV.U32 R12, RZ, RZ, 0x3 ;  /* 0x00000003ff0c7424 */ /* 0x000fe200078e00ff */
[----:B------:R-:W-:-:S13]  /*18530*/  IADD3 R2, P0, R14, R5, RZ ;  /* 0x000000050e027210 */ /* 0x000fda0007f1e0ff */
[----:B------:R-:W-:Y:S05]  /*18540*/  WARPSYNC.COLLECTIVE R15, `(.L_x_1271) ;  /* 0x000000000f087348 */ /* 0x000fea0003c00000 */
[----:B------:R0:W1:Y:S02]  /*18550*/  SHFL.IDX P6, R14, R13, R12, R11 ;  /* 0x0000000c0d0e7389 */ /* 0x00006400000c000b */
[----:B01----:R-:W-:Y:S01]  /*18560*/  ENDCOLLECTIVE ;  /* 0x000000000000791b */ /* 0x003fe20003800000 */
.L_x_1271:
        /* <DEDUP_REMOVED lines=13> */
.L_x_1272:
[----:B------:R-:W-:Y:S02]  /*18640*/  IMAD.MOV.U32 R13, RZ, RZ, R18 ;  /* 0x000000ffff0d7224 */ /* 0x000fe400078e0012 */
[----:B------:R-:W-:Y:S01]  /*18650*/  IMAD.MOV.U32 R12, RZ, RZ, 0x4 ;  /* 0x00000004ff0c7424 */ /* 0x000fe200078e00ff */
[----:B------:R-:W-:-:S13]  /*18660*/  IADD3 R2, P0, R14, R5, RZ ;  /* 0x000000050e027210 */ /* 0x000fda0007f1e0ff */
[----:B------:R-:W-:Y:S05]  /*18670*/  WARPSYNC.COLLECTIVE R15, `(.L_x_1273) ;  /* 0x000000000f087348 */ /* 0x000fea0003c00000 */
[----:B------:R0:W1:Y:S02]  /*18680*/  SHFL.IDX P6, R14, R13, R12, R11 ;  /* 0x0000000c0d0e7389 */ /* 0x00006400000c000b */
[----:B01----:R-:W-:Y:S01]  /*18690*/  ENDCOLLECTIVE ;  /* 0x000000000000791b */ /* 0x003fe20003800000 */
.L_x_1273:
        /* <DEDUP_REMOVED lines=13> */
.L_x_1274:
[----:B------:R-:W-:Y:S02]  /*18770*/  IMAD.MOV.U32 R13, RZ, RZ, R18 ;  /* 0x000000ffff0d7224 */ /* 0x000fe400078e0012 */
[----:B------:R-:W-:Y:S01]  /*18780*/  IMAD.MOV.U32 R12, RZ, RZ, 0x5 ;  /* 0x00000005ff0c7424 */ /* 0x000fe200078e00ff */
[----:B------:R-:W-:-:S13]  /*18790*/  IADD3 R2, P0, R14, R5, RZ ;  /* 0x000000050e027210 */ /* 0x000fda0007f1e0ff */
[----:B------:R-:W-:Y:S05]  /*187a0*/  WARPSYNC.COLLECTIVE R15, `(.L_x_1275) ;  /* 0x000000000f087348 */ /* 0x000fea0003c00000 */
[----:B------:R0:W1:Y:S02]  /*187b0*/  SHFL.IDX P6, R14, R13, R12, R11 ;  /* 0x0000000c0d0e7389 */ /* 0x00006400000c000b */
[----:B01----:R-:W-:Y:S01]  /*187c0*/  ENDCOLLECTIVE ;  /* 0x000000000000791b */ /* 0x003fe20003800000 */
.L_x_1275:
        /* <DEDUP_REMOVED lines=13> */
.L_x_1276:
[----:B------:R-:W-:Y:S02]  /*188a0*/  IMAD.MOV.U32 R13, RZ, RZ, R18 ;  /* 0x000000ffff0d7224 */ /* 0x000fe400078e0012 */
[----:B------:R-:W-:Y:S01]  /*188b0*/  IMAD.MOV.U32 R12, RZ, RZ, 0x6 ;  /* 0x00000006ff0c7424 */ /* 0x000fe200078e00ff */
[----:B------:R-:W-:-:S13]  /*188c0*/  IADD3 R2, P0, R14, R5, RZ ;  /* 0x000000050e027210 */ /* 0x000fda0007f1e0ff */
[----:B------:R-:W-:Y:S05]  /*188d0*/  WARPSYNC.COLLECTIVE R15, `(.L_x_1277) ;  /* 0x000000000f087348 */ /* 0x000fea0003c00000 */
[----:B------:R0:W1:Y:S02]  /*188e0*/  SHFL.IDX P6, R14, R13, R12, R11 ;  /* 0x0000000c0d0e7389 */ /* 0x00006400000c000b */
[----:B01----:R-:W-:Y:S01]  /*188f0*/  ENDCOLLECTIVE ;  /* 0x000000000000791b */ /* 0x003fe20003800000 */
.L_x_1277:
        /* <DEDUP_REMOVED lines=13> */
.L_x_1278:
[----:B------:R-:W-:Y:S02]  /*189d0*/  IMAD.MOV.U32 R13, RZ, RZ, R18 ;  /* 0x000000ffff0d7224 */ /* 0x000fe400078e0012 */
[----:B------:R-:W-:Y:S01]  /*189e0*/  IMAD.MOV.U32 R12, RZ, RZ, 0x7 ;  /* 0x00000007ff0c7424 */ /* 0x000fe200078e00ff */
[----:B------:R-:W-:-:S13]  /*189f0*/  IADD3 R2, P0, R14, R5, RZ ;  /* 0x000000050e027210 */ /* 0x000fda0007f1e0ff */
[----:B------:R-:W-:Y:S05]  /*18a00*/  WARPSYNC.COLLECTIVE R15, `(.L_x_1279) ;  /* 0x000000000f087348 */ /* 0x000fea0003c00000 */
[----:B------:R0:W1:Y:S02]  /*18a10*/  SHFL.IDX P6, R14, R13, R12, R11 ;  /* 0x0000000c0d0e7389 */ /* 0x00006400000c000b */
[----:B01----:R-:W-:Y:S01]  /*18a20*/  ENDCOLLECTIVE ;  /* 0x000000000000791b */ /* 0x003fe20003800000 */
.L_x_1279:
        /* <DEDUP_REMOVED lines=12> */
.L_x_1280:
[----:B------:R-:W-:Y:S01]  /*18af0*/  @!PT LDS RZ, [RZ] ;  /* 0x00000000fffff984 */ /* 0x000fe20000000800 */
[----:B------:R-:W-:Y:S01]  /*18b00*/  @!PT LDS RZ, [RZ] ;  /* 0x00000000fffff984 */ /* 0x000fe20000000800 */
[----:B------:R-:W-:Y:S01]  /*18b10*/  @!PT LDS RZ, [RZ] ;  /* 0x00000000fffff984 */ /* 0x000fe20000000800 */
[----:B------:R0:W-:Y:S01]  /*18b20*/  LDGSTS.E.BYPASS.LTC128B.128 [R7+0x7400], desc[UR52][R2.64+0x80], !P0 ;  /* 0x0740008002077fae */ /* 0x0001e2000c101d74 */
[----:B------:R-:W-:Y:S05]  /*18b30*/  BRA `(.L_x_1281) ;  /* 0xffffffc000f87947 */ /* 0x000fea000383ffff */
.L_x_1183:
[----:B0-----:R0:W1:Y:S02]  /*18b40*/  SYNCS.PHASECHK.TRANS64.TRYWAIT P0, [R4+URZ+0x28860], R3 ;  /* 0x02886003040075a7 */ /* 0x001064000800017f */
[----:B-1----:R-:W-:Y:S05]  /*18b50*/  @!P0 NANOSLEEP.SYNCS 0x989680 ;  /* 0x009896800000895d */ /* 0x002fea0003900000 */
[----:B------:R-:W1:Y:S02]  /*18b60*/  @!P0 SYNCS.PHASECHK.TRANS64 P0, [R4+URZ+0x28860], R3 ;  /* 0x02886003040085a7 */ /* 0x000e64000800007f */
[----:B-1----:R-:W-:Y:S05]  /*18b70*/  @!P0 BRA `(.L_x_1183) ;  /* 0xfffffffc00f08947 */ /* 0x002fea000383ffff */
[----:B------:R-:W-:Y:S05]  /*18b80*/  BRA `(.L_x_1282) ;  /* 0xffffffc800187947 */ /* 0x000fea000383ffff */
.L_x_1184:
        /* <DEDUP_REMOVED lines=8> */
.L_x_1284:
[----:B------:R-:W-:Y:S05]  /*18c10*/  BSYNC B0 ;  /* 0x0000000000007941 */ /* 0x000fea0003800000 */
.L_x_1283:
        /* <DEDUP_REMOVED lines=9> */
.L_x_1285:
[----:B------:R-:W-:Y:S02]  /*18cb0*/  IMAD.MOV.U32 R13, RZ, RZ, R18 ;  /* 0x000000ffff0d7224 */ /* 0x000fe400078e0012 */
[----:B------:R-:W-:Y:S01]  /*18cc0*/  IMAD.MOV.U32 R12, RZ, RZ, 0x1 ;  /* 0x00000001ff0c7424 */ /* 0x000fe200078e00ff */
[----:B------:R-:W-:-:S13]  /*18cd0*/  IADD3 R2, P0, R14, R6, RZ ;  /* 0x000000060e027210 */ /* 0x000fda0007f1e0ff */
[----:B------:R-:W-:Y:S05]  /*18ce0*/  WARPSYNC.COLLECTIVE R15, `(.L_x_1286) ;  /* 0x000000000f087348 */ /* 0x000fea0003c00000 */
[----:B------:R0:W1:Y:S02]  /*18cf0*/  SHFL.IDX P6, R14, R13, R12, R11 ;  /* 0x0000000c0d0e7389 */ /* 0x00006400000c000b */
[----:B01----:R-:W-:Y:S01]  /*18d00*/  ENDCOLLECTIVE ;  /* 0x000000000000791b */ /* 0x003fe20003800000 */
.L_x_1286:
[----:B------:R-:W-:Y:S01]  /*18d10*/  IMAD.X R3, RZ, RZ, R0, P0 ;  /* 0x000000ffff037224 */ /* 0x000fe200000e0600 */
[----:B------:R-:W-:Y:S01]  /*18d20*/  ISETP.LT.OR P0, PT, R5, 0x1, P3 ;  /* 0x000000010500780c */ /* 0x000fe20001f01670 */
[----:B------:R-:W-:Y:S02]  /*18d30*/  IMAD R0, R7, 0x2, R16 ;  /* 0x0000000207007824 */ /* 0x000fe400078e0210 */
        /* <DEDUP_REMOVED lines=10> */
.L_x_1287:
        /* <DEDUP_REMOVED lines=10> */
.L_x_1288:
        /* <DEDUP_REMOVED lines=12> */
.L_x_1289:
        /* <DEDUP_REMOVED lines=10> */
.L_x_1290:
        /* <DEDUP_REMOVED lines=12> */
.L_x_1291:
        /* <DEDUP_REMOVED lines=10> */
.L_x_1292:
        /* <DEDUP_REMOVED lines=12> */
.L_x_1293:
        /* <DEDUP_REMOVED lines=10> */
.L_x_1294:
        /* <DEDUP_REMOVED lines=12> */
.L_x_1295:
        /* <DEDUP_REMOVED lines=10> */
.L_x_1296:
        /* <DEDUP_REMOVED lines=12> */
.L_x_1297:
        /* <DEDUP_REMOVED lines=10> */
.L_x_1298:
        /* <DEDUP_REMOVED lines=12> */
.L_x_1299:
[----:B------:R-:W-:Y:S01]  /*19620*/  @!PT LDS RZ, [RZ] ;  /* 0x00000000fffff984 */ /* 0x000fe20000000800 */
[----:B------:R-:W-:Y:S01]  /*19630*/  @!PT LDS RZ, [RZ] ;  /* 0x00000000fffff984 */ /* 0x000fe20000000800 */
[----:B------:R-:W-:Y:S01]  /*19640*/  @!PT LDS RZ, [RZ] ;  /* 0x00000000fffff984 */ /* 0x000fe20000000800 */
[----:B------:R0:W-:Y:S01]  /*19650*/  LDGSTS.E.BYPASS.LTC128B.128 [R0+0x7400], desc[UR52][R2.64+0x80], !P0 ;  /* 0x0740008002007fae */ /* 0x0001e2000c101d74 */
[----:B------:R-:W-:Y:S05]  /*19660*/  BRA `(.L_x_1300) ;  /* 0xffffffc0006c7947 */ /* 0x000fea000383ffff */
.L_x_1189:
[----:B------:R-:W-:Y:S01]  /*19670*/  BSSY B0, `(.L_x_1301) ;  /* 0x0000008000007945 */ /* 0x000fe20003800000 */
[----:B------:R-:W-:Y:S02]  /*19680*/  IMAD.MOV.U32 R13, RZ, RZ, R34 ;  /* 0x000000ffff0d7224 */ /* 0x000fe400078e0022 */
[----:B------:R-:W-:Y:S02]  /*19690*/  IMAD.MOV.U32 R12, RZ, RZ, RZ ;  /* 0x000000ffff0c7224 */ /* 0x000fe400078e00ff */
[----:B------:R-:W-:Y:S02]  /*196a0*/  IMAD.MOV.U32 R11, RZ, RZ, 0x1f ;  /* 0x0000001fff0b7424 */ /* 0x000fe400078e00ff */
[----:B------:R-:W-:-:S07]  /*196b0*/  IMAD.MOV.U32 R15, RZ, RZ, -0x1 ;  /* 0xffffffffff0f7424 */ /* 0x000fce00078e00ff */
[----:B-----5:R-:W-:Y:S05]  /*196c0*/  WARPSYNC.COLLECTIVE R15, `(.L_x_1302) ;  /* 0x000000000f087348 */ /* 0x020fea0003c00000 */
[----:B------:R0:W1:Y:S02]  /*196d0*/  SHFL.IDX P6, R14, R13, R12, R11 ;  /* 0x0000000c0d0e7389 */ /* 0x00006400000c000b */
[----:B01---5:R-:W-:Y:S01]  /*196e0*/  ENDCOLLECTIVE ;  /* 0x000000000000791b */ /* 0x023fe20003800000 */
.L_x_1302:
[----:B------:R-:W-:Y:S05]  /*196f0*/  BSYNC B0 ;  /* 0x0000000000007941 */ /* 0x000fea0003800000 */
.L_x_1301:
[----:B------:R-:W-:Y:S05]  /*19700*/  BRA `(.L_x_1303) ;  /* 0xffffffc000f07947 */ /* 0x000fea000383ffff */
.L_x_1192:
[----:B-1----:R1:W2:Y:S02]  /*19710*/  SYNCS.PHASECHK.TRANS64.TRYWAIT P0, [R4+URZ+0x28820], R0 ;  /* 0x02882000040075a7 */ /* 0x0022a4000800017f */
[----:B--2---:R-:W-:Y:S05]  /*19720*/  @!P0 NANOSLEEP.SYNCS 0x989680 ;  /* 0x009896800000895d */ /* 0x004fea0003900000 */
[----:B------:R-:W2:Y:S02]  /*19730*/  @!P0 SYNCS.PHASECHK.TRANS64 P0, [R4+URZ+0x28820], R0 ;  /* 0x02882000040085a7 */ /* 0x000ea4000800007f */
[----:B--2---:R-:W-:Y:S05]  /*19740*/  @!P0 BRA `(.L_x_1192) ;  /* 0xfffffffc00f08947 */ /* 0x004fea000383ffff */
[----:B------:R-:W-:Y:S05]  /*19750*/  BRA `(.L_x_1304) ;  /* 0xffffffc400347947 */ /* 0x000fea000383ffff */
.L_x_1193:
[----:B------:R-:W2:Y:S01]  /*19760*/  S2R R2, SR_TID.X ;  /* 0x0000000000027919 */ /* 0x000ea20000002100 */
[----:B------:R-:W-:Y:S01]  /*19770*/  BSSY B0, `(.L_x_1305) ;  /* 0x000000a000007945 */ /* 0x000fe20003800000 */
        /* <DEDUP_REMOVED lines=9> */
.L_x_1306:
[----:B------:R-:W-:Y:S05]  /*19810*/  BSYNC B0 ;  /* 0x0000000000007941 */ /* 0x000fea0003800000 */
.L_x_1305:
[----:B------:R-:W-:Y:S05]  /*19820*/  BRA `(.L_x_1307) ;  /* 0xffffffc4001c7947 */ /* 0x000fea000383ffff */
.L_x_1196:
[----:B------:R-:W-:Y:S01]  /*19830*/  BSSY B1, `(.L_x_1308) ;  /* 0x0000006000017945 */ /* 0x000fe20003800000 */
[----:B------:R-:W-:-:S07]  /*19840*/  IMAD.MOV.U32 R15, RZ, RZ, -0x1 ;  /* 0xffffffffff0f7424 */ /* 0x000fce00078e00ff */
[----:B01---5:R-:W-:Y:S05]  /*19850*/  WARPSYNC.COLLECTIVE R15, `(.L_x_1309) ;  /* 0x000000000f0c7348 */ /* 0x023fea0003c00000 */
[----:B------:R-:W-:Y:S02]  /*19860*/  ELECT P6, UR62, PT ;  /* 0x00000000003e782f */ /* 0x000fe400038c0000 */
[----:B------:R-:W-:Y:S01]  /*19870*/  MOV R14, UR62 ;  /* 0x0000003e000e7c02 */ /* 0x000fe20008000f00 */
[----:B01---5:R-:W-:Y:S10]  /*19880*/  ENDCOLLECTIVE ;  /* 0x000000000000791b */ /* 0x023ff40003800000 */
.L_x_1309:
[----:B------:R-:W-:Y:S05]  /*19890*/  BSYNC B1 ;  /* 0x0000000000017941 */ /* 0x000fea0003800000 */
.L_x_1308:
[----:B------:R-:W-:Y:S05]  /*198a0*/  BRA `(.L_x_1310) ;  /* 0xffffffc400147947 */ /* 0x000fea000383ffff */
.L_x_1198:
[----:B-1----:R1:W2:Y:S02]  /*198b0*/  SYNCS.PHASECHK.TRANS64.TRYWAIT P1, [R5+URZ+0x28840], R0 ;  /* 0x02884000050075a7 */ /* 0x0022a4000802017f */
[----:B--2---:R-:W-:Y:S05]  /*198c0*/  @!P1 NANOSLEEP.SYNCS 0x989680 ;  /* 0x009896800000995d */ /* 0x004fea0003900000 */
[----:B------:R-:W2:Y:S02]  /*198d0*/  @!P1 SYNCS.PHASECHK.TRANS64 P1, [R5+URZ+0x28840], R0 ;  /* 0x02884000050095a7 */ /* 0x000ea4000802007f */
[----:B--2---:R-:W-:Y:S05]  /*198e0*/  @!P1 BRA `(.L_x_1198) ;  /* 0xfffffffc00f09947 */ /* 0x004fea000383ffff */
[----:B------:R-:W-:Y:S05]  /*198f0*/  BRA `(.L_x_1311) ;  /* 0xffffffc400347947 */ /* 0x000fea000383ffff */
.L_x_1200:
[----:B--2---:R2:W3:Y:S02]  /*19900*/  SYNCS.PHASECHK.TRANS64.TRYWAIT P1, [R23+URZ+0x28840], R2 ;  /* 0x02884002170075a7 */ /* 0x0044e4000802017f */
[----:B---3--:R-:W-:Y:S05]  /*19910*/  @!P1 NANOSLEEP.SYNCS 0x989680 ;  /* 0x009896800000995d */ /* 0x008fea0003900000 */
[----:B------:R-:W3:Y:S02]  /*19920*/  @!P1 SYNCS.PHASECHK.TRANS64 P1, [R23+URZ+0x28840], R2 ;  /* 0x02884002170095a7 */ /* 0x000ee4000802007f */
[----:B---3--:R-:W-:Y:S05]  /*19930*/  @!P1 BRA `(.L_x_1200) ;  /* 0xfffffffc00f09947 */ /* 0x008fea000383ffff */
[----:B------:R-:W-:Y:S05]  /*19940*/  BRA `(.L_x_1312) ;  /* 0xffffffc400407947 */ /* 0x000fea000383ffff */
.L_x_1202:
[----:B---3--:R3:W4:Y:S02]  /*19950*/  SYNCS.PHASECHK.TRANS64.TRYWAIT P1, [R5+URZ+0x28860], R0 ;  /* 0x02886000050075a7 */ /* 0x008724000802017f */
[----:B----4-:R-:W-:Y:S05]  /*19960*/  @!P1 NANOSLEEP.SYNCS 0x989680 ;  /* 0x009896800000995d */ /* 0x010fea0003900000 */
[----:B------:R-:W4:Y:S02]  /*19970*/  @!P1 SYNCS.PHASECHK.TRANS64 P1, [R5+URZ+0x28860], R0 ;  /* 0x02886000050095a7 */ /* 0x000f24000802007f */
[----:B----4-:R-:W-:Y:S05]  /*19980*/  @!P1 BRA `(.L_x_1202) ;  /* 0xfffffffc00f09947 */ /* 0x010fea000383ffff */
[----:B------:R-:W-:Y:S05]  /*19990*/  BRA `(.L_x_1313) ;  /* 0xffffffc4003c7947 */ /* 0x000fea000383ffff */
.L_x_1314:
        /* <DEDUP_REMOVED lines=14> */
.L_x_3481:


//--------------------- .text._ZN7cutlass13device_kernelIN5flash11enable_sm90INS1_16FlashAttnFwdSm90INS1_25CollectiveMainloopFwdSm90ILi2EN4cute5tupleIJNS5_1CILi1EEES8_S8_EEENS6_IJNS7_ILi128EEESA_SA_EEELi128ENS_6half_tEfNS_4arch4Sm90ELb0ELb1ELb1ELb1ELb1ELb0ELb0ELb1ELb1ELb1ELb0ELb0EEENS1_21CollectiveEpilogueFwdISB_S9_SC_SE_Li256ELb1ELb1ELb0ELb0EEENS1_36VarlenDynamicPersistentTileSchedulerILi128ELi128ELi256ELi128ELb0ELb1ELb1ELb1ELb0ELb1EEEEEEEEEvNT_6ParamsE --------------------------
	.section	.text._ZN7cutlass13device_kernelIN5flash11enable_sm90INS1_16FlashAttnFwdSm90INS1_25CollectiveMainloopFwdSm90ILi2EN4cute5tupleIJNS5_1CILi1EEES8_S8_EEENS6_IJNS7_ILi128EEESA_SA_EEELi128ENS_6half_tEfNS_4arch4Sm90ELb0ELb1ELb1ELb1ELb1ELb0ELb0ELb1ELb1ELb1ELb0ELb0EEENS1_21CollectiveEpilogueFwdISB_S9_SC_SE_Li256ELb1ELb1ELb0ELb0EEENS1_36VarlenDynamicPersistentTileSchedulerILi128ELi128ELi256ELi128ELb0ELb1ELb1ELb1ELb0ELb1EEEEEEEEEvNT_6ParamsE,"ax",@progbits
	.align	128
.text._ZN7cutlass13device_kernelIN5flash11enable_sm90INS1_16FlashAttnFwdSm90INS1_25CollectiveMainloopFwdSm90ILi2EN4cute5tupleIJNS5_1CILi1EEES8_S8_EEENS6_IJNS7_ILi128EEESA_SA_EEELi128ENS_6half_tEfNS_4arch4Sm90ELb0ELb1ELb1ELb1ELb1ELb0ELb0ELb1ELb1ELb1ELb0ELb0EEENS1_21CollectiveEpilogueFwdISB_S9_SC_SE_Li256ELb1ELb1ELb0ELb0EEENS1_36VarlenDynamicPersistentTileSchedulerILi128ELi128ELi256ELi128ELb0ELb1ELb1ELb1ELb0ELb1EEEEEEEEEvNT_6ParamsE:
        .type           _ZN7cutlass13device_kernelIN5flash11enable_sm90INS1_16FlashAttnFwdSm90INS1_25CollectiveMainloopFwdSm90ILi2EN4cute5tupleIJNS5_1CILi1EEES8_S8_EEENS6_IJNS7_ILi128EEESA_SA_EEELi128ENS_6half_tEfNS_4arch4Sm90ELb0ELb1ELb1ELb1ELb1ELb0ELb0ELb1ELb1ELb1ELb0ELb0EEENS1_21CollectiveEpilogueFwdISB_S9_SC_SE_Li256ELb1ELb1ELb0ELb0EEENS1_36VarlenDynamicPersistentTileSchedulerILi128ELi128ELi256ELi128ELb0ELb1ELb1ELb1ELb0ELb1EEEEEEEEEvNT_6ParamsE,@function
        .size           _ZN7cutlass13device_kernelIN5flash11enable_sm90INS1_16FlashAttnFwdSm90INS1_25CollectiveMainloopFwdSm90ILi2EN4cute5tupleIJNS5_1CILi1EEES8_S8_EEENS6_IJNS7_ILi128EEESA_SA_EEELi128ENS_6half_tEfNS_4arch4Sm90ELb0ELb1ELb1ELb1ELb1ELb0ELb0ELb1ELb1ELb1ELb0ELb0EEENS1_21CollectiveEpilogueFwdISB_S9_SC_SE_Li256ELb1ELb1ELb0ELb0EEENS1_36VarlenDynamicPersistentTileSchedulerILi128ELi128ELi256ELi128ELb0ELb1ELb1ELb1ELb0ELb1EEEEEEEEEvNT_6ParamsE,(.L_x_3482 - _ZN7cutlass13device_kernelIN5flash11enable_sm90INS1_16FlashAttnFwdSm90INS1_25CollectiveMainloopFwdSm90ILi2EN4cute5tupleIJNS5_1CILi1EEES8_S8_EEENS6_IJNS7_ILi128EEESA_SA_EEELi128ENS_6half_tEfNS_4arch4Sm90ELb0ELb1ELb1ELb1ELb1ELb0ELb0ELb1ELb1ELb1ELb0ELb0EEENS1_21CollectiveEpilogueFwdISB_S9_SC_SE_Li256ELb1ELb1ELb0ELb0EEENS1_36VarlenDynamicPersistentTileSchedulerILi128ELi128ELi256ELi128ELb0ELb1ELb1ELb1ELb0ELb1EEEEEEEEEvNT_6ParamsE)
        .other          _ZN7cutlass13device_kernelIN5flash11enable_sm90INS1_16FlashAttnFwdSm90INS1_25CollectiveMainloopFwdSm90ILi2EN4cute5tupleIJNS5_1CILi1EEES8_S8_EEENS6_IJNS7_ILi128EEESA_SA_EEELi128ENS_6half_tEfNS_4arch4Sm90ELb0ELb1ELb1ELb1ELb1ELb0ELb0ELb1ELb1ELb1ELb0ELb0EEENS1_21CollectiveEpilogueFwdISB_S9_SC_SE_Li256ELb1ELb1ELb0ELb0EEENS1_36VarlenDynamicPersistentTileSchedulerILi128ELi128ELi256ELi128ELb0ELb1ELb1ELb1ELb0ELb1EEEEEEEEEvNT_6ParamsE,@"STO_CUDA_ENTRY STV_DEFAULT"
_ZN7cutlass13device_kernelIN5flash11enable_sm90INS1_16FlashAttnFwdSm90INS1_25CollectiveMainloopFwdSm90ILi2EN4cute5tupleIJNS5_1CILi1EEES8_S8_EEENS6_IJNS7_ILi128EEESA_SA_EEELi128ENS_6half_tEfNS_4arch4Sm90ELb0ELb1ELb1ELb1ELb1ELb0ELb0ELb1ELb1ELb1ELb0ELb0EEENS1_21CollectiveEpilogueFwdISB_S9_SC_SE_Li256ELb1ELb1ELb0ELb0EEENS1_36VarlenDynamicPersistentTileSchedulerILi128ELi128ELi256ELi128ELb0ELb1ELb1ELb1ELb0ELb1EEEEEEEEEvNT_6ParamsE:
[----:B------:R-:W0:Y:S02]  /*0000*/  LDC R1, c[0x0][0x28] ;  /* 0x00000a00ff017b82 */ /* 0x000e240000000800 */
[----:B0-----:R-:W-:Y:S01]  /*0010*/  VIADD R1, R1, 0xffffffe0 ;  /* 0xffffffe001017836 */ /* 0x001fe20000000000 */
[----:B------:R-:W0:Y:S01]  /*0020*/  S2R R3, SR_TID.X ;  /* 0x0000000000037919 */ /* 0x000e220000002100 */
[----:B------:R-:W-:Y:S01]  /*0030*/  ELECT P0, URZ, PT ;  /* 0x00000000003f782f */ /* 0x000fe20003800000 */
[----:B------:R-:W-:Y:S01]  /*0040*/  UMOV UR4, 0x80 ;  /* 0x0000008000047882 */ /* 0x000fe20000000000 */
[----:B------:R-:W-:Y:S01]  /*0050*/  UMOV UR7, 0x100 ;  /* 0x0000010000077882 */ /* 0x000fe20000000000 */
[--C-:B0-----:R-:W-:Y:S02]  /*0060*/  SHF.R.U32.HI R0, RZ, 0x5, R3.reuse ;  /* 0x00000005ff007819 */ /* 0x101fe40000011603 */
[----:B------:R-:W-:-:S03]  /*0070*/  SHF.R.U32.HI R23, RZ, 0x7, R3 ;  /* 0x00000007ff177819 */ /* 0x000fc60000011603 */
[----:B------:R-:W0:Y:S04]  /*0080*/  SHFL.IDX PT, R2, R0, RZ, 0x1f ;  /* 0x00001fff00027589 */ /* 0x000e2800000e0000 */
[----:B------:R1:W2:Y:S01]  /*0090*/  SHFL.IDX PT, R3, R23, RZ, 0x1f ;  /* 0x00001fff17037589 */ /* 0x0002a200000e0000 */
[C---:B0-----:R-:W-:Y:S02]  /*00a0*/  ISETP.NE.OR P0, PT, R2.reuse, RZ, !P0 ;  /* 0x000000ff0200720c */ /* 0x041fe40004705670 */
[----:B------:R-:W-:-:S11]  /*00b0*/  ISETP.NE.AND P1, PT, R2, RZ, PT ;  /* 0x000000ff0200720c */ /* 0x000fd60003f25270 */
[----:B------:R-:W-:Y:S01]  /*00c0*/  VOTEU.ALL UP0, P0 ;  /* 0x00000000003f7886 */ /* 0x000fe20000000000 */
[----:B------:R-:W-:-:S04]  /*00d0*/  VOTEU.ALL UP1, P0 ;  /* 0x00000000003f7886 */ /* 0x000fc80000020000 */
[----:B------:R-:W0:Y:S01]  /*00e0*/  @!UP0 S2UR UR8, SR_CgaCtaId ;  /* 0x00000000000889c3 */ /* 0x000e220000008800 */
[----:B------:R-:W-:Y:S01]  /*00f0*/  @!UP0 UMOV UR6, 0x400 ;  /* 0x0000040000068882 */ /* 0x000fe20000000000 */
[----:B------:R-:W-:-:S04]  /*0100*/  @!UP0 UIADD3 UR4, -UR4, 0x100000, URZ ;  /* 0x0010000004048890 */ /* 0x000fc8000fffe13f */
[----:B------:R-:W-:Y:S02]  /*0110*/  @!UP0 USHF.L.U32 UR5, UR4, 0xb, URZ ;  /* 0x0000000b04058899 */ /* 0x000fe4000800063f */
[----:B------:R-:W-:Y:S02]  /*0120*/  @!UP0 USHF.L.U32 UR4, UR4, 0x1, URZ ;  /* 0x0000000104048899 */ /* 0x000fe4000800063f */
[----:B0-----:R-:W-:Y:S02]  /*0130*/  @!UP0 ULEA UR8, UR8, UR6, 0x18 ;  /* 0x0000000608088291 */ /* 0x001fe4000f8ec03f */
[----:B------:R-:W-:-:S04]  /*0140*/  @!UP0 UIADD3 UR6, -UR7, 0x100000, URZ ;  /* 0x0010000007068890 */ /* 0x000fc8000fffe13f */
[----:B------:R-:W-:Y:S02]  /*0150*/  @!UP0 USHF.L.U32 UR7, UR6, 0xb, URZ ;  /* 0x0000000b06078899 */ /* 0x000fe4000800063f */
[----:B------:R-:W-:Y:S01]  /*0160*/  @!UP0 USHF.L.U32 UR6, UR6, 0x1, URZ ;  /* 0x0000000106068899 */ /* 0x000fe2000800063f */
[----:B------:R-:W-:-:S05]  /*0170*/  VOTEU.ALL UP0, P0 ;  /* 0x00000000003f7886 */ /* 0x000fca0000000000 */
[----:B------:R1:W0:Y:S06]  /*0180*/  @!UP0 SYNCS.EXCH.64 URZ, [UR8+0x28800], UR4 ;  /* 0x02880004083f85b2 */ /* 0x00022c0008000100 */
[----:B------:R1:W3:Y:S02]  /*0190*/  @!UP1 SYNCS.EXCH.64 URZ, [UR8+0x28820], UR6 ;  /* 0x02882006083f95b2 */ /* 0x0002e40008000100 */
[----:B-12---:R-:W-:Y:S05]  /*01a0*/  @P1 BRA `(.L_x_1315) ;  /* 0x0000000000481947 */ /* 0x006fea0003800000 */
[----:B------:R-:W1:Y:S01]  /*01b0*/  S2UR UR5, SR_CgaCtaId ;  /* 0x00000000000579c3 */ /* 0x000e620000008800 */
[----:B------:R-:W-:Y:S01]  /*01c0*/  UMOV UR4, 0x400 ;  /* 0x0000040000047882 */ /* 0x000fe20000000000 */
[----:B------:R-:W-:Y:S01]  /*01d0*/  UMOV UR6, 0x80 ;  /* 0x0000008000067882 */ /* 0x000fe20000000000 */
[----:B------:R-:W-:Y:S01]  /*01e0*/  UMOV UR7, 0x100 ;  /* 0x0000010000077882 */ /* 0x000fe20000000000 */
[----:B------:R-:W-:Y:S01]  /*01f0*/  ELECT P0, URZ, PT ;  /* 0x00000000003f782f */ /* 0x000fe20003800000 */
[----:B-1----:R-:W-:Y:S02]  /*0200*/  ULEA UR8, UR5, UR4, 0x18 ;  /* 0x0000000405087291 */ /* 0x002fe4000f8ec03f */
[----:B------:R-:W-:-:S04]  /*0210*/  UIADD3 UR4, -UR6, 0x100000, URZ ;  /* 0x0010000006047890 */ /* 0x000fc8000fffe13f */
[----:B------:R-:W-:Y:S02]  /*0220*/  USHF.L.U32 UR5, UR4, 0xb, URZ ;  /* 0x0000000b04057899 */ /* 0x000fe4000800063f */
[----:B------:R-:W-:Y:S02]  /*0230*/  USHF.L.U32 UR4, UR4, 0x1, URZ ;  /* 0x0000000104047899 */ /* 0x000fe4000800063f */
[----:B------:R-:W-:-:S04]  /*0240*/  UIADD3 UR6, -UR7, 0x100000, URZ ;  /* 0x0010000007067890 */ /* 0x000fc8000fffe13f */
[----:B------:R-:W-:Y:S02]  /*0250*/  USHF.L.U32 UR7, UR6, 0xb, URZ ;  /* 0x0000000b06077899 */ /* 0x000fe4000800063f */
[----:B------:R-:W-:Y:S01]  /*0260*/  USHF.L.U32 UR6, UR6, 0x1, URZ ;  /* 0x0000000106067899 */ /* 0x000fe2000800063f */
[----:B------:R-:W1:Y:S03]  /*0270*/  FENCE.VIEW.ASYNC.S ;  /* 0x00000000000073c6 */ /* 0x000e660000000000 */
[----:B-1----:R1:W2:Y:S08]  /*0280*/  SYNCS.EXCH.64 URZ, [UR8+0x28830], UR4 ;  /* 0x02883004083f75b2 */ /* 0x0022b00008000100 */
[----:B------:R1:W4:Y:S01]  /*0290*/  SYNCS.EXCH.64 URZ, [UR8+0x28840], UR6 ;  /* 0x02884006083f75b2 */ /* 0x0003220008000100 */
[----:B------:R1:W0:Y:S01]  /*02a0*/  SYNCS.EXCH.64 URZ, [UR8+0x28838], UR4 ;  /* 0x02883804083f75b2 */ /* 0x0002220008000100 */
[----:B------:R1:W0:Y:S01]  /*02b0*/  SYNCS.EXCH.64 URZ, [UR8+0x28848], UR6 ;  /* 0x02884806083f75b2 */ /* 0x0002220008000100 */
[----:B------:R-:W-:Y:S01]  /*02c0*/  NOP ;  /* 0x0000000000007918 */ /* 0x000fe20000000000 */
.L_x_1315:
[----:B------:R-:W5:Y:S01]  /*02d0*/  SHFL.IDX PT, R2, R0, RZ, 0x1f ;  /* 0x00001fff00027589 */ /* 0x000f6200000e0000 */
[----:B------:R-:W-:Y:S01]  /*02e0*/  NOP ;  /* 0x0000000000007918 */ /* 0x000fe20000000000 */
[----:B-----5:R-:W-:-:S13]  /*02f0*/  ISETP.NE.AND P0, PT, R2, RZ, PT ;  /* 0x000000ff0200720c */ /* 0x020fda0003f05270 */
[----:B------:R-:W-:Y:S05]  /*0300*/  @P0 BRA `(.L_x_1316) ;  /* 0x0000000000480947 */ /* 0x000fea0003800000 */
[----:B-1----:R-:W1:Y:S01]  /*0310*/  S2UR UR5, SR_CgaCtaId ;  /* 0x00000000000579c3 */ /* 0x002e620000008800 */
        /* <DEDUP_REMOVED lines=12> */
[----:B-1----:R1:W0:Y:S08]  /*03e0*/  SYNCS.EXCH.64 URZ, [UR8+0x28850], UR4 ;  /* 0x02885004083f75b2 */ /* 0x0022300008000100 */
[----:B------:R1:W0:Y:S01]  /*03f0*/  SYNCS.EXCH.64 URZ, [UR8+0x28860], UR6 ;  /* 0x02886006083f75b2 */ /* 0x0002220008000100 */
[----:B------:R1:W0:Y:S01]  /*0400*/  SYNCS.EXCH.64 URZ, [UR8+0x28858], UR4 ;  /* 0x02885804083f75b2 */ /* 0x0002220008000100 */
[----:B------:R1:W0:Y:S01]  /*0410*/  SYNCS.EXCH.64 URZ, [UR8+0x28868], UR6 ;  /* 0x02886806083f75b2 */ /* 0x0002220008000100 */
[----:B------:R-:W-:Y:S01]  /*0420*/  NOP ;  /* 0x0000000000007918 */ /* 0x000fe20000000000 */
.L_x_1316:
[----:B------:R-:W5:Y:S01]  /*0430*/  SHFL.IDX PT, R2, R0, RZ, 0x1f ;  /* 0x00001fff00027589 */ /* 0x000f6200000e0000 */
[----:B------:R-:W-:Y:S01]  /*0440*/  NOP ;  /* 0x0000000000007918 */ /* 0x000fe20000000000 */
[----:B-----5:R-:W-:-:S13]  /*0450*/  ISETP.NE.AND P0, PT, R2, RZ, PT ;  /* 0x000000ff0200720c */ /* 0x020fda0003f05270 */
[----:B------:R-:W-:Y:S05]  /*0460*/  @P0 BRA `(.L_x_1317) ;  /* 0x0000000000380947 */ /* 0x000fea0003800000 */
[----:B-1----:R-:W1:Y:S01]  /*0470*/  S2UR UR5, SR_CgaCtaId ;  /* 0x00000000000579c3 */ /* 0x002e620000008800 */
[----:B------:R-:W-:Y:S01]  /*0480*/  UMOV UR4, 0x400 ;  /* 0x0000040000047882 */ /* 0x000fe20000000000 */
[----:B------:R-:W-:Y:S01]  /*0490*/  UMOV UR7, 0x80 ;  /* 0x0000008000077882 */ /* 0x000fe20000000000 */
[----:B------:R-:W-:Y:S01]  /*04a0*/  ELECT P0, URZ, PT ;  /* 0x00000000003f782f */ /* 0x000fe20003800000 */
[----:B-1----:R-:W-:Y:S02]  /*04b0*/  ULEA UR6, UR5, UR4, 0x18 ;  /* 0x0000000405067291 */ /* 0x002fe4000f8ec03f */
[----:B------:R-:W-:-:S04]  /*04c0*/  UIADD3 UR4, -UR7, 0x100000, URZ ;  /* 0x0010000007047890 */ /* 0x000fc8000fffe13f */
[----:B------:R-:W-:Y:S02]  /*04d0*/  USHF.L.U32 UR5, UR4, 0xb, URZ ;  /* 0x0000000b04057899 */ /* 0x000fe4000800063f */
[----:B------:R-:W-:Y:S01]  /*04e0*/  USHF.L.U32 UR4, UR4, 0x1, URZ ;  /* 0x0000000104047899 */ /* 0x000fe2000800063f */
[----:B------:R-:W1:Y:S11]  /*04f0*/  FENCE.VIEW.ASYNC.S ;  /* 0x00000000000073c6 */ /* 0x000e760000000000 */
[----:B-1----:R1:W0:Y:S01]  /*0500*/  SYNCS.EXCH.64 URZ, [UR6+0x28870], UR4 ;  /* 0x02887004063f75b2 */ /* 0x0022220008000100 */
[----:B------:R1:W0:Y:S01]  /*0510*/  SYNCS.EXCH.64 URZ, [UR6+0x28880], UR4 ;  /* 0x02888004063f75b2 */ /* 0x0002220008000100 */
[----:B------:R1:W0:Y:S01]  /*0520*/  SYNCS.EXCH.64 URZ, [UR6+0x28878], UR4 ;  /* 0x02887804063f75b2 */ /* 0x0002220008000100 */
[----:B------:R1:W0:Y:S01]  /*0530*/  SYNCS.EXCH.64 URZ, [UR6+0x28888], UR4 ;  /* 0x02888804063f75b2 */ /* 0x0002220008000100 */
[----:B------:R-:W-:Y:S01]  /*0540*/  NOP ;  /* 0x0000000000007918 */ /* 0x000fe20000000000 */
.L_x_1317:
        /* <DEDUP_REMOVED lines=22> */
.L_x_1318:
[----:B------:R-:W5:Y:S01]  /*06b0*/  SHFL.IDX PT, R2, R0, RZ, 0x1f ;  /* 0x00001fff00027589 */ /* 0x000f6200000e0000 */
[----:B------:R-:W-:Y:S01]  /*06c0*/  R2UR UR9, R3 ;  /* 0x00000000030972ca */ /* 0x000fe200000e0000 */
        /* <DEDUP_REMOVED lines=21> */
.L_x_1319:
[----:B------:R-:W-:Y:S01]  /*0820*/  UISETP.NE.AND UP0, UPT, UR9, URZ, UPT ;  /* 0x0000003f0900728c */ /* 0x000fe2000bf05270 */
[----:B------:R-:W-:Y:S01]  /*0830*/  NOP ;  /* 0x0000000000007918 */ /* 0x000fe20000000000 */
[----:B------:R-:W-:Y:S01]  /*0840*/  UMOV UR43, 0x1 ;  /* 0x00000001002b7882 */ /* 0x000fe20000000000 */
[----:B------:R-:W-:Y:S01]  /*0850*/  ULDC.64 UR54, c[0x0][0x208] ;  /* 0x0000820000367ab9 */ /* 0x000fe20000000a00 */
[----:B------:R-:W-:Y:S01]  /*0860*/  USEL UR43, UR43, 0x2, !UP0 ;  /* 0x000000022b2b7887 */ /* 0x000fe2000c000000 */
[----:B0-234-:R-:W-:Y:S01]  /*0870*/  BAR.SYNC.DEFER_BLOCKING 0x0 ;  /* 0x0000000000007b1d */ /* 0x01dfe20000010000 */
[----:B------:R-:W-:-:S13]  /*0880*/  PLOP3.LUT P0, PT, PT, PT, UP0, 0x80, 0x0 ;  /* 0x000000000000781c */ /* 0x000fda0003f0f008 */
[----:B------:R-:W-:Y:S05]  /*0890*/  @!P0 BRA `(.L_x_1320) ;  /* 0x0000011400a08947 */ /* 0x000fea0003800000 */
.L_x_1321:
[----:B------:R-:W-:-:S08]  /*08a0*/  NOP ;  /* 0x0000000000007918 */ /* 0x000fd00000000000 */
[----:B------:R-:W0:Y:S02]  /*08b0*/  USETMAXREG.TRY_ALLOC.CTAPOOL UP0, 0xe8 ;  /* 0x000000e8000079c8 */ /* 0x000e240008000600 */
[----:B0-----:R-:W-:-:S13]  /*08c0*/  PLOP3.LUT P0, PT, PT, PT, UP0, 0x80, 0x0 ;  /* 0x000000000000781c */ /* 0x001fda0003f0f008 */
[----:B------:R-:W-:Y:S05]  /*08d0*/  @!P0 BRA `(.L_x_1321) ;  /* 0xfffffffc00f08947 */ /* 0x000fea000383ffff */
[----:B------:R-:W0:Y:S01]  /*08e0*/  S2R R2, SR_TID.X ;  /* 0x0000000000027919 */ /* 0x000e220000002100 */
[----:B-1----:R-:W1:Y:S01]  /*08f0*/  S2UR UR5, SR_CgaCtaId ;  /* 0x00000000000579c3 */ /* 0x002e620000008800 */
        /* <DEDUP_REMOVED lines=19> */
[----:B------:R-:W-:Y:S01]  /*0a30*/  R2UR UR5, R5 ;  /* 0x00000000050572ca */ /* 0x000fe200000e0000 */
[----:B------:R-:W-:Y:S01]  /*0a40*/  UMOV UR46, URZ ;  /* 0x0000003f002e7c82 */ /* 0x000fe20008000000 */
[CC--:B------:R-:W-:Y:S02]  /*0a50*/  LEA.HI R3, R0.reuse, R191.reuse, RZ, 0x7 ;  /* 0x000000bf00037211 */ /* 0x0c0fe400078f38ff */
[----:B------:R-:W-:-:S02]  /*0a60*/  LEA.HI R4, R0, R191, RZ, 0x5 ;  /* 0x000000bf00047211 */ /* 0x000fc400078f28ff */
[----:B------:R-:W-:Y:S02]  /*0a70*/  LOP3.LUT R2, R3, 0xffffff80, RZ, 0xc0, !PT ;  /* 0xffffff8003027812 */ /* 0x000fe400078ec0ff */
[----:B------:R-:W-:Y:S01]  /*0a80*/  SHF.R.S32.HI R186, RZ, 0x7, R3 ;  /* 0x00000007ffba7819 */ /* 0x000fe20000011403 */
[----:B------:R-:W-:Y:S02]  /*0a90*/  IMAD.SHL.U32 R6, R4, 0x20, RZ ;  /* 0x0000002004067824 */ /* 0x000fe400078e00ff */
[----:B------:R-:W-:Y:S01]  /*0aa0*/  IMAD.IADD R185, R191, 0x1, -R2 ;  /* 0x00000001bfb97824 */ /* 0x000fe200078e0a02 */
[----:B------:R-:W-:Y:S02]  /*0ab0*/  LEA.HI R2, R0, R191, RZ, 0x4 ;  /* 0x000000bf00027211 */ /* 0x000fe400078f20ff */
[----:B------:R-:W-:Y:S02]  /*0ac0*/  LOP3.LUT R7, R6, 0xfffffc00, RZ, 0xc0, !PT ;  /* 0xfffffc0006077812 */ /* 0x000fe400078ec0ff */
[----:B------:R-:W-:-:S02]  /*0ad0*/  SHF.R.S32.HI R8, RZ, 0x1f, R185 ;  /* 0x0000001fff087819 */ /* 0x000fc400000114b9 */
[----:B------:R-:W-:Y:S02]  /*0ae0*/  LEA.HI R6, R0, R191, RZ, 0x2 ;  /* 0x000000bf00067211 */ /* 0x000fe400078f10ff */
[----:B------:R-:W-:Y:S02]  /*0af0*/  LEA.HI R9, R8, R185, RZ, 0x2 ;  /* 0x000000b908097211 */ /* 0x000fe400078f10ff */
[----:B------:R-:W-:Y:S02]  /*0b00*/  SHF.R.S32.HI R5, RZ, 0x4, R2 ;  /* 0x00000004ff057819 */ /* 0x000fe40000011402 */
[--C-:B------:R-:W-:Y:S02]  /*0b10*/  SHF.R.S32.HI R10, RZ, 0x2, R9.reuse ;  /* 0x00000002ff0a7819 */ /* 0x100fe40000011409 */
[----:B------:R-:W-:Y:S02]  /*0b20*/  SHF.R.S32.HI R11, RZ, 0x1f, R9 ;  /* 0x0000001fff0b7819 */ /* 0x000fe40000011409 */
[----:B------:R-:W-:-:S02]  /*0b30*/  LOP3.LUT R4, R2, 0x3fffff0, RZ, 0xc0, !PT ;  /* 0x03fffff002047812 */ /* 0x000fc400078ec0ff */
[----:B------:R-:W-:Y:S02]  /*0b40*/  LOP3.LUT R6, R6, 0xfffffffc, RZ, 0xc0, !PT ;  /* 0xfffffffc06067812 */ /* 0x000fe400078ec0ff */
[----:B------:R-:W-:Y:S01]  /*0b50*/  LEA.HI R0, R0, R191, RZ, 0x3 ;  /* 0x000000bf00007211 */ /* 0x000fe200078f18ff */
[----:B------:R-:W-:Y:S01]  /*0b60*/  IMAD.IADD R4, R191, 0x1, -R4 ;  /* 0x00000001bf047824 */ /* 0x000fe200078e0a04 */
[----:B------:R-:W-:Y:S01]  /*0b70*/  LEA.HI R11, R11, R10, RZ, 0x3 ;  /* 0x0000000a0b0b7211 */ /* 0x000fe200078f18ff */
[----:B------:R-:W-:Y:S01]  /*0b80*/  IMAD.IADD R6, R191, 0x1, -R6 ;  /* 0x00000001bf067824 */ /* 0x000fe200078e0a06 */
[----:B------:R-:W-:Y:S01]  /*0b90*/  LEA.HI R2, R2, R5, RZ, 0x1 ;  /* 0x0000000502027211 */ /* 0x000fe200078f08ff */
[----:B------:R-:W-:Y:S01]  /*0ba0*/  IMAD R7, R4, 0x40, R7 ;  /* 0x0000004004077824 */ /* 0x000fe200078e0207 */
[----:B------:R-:W-:Y:S02]  /*0bb0*/  LOP3.LUT R22, R0, 0xfffffff8, RZ, 0xc0, !PT ;  /* 0xfffffff800167812 */ /* 0x000fe400078ec0ff */
[----:B------:R-:W-:-:S02]  /*0bc0*/  LOP3.LUT R11, R11, 0xfffffff8, RZ, 0xc0, !PT ;  /* 0xfffffff80b0b7812 */ /* 0x000fc400078ec0ff */
[----:B------:R-:W-:Y:S01]  /*0bd0*/  LEA.HI R8, R8, R185, RZ, 0x5 ;  /* 0x000000b908087211 */ /* 0x000fe200078f28ff */
[----:B------:R-:W-:Y:S01]  /*0be0*/  IMAD.IADD R22, R191, 0x1, -R22 ;  /* 0x00000001bf167824 */ /* 0x000fe200078e0a16 */
[----:B------:R-:W-:Y:S01]  /*0bf0*/  LEA.HI R3, R3, R186, RZ, 0x1 ;  /* 0x000000ba03037211 */ /* 0x000fe200078f08ff */
[----:B------:R-:W-:Y:S01]  /*0c00*/  IMAD.IADD R11, R10, 0x1, -R11 ;  /* 0x000000010a0b7824 */ /* 0x000fe200078e0a0b */
[----:B------:R-:W-:Y:S01]  /*0c10*/  LOP3.LUT R2, R2, 0x1ffffffe, RZ, 0xc0, !PT ;  /* 0x1ffffffe02027812 */ /* 0x000fe200078ec0ff */
[----:B------:R-:W-:Y:S01]  /*0c20*/  IMAD.SHL.U32 R18, R22, 0x8, RZ ;  /* 0x0000000816127824 */ /* 0x000fe200078e00ff */
[----:B------:R-:W-:Y:S02]  /*0c30*/  SHF.R.S32.HI R8, RZ, 0x5, R8 ;  /* 0x00000005ff087819 */ /* 0x000fe40000011408 */
[----:B------:R-:W-:Y:S01]  /*0c40*/  LEA.HI R4, R6, R6, RZ, 0x1 ;  /* 0x0000000606047211 */ /* 0x000fe200078f08ff */
[----:B------:R-:W-:Y:S01]  /*0c50*/  IMAD.IADD R2, R5, 0x1, -R2 ;  /* 0x0000000105027824 */ /* 0x000fe200078e0a02 */
[----:B------:R-:W-:Y:S01]  /*0c60*/  LOP3.LUT R3, R3, 0x3fffffe, RZ, 0xc0, !PT ;  /* 0x03fffffe03037812 */ /* 0x000fe200078ec0ff */
[----:B------:R-:W-:Y:S01]  /*0c70*/  IMAD R8, R8, 0x10, R11 ;  /* 0x0000001008087824 */ /* 0x000fe200078e020b */
[----:B------:R-:W-:Y:S01]  /*0c80*/  LOP3.LUT R5, R4, 0x1ffffffe, RZ, 0xc0, !PT ;  /* 0x1ffffffe04057812 */ /* 0x000fe200078ec0ff */
[----:B------:R-:W-:Y:S01]  /*0c90*/  VIADD R19, R18, 0x40 ;  /* 0x0000004012137836 */ /* 0x000fe20000000000 */
[----:B------:R-:W-:Y:S01]  /*0ca0*/  LOP3.LUT R16, R9, 0x7ffffffc, RZ, 0xc0, !PT ;  /* 0x7ffffffc09107812 */ /* 0x000fe200078ec0ff */
[----:B------:R-:W-:Y:S01]  /*0cb0*/  IMAD.IADD R3, R186, 0x1, -R3 ;  /* 0x00000001ba037824 */ /* 0x000fe200078e0a03 */
[----:B------:R-:W-:Y:S01]  /*0cc0*/  SHF.R.S32.HI R184, RZ, 0x3, R0 ;  /* 0x00000003ffb87819 */ /* 0x000fe20000011400 */
[----:B------:R-:W-:Y:S01]  /*0cd0*/  IMAD.IADD R6, R6, 0x1, -R5 ;  /* 0x0000000106067824 */ /* 0x000fe200078e0a05 */
[----:B------:R-:W-:Y:S01]  /*0ce0*/  SHF.R.S32.HI R190, RZ, 0x1f, R18 ;  /* 0x0000001fffbe7819 */ /* 0x000fe20000011412 */
[----:B------:R-:W-:Y:S01]  /*0cf0*/  IMAD R187, R3, 0x40, R8 ;  /* 0x0000004003bb7824 */ /* 0x000fe200078e0208 */
[----:B------:R-:W-:Y:S01]  /*0d00*/  SHF.R.S32.HI R189, RZ, 0x1f, R19 ;  /* 0x0000001fffbd7819 */ /* 0x000fe20000011413 */
[----:B------:R-:W-:-:S02]  /*0d10*/  IMAD R188, R2, 0x8, R7 ;  /* 0x0000000802bc7824 */ /* 0x000fc400078e0207 */
[----:B------:R-:W-:Y:S02]  /*0d20*/  IMAD.IADD R16, R185, 0x1, -R16 ;  /* 0x00000001b9107824 */ /* 0x000fe400078e0a10 */
[----:B------:R-:W-:-:S07]  /*0d30*/  IMAD R17, R6, 0x8, R187 ;  /* 0x0000000806117824 */ /* 0x000fce00078e02bb */
.L_x_1429:
[----:B------:R-:W-:Y:S01]  /*0d40*/  ULDC.64 UR8, c[0x0][0xa28] ;  /* 0x00028a0000087ab9 */ /* 0x000fe20000000a00 */
[----:B------:R-:W-:Y:S01]  /*0d50*/  ULDC UR4, c[0x0][0x424] ;  /* 0x0001090000047ab9 */ /* 0x000fe20000000800 */
[----:B------:R-:W-:-:S04]  /*0d60*/  UISETP.NE.U32.AND UP0, UPT, UR8, URZ, UPT ;  /* 0x0000003f0800728c */ /* 0x000fc8000bf05070 */
[----:B------:R-:W-:-:S03]  /*0d70*/  UISETP.NE.AND.EX UP0, UPT, UR9, URZ, UPT, UP0 ;  /* 0x0000003f0900728c */ /* 0x000fc6000bf05300 */
[----:B------:R-:W-:Y:S02]  /*0d80*/  ULDC.64 UR8, c[0x0][0xa18] ;  /* 0x0002860000087ab9 */ /* 0x000fe40000000a00 */
[----:B------:R-:W-:Y:S01]  /*0d90*/  UISETP.NE.U32.AND UP1, UPT, UR8, URZ, UPT ;  /* 0x0000003f0800728c */ /* 0x000fe2000bf25070 */
[----:B------:R-:W-:-:S03]  /*0da0*/  PLOP3.LUT P0, PT, PT, PT, UP0, 0x80, 0x0 ;  /* 0x000000000000781c */ /* 0x000fc60003f0f008 */
[----:B------:R-:W-:-:S03]  /*0db0*/  UISETP.NE.AND.EX UP1, UPT, UR9, URZ, UPT, UP1 ;  /* 0x0000003f0900728c */ /* 0x000fc6000bf25310 */
[----:B------:R-:W-:Y:S02]  /*0dc0*/  @UP0 ULDC.64 UR8, c[0x0][0xa28] ;  /* 0x00028a0000080ab9 */ /* 0x000fe40000000a00 */
[----:B------:R-:W-:Y:S01]  /*0dd0*/  @UP0 UIMAD.WIDE UR8, UR6, 0x4, UR8 ;  /* 0x00000004060808a5 */ /* 0x000fe2000f8e0208 */
[----:B------:R-:W-:-:S05]  /*0de0*/  PLOP3.LUT P2, PT, PT, PT, UP1, 0x80, 0x0 ;  /* 0x000000000000781c */ /* 0x000fca0003f4f018 */
[----:B------:R-:W-:Y:S01]  /*0df0*/  @UP1 ULDC.64 UR10, c[0x0][0xa18] ;  /* 0x00028600000a1ab9 */ /* 0x000fe20000000a00 */
[----:B012---:R-:W-:Y:S02]  /*0e00*/  IMAD.U32 R2, RZ, RZ, UR8 ;  /* 0x00000008ff027e24 */ /* 0x007fe4000f8e00ff */
[----:B------:R-:W-:Y:S01]  /*0e10*/  IMAD.U32 R3, RZ, RZ, UR9 ;  /* 0x00000009ff037e24 */ /* 0x000fe2000f8e00ff */
[----:B------:R-:W-:-:S04]  /*0e20*/  @UP1 UIMAD.WIDE UR8, UR6, 0x4, UR10 ;  /* 0x00000004060818a5 */ /* 0x000fc8000f8e020a */
[----:B------:R-:W2:Y:S02]  /*0e30*/  @P0 LDG.E R2, desc[UR54][R2.64] ;  /* 0x0000003602020981 */ /* 0x000ea4000c1e1900 */
[----:B------:R-:W-:Y:S02]  /*0e40*/  IMAD.U32 R4, RZ, RZ, UR8 ;  /* 0x00000008ff047e24 */ /* 0x000fe4000f8e00ff */
[----:B------:R-:W-:Y:S01]  /*0e50*/  IMAD.U32 R5, RZ, RZ, UR9 ;  /* 0x00000009ff057e24 */ /* 0x000fe2000f8e00ff */
[----:B------:R-:W-:-:S04]  /*0e60*/  ULDC.64 UR8, c[0x0][0x418] ;  /* 0x0001060000087ab9 */ /* 0x000fc80000000a00 */
[----:B---3--:R-:W3:Y:S01]  /*0e70*/  @P2 LDG.E R4, desc[UR54][R4.64] ;  /* 0x0000003604042981 */ /* 0x008ee2000c1e1900 */
[----:B------:R-:W-:Y:S01]  /*0e80*/  UISETP.NE.U32.AND UP0, UPT, UR8, URZ, UPT ;  /* 0x0000003f0800728c */ /* 0x000fe2000bf05070 */
[----:B------:R-:W-:Y:S01]  /*0e90*/  UMOV UR38, URZ ;  /* 0x0000003f00267c82 */ /* 0x000fe20008000000 */
[----:B------:R-:W-:Y:S02]  /*0ea0*/  UMOV UR42, UR7 ;  /* 0x00000007002a7c82 */ /* 0x000fe40008000000 */
[----:B------:R-:W-:-:S03]  /*0eb0*/  UISETP.NE.AND.EX UP0, UPT, UR9, URZ, UPT, UP0 ;  /* 0x0000003f0900728c */ /* 0x000fc6000bf05300 */
[----:B------:R-:W-:Y:S01]  /*0ec0*/  ULDC.64 UR8, c[0x0][0xa20] ;  /* 0x0002880000087ab9 */ /* 0x000fe20000000a00 */
[----:B------:R-:W-:Y:S01]  /*0ed0*/  USEL UR4, UR4, 0x1, UP0 ;  /* 0x0000000104047887 */ /* 0x000fe20008000000 */
[----:B------:R-:W-:Y:S01]  /*0ee0*/  ISETP.NE.U32.AND P1, PT, RZ, UR8, PT ;  /* 0x00000008ff007c0c */ /* 0x000fe2000bf25070 */
[----:B------:R-:W-:Y:S02]  /*0ef0*/  ULDC UR8, c[0x0][0x2f0] ;  /* 0x0000bc0000087ab9 */ /* 0x000fe40000000800 */
[----:B------:R-:W-:Y:S01]  /*0f00*/  UIMAD UR4, UR4, UR8, URZ ;  /* 0x00000008040472a4 */ /* 0x000fe2000f8e023f */
[----:B------:R-:W-:Y:S02]  /*0f10*/  ISETP.NE.AND.EX P1, PT, RZ, UR9, PT, P1 ;  /* 0x00000009ff007c0c */ /* 0x000fe4000bf25310 */
[----:B--2---:R-:W-:Y:S02]  /*0f20*/  @P0 R2UR UR38, R2 ;  /* 0x00000000022602ca */ /* 0x004fe400000e0000 */
[----:B---3--:R-:W-:Y:S01]  /*0f30*/  @P2 R2UR UR45, R4 ;  /* 0x00000000042d22ca */ /* 0x008fe200000e0000 */
[----:B----4-:R-:W-:-:S14]  /*0f40*/  @P2 BRA `(.L_x_1322) ;  /* 0x0000000000382947 */ /* 0x010fdc0003800000 */
[----:B------:R-:W-:Y:S01]  /*0f50*/  ULDC.64 UR8, c[0x0][0xa00] ;  /* 0x0002800000087ab9 */ /* 0x000fe20000000a00 */
[----:B------:R-:W-:Y:S01]  /*0f60*/  ULDC UR45, c[0x0][0x288] ;  /* 0x0000a200002d7ab9 */ /* 0x000fe20000000800 */
[----:B------:R-:W-:-:S04]  /*0f70*/  ISETP.NE.U32.AND P0, PT, RZ, UR8, PT ;  /* 0x00000008ff007c0c */ /* 0x000fc8000bf05070 */
[----:B------:R-:W-:-:S13]  /*0f80*/  ISETP.NE.AND.EX P0, PT, RZ, UR9, PT, P0 ;  /* 0x00000009ff007c0c */ /* 0x000fda000bf05300 */
[----:B------:R-:W-:Y:S05]  /*0f90*/  @!P0 BRA `(.L_x_1322) ;  /* 0x0000000000248947 */ /* 0x000fea0003800000 */
[----:B------:R-:W-:Y:S02]  /*0fa0*/  ULDC.64 UR8, c[0x0][0xa00] ;  /* 0x0002800000087ab9 */ /* 0x000fe40000000a00 */
[----:B------:R-:W-:-:S06]  /*0fb0*/  UIMAD.WIDE UR8, UR6, 0x4, UR8 ;  /* 0x00000004060878a5 */ /* 0x000fcc000f8e0208 */
[----:B------:R-:W-:Y:S02]  /*0fc0*/  IMAD.U32 R2, RZ, RZ, UR8 ;  /* 0x00000008ff027e24 */ /* 0x000fe4000f8e00ff */
[----:B------:R-:W-:-:S05]  /*0fd0*/  IMAD.U32 R3, RZ, RZ, UR9 ;  /* 0x00000009ff037e24 */ /* 0x000fca000f8e00ff */
[----:B------:R-:W2:Y:S04]  /*0fe0*/  LDG.E R4, desc[UR54][R2.64] ;  /* 0x0000003602047981 */ /* 0x000ea8000c1e1900 */
[----:B------:R-:W3:Y:S01]  /*0ff0*/  LDG.E R0, desc[UR54][R2.64+0x4] ;  /* 0x0000043602007981 */ /* 0x000ee2000c1e1900 */
[----:B--2---:R-:W-:Y:S02]  /*1000*/  R2UR UR45, R4 ;  /* 0x00000000042d72ca */ /* 0x004fe400000e0000 */
[----:B---3--:R-:W-:-:S13]  /*1010*/  R2UR UR7, R0 ;  /* 0x00000000000772ca */ /* 0x008fda00000e0000 */
[----:B------:R-:W-:-:S12]  /*1020*/  UIADD3 UR45, -UR45, UR7, URZ ;  /* 0x000000072d2d7290 */ /* 0x000fd8000fffe13f */
.L_x_1322:
[----:B------:R-:W-:Y:S01]  /*1030*/  UMOV UR36, UR6 ;  /* 0x0000000600247c82 */ /* 0x000fe20008000000 */
[----:B------:R-:W-:Y:S05]  /*1040*/  @!P1 BRA `(.L_x_1323) ;  /* 0x00000000001c9947 */ /* 0x000fea0003800000 */
[----:B------:R-:W-:Y:S02]  /*1050*/  ULDC.64 UR8, c[0x0][0xa20] ;  /* 0x0002880000087ab9 */ /* 0x000fe40000000a00 */
[----:B------:R-:W-:-:S06]  /*1060*/  UIMAD.WIDE UR6, UR6, 0x4, UR8 ;  /* 0x00000004060678a5 */ /* 0x000fcc000f8e0208 */
[----:B------:R-:W-:Y:S02]  /*1070*/  IMAD.U32 R2, RZ, RZ, UR6 ;  /* 0x00000006ff027e24 */ /* 0x000fe4000f8e00ff */
[----:B------:R-:W-:-:S05]  /*1080*/  IMAD.U32 R3, RZ, RZ, UR7 ;  /* 0x00000007ff037e24 */ /* 0x000fca000f8e00ff */
[----:B------:R-:W2:Y:S02]  /*1090*/  LDG.E R2, desc[UR54][R2.64] ;  /* 0x0000003602027981 */ /* 0x000ea4000c1e1900 */
[----:B--2---:R-:W-:Y:S01]  /*10a0*/  R2UR UR4, R2 ;  /* 0x00000000020472ca */ /* 0x004fe200000e0000 */
[----:B------:R-:W-:-:S14]  /*10b0*/  BRA `(.L_x_1324) ;  /* 0x0000000000347947 */ /* 0x000fdc0003800000 */
.L_x_1323:
[----:B------:R-:W-:Y:S02]  /*10c0*/  ULDC.64 UR8, c[0x0][0xa08] ;  /* 0x0002820000087ab9 */ /* 0x000fe40000000a00 */
        /* <DEDUP_REMOVED lines=12> */
.L_x_1324:
[----:B------:R-:W-:Y:S01]  /*1190*/  ULDC UR6, c[0x0][0x448] ;  /* 0x0001120000067ab9 */ /* 0x000fe20000000800 */
[----:B------:R-:W-:Y:S02]  /*11a0*/  USHF.L.U32 UR37, UR5, 0x7, URZ ;  /* 0x0000000705257899 */ /* 0x000fe4000800063f */
[----:B------:R-:W-:Y:S02]  /*11b0*/  UISETP.NE.AND UP0, UPT, UR6, 0x1, UPT ;  /* 0x000000010600788c */ /* 0x000fe4000bf05270 */
[----:B------:R-:W-:Y:S02]  /*11c0*/  UIADD3 UR8, UR37, 0x7f, URZ ;  /* 0x0000007f25087890 */ /* 0x000fe4000fffe03f */
[----:B------:R-:W-:Y:S02]  /*11d0*/  UIADD3 UR38, -UR38, UR4, URZ ;  /* 0x0000000426267290 */ /* 0x000fe4000fffe13f */
[----:B------:R-:W-:Y:S01]  /*11e0*/  UP2UR UR51, UPR, URZ, 0x1 ;  /* 0x000000013f337883 */ /* 0x000fe20008000000 */
[----:B------:R-:W-:Y:S01]  /*11f0*/  ULDC.64 UR4, c[0x0][0x9e0] ;  /* 0x0002780000047ab9 */ /* 0x000fe20000000a00 */
[----:B------:R-:W-:-:S03]  /*1200*/  UIADD3 UR9, UR38, 0x1, -UR45 ;  /* 0x0000000126097890 */ /* 0x000fc6000fffe82d */
[----:B------:R-:W-:Y:S01]  /*1210*/  @UP0 ULDC UR6, c[0x0][0x44c] ;  /* 0x0001130000060ab9 */ /* 0x000fe20000000800 */
[----:B------:R-:W-:Y:S01]  /*1220*/  @UP0 ULDC UR10, c[0x0][0x450] ;  /* 0x00011400000a0ab9 */ /* 0x000fe20000000800 */
[----:B------:R-:W-:-:S04]  /*1230*/  UIMAD.WIDE.U32 UR6, UR8, UR6, URZ ;  /* 0x00000006080672a5 */ /* 0x000fc8000f8e003f */
[----:B------:R-:W-:Y:S02]  /*1240*/  @UP0 USHF.R.U32.HI UR8, URZ, UR10, UR7 ;  /* 0x0000000a3f080299 */ /* 0x000fe40008011607 */
[----:B------:R-:W-:Y:S02]  /*1250*/  UISETP.GE.AND UP0, UPT, UR5, 0x1, UPT ;  /* 0x000000010500788c */ /* 0x000fe4000bf06270 */
[----:B------:R-:W-:Y:S02]  /*1260*/  UIADD3 UR8, UR9, UR8, URZ ;  /* 0x0000000809087290 */ /* 0x000fe4000fffe03f */
[----:B------:R-:W-:Y:S02]  /*1270*/  UP2UR UR50, UPR, URZ, 0x1 ;  /* 0x000000013f327883 */ /* 0x000fe40008000000 */
[----:B------:R-:W-:Y:S01]  /*1280*/  PLOP3.LUT P0, PT, PT, PT, UP0, 0x40, 0x0 ;  /* 0x000000000000781c */ /* 0x000fe20003f0e808 */
[----:B------:R-:W-:-:S06]  /*1290*/  UIADD3 UR4, UR8, UR4, URZ ;  /* 0x0000000408047290 */ /* 0x000fcc000fffe03f */
[----:B------:R-:W-:-:S06]  /*12a0*/  IMAD.U32 R0, RZ, RZ, UR4 ;  /* 0x00000004ff007e24 */ /* 0x000fcc000f8e00ff */
[----:B------:R-:W-:Y:S05]  /*12b0*/  @P0 BRA `(.L_x_1325) ;  /* 0x0000000000400947 */ /* 0x000fea0003800000 */
        /* <DEDUP_REMOVED lines=10> */
.L_x_1326:
[----:B------:R-:W-:-:S11]  /*1360*/  UISETP.NE.AND UP0, UPT, UR5, 0x1, UPT ;  /* 0x000000010500788c */ /* 0x000fd6000bf05270 */
[----:B------:R-:W-:Y:S02]  /*1370*/  @UP0 ULDC.64 UR8, c[0x0][0x9e8] ;  /* 0x00027a0000080ab9 */ /* 0x000fe40000000a00 */
[----:B------:R-:W-:-:S04]  /*1380*/  UIMAD.WIDE.U32 UR6, UR4, UR8, URZ ;  /* 0x00000008040672a5 */ /* 0x000fc8000f8e003f */
[----:B------:R-:W-:-:S12]  /*1390*/  @UP0 USHF.R.U32.HI UR4, URZ, UR9, UR7 ;  /* 0x000000093f040299 */ /* 0x000fd80008011607 */
.L_x_1327:
[----:B------:R-:W-:-:S06]  /*13a0*/  UIMAD UR4, UR4, UR5, UR5 ;  /* 0x00000005040472a4 */ /* 0x000fcc000f8e0205 */
[----:B------:R-:W-:-:S07]  /*13b0*/  VIMNMX R0, R0, UR4, PT ;  /* 0x0000000400007c48 */ /* 0x000fce000bfe0100 */
.L_x_1325:
[----:B------:R-:W-:Y:S01]  /*13c0*/  UISETP.NE.AND UP0, UPT, UR51, URZ, UPT ;  /* 0x0000003f3300728c */ /* 0x000fe2000bf05270 */
[----:B------:R-:W-:Y:S01]  /*13d0*/  VIADD R0, R0, 0x7f ;  /* 0x0000007f00007836 */ /* 0x000fe20000000000 */
[----:B------:R-:W-:Y:S01]  /*13e0*/  UMOV UR9, UR37 ;  /* 0x0000002500097c82 */ /* 0x000fe20008000000 */
[----:B------:R-:W-:Y:S02]  /*13f0*/  UIADD3 UR4, UR38, 0x7f, URZ ;  /* 0x0000007f26047890 */ /* 0x000fe4000fffe03f */
[----:B------:R-:W-:Y:S01]  /*1400*/  UIADD3 UR53, UR38, -UR45, URZ ;  /* 0x8000002d26357290 */ /* 0x000fe2000fffe03f */
        /* <DEDUP_REMOVED lines=27> */
.L_x_1329:
[----:B------:R-:W-:-:S11]  /*15c0*/  UISETP.NE.AND UP0, UPT, UR5, 0x1, UPT ;  /* 0x000000010500788c */ /* 0x000fd6000bf05270 */
[----:B------:R-:W-:Y:S02]  /*15d0*/  @UP0 ULDC.64 UR10, c[0x0][0x9e8] ;  /* 0x00027a00000a0ab9 */ /* 0x000fe40000000a00 */
[----:B------:R-:W-:-:S04]  /*15e0*/  UIMAD.WIDE.U32 UR6, UR4, UR10, URZ ;  /* 0x0000000a040672a5 */ /* 0x000fc8000f8e003f */
[----:B------:R-:W-:-:S12]  /*15f0*/  @UP0 USHF.R.U32.HI UR4, URZ, UR11, UR7 ;  /* 0x0000000b3f040299 */ /* 0x000fd80008011607 */
.L_x_1330:
[----:B------:R-:W-:-:S04]  /*1600*/  UIMAD UR4, UR4, UR5, URZ ;  /* 0x00000005040472a4 */ /* 0x000fc8000f8e023f */
[----:B------:R-:W-:-:S04]  /*1610*/  UISETP.LT.AND UP0, UPT, UR9, UR4, UPT ;  /* 0x000000040900728c */ /* 0x000fc8000bf01270 */
[----:B------:R-:W-:-:S12]  /*1620*/  USEL UR9, UR9, UR4, !UP0 ;  /* 0x0000000409097287 */ /* 0x000fd8000c000000 */
.L_x_1328:
        /* <DEDUP_REMOVED lines=40> */
[----:B------:R-:W-:Y:S02]  /*18b0*/  IMAD.MOV.U32 R89, RZ, RZ, RZ ;  /* 0x000000ffff597224 */ /* 0x000fe400078e00ff */
        /* <DEDUP_REMOVED lines=33> */
.L_x_1332:
        /* <DEDUP_REMOVED lines=9> */
.L_x_1524:
[----:B------:R-:W-:Y:S05]  /*1b60*/  @!P0 BRA `(.L_x_1334) ;  /* 0x0000000000048947 */ /* 0x000fea0003800000 */
[----:B------:R-:W-:Y:S01]  /*1b70*/  BPT.TRAP 0x1 ;  /* 0x000000040000795c */ /* 0x000fe20000300000 */
.L_x_1334:
[----:B------:R-:W-:Y:S02]  /*1b80*/  IMAD.U32 R9, RZ, RZ, UR46 ;  /* 0x0000002eff097e24 */ /* 0x000fe4000f8e00ff */
[----:B0-----:R-:W-:-:S03]  /*1b90*/  IMAD.U32 R0, RZ, RZ, UR47 ;  /* 0x0000002fff007e24 */ /* 0x001fc6000f8e00ff */
[----:B------:R-:W-:Y:S02]  /*1ba0*/  LEA R9, R9, UR41, 0x3 ;  /* 0x0000002909097c11 */ /* 0x000fe4000f8e18ff */
[----:B------:R-:W-:-:S04]  /*1bb0*/  SHF.L.U32 R0, R0, 0x1f, RZ ;  /* 0x0000001f00007819 */ /* 0x000fc800000006ff */
[----:B------:R0:W1:Y:S01]  /*1bc0*/  SYNCS.PHASECHK.TRANS64.TRYWAIT P1, [R9+URZ+0x28830], R0 ;  /* 0x02883000090075a7 */ /* 0x000062000802017f */
[----:B------:R-:W-:Y:S05]  /*1bd0*/  @!P0 BRA `(.L_x_1335) ;  /* 0x0000000000048947 */ /* 0x000fea0003800000 */
[----:B------:R-:W-:Y:S01]  /*1be0*/  BPT.TRAP 0x1 ;  /* 0x000000040000795c */ /* 0x000fe20000300000 */
.L_x_1335:
[----:B-1----:R-:W-:Y:S05]  /*1bf0*/  @P1 BRA `(.L_x_1336) ;  /* 0x0000000000081947 */ /* 0x002fea0003800000 */
[----:B------:R-:W1:Y:S02]  /*1c00*/  SYNCS.PHASECHK.TRANS64.TRYWAIT P1, [R9+URZ+0x28830], R0 ;  /* 0x02883000090075a7 */ /* 0x000e64000802017f */
[----:B-1----:R-:W-:Y:S05]  /*1c10*/  @!P1 BRA `(.L_x_1337) ;  /* 0x0000015c00fc9947 */ /* 0x002fea0003800000 */
.L_x_1336:
        /* <DEDUP_REMOVED lines=63> */
.L_x_1338:
[----:B------:R-:W-:Y:S01]  /*2010*/  UISETP.NE.AND UP1, UPT, UR51, URZ, UPT ;  /* 0x0000003f3300728c */ /* 0x000fe2000bf25270 */
[----:B------:R-:W-:Y:S01]  /*2020*/  R2UR UR6, R9 ;  /* 0x00000000090672ca */ /* 0x000fe200000e0000 */
[----:B------:R-:W-:Y:S01]  /*2030*/  ULDC UR7, c[0x0][0x9d8] ;  /* 0x0002760000077ab9 */ /* 0x000fe20000000800 */
[----:B01----:R-:W-:Y:S02]  /*2040*/  IMAD.MOV.U32 R9, RZ, RZ, -0x80 ;  /* 0xffffff80ff097424 */ /* 0x003fe400078e00ff */
[----:B------:R-:W-:Y:S01]  /*2050*/  FMUL.FTZ R41, R41, UR7 ;  /* 0x0000000729297c20 */ /* 0x000fe20008410000 */
[----:B------:R-:W-:Y:S01]  /*2060*/  FMUL.FTZ R56, R56, UR7 ;  /* 0x0000000738387c20 */ /* 0x000fe20008410000 */
[----:B------:R-:W-:Y:S01]  /*2070*/  PLOP3.LUT P1, PT, PT, PT, UP1, 0x80, 0x0 ;  /* 0x000000000000781c */ /* 0x000fe20003f2f018 */
[----:B------:R-:W-:Y:S01]  /*2080*/  FMUL.FTZ R14, R34, UR7 ;  /* 0x00000007220e7c20 */ /* 0x000fe20008410000 */
[----:B------:R-:W-:Y:S01]  /*2090*/  PLOP3.LUT P2, PT, PT, PT, UP1, 0x80, 0x0 ;  /* 0x000000000000781c */ /* 0x000fe20003f4f018 */
[----:B------:R0:W1:Y:S01]  /*20a0*/  MUFU.TANH R99, R41 ;  /* 0x0000002900637308 */ /* 0x0000620000002400 */
[----:B------:R-:W-:Y:S01]  /*20b0*/  FMUL.FTZ R32, R32, UR7 ;  /* 0x0000000720207c20 */ /* 0x000fe20008410000 */
[----:B------:R-:W-:Y:S01]  /*20c0*/  @UP1 ULDC UR10, c[0x0][0x44c] ;  /* 0x00011300000a1ab9 */ /* 0x000fe20000000800 */
[----:B------:R-:W-:Y:S01]  /*20d0*/  FMUL.FTZ R36, R36, UR7 ;  /* 0x0000000724247c20 */ /* 0x000fe20008410000 */
[----:B------:R-:W-:Y:S01]  /*20e0*/  FMUL.FTZ R40, R40, UR7 ;  /* 0x0000000728287c20 */ /* 0x000fe20008410000 */
[----:B------:R-:W-:Y:S01]  /*20f0*/  FMUL.FTZ R44, R44, UR7 ;  /* 0x000000072c2c7c20 */ /* 0x000fe20008410000 */
[----:B------:R-:W-:Y:S01]  /*2100*/  FMUL.FTZ R34, R47, UR7 ;  /* 0x000000072f227c20 */ /* 0x000fe20008410000 */
[----:B------:R-:W-:Y:S01]  /*2110*/  FMUL.FTZ R48, R48, UR7 ;  /* 0x0000000730307c20 */ /* 0x000fe20008410000 */
[----:B------:R2:W3:Y:S01]  /*2120*/  MUFU.TANH R111, R56 ;  /* 0x00000038006f7308 */ /* 0x0004e20000002400 */
[----:B0-----:R-:W-:Y:S01]  /*2130*/  VIADD R41, R17, UR37 ;  /* 0x0000002511297c36 */ /* 0x001fe20008000000 */
[----:B------:R-:W-:Y:S01]  /*2140*/  UIADD3 UR6, UR6, 0x28840, URZ ;  /* 0x0002884006067890 */ /* 0x000fe2000fffe03f */
[----:B------:R-:W-:Y:S01]  /*2150*/  FMUL.FTZ R52, R52, UR7 ;  /* 0x0000000734347c20 */ /* 0x000fe20008410000 */
[----:B------:R-:W-:Y:S01]  /*2160*/  FMUL.FTZ R60, R60, UR7 ;  /* 0x000000073c3c7c20 */ /* 0x000fe20008410000 */
[----:B------:R-:W-:Y:S01]  /*2170*/  @P1 IMAD.HI.U32 R8, R41, UR10, RZ ;  /* 0x0000000a29081c27 */ /* 0x000fe2000f8e00ff */
[----:B------:R-:W-:Y:S01]  /*2180*/  @UP1 ULDC UR10, c[0x0][0x450] ;  /* 0x00011400000a1ab9 */ /* 0x000fe20000000800 */
[----:B------:R-:W-:-:S02]  /*2190*/  UISETP.NE.AND UP0, UPT, UR50, URZ, UPT ;  /* 0x0000003f3200728c */ /* 0x000fc4000bf05270 */
[----:B------:R-:W-:Y:S01]  /*21a0*/  FMUL.FTZ R10, R24, UR7 ;  /* 0x00000007180a7c20 */ /* 0x000fe20008410000 */
[----:B------:R-:W-:Y:S01]  /*21b0*/  IMAD R47, R88, R9, 0x80 ;  /* 0x00000080582f7424 */ /* 0x000fe200078e0209 */
[----:B------:R-:W-:Y:S01]  /*21c0*/  @P2 SHF.R.U32.HI R41, RZ, UR10, R8 ;  /* 0x0000000aff292c19 */ /* 0x000fe20008011608 */
[----:B------:R-:W-:Y:S01]  /*21d0*/  FMUL.FTZ R13, R28, UR7 ;  /* 0x000000071c0d7c20 */ /* 0x000fe20008410000 */
[----:B------:R0:W4:Y:S01]  /*21e0*/  MUFU.TANH R125, R32 ;  /* 0x00000020007d7308 */ /* 0x0001220000002400 */
[----:B------:R-:W-:Y:S01]  /*21f0*/  FMUL.FTZ R64, R64, UR7 ;  /* 0x0000000740407c20 */ /* 0x000fe20008410000 */
[----:B------:R-:W-:Y:S01]  /*2200*/  UPRMT UR6, UR40, 0x654, UR6 ;  /* 0x0000065428067896 */ /* 0x000fe20008000006 */
[----:B--2---:R-:W2:Y:S01]  /*2210*/  SHFL.IDX PT, R56, R41, RZ, 0x1c1f ;  /* 0x001c1fff29387589 */ /* 0x004ea200000e0000 */
[----:B------:R-:W-:Y:S01]  /*2220*/  FMUL.FTZ R0, R26, UR7 ;  /* 0x000000071a007c20 */ /* 0x000fe20008410000 */
[----:B------:R-:W-:Y:S01]  /*2230*/  FMUL.FTZ R4, R30, UR7 ;  /* 0x000000071e047c20 */ /* 0x000fe20008410000 */
[----:B------:R-:W-:Y:S01]  /*2240*/  FMUL.FTZ R24, R38, UR7 ;  /* 0x0000000726187c20 */ /* 0x000fe20008410000 */
[----:B------:R-:W-:Y:S01]  /*2250*/  FMUL.FTZ R28, R42, UR7 ;  /* 0x000000072a1c7c20 */ /* 0x000fe20008410000 */
[----:B------:R5:W1:Y:S01]  /*2260*/  MUFU.TANH R123, R36 ;  /* 0x00000024007b7308 */ /* 0x000a620000002400 */
[----:B0-----:R-:W-:Y:S01]  /*2270*/  FMUL.FTZ R32, R46, UR7 ;  /* 0x000000072e207c20 */ /* 0x001fe20008410000 */
[----:B------:R-:W-:-:S02]  /*2280*/  VIADD R15, R47, 0x1 ;  /* 0x000000012f0f7836 */ /* 0x000fc40000000000 */
[----:B------:R-:W-:Y:S01]  /*2290*/  FMUL.FTZ R11, R25, UR7 ;  /* 0x00000007190b7c20 */ /* 0x000fe20008410000 */
[----:B------:R-:W-:Y:S01]  /*22a0*/  FMUL.FTZ R3, R27, UR7 ;  /* 0x000000071b037c20 */ /* 0x000fe20008410000 */
[----:B------:R-:W-:Y:S01]  /*22b0*/  FMUL.FTZ R29, R29, UR7 ;  /* 0x000000071d1d7c20 */ /* 0x000fe20008410000 */
[----:B------:R-:W-:Y:S01]  /*22c0*/  FMUL.FTZ R12, R31, UR7 ;  /* 0x000000071f0c7c20 */ /* 0x000fe20008410000 */
[----:B------:R-:W-:Y:S01]  /*22d0*/  FMUL.FTZ R33, R33, UR7 ;  /* 0x0000000721217c20 */ /* 0x000fe20008410000 */
[----:B------:R0:W1:Y:S01]  /*22e0*/  MUFU.TANH R121, R40 ;  /* 0x0000002800797308 */ /* 0x0000620000002400 */
[----:B-----5:R-:W-:Y:S01]  /*22f0*/  FMUL.FTZ R36, R50, UR7 ;  /* 0x0000000732247c20 */ /* 0x020fe20008410000 */
[----:B------:R-:W-:Y:S01]  /*2300*/  FMUL.FTZ R20, R35, UR7 ;  /* 0x0000000723147c20 */ /* 0x000fe20008410000 */
[----:B------:R-:W-:Y:S01]  /*2310*/  FMUL.FTZ R37, R37, UR7 ;  /* 0x0000000725257c20 */ /* 0x000fe20008410000 */
[----:B------:R-:W-:Y:S01]  /*2320*/  FMUL.FTZ R26, R39, UR7 ;  /* 0x00000007271a7c20 */ /* 0x000fe20008410000 */
[----:B------:R-:W-:Y:S01]  /*2330*/  FMUL.FTZ R30, R43, UR7 ;  /* 0x000000072b1e7c20 */ /* 0x000fe20008410000 */
[----:B------:R-:W-:Y:S01]  /*2340*/  FMUL.FTZ R45, R45, UR7 ;  /* 0x000000072d2d7c20 */ /* 0x000fe20008410000 */
[----:B------:R-:W-:Y:S01]  /*2350*/  FMUL.FTZ R49, R49, UR7 ;  /* 0x0000000731317c20 */ /* 0x000fe20008410000 */
[----:B------:R5:W1:Y:S01]  /*2360*/  MUFU.TANH R119, R44 ;  /* 0x0000002c00777308 */ /* 0x000a620000002400 */
[----:B0-----:R-:W-:Y:S01]  /*2370*/  FMUL.FTZ R40, R54, UR7 ;  /* 0x0000000736287c20 */ /* 0x001fe20008410000 */
[----:B------:R-:W-:Y:S01]  /*2380*/  FMUL.FTZ R38, R51, UR7 ;  /* 0x0000000733267c20 */ /* 0x000fe20008410000 */
        /* <DEDUP_REMOVED lines=30> */
[----:B0-----:R-:W-:Y:S01]  /*2570*/  FMUL.FTZ R60, R71, UR7 ;  /* 0x00000007473c7c20 */ /* 0x001fe20008410000 */
[----:B------:R0:W1:Y:S01]  /*2580*/  MUFU.TANH R31, R64 ;  /* 0x00000040001f7308 */ /* 0x0000620000002400 */
[----:B------:R-:W-:Y:S01]  /*2590*/  FMUL.FTZ R65, R65, UR7 ;  /* 0x0000000741417c20 */ /* 0x000fe20008410000 */
[----:B------:R-:W-:Y:S01]  /*25a0*/  FMUL.FTZ R73, R73, UR7 ;  /* 0x0000000749497c20 */ /* 0x000fe20008410000 */
[----:B------:R-:W-:Y:S01]  /*25b0*/  FMUL.FTZ R77, R77, UR7 ;  /* 0x000000074d4d7c20 */ /* 0x000fe20008410000 */
[----:B------:R-:W-:Y:S01]  /*25c0*/  IMAD R21, R16, -0x2, R15 ;  /* 0xfffffffe10157824 */ /* 0x000fe200078e020f */
[----:B------:R-:W-:Y:S01]  /*25d0*/  PLOP3.LUT P1, PT, PT, PT, UP0, 0x40, 0x0 ;  /* 0x000000000000781c */ /* 0x000fe20003f2e808 */
[----:B------:R-:W-:Y:S01]  /*25e0*/  ULDC UR56, c[0x0][0x9dc] ;  /* 0x0002770000387ab9 */ /* 0x000fe20000000800 */
[----:B------:R-:W-:Y:S01]  /*25f0*/  SYNCS.ARRIVE.TRANS64.RED.A1T0 RZ, [UR6], RZ ;  /* 0x000000ffffff79a7 */ /* 0x000fe20008100406 */
[----:B------:R-:W1:Y:S01]  /*2600*/  MUFU.TANH R10, R10 ;  /* 0x0000000a000a7308 */ /* 0x000e620000002400 */
[----:B0-----:R-:W-:Y:S01]  /*2610*/  IMAD.U32 R64, RZ, RZ, UR45 ;  /* 0x0000002dff407e24 */ /* 0x001fe2000f8e00ff */
[----:B------:R-:W-:Y:S01]  /*2620*/  ULOP3.LUT UR6, URZ, UR56, URZ, 0x33, !UPT ;  /* 0x000000383f067292 */ /* 0x000fe2000f8e333f */
[----:B------:R-:W-:Y:S01]  /*2630*/  VIADD R15, R47, UR38 ;  /* 0x000000262f0f7c36 */ /* 0x000fe20008000000 */
[----:B------:R-:W-:Y:S01]  /*2640*/  ULDC UR14, c[0x0][0x9e0] ;  /* 0x00027800000e7ab9 */ /* 0x000fe20000000800 */
[----:B------:R-:W-:-:S02]  /*2650*/  LEA R66, R88, 0xffffff80, 0x7 ;  /* 0xffffff8058427811 */ /* 0x000fc400078e38ff */
[----:B------:R-:W-:Y:S01]  /*2660*/  IADD3 R21, -R64, UR38, R21 ;  /* 0x0000002640157c10 */ /* 0x000fe2000fffe115 */
[----:B------:R-:W0:Y:S01]  /*2670*/  MUFU.TANH R11, R11 ;  /* 0x0000000b000b7308 */ /* 0x000e220000002400 */
[----:B------:R-:W-:-:S03]  /*2680*/  IMAD R51, R16, -0x2, R15 ;  /* 0xfffffffe10337824 */ /* 0x000fc600078e020f */
[C---:B------:R-:W-:Y:S02]  /*2690*/  VIADD R64, R21.reuse, UR14 ;  /* 0x0000000e15407c36 */ /* 0x040fe40008000000 */
[----:B------:R-:W-:Y:S02]  /*26a0*/  VIADD R55, R21, UR6 ;  /* 0x0000000615377c36 */ /* 0x000fe40008000000 */
[----:B------:R-:W0:Y:S01]  /*26b0*/  MUFU.TANH R0, R0 ;  /* 0x0000000000007308 */ /* 0x000e220000002400 */
[----:B--2---:R-:W-:Y:S01]  /*26c0*/  VIADDMNMX R35, R56, R64, R51, PT ;  /* 0x0000004038237246 */ /* 0x004fe20003800133 */
[----:B------:R-:W-:-:S06]  /*26d0*/  IMAD.IADD R43, R55, 0x1, R56 ;  /* 0x00000001372b7824 */ /* 0x000fcc00078e0238 */
[----:B------:R-:W2:Y:S08]  /*26e0*/  MUFU.TANH R3, R3 ;  /* 0x0000000300037308 */ /* 0x000eb00000002400 */
        /* <DEDUP_REMOVED lines=49> */
[----:B------:R-:W0:Y:S01]  /*2a00*/  MUFU.TANH R8, R8 ;  /* 0x0000000800087308 */ /* 0x000e220000002400 */
[----:B-1234-:R-:W-:Y:S05]  /*2a10*/  @P1 BRA `(.L_x_1339) ;  /* 0x0000000000641947 */ /* 0x01efea0003800000 */
[----:B------:R-:W-:Y:S01]  /*2a20*/  IMAD.U32 R15, RZ, RZ, UR45 ;  /* 0x0000002dff0f7e24 */ /* 0x000fe2000f8e00ff */
[----:B------:R-:W-:Y:S04]  /*2a30*/  BSSY B0, `(.L_x_1340) ;  /* 0x0000013000007945 */ /* 0x000fe80003800000 */
[----:B------:R-:W-:-:S04]  /*2a40*/  IADD3 R15, -R15, UR38, R56 ;  /* 0x000000260f0f7c10 */ /* 0x000fc8000fffe138 */
        /* <DEDUP_REMOVED lines=11> */
.L_x_1341:
[----:B------:R-:W-:Y:S02]  /*2b00*/  ULDC UR6, c[0x0][0x9e4] ;  /* 0x0002790000067ab9 */ /* 0x000fe40000000800 */
[----:B------:R-:W-:-:S05]  /*2b10*/  IMAD.U32 R21, RZ, RZ, UR6 ;  /* 0x00000006ff157e24 */ /* 0x000fca000f8e00ff */
[----:B------:R-:W-:-:S13]  /*2b20*/  ISETP.NE.AND P1, PT, R21, 0x1, PT ;  /* 0x000000011500780c */ /* 0x000fda0003f25270 */
[----:B------:R-:W1:Y:S02]  /*2b30*/  @P1 LDC.64 R70, c[0x0][0x9e8] ;  /* 0x00027a00ff461b82 */ /* 0x000e640000000a00 */
[----:B-1----:R-:W-:-:S05]  /*2b40*/  @P1 IMAD.HI.U32 R56, R15, R70, RZ ;  /* 0x000000460f381227 */ /* 0x002fca00078e00ff */
[----:B------:R-:W-:-:S07]  /*2b50*/  @P1 SHF.R.U32.HI R15, RZ, R71, R56 ;  /* 0x00000047ff0f1219 */ /* 0x000fce0000011638 */
.L_x_1342:
[----:B------:R-:W-:Y:S05]  /*2b60*/  BSYNC B0 ;  /* 0x0000000000007941 */ /* 0x000fea0003800000 */
.L_x_1340:
[----:B------:R-:W-:-:S04]  /*2b70*/  IMAD R15, R15, R21, -R66 ;  /* 0x000000150f0f7224 */ /* 0x000fc800078e0a42 */
[----:B------:R-:W-:-:S05]  /*2b80*/  IMAD R56, R16, -0x2, R15 ;  /* 0xfffffffe10387824 */ /* 0x000fca00078e020f */
[----:B------:R-:W-:Y:S02]  /*2b90*/  VIADDMNMX R35, R56, R21, R35, PT ;  /* 0x0000001538237246 */ /* 0x000fe40003800123 */
[----:B------:R-:W-:-:S07]  /*2ba0*/  VIMNMX R43, R43, R56, !PT ;  /* 0x000000382b2b7248 */ /* 0x000fce0007fe0100 */
.L_x_1339:
[C---:B------:R-:W-:Y:S01]  /*2bb0*/  ISETP.GE.AND P2, PT, R47.reuse, 0x9, PT ;  /* 0x000000092f00780c */ /* 0x040fe20003f46270 */
[----:B------:R-:W-:Y:S01]  /*2bc0*/  UISETP.NE.AND UP0, UPT, UR50, URZ, UPT ;  /* 0x0000003f3200728c */ /* 0x000fe2000bf05270 */
[----:B------:R-:W-:Y:S02]  /*2bd0*/  ISETP.GE.AND P1, PT, R47, 0x2, PT ;  /* 0x000000022f00780c */ /* 0x000fe40003f26270 */
        /* <DEDUP_REMOVED lines=10> */
[----:B------:R-:W-:Y:S02]  /*2c80*/  ISETP.LT.OR P3, PT, R35, 0x11, P3 ;  /* 0x000000112300780c */ /* 0x000fe40001f61670 */
        /* <DEDUP_REMOVED lines=94> */
[----:B------:R-:W-:Y:S01]  /*3270*/  ISETP.GT.AND P3, PT, R43, 0x59, !P4 ;  /* 0x000000592b00780c */ /* 0x000fe20006764270 */
[----:B------:R-:W0:Y:S01]  /*3280*/  SHFL.IDX PT, R68, R41, 0x1, 0x1c1f ;  /* 0x003c1f0029447f89 */ /* 0x000e2200000e0000 */
        /* <DEDUP_REMOVED lines=11> */
[----:B------:R-:W-:Y:S01]  /*3340*/  ISETP.LT.OR P3, PT, R35, 0x62, P3 ;  /* 0x000000622300780c */ /* 0x000fe20001f61670 */
[----:B0-----:R-:W-:Y:S01]  /*3350*/  IMAD.IADD R56, R55, 0x1, R68 ;  /* 0x0000000137387824 */ /* 0x001fe200078e0244 */
        /* <DEDUP_REMOVED lines=10> */
[----:B------:R-:W-:Y:S02]  /*3400*/  P2R R67, PR, RZ, 0x20 ;  /* 0x00000020ff437803 */ /* 0x000fe40000000000 */
[----:B------:R-:W-:Y:S02]  /*3410*/  FSEL R25, R25, -INF , !P3 ;  /* 0xff80000019197808 */ /* 0x000fe40005800000 */
[----:B------:R-:W-:-:S02]  /*3420*/  ISETP.GE.AND P3, PT, R47, 0x71, PT ;  /* 0x000000712f00780c */ /* 0x000fc40003f66270 */
        /* <DEDUP_REMOVED lines=39> */
.L_x_1345:
[----:B------:R-:W-:Y:S02]  /*36a0*/  ULDC UR6, c[0x0][0x9e4] ;  /* 0x0002790000067ab9 */ /* 0x000fe40000000800 */
[----:B------:R-:W-:-:S05]  /*36b0*/  IMAD.U32 R43, RZ, RZ, UR6 ;  /* 0x00000006ff2b7e24 */ /* 0x000fca000f8e00ff */
[----:B------:R-:W-:-:S13]  /*36c0*/  ISETP.NE.AND P6, PT, R43, 0x1, PT ;  /* 0x000000012b00780c */ /* 0x000fda0003fc5270 */
[----:B------:R-:W0:Y:S02]  /*36d0*/  @P6 LDC.64 R64, c[0x0][0x9e8] ;  /* 0x00027a00ff406b82 */ /* 0x000e240000000a00 */
[----:B0-----:R-:W-:-:S05]  /*36e0*/  @P6 IMAD.HI.U32 R64, R41, R64, RZ ;  /* 0x0000004029406227 */ /* 0x001fca00078e00ff */
[----:B------:R-:W-:-:S07]  /*36f0*/  @P6 SHF.R.U32.HI R41, RZ, R65, R64 ;  /* 0x00000041ff296219 */ /* 0x000fce0000011640 */
.L_x_1346:
[----:B------:R-:W-:Y:S05]  /*3700*/  BSYNC B0 ;  /* 0x0000000000007941 */ /* 0x000fea0003800000 */
.L_x_1344:
[----:B------:R-:W-:-:S04]  /*3710*/  IMAD R41, R41, R43, -R66 ;  /* 0x0000002b29297224 */ /* 0x000fc800078e0a42 */
[----:B------:R-:W-:-:S05]  /*3720*/  IMAD R41, R16, -0x2, R41 ;  /* 0xfffffffe10297824 */ /* 0x000fca00078e0229 */
[----:B------:R-:W-:Y:S02]  /*3730*/  VIADDMNMX R10, R41, R43, R10, PT ;  /* 0x0000002b290a7246 */ /* 0x000fe4000380010a */
[----:B------:R-:W-:-:S07]  /*3740*/  VIMNMX R56, R56, R41, !PT ;  /* 0x0000002938387248 */ /* 0x000fce0007fe0100 */
.L_x_1343:
[----:B------:R-:W-:Y:S01]  /*3750*/  ISETP.GT.AND P1, PT, R56, 0x1, !P1 ;  /* 0x000000013800780c */ /* 0x000fe20004f24270 */
[----:B------:R-:W-:Y:S01]  /*3760*/  ULDC UR6, c[0x0][0x988] ;  /* 0x0002620000067ab9 */ /* 0x000fe20000000800 */
[----:B------:R-:W-:Y:S01]  /*3770*/  ISETP.NE.AND P6, PT, R59, RZ, PT ;  /* 0x000000ff3b00720c */ /* 0x000fe20003fc5270 */
[----:B------:R-:W-:Y:S01]  /*3780*/  UISETP.NE.AND UP1, UPT, UR51, URZ, UPT ;  /* 0x0000003f3300728c */ /* 0x000fe2000bf25270 */
[----:B------:R-:W-:Y:S01]  /*3790*/  ISETP.LT.OR P1, PT, R10, 0x2, P1 ;  /* 0x000000020a00780c */ /* 0x000fe20000f21670 */
[----:B------:R-:W-:Y:S01]  /*37a0*/  UISETP.NE.AND UP0, UPT, UR50, URZ, UPT ;  /* 0x0000003f3200728c */ /* 0x000fe2000bf05270 */
[C---:B------:R-:W-:Y:S01]  /*37b0*/  ISETP.GT.AND P2, PT, R56.reuse, 0x8, !P2 ;  /* 0x000000083800780c */ /* 0x040fe20005744270 */
[----:B------:R-:W-:Y:S01]  /*37c0*/  UMOV UR10, UR37 ;  /* 0x00000025000a7c82 */ /* 0x000fe20008000000 */
[----:B------:R-:W-:Y:S02]  /*37d0*/  FSEL R41, R3, -INF , !P1 ;  /* 0xff80000003297808 */ /* 0x000fe40004800000 */
[----:B------:R-:W-:-:S02]  /*37e0*/  ISETP.GT.AND P1, PT, R56, 0x9, !P6 ;  /* 0x000000093800780c */ /* 0x000fc40007724270 */
[C---:B------:R-:W-:Y:S02]  /*37f0*/  ISETP.LT.OR P2, PT, R10.reuse, 0x9, P2 ;  /* 0x000000090a00780c */ /* 0x040fe40001741670 */
[----:B------:R-:W-:Y:S01]  /*3800*/  ISETP.LT.OR P1, PT, R10, 0xa, P1 ;  /* 0x0000000a0a00780c */ /* 0x000fe20000f21670 */
[----:B------:R-:W-:Y:S01]  /*3810*/  @UP1 ULDC UR11, c[0x0][0x450] ;  /* 0x00011400000b1ab9 */ /* 0x000fe20000000800 */
[----:B------:R-:W-:Y:S02]  /*3820*/  FSEL R43, R4, -INF , !P2 ;  /* 0xff800000042b7808 */ /* 0x000fe40005000000 */
[----:B------:R-:W-:Y:S02]  /*3830*/  ISETP.NE.AND P2, PT, R45, RZ, PT ;  /* 0x000000ff2d00720c */ /* 0x000fe40003f45270 */
[----:B------:R-:W-:Y:S02]  /*3840*/  FSEL R45, R12, -INF , !P1 ;  /* 0xff8000000c2d7808 */ /* 0x000fe40004800000 */
[----:B------:R-:W-:-:S02]  /*3850*/  ISETP.NE.AND P1, PT, R63, RZ, PT ;  /* 0x000000ff3f00720c */ /* 0x000fc40003f25270 */
[----:B------:R-:W-:Y:S02]  /*3860*/  ISETP.NE.AND P6, PT, R49, RZ, PT ;  /* 0x000000ff3100720c */ /* 0x000fe40003fc5270 */
[----:B------:R-:W-:Y:S02]  /*3870*/  ISETP.GT.AND P1, PT, R56, 0x10, !P1 ;  /* 0x000000103800780c */ /* 0x000fe40004f24270 */
[----:B------:R-:W-:Y:S02]  /*3880*/  FMNMX.FTZ R3, R91, R93, !PT ;  /* 0x0000005d5b037209 */ /* 0x000fe40007810000 */
[----:B------:R-:W-:Y:S02]  /*3890*/  ISETP.LT.OR P1, PT, R10, 0x11, P1 ;  /* 0x000000110a00780c */ /* 0x000fe40000f21670 */
[----:B------:R-:W-:Y:S02]  /*38a0*/  FMNMX.FTZ R3, R127, R3, !PT ;  /* 0x000000037f037209 */ /* 0x000fe40007810000 */
[----:B------:R-:W-:-:S02]  /*38b0*/  FSEL R47, R14, -INF , !P1 ;  /* 0xff8000000e2f7808 */ /* 0x000fc40004800000 */
[----:B------:R-:W-:Y:S02]  /*38c0*/  ISETP.NE.AND P1, PT, R67, RZ, PT ;  /* 0x000000ff4300720c */ /* 0x000fe40003f25270 */
[----:B------:R-:W-:Y:S02]  /*38d0*/  FMNMX.FTZ R4, R129, R3, !PT ;  /* 0x0000000381047209 */ /* 0x000fe40007810000 */
[----:B------:R-:W-:Y:S02]  /*38e0*/  ISETP.GT.AND P1, PT, R56, 0x11, !P1 ;  /* 0x000000113800780c */ /* 0x000fe40004f24270 */
[----:B------:R-:W-:Y:S02]  /*38f0*/  FMNMX.FTZ R4, R125, R4, !PT ;  /* 0x000000047d047209 */ /* 0x000fe40007810000 */
        /* <DEDUP_REMOVED lines=52> */
[----:B------:R-:W-:Y:S02]  /*3c40*/  ISETP.GT.AND P1, PT, R56, 0x31, !P2 ;  /* 0x000000313800780c */ /* 0x000fe40005724270 */
[----:B------:R-:W-:Y:S02]  /*3c50*/  ISETP.NE.AND P2, PT, R69, RZ, PT ;  /* 0x000000ff4500720c */ /* 0x000fe40003f45270 */
[----:B------:R-:W-:Y:S02]  /*3c60*/  ISETP.LT.OR P1, PT, R10, 0x32, P1 ;  /* 0x000000320a00780c */ /* 0x000fe40000f21670 */
[----:B------:R-:W-:-:S02]  /*3c70*/  FMNMX.FTZ R4, R25, R4, !PT ;  /* 0x0000000419047209 */ /* 0x000fc40007810000 */
[----:B------:R-:W-:Y:S02]  /*3c80*/  FSEL R65, R38, -INF , !P1 ;  /* 0xff80000026417808 */ /* 0x000fe40004800000 */
        /* <DEDUP_REMOVED lines=8> */
[----:B------:R-:W-:Y:S01]  /*3d10*/  FMNMX.FTZ R12, R35, R4, !PT ;  /* 0x00000004230c7209 */ /* 0x000fe20007810000 */
[----:B------:R-:W-:Y:S01]  /*3d20*/  IMAD.U32 R4, RZ, RZ, UR6 ;  /* 0x00000006ff047e24 */ /* 0x000fe2000f8e00ff */
[----:B------:R-:W-:Y:S01]  /*3d30*/  ISETP.LT.OR P1, PT, R10, 0x3a, P1 ;  /* 0x0000003a0a00780c */ /* 0x000fe20000f21670 */
[----:B------:R-:W-:Y:S01]  /*3d40*/  @UP1 ULDC UR6, c[0x0][0x44c] ;  /* 0x0001130000061ab9 */ /* 0x000fe20000000800 */
[----:B------:R-:W-:Y:S01]  /*3d50*/  ISETP.NE.AND P6, PT, R72, RZ, PT ;  /* 0x000000ff4800720c */ /* 0x000fe20003fc5270 */
[----:B------:R-:W0:Y:S01]  /*3d60*/  SHFL.BFLY PT, R3, R12, 0x2, 0x1f ;  /* 0x0c401f000c037f89 */ /* 0x000e2200000e0000 */
[----:B------:R-:W-:Y:S01]  /*3d70*/  FSEL R69, R42, -INF , !P1 ;  /* 0xff8000002a457808 */ /* 0x000fe20004800000 */
[----:B------:R-:W-:Y:S01]  /*3d80*/  UIMAD.WIDE.U32 UR6, UR37, UR6, URZ ;  /* 0x00000006250672a5 */ /* 0x000fe2000f8e003f */
[----:B------:R-:W-:-:S02]  /*3d90*/  ISETP.NE.AND P1, PT, R83, RZ, PT ;  /* 0x000000ff5300720c */ /* 0x000fc40003f25270 */
[C---:B------:R-:W-:Y:S01]  /*3da0*/  ISETP.GT.AND P3, PT, R56.reuse, 0x70, !P3 ;  /* 0x000000703800780c */ /* 0x040fe20005f64270 */
[----:B------:R-:W-:Y:S01]  /*3db0*/  @UP1 USHF.R.U32.HI UR10, URZ, UR11, UR7 ;  /* 0x0000000b3f0a1299 */ /* 0x000fe20008011607 */
[C---:B------:R-:W-:Y:S02]  /*3dc0*/  ISETP.GT.AND P1, PT, R56.reuse, 0x40, !P1 ;  /* 0x000000403800780c */ /* 0x040fe40004f24270 */
[----:B------:R-:W-:Y:S01]  /*3dd0*/  ISETP.GT.AND P4, PT, R56, 0x71, !P4 ;  /* 0x000000713800780c */ /* 0x000fe20006784270 */
[----:B------:R-:W-:Y:S01]  /*3de0*/  UIADD3 UR53, UR53, UR10, URZ ;  /* 0x0000000a35357290 */ /* 0x000fe2000fffe03f */
[C---:B------:R-:W-:Y:S02]  /*3df0*/  ISETP.LT.OR P1, PT, R10.reuse, 0x41, P1 ;  /* 0x000000410a00780c */ /* 0x040fe40000f21670 */
[----:B------:R-:W-:Y:S01]  /*3e00*/  ISETP.LT.OR P3, PT, R10, 0x71, P3 ;  /* 0x000000710a00780c */ /* 0x000fe20001f61670 */
[----:B------:R-:W-:Y:S01]  /*3e10*/  UIADD3 UR14, UR53, UR14, URZ ;  /* 0x0000000e350e7290 */ /* 0x000fe2000fffe03f */
[----:B------:R-:W-:-:S02]  /*3e20*/  FSEL R71, R44, -INF , !P1 ;  /* 0xff8000002c477808 */ /* 0x000fc40004800000 */
[----:B------:R-:W-:Y:S02]  /*3e30*/  ISETP.NE.AND P1, PT, R86, RZ, PT ;  /* 0x000000ff5600720c */ /* 0x000fe40003f25270 */
[C---:B------:R-:W-:Y:S02]  /*3e40*/  ISETP.GT.AND P5, PT, R56.reuse, 0x78, !P5 ;  /* 0x000000783800780c */ /* 0x040fe40006fa4270 */
[----:B------:R-:W-:Y:S02]  /*3e50*/  ISETP.GT.AND P1, PT, R56, 0x41, !P1 ;  /* 0x000000413800780c */ /* 0x000fe40004f24270 */
[C---:B------:R-:W-:Y:S02]  /*3e60*/  ISETP.LT.OR P4, PT, R10.reuse, 0x72, P4 ;  /* 0x000000720a00780c */ /* 0x040fe40002781670 */
[----:B------:R-:W-:Y:S02]  /*3e70*/  ISETP.LT.OR P1, PT, R10, 0x42, P1 ;  /* 0x000000420a00780c */ /* 0x000fe40000f21670 */
[----:B0-----:R-:W-:-:S02]  /*3e80*/  FMNMX.FTZ R14, R12, R3, !PT ;  /* 0x000000030c0e7209 */ /* 0x001fc40007810000 */
[----:B------:R-:W-:Y:S02]  /*3e90*/  FSEL R73, R46, -INF , !P1 ;  /* 0xff8000002e497808 */ /* 0x000fe40004800000 */
[----:B------:R-:W-:Y:S01]  /*3ea0*/  ISETP.NE.AND P1, PT, R87, RZ, PT ;  /* 0x000000ff5700720c */ /* 0x000fe20003f25270 */
[----:B------:R-:W0:Y:S01]  /*3eb0*/  SHFL.BFLY PT, R3, R14, 0x1, 0x1f ;  /* 0x0c201f000e037f89 */ /* 0x000e2200000e0000 */
[----:B------:R-:W-:Y:S02]  /*3ec0*/  ISETP.LT.OR P5, PT, R10, 0x79, P5 ;  /* 0x000000790a00780c */ /* 0x000fe40002fa1670 */
[----:B------:R-:W-:-:S04]  /*3ed0*/  ISETP.GT.AND P1, PT, R56, 0x48, !P1 ;  /* 0x000000483800780c */ /* 0x000fc80004f24270 */
[----:B------:R-:W-:-:S04]  /*3ee0*/  ISETP.LT.OR P1, PT, R10, 0x49, P1 ;  /* 0x000000490a00780c */ /* 0x000fc80000f21670 */
        /* <DEDUP_REMOVED lines=63> */
[----:B------:R-:W0:Y:S01]  /*42e0*/  MUFU.EX2 R91, R91 ;  /* 0x0000005b005b7308 */ /* 0x000e220000000800 */
[----:B------:R-:W-:Y:S01]  /*42f0*/  ISETP.GT.AND P6, PT, R56, 0x79, !P6 ;  /* 0x000000793800780c */ /* 0x000fe200077c4270 */
[--C-:B------:R-:W-:Y:S01]  /*4300*/  FFMA.FTZ R21, R21, R4, -R20.reuse ;  /* 0x0000000415157223 */ /* 0x100fe20000010814 */
[----:B------:R-:W-:Y:S01]  /*4310*/  FMNMX.FTZ R12, R51, R12, !PT ;  /* 0x0000000c330c7209 */ /* 0x000fe20007810000 */
[-CC-:B------:R-:W-:Y:S01]  /*4320*/  FFMA.FTZ R178, R123, R4.reuse, -R20.reuse ;  /* 0x000000047bb27223 */ /* 0x180fe20000010814 */
[----:B------:R-:W-:Y:S01]  /*4330*/  FSEL R117, R6, -INF , !P4 ;  /* 0xff80000006757808 */ /* 0x000fe20006000000 */
[--C-:B------:R-:W-:Y:S01]  /*4340*/  FFMA.FTZ R97, R97, R4, -R20.reuse ;  /* 0x0000000461617223 */ /* 0x100fe20000010814 */
[----:B------:R-:W-:Y:S01]  /*4350*/  FMNMX.FTZ R12, R53, R12, !PT ;  /* 0x0000000c350c7209 */ /* 0x000fe20007810000 */
[----:B------:R-:W1:Y:S01]  /*4360*/  MUFU.EX2 R182, R182 ;  /* 0x000000b600b67308 */ /* 0x000e620000000800 */
[----:B------:R-:W-:Y:S01]  /*4370*/  ISETP.LT.OR P6, PT, R10, 0x7a, P6 ;  /* 0x0000007a0a00780c */ /* 0x000fe200037c1670 */
[--C-:B------:R-:W-:Y:S01]  /*4380*/  FFMA.FTZ R172, R121, R4, -R20.reuse ;  /* 0x0000000479ac7223 */ /* 0x100fe20000010814 */
[----:B------:R-:W-:Y:S01]  /*4390*/  FMNMX.FTZ R12, R55, R12, !PT ;  /* 0x0000000c370c7209 */ /* 0x000fe20007810000 */
[-CC-:B------:R-:W-:Y:S01]  /*43a0*/  FFMA.FTZ R99, R99, R4.reuse, -R20.reuse ;  /* 0x0000000463637223 */ /* 0x180fe20000010814 */
[----:B------:R-:W-:Y:S01]  /*43b0*/  FSEL R109, R9, -INF , !P5 ;  /* 0xff800000096d7808 */ /* 0x000fe20006800000 */
[--C-:B------:R-:W-:Y:S01]  /*43c0*/  FFMA.FTZ R101, R101, R4, -R20.reuse ;  /* 0x0000000465657223 */ /* 0x100fe20000010814 */
[----:B------:R-:W-:Y:S01]  /*43d0*/  FMNMX.FTZ R12, R57, R12, !PT ;  /* 0x0000000c390c7209 */ /* 0x000fe20007810000 */
[----:B------:R-:W2:Y:S01]  /*43e0*/  MUFU.EX2 R93, R93 ;  /* 0x0000005d005d7308 */ /* 0x000ea20000000800 */
[----:B------:R-:W-:Y:S01]  /*43f0*/  FSEL R119, R8, -INF , !P6 ;  /* 0xff80000008777808 */ /* 0x000fe20007000000 */
        /* <DEDUP_REMOVED lines=18> */
[-CC-:B------:R-:W-:Y:S01]  /*4520*/  FFMA.FTZ R15, R15, R4.reuse, -R20.reuse ;  /* 0x000000040f0f7223 */ /* 0x180fe20000010814 */
[-CC-:B------:R-:W-:Y:S01]  /*4530*/  FFMA.FTZ R11, R11, R4.reuse, -R20.reuse ;  /* 0x000000040b0b7223 */ /* 0x180fe20000010814 */
[----:B------:R-:W-:Y:S01]  /*4540*/  FFMA.FTZ R20, R35, R4, -R20 ;  /* 0x0000000423147223 */ /* 0x000fe20000010814 */
[----:B------:R-:W-:Y:S01]  /*4550*/  FMNMX.FTZ R12, R69, R12, !PT ;  /* 0x0000000c450c7209 */ /* 0x000fe20007810000 */
[----:B------:R0:W-:Y:S03]  /*4560*/  MUFU.EX2 R152, R21 ;  /* 0x0000001500987308 */ /* 0x0001e60000000800 */
[----:B------:R-:W-:-:S04]  /*4570*/  FMNMX.FTZ R12, R71, R12, !PT ;  /* 0x0000000c470c7209 */ /* 0x000fc80007810000 */
[----:B------:R-:W-:Y:S01]  /*4580*/  FMNMX.FTZ R12, R73, R12, !PT ;  /* 0x0000000c490c7209 */ /* 0x000fe20007810000 */
[----:B------:R-:W5:Y:S01]  /*4590*/  MUFU.EX2 R178, R178 ;  /* 0x000000b200b27308 */ /* 0x000f620000000800 */
[----:B0-----:R-:W-:Y:S01]  /*45a0*/  FADD.FTZ R21, R180, R91 ;  /* 0x0000005bb4157221 */ /* 0x001fe20000010000 */
[----:B------:R-:W-:Y:S02]  /*45b0*/  F2FP.F16.F32.PACK_AB R180, R91, R180 ;  /* 0x000000b45bb4723e */ /* 0x000fe400000000ff */
[----:B------:R-:W-:Y:S01]  /*45c0*/  FMNMX.FTZ R12, R75, R12, !PT ;  /* 0x0000000c4b0c7209 */ /* 0x000fe20007810000 */
[----:B-1----:R-:W-:Y:S01]  /*45d0*/  FADD.FTZ R26, R182, R21 ;  /* 0x00000015b61a7221 */ /* 0x002fe20000010000 */
[----:B--2---:R-:W-:Y:S02]  /*45e0*/  F2FP.F16.F32.PACK_AB R182, R93, R182 ;  /* 0x000000b65db6723e */ /* 0x004fe400000000ff */
[----:B------:R-:W-:Y:S01]  /*45f0*/  FMNMX.FTZ R12, R77, R12, !PT ;  /* 0x0000000c4d0c7209 */ /* 0x000fe20007810000 */
[----:B------:R-:W0:Y:S01]  /*4600*/  MUFU.EX2 R97, R97 ;  /* 0x0000006100617308 */ /* 0x000e220000000800 */
[----:B------:R-:W-:-:S02]  /*4610*/  FADD.FTZ R21, R93, R26 ;  /* 0x0000001a5d157221 */ /* 0x000fc40000010000 */
[----:B------:R-:W-:Y:S02]  /*4620*/  FMNMX.FTZ R12, R79, R12, !PT ;  /* 0x0000000c4f0c7209 */ /* 0x000fe40007810000 */
[----:B---3--:R-:W-:Y:S01]  /*4630*/  FADD.FTZ R28, R176, R21 ;  /* 0x00000015b01c7221 */ /* 0x008fe20000010000 */
[----:B----4-:R-:W-:Y:S02]  /*4640*/  F2FP.F16.F32.PACK_AB R176, R95, R176 ;  /* 0x000000b05fb0723e */ /* 0x010fe400000000ff */
[----:B------:R-:W-:Y:S01]  /*4650*/  FMNMX.FTZ R12, R81, R12, !PT ;  /* 0x0000000c510c7209 */ /* 0x000fe20007810000 */
[----:B------:R-:W1:Y:S01]  /*4660*/  MUFU.EX2 R172, R172 ;  /* 0x000000ac00ac7308 */ /* 0x000e620000000800 */
[----:B------:R-:W-:Y:S02]  /*4670*/  FADD.FTZ R21, R95, R28 ;  /* 0x0000001c5f157221 */ /* 0x000fe40000010000 */
[----:B------:R-:W-:Y:S02]  /*4680*/  FMNMX.FTZ R12, R83, R12, !PT ;  /* 0x0000000c530c7209 */ /* 0x000fe40007810000 */
[----:B-----5:R-:W-:-:S02]  /*4690*/  FADD.FTZ R28, R178, R21 ;  /* 0x00000015b21c7221 */ /* 0x020fc40000010000 */
[----:B------:R-:W-:Y:S01]  /*46a0*/  FMNMX.FTZ R12, R85, R12, !PT ;  /* 0x0000000c550c7209 */ /* 0x000fe20007810000 */
[----:B------:R-:W2:Y:S01]  /*46b0*/  MUFU.EX2 R99, R99 ;  /* 0x0000006300637308 */ /* 0x000ea20000000800 */
[C---:B0-----:R-:W-:Y:S01]  /*46c0*/  FADD.FTZ R21, R97.reuse, R28 ;  /* 0x0000001c61157221 */ /* 0x041fe20000010000 */
[----:B------:R-:W-:Y:S02]  /*46d0*/  F2FP.F16.F32.PACK_AB R178, R97, R178 ;  /* 0x000000b261b2723e */ /* 0x000fe400000000ff */
[----:B------:R-:W-:-:S04]  /*46e0*/  FMNMX.FTZ R12, R87, R12, !PT ;  /* 0x0000000c570c7209 */ /* 0x000fc80007810000 */
[----:B------:R-:W-:Y:S01]  /*46f0*/  FMNMX.FTZ R12, R89, R12, !PT ;  /* 0x0000000c590c7209 */ /* 0x000fe20007810000 */
[----:B------:R-:W0:Y:S01]  /*4700*/  MUFU.EX2 R174, R174 ;  /* 0x000000ae00ae7308 */ /* 0x000e220000000800 */
[----:B-1----:R-:W-:Y:S02]  /*4710*/  FADD.FTZ R30, R172, R21 ;  /* 0x00000015ac1e7221 */ /* 0x002fe40000010000 */
[----:B------:R-:W-:-:S04]  /*4720*/  FMNMX.FTZ R12, R113, R12, !PT ;  /* 0x0000000c710c7209 */ /* 0x000fc80007810000 */
[----:B------:R-:W-:Y:S01]  /*4730*/  FMNMX.FTZ R12, R115, R12, !PT ;  /* 0x0000000c730c7209 */ /* 0x000fe20007810000 */
[----:B------:R-:W1:Y:S01]  /*4740*/  MUFU.EX2 R101, R101 ;  /* 0x0000006500657308 */ /* 0x000e620000000800 */
[C---:B--2---:R-:W-:Y:S01]  /*4750*/  FADD.FTZ R21, R99.reuse, R30 ;  /* 0x0000001e63157221 */ /* 0x044fe20000010000 */
[----:B------:R-:W-:Y:S02]  /*4760*/  F2FP.F16.F32.PACK_AB R172, R99, R172 ;  /* 0x000000ac63ac723e */ /* 0x000fe400000000ff */
[----:B------:R-:W-:-:S04]  /*4770*/  FMNMX.FTZ R12, R111, R12, !PT ;  /* 0x0000000c6f0c7209 */ /* 0x000fc80007810000 */
[----:B------:R-:W-:Y:S01]  /*4780*/  FMNMX.FTZ R12, R117, R12, !PT ;  /* 0x0000000c750c7209 */ /* 0x000fe20007810000 */
[----:B------:R-:W2:Y:S01]  /*4790*/  MUFU.EX2 R168, R168 ;  /* 0x000000a800a87308 */ /* 0x000ea20000000800 */
[----:B0-----:R-:W-:Y:S02]  /*47a0*/  FADD.FTZ R32, R174, R21 ;  /* 0x00000015ae207221 */ /* 0x001fe40000010000 */
[----:B------:R-:W-:-:S04]  /*47b0*/  FMNMX.FTZ R12, R109, R12, !PT ;  /* 0x0000000c6d0c7209 */ /* 0x000fc80007810000 */
[----:B------:R-:W-:Y:S01]  /*47c0*/  FMNMX.FTZ R12, R119, R12, !PT ;  /* 0x0000000c770c7209 */ /* 0x000fe20007810000 */
[----:B------:R-:W0:Y:S01]  /*47d0*/  MUFU.EX2 R103, R103 ;  /* 0x0000006700677308 */ /* 0x000e220000000800 */
[----:B-1----:R-:W-:-:S03]  /*47e0*/  F2FP.F16.F32.PACK_AB R174, R101, R174 ;  /* 0x000000ae65ae723e */ /* 0x002fc600000000ff */
[----:B------:R-:W1:Y:S04]  /*47f0*/  SHFL.BFLY PT, R9, R12, 0x2, 0x1f ;  /* 0x0c401f000c097f89 */ /* 0x000e6800000e0000 */
[----:B------:R-:W3:Y:S08]  /*4800*/  MUFU.EX2 R170, R170 ;  /* 0x000000aa00aa7308 */ /* 0x000ef00000000800 */
[----:B------:R-:W4:Y:S08]  /*4810*/  MUFU.EX2 R5, R14 ;  /* 0x0000000e00057308 */ /* 0x000f300000000800 */
[----:B------:R5:W-:Y:S01]  /*4820*/  MUFU.EX2 R158, R25 ;  /* 0x00000019009e7308 */ /* 0x000be20000000800 */
[----:B-1----:R-:W-:-:S07]  /*4830*/  FMNMX.FTZ R2, R12, R9, !PT ;  /* 0x000000090c027209 */ /* 0x002fce0007810000 */
[----:B------:R-:W1:Y:S01]  /*4840*/  MUFU.EX2 R164, R164 ;  /* 0x000000a400a47308 */ /* 0x000e620000000800 */
[----:B------:R-:W1:Y:S01]  /*4850*/  SHFL.BFLY PT, R9, R2, 0x1, 0x1f ;  /* 0x0c201f0002097f89 */ /* 0x000e6200000e0000 */
[----:B-----5:R-:W-:-:S04]  /*4860*/  FADD.FTZ R25, R101, R32 ;  /* 0x0000002065197221 */ /* 0x020fc80000010000 */
[----:B--2---:R-:W-:Y:S01]  /*4870*/  FADD.FTZ R34, R168, R25 ;  /* 0x00000019a8227221 */ /* 0x004fe20000010000 */
[C---:B0-----:R-:W-:Y:S01]  /*4880*/  F2FP.F16.F32.PACK_AB R168, R103.reuse, R168 ;  /* 0x000000a867a8723e */ /* 0x041fe200000000ff */
[----:B------:R-:W0:Y:S02]  /*4890*/  MUFU.EX2 R7, R7 ;  /* 0x0000000700077308 */ /* 0x000e240000000800 */
[----:B------:R-:W-:-:S04]  /*48a0*/  FADD.FTZ R25, R103, R34 ;  /* 0x0000002267197221 */ /* 0x000fc80000010000 */
[----:B---3--:R-:W-:Y:S01]  /*48b0*/  FADD.FTZ R34, R170, R25 ;  /* 0x00000019aa227221 */ /* 0x008fe20000010000 */
[C---:B----4-:R-:W-:Y:S01]  /*48c0*/  F2FP.F16.F32.PACK_AB R170, R5.reuse, R170 ;  /* 0x000000aa05aa723e */ /* 0x050fe200000000ff */
[----:B------:R-:W2:Y:S02]  /*48d0*/  MUFU.EX2 R107, R107 ;  /* 0x0000006b006b7308 */ /* 0x000ea40000000800 */
[----:B------:R-:W-:-:S04]  /*48e0*/  FADD.FTZ R25, R5, R34 ;  /* 0x0000002205197221 */ /* 0x000fc80000010000 */
[----:B-1----:R-:W-:Y:S02]  /*48f0*/  FADD.FTZ R36, R164, R25 ;  /* 0x00000019a4247221 */ /* 0x002fe40000010000 */
[----:B------:R-:W1:Y:S01]  /*4900*/  MUFU.EX2 R166, R105 ;  /* 0x0000006900a67308 */ /* 0x000e620000000800 */
[----:B------:R-:W-:Y:S01]  /*4910*/  FMNMX.FTZ R9, R2, R9, !PT ;  /* 0x0000000902097209 */ /* 0x000fe20007810000 */
[C---:B0-----:R-:W-:Y:S01]  /*4920*/  FADD.FTZ R36, R7.reuse, R36 ;  /* 0x0000002407247221 */ /* 0x041fe20000010000 */
[----:B------:R-:W-:Y:S02]  /*4930*/  F2FP.F16.F32.PACK_AB R164, R7, R164 ;  /* 0x000000a407a4723e */ /* 0x000fe400000000ff */
[C---:B------:R-:W-:Y:S01]  /*4940*/  FSETP.NEU.FTZ.AND P1, PT, R9.reuse, -INF , PT ;  /* 0xff8000000900780b */ /* 0x040fe20003f3d000 */
[----:B------:R-:W-:Y:S02]  /*4950*/  FMUL.FTZ R2, R9, R4 ;  /* 0x0000000409027220 */ /* 0x000fe40000410000 */
[----:B------:R-:W0:Y:S01]  /*4960*/  MUFU.EX2 R31, R31 ;  /* 0x0000001f001f7308 */ /* 0x000e220000000800 */
[----:B--2---:R-:W-:-:S02]  /*4970*/  FADD.FTZ R25, R107, R36 ;  /* 0x000000246b197221 */ /* 0x004fc40000010000 */
[----:B------:R-:W-:Y:S02]  /*4980*/  FSEL R2, R2, RZ, P1 ;  /* 0x000000ff02027208 */ /* 0x000fe40000800000 */
[----:B------:R-:W-:-:S03]  /*4990*/  PLOP3.LUT P1, PT, PT, PT, UP0, 0x40, 0x0 ;  /* 0x000000000000781c */ /* 0x000fc60003f2e808 */
        /* <DEDUP_REMOVED lines=15> */
[-CC-:B------:R-:W-:Y:S01]  /*4a90*/  FFMA.FTZ R65, R65, R4.reuse, -R2.reuse ;  /* 0x0000000441417223 */ /* 0x180fe20000010802 */
[-CC-:B------:R-:W-:Y:S01]  /*4aa0*/  FFMA.FTZ R67, R67, R4.reuse, -R2.reuse ;  /* 0x0000000443437223 */ /* 0x180fe20000010802 */
[-CC-:B------:R-:W-:Y:S01]  /*4ab0*/  FFMA.FTZ R69, R69, R4.reuse, -R2.reuse ;  /* 0x0000000445457223 */ /* 0x180fe20000010802 */
[----:B-1----:R-:W-:Y:S01]  /*4ac0*/  FADD.FTZ R36, R166, R25 ;  /* 0x00000019a6247221 */ /* 0x002fe20000010000 */
[-CC-:B------:R-:W-:Y:S01]  /*4ad0*/  FFMA.FTZ R71, R71, R4.reuse, -R2.reuse ;  /* 0x0000000447477223 */ /* 0x180fe20000010802 */
[-CC-:B------:R-:W-:Y:S01]  /*4ae0*/  FFMA.FTZ R73, R73, R4.reuse, -R2.reuse ;  /* 0x0000000449497223 */ /* 0x180fe20000010802 */
[-C--:B------:R-:W-:Y:S01]  /*4af0*/  FFMA.FTZ R75, R75, R4.reuse, -R2 ;  /* 0x000000044b4b7223 */ /* 0x080fe20000010802 */
[----:B------:R-:W1:Y:S01]  /*4b00*/  MUFU.EX2 R43, R43 ;  /* 0x0000002b002b7308 */ /* 0x000e620000000800 */
[----:B0-----:R-:W-:Y:S01]  /*4b10*/  FADD.FTZ R25, R31, R36 ;  /* 0x000000241f197221 */ /* 0x001fe20000010000 */
[-CC-:B------:R-:W-:Y:S01]  /*4b20*/  FFMA.FTZ R77, R77, R4.reuse, -R2.reuse ;  /* 0x000000044d4d7223 */ /* 0x180fe20000010802 */
[-CC-:B------:R-:W-:Y:S01]  /*4b30*/  FFMA.FTZ R79, R79, R4.reuse, -R2.reuse ;  /* 0x000000044f4f7223 */ /* 0x180fe20000010802 */
[-CC-:B------:R-:W-:Y:S01]  /*4b40*/  FFMA.FTZ R81, R81, R4.reuse, -R2.reuse ;  /* 0x0000000451517223 */ /* 0x180fe20000010802 */
        /* <DEDUP_REMOVED lines=10> */
[-C--:B------:R-:W-:Y:S01]  /*4bf0*/  FFMA.FTZ R109, R109, R4.reuse, -R2 ;  /* 0x000000046d6d7223 */ /* 0x080fe20000010802 */
[----:B------:R-:W2:Y:S01]  /*4c00*/  MUFU.EX2 R47, R47 ;  /* 0x0000002f002f7308 */ /* 0x000ea20000000800 */
[----:B-1----:R-:W-:Y:S01]  /*4c10*/  FADD.FTZ R21, R43, R30 ;  /* 0x0000001e2b157221 */ /* 0x002fe20000010000 */
[----:B------:R-:W-:Y:S01]  /*4c20*/  FFMA.FTZ R119, R119, R4, -R2 ;  /* 0x0000000477777223 */ /* 0x000fe20000010802 */
[----:B------:R-:W-:-:S02]  /*4c30*/  F2FP.F16.F32.PACK_AB R181, R41, R0 ;  /* 0x0000000029b5723e */ /* 0x000fc400000000ff */
[----:B------:R-:W-:-:S03]  /*4c40*/  F2FP.F16.F32.PACK_AB R166, R166, R107 ;  /* 0x0000006ba6a6723e */ /* 0x000fc600000000ff */
        /* <DEDUP_REMOVED lines=92> */
[----:B-1----:R-:W-:Y:S01]  /*5210*/  FADD.FTZ R5, R109, R8 ;  /* 0x000000086d057221 */ /* 0x002fe20000010000 */
[C---:B0-----:R-:W-:Y:S01]  /*5220*/  FADD.FTZ R2, R20.reuse, R7 ;  /* 0x0000000714027221 */ /* 0x041fe20000010000 */
[----:B------:R-:W-:Y:S01]  /*5230*/  F2FP.F16.F32.PACK_AB R154, R20, R11 ;  /* 0x0000000b149a723e */ /* 0x000fe200000000ff */
[----:B------:R-:W-:Y:S02]  /*5240*/  VIADD R7, R88, 0xfffffffe ;  /* 0xfffffffe58077836 */ /* 0x000fe40000000000 */
        /* <DEDUP_REMOVED lines=14> */
.L_x_1348:
[----:B------:R-:W-:Y:S02]  /*5330*/  ULDC UR18, c[0x0][0x9e4] ;  /* 0x0002790000127ab9 */ /* 0x000fe40000000800 */
[----:B------:R-:W-:-:S11]  /*5340*/  UISETP.NE.AND UP0, UPT, UR18, 0x1, UPT ;  /* 0x000000011200788c */ /* 0x000fd6000bf05270 */
[----:B------:R-:W-:Y:S02]  /*5350*/  @UP0 ULDC.64 UR6, c[0x0][0x9e8] ;  /* 0x00027a0000060ab9 */ /* 0x000fe40000000a00 */
[----:B------:R-:W-:-:S04]  /*5360*/  UIMAD.WIDE.U32 UR10, UR15, UR6, URZ ;  /* 0x000000060f0a72a5 */ /* 0x000fc8000f8e003f */
[----:B------:R-:W-:-:S12]  /*5370*/  @UP0 USHF.R.U32.HI UR15, URZ, UR7, UR11 ;  /* 0x000000073f0f0299 */ /* 0x000fd8000801160b */
.L_x_1349:
[----:B------:R-:W-:-:S04]  /*5380*/  UIMAD UR15, UR15, UR18, UR18 ;  /* 0x000000120f0f72a4 */ /* 0x000fc8000f8e0212 */
[----:B------:R-:W-:-:S04]  /*5390*/  UISETP.LT.AND UP0, UPT, UR14, UR15, UPT ;  /* 0x0000000f0e00728c */ /* 0x000fc8000bf01270 */
[----:B------:R-:W-:-:S12]  /*53a0*/  USEL UR14, UR14, UR15, UP0 ;  /* 0x0000000f0e0e7287 */ /* 0x000fd80008000000 */
.L_x_1347:
        /* <DEDUP_REMOVED lines=48> */
.L_x_1369:
[----:B------:R-:W-:Y:S01]  /*56b0*/  ISETP.NE.AND P2, PT, RZ, UR44, PT ;  /* 0x0000002cff007c0c */ /* 0x000fe2000bf45270 */
[----:B------:R-:W-:-:S04]  /*56c0*/  UISETP.NE.AND UP0, UPT, UR60, 0x1, UPT ;  /* 0x000000013c00788c */ /* 0x000fc8000bf05270 */
[----:B------:R-:W-:-:S04]  /*56d0*/  USEL UR47, URZ, 0x1, UP0 ;  /* 0x000000013f2f7887 */ /* 0x000fc80008000000 */
[----:B------:R-:W-:-:S04]  /*56e0*/  ULOP3.LUT UR47, UR61, UR47, URZ, 0x3c, !UPT ;  /* 0x0000002f3d2f7292 */ /* 0x000fc8000f8e3c3f */
[----:B------:R-:W-:Y:S08]  /*56f0*/  @P2 BRA `(.L_x_1351) ;  /* 0x0000000000382947 */ /* 0x000ff00003800000 */
[----:B------:R-:W-:Y:S05]  /*5700*/  @!P0 BRA `(.L_x_1352) ;  /* 0x0000000000048947 */ /* 0x000fea0003800000 */
[----:B------:R-:W-:Y:S01]  /*5710*/  BPT.TRAP 0x1 ;  /* 0x000000040000795c */ /* 0x000fe20000300000 */
.L_x_1352:
        /* <DEDUP_REMOVED lines=9> */
.L_x_1353:
[----:B-1----:R-:W-:Y:S05]  /*57b0*/  @P1 BRA `(.L_x_1351) ;  /* 0x0000000000081947 */ /* 0x002fea0003800000 */
[----:B------:R-:W1:Y:S02]  /*57c0*/  SYNCS.PHASECHK.TRANS64.TRYWAIT P1, [UR6+0x28830], R3 ;  /* 0x02883003ff0075a7 */ /* 0x000e640008020146 */
[----:B-1----:R-:W-:Y:S05]  /*57d0*/  @!P1 BRA `(.L_x_1354) ;  /* 0x0000012400209947 */ /* 0x002fea0003800000 */
.L_x_1351:
        /* <DEDUP_REMOVED lines=48> */
.L_x_1356:
[----:B------:R-:W-:Y:S01]  /*5ae0*/  ULEA UR6, UR60, UR41, 0x3 ;  /* 0x000000293c067291 */ /* 0x000fe2000f8e183f */
[----:B------:R-:W-:-:S05]  /*5af0*/  IMAD.U32 R3, RZ, RZ, UR61 ;  /* 0x0000003dff037e24 */ /* 0x000fca000f8e00ff */
[----:B------:R-:W-:-:S04]  /*5b00*/  SHF.L.U32 R3, R3, 0x1f, RZ ;  /* 0x0000001f03037819 */ /* 0x000fc800000006ff */
[----:B------:R0:W1:Y:S01]  /*5b10*/  SYNCS.PHASECHK.TRANS64.TRYWAIT P1, [UR6+0x28850], R3 ;  /* 0x02885003ff0075a7 */ /* 0x0000620008020146 */
[----:B------:R-:W-:Y:S05]  /*5b20*/  @!P0 BRA `(.L_x_1357) ;  /* 0x0000000000048947 */ /* 0x000fea0003800000 */
[----:B------:R-:W-:Y:S01]  /*5b30*/  BPT.TRAP 0x1 ;  /* 0x000000040000795c */ /* 0x000fe20000300000 */
.L_x_1357:
[----:B-1----:R-:W-:Y:S05]  /*5b40*/  @P1 BRA `(.L_x_1355) ;  /* 0x0000000000081947 */ /* 0x002fea0003800000 */
[----:B------:R-:W1:Y:S02]  /*5b50*/  SYNCS.PHASECHK.TRANS64.TRYWAIT P1, [UR6+0x28850], R3 ;  /* 0x02885003ff0075a7 */ /* 0x000e640008020146 */
[----:B-1----:R-:W-:Y:S05]  /*5b60*/  @!P1 BRA `(.L_x_1358) ;  /* 0x0000012000549947 */ /* 0x002fea0003800000 */
.L_x_1355:
        /* <DEDUP_REMOVED lines=49> */
.L_x_1359:
[----:B------:R-:W-:Y:S01]  /*5e80*/  UISETP.NE.AND UP1, UPT, UR51, URZ, UPT ;  /* 0x0000003f3300728c */ /* 0x000fe2000bf25270 */
[----:B------:R-:W-:Y:S01]  /*5e90*/  FMUL.FTZ R154, R36, UR58 ;  /* 0x0000003a249a7c20 */ /* 0x000fe20008410000 */
[----:B------:R-:W-:Y:S01]  /*5ea0*/  FMUL.FTZ R36, R62, UR58 ;  /* 0x0000003a3e247c20 */ /* 0x000fe20008410000 */
[----:B------:R-:W-:Y:S02]  /*5eb0*/  VIADD R62, R17, UR37 ;  /* 0x00000025113e7c36 */ /* 0x000fe40008000000 */
[----:B------:R-:W-:Y:S01]  /*5ec0*/  FMUL.FTZ R153, R33, UR58 ;  /* 0x0000003a21997c20 */ /* 0x000fe20008410000 */
[----:B------:R-:W-:Y:S01]  /*5ed0*/  FMUL.FTZ R33, R46, UR58 ;  /* 0x0000003a2e217c20 */ /* 0x000fe20008410000 */
[----:B------:R-:W-:Y:S01]  /*5ee0*/  PLOP3.LUT P1, PT, PT, PT, UP1, 0x80, 0x0 ;  /* 0x000000000000781c */ /* 0x000fe20003f2f018 */
[----:B------:R-:W-:Y:S01]  /*5ef0*/  ULEA UR6, UR46, UR41, 0x3 ;  /* 0x000000292e067291 */ /* 0x000fe2000f8e183f */
[----:B------:R-:W-:Y:S01]  /*5f00*/  PLOP3.LUT P2, PT, PT, PT, UP1, 0x80, 0x0 ;  /* 0x000000000000781c */ /* 0x000fe20003f4f018 */
[----:B------:R-:W-:Y:S01]  /*5f10*/  FMUL.FTZ R15, R34, UR58 ;  /* 0x0000003a220f7c20 */ /* 0x000fe20008410000 */
[----:B------:R-:W-:Y:S01]  /*5f20*/  FMUL.FTZ R158, R44, UR58 ;  /* 0x0000003a2c9e7c20 */ /* 0x000fe20008410000 */
[----:B------:R-:W-:Y:S01]  /*5f30*/  @UP1 ULDC UR7, c[0x0][0x44c] ;  /* 0x0001130000071ab9 */ /* 0x000fe20000000800 */
[----:B------:R-:W-:Y:S01]  /*5f40*/  FMUL.FTZ R34, R63, UR58 ;  /* 0x0000003a3f227c20 */ /* 0x000fe20008410000 */
[----:B------:R-:W-:Y:S01]  /*5f50*/  FMUL.FTZ R44, R82, UR58 ;  /* 0x0000003a522c7c20 */ /* 0x000fe20008410000 */
[----:B------:R-:W-:Y:S01]  /*5f60*/  UIADD3 UR6, UR6, 0x28840, URZ ;  /* 0x0002884006067890 */ /* 0x000fe2000fffe03f */
[----:B------:R-:W-:-:S02]  /*5f70*/  IMAD.SHL.U32 R82, R7, 0x80, RZ ;  /* 0x0000008007527824 */ /* 0x000fc400078e00ff */
[----:B------:R-:W-:Y:S01]  /*5f80*/  FMUL.FTZ R13, R29, UR58 ;  /* 0x0000003a1d0d7c20 */ /* 0x000fe20008410000 */
[----:B------:R-:W-:Y:S01]  /*5f90*/  FMUL.FTZ R29, R50, UR58 ;  /* 0x0000003a321d7c20 */ /* 0x000fe20008410000 */
[----:B------:R-:W-:Y:S01]  /*5fa0*/  FMUL.FTZ R20, R51, UR58 ;  /* 0x0000003a33147c20 */ /* 0x000fe20008410000 */
[----:B------:R-:W-:Y:S01]  /*5fb0*/  @P1 IMAD.HI.U32 R46, R62, UR7, RZ ;  /* 0x000000073e2e1c27 */ /* 0x000fe2000f8e00ff */
[----:B------:R-:W-:Y:S01]  /*5fc0*/  @UP1 ULDC UR7, c[0x0][0x450] ;  /* 0x0001140000071ab9 */ /* 0x000fe20000000800 */
[----:B------:R-:W-:Y:S02]  /*5fd0*/  UISETP.NE.AND UP0, UPT, UR50, URZ, UPT ;  /* 0x0000003f3200728c */ /* 0x000fe4000bf05270 */
[----:B------:R-:W-:Y:S01]  /*5fe0*/  FMUL.FTZ R12, R28, UR58 ;  /* 0x0000003a1c0c7c20 */ /* 0x000fe20008410000 */
[----:B------:R-:W-:Y:S01]  /*5ff0*/  FMUL.FTZ R50, R52, UR58 ;  /* 0x0000003a34327c20 */ /* 0x000fe20008410000 */
[----:B------:R-:W-:Y:S01]  /*6000*/  @P2 SHF.R.U32.HI R62, RZ, UR7, R46 ;  /* 0x00000007ff3e2c19 */ /* 0x000fe2000801162e */
[----:B------:R-:W-:Y:S01]  /*6010*/  FMUL.FTZ R51, R53, UR58 ;  /* 0x0000003a35337c20 */ /* 0x000fe20008410000 */
[----:B0-----:R-:W-:Y:S01]  /*6020*/  FMUL.FTZ R3, R24, UR58 ;  /* 0x0000003a18037c20 */ /* 0x001fe20008410000 */
[----:B------:R-:W-:Y:S01]  /*6030*/  FMUL.FTZ R4, R25, UR58 ;  /* 0x0000003a19047c20 */ /* 0x000fe20008410000 */
[----:B------:R-:W-:Y:S01]  /*6040*/  FMUL.FTZ R8, R26, UR58 ;  /* 0x0000003a1a087c20 */ /* 0x000fe20008410000 */
[----:B------:R-:W0:Y:S01]  /*6050*/  SHFL.IDX PT, R63, R62, RZ, 0x1c1f ;  /* 0x001c1fff3e3f7589 */ /* 0x000e2200000e0000 */
        /* <DEDUP_REMOVED lines=22> */
[----:B------:R-:W-:Y:S01]  /*61c0*/  IADD3 R55, -R82, 0x1, RZ ;  /* 0x0000000152377810 */ /* 0x000fe20007ffe1ff */
        /* <DEDUP_REMOVED lines=27> */
[----:B------:R-:W-:Y:S01]  /*6380*/  IMAD R55, R16, -0x2, R55 ;  /* 0xfffffffe10377824 */ /* 0x000fe200078e0237 */
[----:B------:R-:W1:Y:S01]  /*6390*/  MUFU.TANH R3, R3 ;  /* 0x0000000300037308 */ /* 0x000e620000002400 */
[----:B------:R-:W-:Y:S01]  /*63a0*/  IMAD.U32 R54, RZ, RZ, UR45 ;  /* 0x0000002dff367e24 */ /* 0x000fe2000f8e00ff */
[----:B------:R-:W-:Y:S01]  /*63b0*/  SYNCS.ARRIVE.TRANS64.RED.A1T0 RZ, [UR6], RZ ;  /* 0x000000ffffff79a7 */ /* 0x000fe20008100406 */
[----:B------:R-:W-:-:S03]  /*63c0*/  ULOP3.LUT UR6, URZ, UR56, URZ, 0x33, !UPT ;  /* 0x000000383f067292 */ /* 0x000fc6000f8e333f */
[----:B------:R-:W-:Y:S02]  /*63d0*/  IADD3 R55, -R54, UR38, R55 ;  /* 0x0000002636377c10 */ /* 0x000fe4000fffe137 */
[----:B------:R-:W2:Y:S03]  /*63e0*/  MUFU.TANH R4, R4 ;  /* 0x0000000400047308 */ /* 0x000ea60000002400 */
[C---:B------:R-:W-:Y:S02]  /*63f0*/  VIADD R86, R55.reuse, UR57 ;  /* 0x0000003937567c36 */ /* 0x040fe40008000000 */
[----:B------:R-:W-:Y:S02]  /*6400*/  VIADD R87, R55, UR6 ;  /* 0x0000000637577c36 */ /* 0x000fe40008000000 */
[--C-:B0-----:R-:W-:Y:S01]  /*6410*/  IMAD.IADD R64, R86, 0x1, R63.reuse ;  /* 0x0000000156407824 */ /* 0x101fe200078e023f */
[----:B------:R-:W0:Y:S01]  /*6420*/  MUFU.TANH R8, R8 ;  /* 0x0000000800087308 */ /* 0x000e220000002400 */
[----:B------:R-:W-:-:S07]  /*6430*/  IMAD.IADD R66, R87, 0x1, R63 ;  /* 0x0000000157427824 */ /* 0x000fce00078e023f */
        /* <DEDUP_REMOVED lines=75> */
.L_x_1362:
[----:B------:R-:W-:-:S05]  /*68f0*/  IMAD.U32 R65, RZ, RZ, UR53 ;  /* 0x00000035ff417e24 */ /* 0x000fca000f8e00ff */
[----:B------:R-:W-:-:S13]  /*6900*/  ISETP.NE.AND P1, PT, R65, 0x1, PT ;  /* 0x000000014100780c */ /* 0x000fda0003f25270 */
[----:B------:R-:W1:Y:S02]  /*6910*/  @P1 LDC.64 R54, c[0x0][0x9e8] ;  /* 0x00027a00ff361b82 */ /* 0x000e640000000a00 */
[----:B-1----:R-:W-:-:S05]  /*6920*/  @P1 IMAD.HI.U32 R54, R63, R54, RZ ;  /* 0x000000363f361227 */ /* 0x002fca00078e00ff */
[----:B------:R-:W-:-:S07]  /*6930*/  @P1 SHF.R.U32.HI R63, RZ, R55, R54 ;  /* 0x00000037ff3f1219 */ /* 0x000fce0000011636 */
.L_x_1363:
[----:B------:R-:W-:Y:S05]  /*6940*/  BSYNC B0 ;  /* 0x0000000000007941 */ /* 0x000fea0003800000 */
.L_x_1361:
[----:B------:R-:W-:-:S04]  /*6950*/  IMAD R63, R63, R65, -R82 ;  /* 0x000000413f3f7224 */ /* 0x000fc800078e0a52 */
[----:B------:R-:W-:-:S05]  /*6960*/  IMAD R63, R16, -0x2, R63 ;  /* 0xfffffffe103f7824 */ /* 0x000fca00078e023f */
[----:B------:R-:W-:Y:S02]  /*6970*/  VIADDMNMX R64, R63, R65, R64, PT ;  /* 0x000000413f407246 */ /* 0x000fe40003800140 */
[----:B------:R-:W-:-:S07]  /*6980*/  VIMNMX R66, R66, R63, !PT ;  /* 0x0000003f42427248 */ /* 0x000fce0007fe0100 */
.L_x_1360:
[----:B------:R-:W-:Y:S01]  /*6990*/  ISETP.GT.AND P1, PT, R7, -0x1, PT ;  /* 0xffffffff0700780c */ /* 0x000fe20003f24270 */
[----:B------:R-:W1:Y:S01]  /*69a0*/  SHFL.IDX PT, R62, R62, 0x1, 0x1c1f ;  /* 0x003c1f003e3e7f89 */ /* 0x000e6200000e0000 */
[----:B------:R-:W-:Y:S02]  /*69b0*/  UISETP.NE.AND UP0, UPT, UR50, URZ, UPT ;  /* 0x0000003f3200728c */ /* 0x000fe4000bf05270 */
[C---:B------:R-:W-:Y:S02]  /*69c0*/  ISETP.GT.AND P2, PT, R66.reuse, 0x1, P1 ;  /* 0x000000014200780c */ /* 0x040fe40000f44270 */
[----:B------:R-:W-:Y:S02]  /*69d0*/  ISETP.GT.AND P3, PT, R66, 0x8, P1 ;  /* 0x000000084200780c */ /* 0x000fe40000f64270 */
[C---:B------:R-:W-:Y:S02]  /*69e0*/  ISETP.LT.OR P2, PT, R64.reuse, 0x2, P2 ;  /* 0x000000024000780c */ /* 0x040fe40001741670 */
[----:B------:R-:W-:-:S02]  /*69f0*/  ISETP.LT.OR P3, PT, R64, 0x9, P3 ;  /* 0x000000094000780c */ /* 0x000fc40001f61670 */
[----:B------:R-:W-:Y:S02]  /*6a00*/  ISETP.GT.AND P6, PT, R66, RZ, P1 ;  /* 0x000000ff4200720c */ /* 0x000fe40000fc4270 */
[----:B------:R-:W-:Y:S02]  /*6a10*/  FSEL R169, R4, -INF , !P2 ;  /* 0xff80000004a97808 */ /* 0x000fe40005000000 */
[----:B------:R-:W-:Y:S02]  /*6a20*/  ISETP.GT.AND P2, PT, R66, 0x18, P1 ;  /* 0x000000184200780c */ /* 0x000fe40000f44270 */
[----:B------:R-:W-:Y:S02]  /*6a30*/  FSEL R173, R12, -INF , !P3 ;  /* 0xff8000000cad7808 */ /* 0x000fe40005800000 */
[----:B------:R-:W-:Y:S02]  /*6a40*/  ISETP.GT.AND P3, PT, R66, 0x19, P1 ;  /* 0x000000194200780c */ /* 0x000fe40000f64270 */
[----:B------:R-:W-:-:S02]  /*6a50*/  ISETP.LT.OR P6, PT, R64, 0x1, P6 ;  /* 0x000000014000780c */ /* 0x000fc400037c1670 */
[C---:B------:R-:W-:Y:S02]  /*6a60*/  ISETP.LT.OR P2, PT, R64.reuse, 0x19, P2 ;  /* 0x000000194000780c */ /* 0x040fe40001741670 */
[----:B------:R-:W-:Y:S02]  /*6a70*/  ISETP.LT.OR P3, PT, R64, 0x1a, P3 ;  /* 0x0000001a4000780c */ /* 0x000fe40001f61670 */
[C---:B------:R-:W-:Y:S02]  /*6a80*/  ISETP.GT.AND P5, PT, R66.reuse, 0x9, P1 ;  /* 0x000000094200780c */ /* 0x040fe40000fa4270 */
[----:B------:R-:W-:Y:S02]  /*6a90*/  FSEL R163, R3, -INF , !P6 ;  /* 0xff80000003a37808 */ /* 0x000fe40007000000 */
[C---:B------:R-:W-:Y:S02]  /*6aa0*/  ISETP.GT.AND P4, PT, R66.reuse, 0x10, P1 ;  /* 0x000000104200780c */ /* 0x040fe40000f84270 */
[----:B------:R-:W-:-:S02]  /*6ab0*/  ISETP.GT.AND P6, PT, R66, 0x11, P1 ;  /* 0x000000114200780c */ /* 0x000fc40000fc4270 */
[----:B0-----:R-:W-:Y:S02]  /*6ac0*/  FSEL R183, R154, -INF , !P2 ;  /* 0xff8000009ab77808 */ /* 0x001fe40005000000 */
[C---:B------:R-:W-:Y:S02]  /*6ad0*/  ISETP.GT.AND P2, PT, R66.reuse, 0x29, P1 ;  /* 0x000000294200780c */ /* 0x040fe40000f44270 */
[----:B------:R-:W-:Y:S02]  /*6ae0*/  FSEL R179, R155, -INF , !P3 ;  /* 0xff8000009bb37808 */ /* 0x000fe40005800000 */
        /* <DEDUP_REMOVED lines=10> */
[C---:B------:R-:W-:Y:S02]  /*6b90*/  ISETP.GT.AND P4, PT, R66.reuse, 0x21, P1 ;  /* 0x000000214200780c */ /* 0x040fe40000f84270 */
[----:B------:R-:W-:Y:S02]  /*6ba0*/  ISETP.GT.AND P6, PT, R66, 0x28, P1 ;  /* 0x000000284200780c */ /* 0x000fe40000fc4270 */
[----:B------:R-:W-:Y:S02]  /*6bb0*/  FSEL R161, R159, -INF , !P2 ;  /* 0xff8000009fa17808 */ /* 0x000fe40005000000 */
[----:B------:R-:W-:Y:S01]  /*6bc0*/  FSEL R159, R48, -INF , !P3 ;  /* 0xff800000309f7808 */ /* 0x000fe20005800000 */
[----:B-1----:R-:W-:Y:S01]  /*6bd0*/  IMAD.IADD R48, R86, 0x1, R62 ;  /* 0x0000000156307824 */ /* 0x002fe200078e023e */
[----:B------:R-:W-:-:S02]  /*6be0*/  ISETP.GT.AND P3, PT, R66, 0x41, P1 ;  /* 0x000000414200780c */ /* 0x000fc40000f64270 */
[C---:B------:R-:W-:Y:S02]  /*6bf0*/  ISETP.LT.OR P5, PT, R64.reuse, 0x21, P5 ;  /* 0x000000214000780c */ /* 0x040fe40002fa1670 */
[C---:B------:R-:W-:Y:S02]  /*6c00*/  ISETP.LT.OR P4, PT, R64.reuse, 0x22, P4 ;  /* 0x000000224000780c */ /* 0x040fe40002781670 */
[C---:B------:R-:W-:Y:S02]  /*6c10*/  ISETP.LT.OR P6, PT, R64.reuse, 0x29, P6 ;  /* 0x000000294000780c */ /* 0x040fe400037c1670 */
[----:B------:R-:W-:Y:S02]  /*6c20*/  ISETP.LT.OR P3, PT, R64, 0x42, P3 ;  /* 0x000000424000780c */ /* 0x000fe40001f61670 */
[----:B------:R-:W-:Y:S02]  /*6c30*/  FSEL R175, R156, -INF , !P5 ;  /* 0xff8000009caf7808 */ /* 0x000fe40006800000 */
[----:B------:R-:W-:-:S02]  /*6c40*/  ISETP.GT.AND P5, PT, R66, 0x31, P1 ;  /* 0x000000314200780c */ /* 0x000fc40000fa4270 */
[----:B------:R-:W-:Y:S02]  /*6c50*/  FSEL R171, R157, -INF , !P4 ;  /* 0xff8000009dab7808 */ /* 0x000fe40006000000 */
[----:B------:R-:W-:Y:S02]  /*6c60*/  FSEL R167, R158, -INF , !P6 ;  /* 0xff8000009ea77808 */ /* 0x000fe40007000000 */
[C---:B------:R-:W-:Y:S02]  /*6c70*/  ISETP.GT.AND P4, PT, R66.reuse, 0x38, P1 ;  /* 0x000000384200780c */ /* 0x040fe40000f84270 */
[C---:B------:R-:W-:Y:S02]  /*6c80*/  ISETP.GT.AND P6, PT, R66.reuse, 0x39, P1 ;  /* 0x000000394200780c */ /* 0x040fe40000fc4270 */
[----:B------:R-:W-:Y:S02]  /*6c90*/  ISETP.GT.AND P2, PT, R66, 0x40, P1 ;  /* 0x000000404200780c */ /* 0x000fe40000f44270 */
[----:B------:R-:W-:-:S02]  /*6ca0*/  FSEL R77, R53, -INF , !P3 ;  /* 0xff800000354d7808 */ /* 0x000fc40005800000 */
        /* <DEDUP_REMOVED lines=8> */
[----:B------:R-:W-:Y:S01]  /*6d30*/  FSEL R83, R50, -INF , !P4 ;  /* 0xff80000032537808 */ /* 0x000fe20006000000 */
[----:B------:R-:W-:Y:S01]  /*6d40*/  IMAD.IADD R50, R87, 0x1, R62 ;  /* 0x0000000157327824 */ /* 0x000fe200078e023e */
[----:B------:R-:W-:Y:S02]  /*6d50*/  FSEL R81, R51, -INF , !P6 ;  /* 0xff80000033517808 */ /* 0x000fe40007000000 */
[----:B------:R-:W-:Y:S02]  /*6d60*/  FSEL R79, R52, -INF , !P2 ;  /* 0xff800000344f7808 */ /* 0x000fe40005000000 */
[----:B------:R-:W-:-:S02]  /*6d70*/  ISETP.GT.AND P4, PT, R66, 0x49, P1 ;  /* 0x000000494200780c */ /* 0x000fc40000f84270 */
[C---:B------:R-:W-:Y:S02]  /*6d80*/  ISETP.GT.AND P6, PT, R66.reuse, 0x50, P1 ;  /* 0x000000504200780c */ /* 0x040fe40000fc4270 */
[----:B------:R-:W-:Y:S02]  /*6d90*/  ISETP.GT.AND P2, PT, R66, 0x51, P1 ;  /* 0x000000514200780c */ /* 0x000fe40000f44270 */
        /* <DEDUP_REMOVED lines=12> */
[C---:B------:R-:W-:Y:S02]  /*6e60*/  ISETP.GT.AND P4, PT, R66.reuse, 0x60, P1 ;  /* 0x000000604200780c */ /* 0x040fe40000f84270 */
[C---:B------:R-:W-:Y:S02]  /*6e70*/  ISETP.GT.AND P6, PT, R66.reuse, 0x61, P1 ;  /* 0x000000614200780c */ /* 0x040fe40000fc4270 */
[----:B------:R-:W-:Y:S02]  /*6e80*/  ISETP.GT.AND P2, PT, R66, 0x68, P1 ;  /* 0x000000684200780c */ /* 0x000fe40000f44270 */
[----:B------:R-:W-:-:S02]  /*6e90*/  FSEL R59, R70, -INF , !P3 ;  /* 0xff800000463b7808 */ /* 0x000fc40005800000 */
[----:B------:R-:W-:Y:S02]  /*6ea0*/  PLOP3.LUT P3, PT, PT, PT, UP0, 0x40, 0x0 ;  /* 0x000000000000781c */ /* 0x000fe40003f6e808 */
[C---:B------:R-:W-:Y:S02]  /*6eb0*/  ISETP.LT.OR P5, PT, R64.reuse, 0x5a, P5 ;  /* 0x0000005a4000780c */ /* 0x040fe40002fa1670 */
[C---:B------:R-:W-:Y:S02]  /*6ec0*/  ISETP.LT.OR P4, PT, R64.reuse, 0x61, P4 ;  /* 0x000000614000780c */ /* 0x040fe40002781670 */
[C---:B------:R-:W-:Y:S02]  /*6ed0*/  ISETP.LT.OR P6, PT, R64.reuse, 0x62, P6 ;  /* 0x000000624000780c */ /* 0x040fe400037c1670 */
[----:B------:R-:W-:Y:S02]  /*6ee0*/  ISETP.LT.OR P2, PT, R64, 0x69, P2 ;  /* 0x000000694000780c */ /* 0x000fe40001741670 */
        /* <DEDUP_REMOVED lines=11> */
[----:B------:R-:W-:Y:S02]  /*6fa0*/  ISETP.LT.OR P2, PT, R64, 0x7a, P2 ;  /* 0x0000007a4000780c */ /* 0x000fe40001741670 */
[----:B------:R-:W-:-:S02]  /*6fb0*/  FSEL R57, R80, -INF , !P5 ;  /* 0xff80000050397808 */ /* 0x000fc40006800000 */
[----:B------:R-:W-:Y:S02]  /*6fc0*/  FSEL R53, R74, -INF , !P4 ;  /* 0xff8000004a357808 */ /* 0x000fe40006000000 */
[----:B------:R-:W-:Y:S02]  /*6fd0*/  FSEL R51, R84, -INF , !P6 ;  /* 0xff80000054337808 */ /* 0x000fe40007000000 */
[----:B------:R-:W-:Y:S01]  /*6fe0*/  FSEL R49, R78, -INF , !P2 ;  /* 0xff8000004e317808 */ /* 0x000fe20005000000 */
[----:B------:R-:W-:Y:S06]  /*6ff0*/  @P3 BRA `(.L_x_1364) ;  /* 0x00000000005c3947 */ /* 0x000fec0003800000 */
        /* <DEDUP_REMOVED lines=13> */
.L_x_1366:
[----:B------:R-:W-:-:S05]  /*70d0*/  IMAD.U32 R4, RZ, RZ, UR53 ;  /* 0x00000035ff047e24 */ /* 0x000fca000f8e00ff */
[----:B------:R-:W-:-:S13]  /*70e0*/  ISETP.NE.AND P2, PT, R4, 0x1, PT ;  /* 0x000000010400780c */ /* 0x000fda0003f45270 */
[----:B------:R-:W0:Y:S02]  /*70f0*/  @P2 LDC.64 R12, c[0x0][0x9e8] ;  /* 0x00027a00ff0c2b82 */ /* 0x000e240000000a00 */
[----:B0-----:R-:W-:-:S05]  /*7100*/  @P2 IMAD.HI.U32 R12, R3, R12, RZ ;  /* 0x0000000c030c2227 */ /* 0x001fca00078e00ff */
[----:B------:R-:W-:-:S07]  /*7110*/  @P2 SHF.R.U32.HI R3, RZ, R13, R12 ;  /* 0x0000000dff032219 */ /* 0x000fce000001160c */
.L_x_1367:
[----:B------:R-:W-:Y:S05]  /*7120*/  BSYNC B0 ;  /* 0x0000000000007941 */ /* 0x000fea0003800000 */
.L_x_1365:
[----:B------:R-:W-:-:S04]  /*7130*/  IMAD R3, R3, R4, -R82 ;  /* 0x0000000403037224 */ /* 0x000fc800078e0a52 */
[----:B------:R-:W-:-:S05]  /*7140*/  IMAD R3, R16, -0x2, R3 ;  /* 0xfffffffe10037824 */ /* 0x000fca00078e0203 */
[----:B------:R-:W-:Y:S02]  /*7150*/  VIADDMNMX R48, R3, R4, R48, PT ;  /* 0x0000000403307246 */ /* 0x000fe40003800130 */
[----:B------:R-:W-:-:S07]  /*7160*/  VIMNMX R50, R50, R3, !PT ;  /* 0x0000000332327248 */ /* 0x000fce0007fe0100 */
.L_x_1364:
[----:B------:R-:W-:Y:S02]  /*7170*/  FMNMX.FTZ R4, R163, R5, !PT ;  /* 0x00000005a3047209 */ /* 0x000fe40007810000 */
[C---:B------:R-:W-:Y:S02]  /*7180*/  ISETP.GT.AND P6, PT, R50.reuse, 0x1, P1 ;  /* 0x000000013200780c */ /* 0x040fe40000fc4270 */
        /* <DEDUP_REMOVED lines=35> */
[C---:B------:R-:W-:Y:S02]  /*73c0*/  ISETP.LT.OR P3, PT, R48.reuse, 0x19, P3 ;  /* 0x000000193000780c */ /* 0x040fe40001f61670 */
[----:B------:R-:W-:Y:S02]  /*73d0*/  FMNMX.FTZ R4, R73, R4, !PT ;  /* 0x0000000449047209 */ /* 0x000fe40007810000 */
[----:B------:R-:W-:Y:S02]  /*73e0*/  ISETP.LT.OR P4, PT, R48, 0x1a, P4 ;  /* 0x0000001a3000780c */ /* 0x000fe40002781670 */
[----:B------:R-:W-:Y:S02]  /*73f0*/  FMNMX.FTZ R4, R65, R4, !PT ;  /* 0x0000000441047209 */ /* 0x000fe40007810000 */
[----:B------:R-:W-:-:S02]  /*7400*/  FSEL R165, R26, -INF , !P3 ;  /* 0xff8000001aa57808 */ /* 0x000fc40005800000 */
[----:B------:R-:W-:Y:S02]  /*7410*/  FMNMX.FTZ R4, R67, R4, !PT ;  /* 0x0000000443047209 */ /* 0x000fe40007810000 */
[----:B------:R-:W-:Y:S02]  /*7420*/  FSEL R25, R25, -INF , !P4 ;  /* 0xff80000019197808 */ /* 0x000fe40006000000 */
[----:B------:R-:W-:Y:S02]  /*7430*/  FMNMX.FTZ R4, R69, R4, !PT ;  /* 0x0000000445047209 */ /* 0x000fe40007810000 */
[C---:B------:R-:W-:Y:S02]  /*7440*/  ISETP.GT.AND P3, PT, R50.reuse, 0x28, P1 ;  /* 0x000000283200780c */ /* 0x040fe40000f64270 */
[----:B------:R-:W-:Y:S02]  /*7450*/  FMNMX.FTZ R4, R71, R4, !PT ;  /* 0x0000000447047209 */ /* 0x000fe40007810000 */
[----:B------:R-:W-:-:S02]  /*7460*/  ISETP.GT.AND P4, PT, R50, 0x29, P1 ;  /* 0x000000293200780c */ /* 0x000fc40000f84270 */
[----:B------:R-:W-:Y:S02]  /*7470*/  FMNMX.FTZ R4, R63, R4, !PT ;  /* 0x000000043f047209 */ /* 0x000fe40007810000 */
[C---:B------:R-:W-:Y:S02]  /*7480*/  ISETP.LT.OR P3, PT, R48.reuse, 0x29, P3 ;  /* 0x000000293000780c */ /* 0x040fe40001f61670 */
        /* <DEDUP_REMOVED lines=23> */
[----:B------:R-:W-:Y:S01]  /*7600*/  ISETP.GT.AND P5, PT, R50, RZ, P1 ;  /* 0x000000ff3200720c */ /* 0x000fe20000fa4270 */
[-CC-:B------:R-:W-:Y:S01]  /*7610*/  FFMA.FTZ R11, R163, R4.reuse, -R12.reuse ;  /* 0x00000004a30b7223 */ /* 0x180fe2000001080c */
[----:B------:R-:W-:Y:S01]  /*7620*/  FSEL R163, R14, -INF , !P2 ;  /* 0xff8000000ea37808 */ /* 0x000fe20005000000 */
[-CC-:B------:R-:W-:Y:S01]  /*7630*/  FFMA.FTZ R182, R173, R4.reuse, -R12.reuse ;  /* 0x00000004adb67223 */ /* 0x180fe2000001080c */
[----:B------:R-:W-:Y:S01]  /*7640*/  ISETP.LT.OR P5, PT, R48, 0x1, P5 ;  /* 0x000000013000780c */ /* 0x000fe20002fa1670 */
[-CC-:B------:R-:W-:Y:S01]  /*7650*/  FFMA.FTZ R176, R177, R4.reuse, -R12.reuse ;  /* 0x00000004b1b07223 */ /* 0x180fe2000001080c */
[----:B------:R-:W-:Y:S01]  /*7660*/  ISETP.GT.AND P2, PT, R50, 0x21, P1 ;  /* 0x000000213200780c */ /* 0x000fe20000f44270 */
[-CC-:B------:R-:W-:Y:S01]  /*7670*/  FFMA.FTZ R15, R181, R4.reuse, -R12.reuse ;  /* 0x00000004b50f7223 */ /* 0x180fe2000001080c */
[----:B------:R-:W-:Y:S01]  /*7680*/  FSEL R193, R8, -INF , !P5 ;  /* 0xff80000008c17808 */ /* 0x000fe20006800000 */
        /* <DEDUP_REMOVED lines=16> */
[----:B------:R-:W-:Y:S01]  /*7790*/  FADD.FTZ R51, -R10, R5 ;  /* 0x000000050a337221 */ /* 0x000fe20000010100 */
        /* <DEDUP_REMOVED lines=21> */
[----:B------:R-:W-:Y:S01]  /*78f0*/  FFMA.FTZ R53, R53, R4, -R12 ;  /* 0x0000000435357223 */ /* 0x000fe2000001080c */
[----:B------:R-:W-:Y:S01]  /*7900*/  FMNMX.FTZ R8, R173, R8, !PT ;  /* 0x00000008ad087209 */ /* 0x000fe20007810000 */
[----:B------:R-:W-:Y:S01]  /*7910*/  MUFU.EX2 R11, R11 ;  /* 0x0000000b000b7308 */ /* 0x000fe20000000800 */
[----:B------:R-:W-:-:S02]  /*7920*/  ISETP.GT.AND P2, PT, R50, 0x40, P1 ;  /* 0x000000403200780c */ /* 0x000fc40000f44270 */
[----:B------:R-:W-:Y:S02]  /*7930*/  FMNMX.FTZ R8, R33, R8, !PT ;  /* 0x0000000821087209 */ /* 0x000fe40007810000 */
[----:B------:R-:W-:Y:S02]  /*7940*/  FSEL R183, R32, -INF , !P5 ;  /* 0xff80000020b77808 */ /* 0x000fe40006800000 */
[----:B------:R-:W-:Y:S01]  /*7950*/  FMNMX.FTZ R8, R177, R8, !PT ;  /* 0x00000008b1087209 */ /* 0x000fe20007810000 */
[----:B------:R-:W-:Y:S01]  /*7960*/  MUFU.EX2 R180, R180 ;  /* 0x000000b400b47308 */ /* 0x000fe20000000800 */
[----:B------:R-:W-:Y:S02]  /*7970*/  ISETP.LT.OR P4, PT, R48, 0x3a, P4 ;  /* 0x0000003a3000780c */ /* 0x000fe40002781670 */
[----:B------:R-:W-:Y:S02]  /*7980*/  FMNMX.FTZ R8, R29, R8, !PT ;  /* 0x000000081d087209 */ /* 0x000fe40007810000 */
[----:B------:R-:W-:-:S02]  /*7990*/  ISETP.GT.AND P3, PT, R50, 0x41, P1 ;  /* 0x000000413200780c */ /* 0x000fc40000f64270 */
[----:B------:R-:W-:Y:S01]  /*79a0*/  FMNMX.FTZ R8, R181, R8, !PT ;  /* 0x00000008b5087209 */ /* 0x000fe20007810000 */
[----:B------:R-:W-:Y:S01]  /*79b0*/  MUFU.EX2 R182, R182 ;  /* 0x000000b600b67308 */ /* 0x000fe20000000800 */
[----:B------:R-:W-:Y:S02]  /*79c0*/  ISETP.LT.OR P2, PT, R48, 0x41, P2 ;  /* 0x000000413000780c */ /* 0x000fe40001741670 */
[----:B------:R-:W-:Y:S02]  /*79d0*/  FSEL R179, R28, -INF , !P4 ;  /* 0xff8000001cb37808 */ /* 0x000fe40006000000 */
[----:B------:R-:W-:Y:S02]  /*79e0*/  FMNMX.FTZ R8, R183, R8, !PT ;  /* 0x00000008b7087209 */ /* 0x000fe40007810000 */
[----:B------:R-:W-:Y:S01]  /*79f0*/  ISETP.GT.AND P5, PT, R50, 0x48, P1 ;  /* 0x000000483200780c */ /* 0x000fe20000fa4270 */
[----:B------:R-:W-:Y:S01]  /*7a00*/  MUFU.EX2 R13, R13 ;  /* 0x0000000d000d7308 */ /* 0x000fe20000000800 */
[----:B------:R-:W-:Y:S01]  /*7a10*/  FSEL R195, R31, -INF , !P2 ;  /* 0xff8000001fc37808 */ /* 0x000fe20005000000 */
[----:B------:R-:W-:Y:S01]  /*7a20*/  FFMA.FTZ R31, R161, R4, -R12 ;  /* 0x00000004a11f7223 */ /* 0x000fe2000001080c */
[----:B------:R-:W-:-:S02]  /*7a30*/  ISETP.LT.OR P3, PT, R48, 0x42, P3 ;  /* 0x000000423000780c */ /* 0x000fc40001f61670 */
[----:B------:R-:W-:Y:S02]  /*7a40*/  FMNMX.FTZ R8, R179, R8, !PT ;  /* 0x00000008b3087209 */ /* 0x000fe40007810000 */
[----:B------:R-:W-:Y:S01]  /*7a50*/  ISETP.GT.AND P4, PT, R50, 0x49, P1 ;  /* 0x000000493200780c */ /* 0x000fe20000f84270 */
[----:B------:R-:W-:Y:S01]  /*7a60*/  MUFU.EX2 R176, R176 ;  /* 0x000000b000b07308 */ /* 0x000fe20000000800 */
[----:B------:R-:W-:Y:S02]  /*7a70*/  ISETP.LT.OR P5, PT, R48, 0x49, P5 ;  /* 0x000000493000780c */ /* 0x000fe40002fa1670 */
[----:B------:R-:W-:Y:S01]  /*7a80*/  FSEL R175, R27, -INF , !P3 ;  /* 0xff8000001baf7808 */ /* 0x000fe20005800000 */
[----:B------:R-:W-:Y:S01]  /*7a90*/  FFMA.FTZ R27, R171, R4, -R12 ;  /* 0x00000004ab1b7223 */ /* 0x000fe2000001080c */
[----:B------:R-:W-:Y:S02]  /*7aa0*/  FMNMX.FTZ R8, R195, R8, !PT ;  /* 0x00000008c3087209 */ /* 0x000fe40007810000 */
[----:B------:R-:W-:Y:S01]  /*7ab0*/  ISETP.GT.AND P2, PT, R50, 0x50, P1 ;  /* 0x000000503200780c */ /* 0x000fe20000f44270 */
[----:B------:R-:W-:Y:S01]  /*7ac0*/  MUFU.EX2 R15, R15 ;  /* 0x0000000f000f7308 */ /* 0x000fe20000000800 */
[----:B------:R-:W-:-:S02]  /*7ad0*/  FSEL R171, R36, -INF , !P5 ;  /* 0xff80000024ab7808 */ /* 0x000fc40006800000 */
[----:B------:R-:W-:Y:S02]  /*7ae0*/  ISETP.LT.OR P4, PT, R48, 0x4a, P4 ;  /* 0x0000004a3000780c */ /* 0x000fe40002781670 */
[----:B------:R-:W-:Y:S02]  /*7af0*/  FMNMX.FTZ R8, R175, R8, !PT ;  /* 0x00000008af087209 */ /* 0x000fe40007810000 */
[----:B------:R-:W-:Y:S01]  /*7b00*/  ISETP.GT.AND P3, PT, R50, 0x51, P1 ;  /* 0x000000513200780c */ /* 0x000fe20000f64270 */
[----:B------:R-:W-:Y:S01]  /*7b10*/  MUFU.EX2 R178, R178 ;  /* 0x000000b200b27308 */ /* 0x000fe20000000800 */
[----:B------:R-:W-:Y:S02]  /*7b20*/  ISETP.LT.OR P2, PT, R48, 0x51, P2 ;  /* 0x000000513000780c */ /* 0x000fe40001741670 */
[----:B------:R-:W-:Y:S02]  /*7b30*/  FSEL R167, R34, -INF , !P4 ;  /* 0xff80000022a77808 */ /* 0x000fe40006000000 */
[----:B------:R-:W-:-:S02]  /*7b40*/  FMNMX.FTZ R8, R171, R8, !PT ;  /* 0x00000008ab087209 */ /* 0x000fc40007810000 */
[----:B------:R-:W-:Y:S01]  /*7b50*/  ISETP.GT.AND P5, PT, R50, 0x58, P1 ;  /* 0x000000583200780c */ /* 0x000fe20000fa4270 */
[----:B------:R-:W-:Y:S01]  /*7b60*/  MUFU.EX2 R21, R21 ;  /* 0x0000001500157308 */ /* 0x000fe20000000800 */
[----:B------:R-:W-:Y:S02]  /*7b70*/  FSEL R37, R37, -INF , !P2 ;  /* 0xff80000025257808 */ /* 0x000fe40005000000 */
[----:B------:R-:W-:Y:S02]  /*7b80*/  ISETP.LT.OR P3, PT, R48, 0x52, P3 ;  /* 0x000000523000780c */ /* 0x000fe40001f61670 */
[----:B------:R-:W-:Y:S02]  /*7b90*/  FMNMX.FTZ R8, R167, R8, !PT ;  /* 0x00000008a7087209 */ /* 0x000fe40007810000 */
[----:B------:R-:W-:Y:S01]  /*7ba0*/  ISETP.GT.AND P4, PT, R50, 0x59, P1 ;  /* 0x000000593200780c */ /* 0x000fe20000f84270 */
[----:B------:R-:W-:Y:S01]  /*7bb0*/  MUFU.EX2 R172, R172 ;  /* 0x000000ac00ac7308 */ /* 0x000fe20000000800 */
[----:B------:R-:W-:-:S02]  /*7bc0*/  ISETP.LT.OR P5, PT, R48, 0x59, P5 ;  /* 0x000000593000780c */ /* 0x000fc40002fa1670 */
[----:B------:R-:W-:Y:S01]  /*7bd0*/  FSEL R161, R35, -INF , !P3 ;  /* 0xff80000023a17808 */ /* 0x000fe20005800000 */
[----:B------:R-:W-:Y:S01]  /*7be0*/  FFMA.FTZ R35, R85, R4, -R12 ;  /* 0x0000000455237223 */ /* 0x000fe2000001080c */
[----:B------:R-:W-:Y:S02]  /*7bf0*/  FMNMX.FTZ R8, R37, R8, !PT ;  /* 0x0000000825087209 */ /* 0x000fe40007810000 */
[----:B------:R-:W-:Y:S01]  /*7c00*/  ISETP.GT.AND P2, PT, R50, 0x60, P1 ;  /* 0x000000603200780c */ /* 0x000fe20000f44270 */
[----:B------:R-:W-:Y:S01]  /*7c10*/  MUFU.EX2 R27, R27 ;  /* 0x0000001b001b7308 */ /* 0x000fe20000000800 */
[----:B------:R-:W-:Y:S02]  /*7c20*/  FSEL R159, R40, -INF , !P5 ;  /* 0xff800000289f7808 */ /* 0x000fe40006800000 */
[----:B------:R-:W-:Y:S02]  /*7c30*/  ISETP.LT.OR P4, PT, R48, 0x5a, P4 ;  /* 0x0000005a3000780c */ /* 0x000fe40002781670 */
[----:B------:R-:W-:-:S02]  /*7c40*/  FMNMX.FTZ R8, R161, R8, !PT ;  /* 0x00000008a1087209 */ /* 0x000fc40007810000 */
[----:B------:R-:W-:Y:S01]  /*7c50*/  ISETP.GT.AND P3, PT, R50, 0x61, P1 ;  /* 0x000000613200780c */ /* 0x000fe20000f64270 */
[----:B------:R-:W-:Y:S01]  /*7c60*/  MUFU.EX2 R174, R174 ;  /* 0x000000ae00ae7308 */ /* 0x000fe20000000800 */
[----:B------:R-:W-:Y:S02]  /*7c70*/  ISETP.LT.OR P2, PT, R48, 0x61, P2 ;  /* 0x000000613000780c */ /* 0x000fe40001741670 */
[----:B------:R-:W-:Y:S02]  /*7c80*/  FSEL R85, R38, -INF , !P4 ;  /* 0xff80000026557808 */ /* 0x000fe40006000000 */
        /* <DEDUP_REMOVED lines=9> */
[----:B------:R-:W-:Y:S01]  /*7d20*/  FSEL R83, R39, -INF , !P3 ;  /* 0xff80000027537808 */ /* 0x000fe20005800000 */
[----:B------:R-:W-:Y:S01]  /*7d30*/  FFMA.FTZ R39, R81, R4, -R12 ;  /* 0x0000000451277223 */ /* 0x000fe2000001080c */
[----:B------:R-:W-:-:S02]  /*7d40*/  FMNMX.FTZ R8, R41, R8, !PT ;  /* 0x0000000829087209 */ /* 0x000fc40007810000 */
[----:B------:R-:W-:Y:S01]  /*7d50*/  ISETP.GT.AND P2, PT, R50, 0x70, P1 ;  /* 0x000000703200780c */ /* 0x000fe20000f44270 */
[----:B------:R-:W-:Y:S01]  /*7d60*/  MUFU.EX2 R35, R35 ;  /* 0x0000002300237308 */ /* 0x000fe20000000800 */
[----:B------:R-:W-:Y:S01]  /*7d70*/  FSEL R81, R43, -INF , !P5 ;  /* 0xff8000002b517808 */ /* 0x000fe20006800000 */
[----:B------:R-:W-:Y:S01]  /*7d80*/  FFMA.FTZ R43, R77, R4, -R12 ;  /* 0x000000044d2b7223 */ /* 0x000fe2000001080c */
[----:B------:R-:W-:Y:S02]  /*7d90*/  ISETP.LT.OR P4, PT, R48, 0x6a, P4 ;  /* 0x0000006a3000780c */ /* 0x000fe40002781670 */
[----:B------:R-:W-:Y:S02]  /*7da0*/  FMNMX.FTZ R8, R83, R8, !PT ;  /* 0x0000000853087209 */ /* 0x000fe40007810000 */
[----:B------:R-:W-:Y:S01]  /*7db0*/  ISETP.GT.AND P3, PT, R50, 0x71, P1 ;  /* 0x000000713200780c */ /* 0x000fe20000f64270 */
[----:B------:R-:W-:Y:S01]  /*7dc0*/  MUFU.EX2 R170, R170 ;  /* 0x000000aa00aa7308 */ /* 0x000fe20000000800 */
[----:B------:R-:W-:-:S02]  /*7dd0*/  ISETP.LT.OR P2, PT, R48, 0x71, P2 ;  /* 0x000000713000780c */ /* 0x000fc40001741670 */
[----:B------:R-:W-:Y:S02]  /*7de0*/  FSEL R79, R42, -INF , !P4 ;  /* 0xff8000002a4f7808 */ /* 0x000fe40006000000 */
        /* <DEDUP_REMOVED lines=8> */
[C---:B------:R-:W-:Y:S02]  /*7e70*/  ISETP.LT.OR P5, PT, R48.reuse, 0x79, P5 ;  /* 0x000000793000780c */ /* 0x040fe40002fa1670 */
[----:B------:R-:W-:Y:S01]  /*7e80*/  FSEL R77, R45, -INF , !P3 ;  /* 0xff8000002d4d7808 */ /* 0x000fe20005800000 */
[--C-:B------:R-:W-:Y:S01]  /*7e90*/  FFMA.FTZ R45, R73, R4, -R12.reuse ;  /* 0x00000004492d7223 */ /* 0x100fe2000001080c */
[----:B------:R-:W-:Y:S02]  /*7ea0*/  FMNMX.FTZ R8, R197, R8, !PT ;  /* 0x00000008c5087209 */ /* 0x000fe40007810000 */
[----:B------:R-:W-:Y:S01]  /*7eb0*/  ISETP.LT.OR P1, PT, R48, 0x7a, P1 ;  /* 0x0000007a3000780c */ /* 0x000fe20000f21670 */
[----:B------:R-:W-:Y:S01]  /*7ec0*/  MUFU.EX2 R43, R43 ;  /* 0x0000002b002b7308 */ /* 0x000fe20000000800 */
[----:B------:R-:W-:Y:S01]  /*7ed0*/  FSEL R199, R47, -INF , !P5 ;  /* 0xff8000002fc77808 */ /* 0x000fe20006800000 */
[----:B------:R-:W-:Y:S01]  /*7ee0*/  FFMA.FTZ R47, R67, R4, -R12 ;  /* 0x00000004432f7223 */ /* 0x000fe2000001080c */
[----:B------:R-:W-:-:S02]  /*7ef0*/  FMNMX.FTZ R8, R77, R8, !PT ;  /* 0x000000084d087209 */ /* 0x000fc40007810000 */
[----:B------:R-:W-:Y:S02]  /*7f00*/  FSEL R75, R46, -INF , !P1 ;  /* 0xff8000002e4b7808 */ /* 0x000fe40004800000 */
        /* <DEDUP_REMOVED lines=58> */
[-C--:B------:R-:W-:Y:S01]  /*82b0*/  FFMA.FTZ R79, R79, R4.reuse, -R10 ;  /* 0x000000044f4f7223 */ /* 0x080fe2000001080a */
[----:B------:R-:W-:Y:S01]  /*82c0*/  FADD.FTZ R59, R13, R0 ;  /* 0x000000000d3b7221 */ /* 0x000fe20000010000 */
[-CC-:B------:R-:W-:Y:S01]  /*82d0*/  FFMA.FTZ R197, R197, R4.reuse, -R10.reuse ;  /* 0x00000004c5c57223 */ /* 0x180fe2000001080a */
[----:B------:R-:W0:Y:S01]  /*82e0*/  MUFU.EX2 R51, R51 ;  /* 0x0000003300337308 */ /* 0x000e220000000800 */
[----:B-1----:R-:W-:Y:S01]  /*82f0*/  FADD.FTZ R63, R12, R63 ;  /* 0x0000003f0c3f7221 */ /* 0x002fe20000010000 */
[----:B------:R-:W-:Y:S01]  /*8300*/  FADD.FTZ R0, R176, R59 ;  /* 0x0000003bb0007221 */ /* 0x000fe20000010000 */
[-CC-:B------:R-:W-:Y:S01]  /*8310*/  FFMA.FTZ R77, R77, R4.reuse, -R10.reuse ;  /* 0x000000044d4d7223 */ /* 0x180fe2000001080a */
[-CC-:B------:R-:W-:Y:S01]  /*8320*/  FFMA.FTZ R199, R199, R4.reuse, -R10.reuse ;  /* 0x00000004c7c77223 */ /* 0x180fe2000001080a */
[----:B------:R-:W-:Y:S01]  /*8330*/  FFMA.FTZ R10, R75, R4, -R10 ;  /* 0x000000044b0a7223 */ /* 0x000fe2000001080a */
[----:B------:R-:W-:-:S02]  /*8340*/  FADD.FTZ R59, R15, R0 ;  /* 0x000000000f3b7221 */ /* 0x000fc40000010000 */
        /* <DEDUP_REMOVED lines=14> */
[----:B------:R-:W-:-:S06]  /*8430*/  FADD.FTZ R0, R168, R59 ;  /* 0x0000003ba8007221 */ /* 0x000fcc0000010000 */
        /* <DEDUP_REMOVED lines=10> */
[----:B------:R-:W-:-:S06]  /*84e0*/  FADD.FTZ R63, R35, R0 ;  /* 0x00000000233f7221 */ /* 0x000fcc0000010000 */
[----:B------:R-:W1:Y:S01]  /*84f0*/  MUFU.EX2 R30, R30 ;  /* 0x0000001e001e7308 */ /* 0x000e620000000800 */
[----:B--2---:R-:W-:-:S07]  /*8500*/  FADD.FTZ R2, R33, R2 ;  /* 0x0000000221027221 */ /* 0x004fce0000010000 */
        /* <DEDUP_REMOVED lines=10> */
[----:B0-----:R-:W-:Y:S01]  /*85b0*/  FADD.FTZ R0, R32, R59 ;  /* 0x0000003b20007221 */ /* 0x001fe20000010000 */
[----:B------:R-:W-:-:S06]  /*85c0*/  FADD.FTZ R59, R43, R2 ;  /* 0x000000022b3b7221 */ /* 0x000fcc0000010000 */
[----:B------:R-:W0:Y:S08]  /*85d0*/  MUFU.EX2 R36, R36 ;  /* 0x0000002400247308 */ /* 0x000e300000000800 */
[----:B------:R-:W3:Y:S08]  /*85e0*/  MUFU.EX2 R167, R167 ;  /* 0x000000a700a77308 */ /* 0x000ef00000000800 */
[----:B------:R-:W4:Y:S08]  /*85f0*/  MUFU.EX2 R37, R37 ;  /* 0x0000002500257308 */ /* 0x000f300000000800 */
[----:B------:R1:W-:Y:S08]  /*8600*/  MUFU.EX2 R42, R41 ;  /* 0x00000029002a7308 */ /* 0x0003f00000000800 */
[----:B------:R-:W5:Y:S01]  /*8610*/  MUFU.EX2 R38, R38 ;  /* 0x0000002600267308 */ /* 0x000f620000000800 */
[----:B-1----:R-:W-:Y:S01]  /*8620*/  FADD.FTZ R41, R165, R0 ;  /* 0x00000000a5297221 */ /* 0x002fe20000010000 */
[----:B------:R-:W-:-:S03]  /*8630*/  FADD.FTZ R0, R166, R59 ;  /* 0x0000003ba6007221 */ /* 0x000fc60000010000 */
[----:B--2---:R-:W-:-:S03]  /*8640*/  FADD.FTZ R41, R34, R41 ;  /* 0x0000002922297221 */ /* 0x004fc60000010000 */
[----:B------:R-:W1:Y:S01]  /*8650*/  MUFU.EX2 R163, R163 ;  /* 0x000000a300a37308 */ /* 0x000e620000000800 */
[----:B0-----:R-:W-:Y:S01]  /*8660*/  FADD.FTZ R2, R36, R41 ;  /* 0x0000002924027221 */ /* 0x001fe20000010000 */
[----:B------:R-:W-:-:S03]  /*8670*/  FADD.FTZ R41, R45, R0 ;  /* 0x000000002d297221 */ /* 0x000fc60000010000 */
[----:B---3--:R-:W-:Y:S01]  /*8680*/  FADD.FTZ R2, R167, R2 ;  /* 0x00000002a7027221 */ /* 0x008fe20000010000 */
[----:B------:R-:W-:Y:S02]  /*8690*/  FADD.FTZ R0, R160, R41 ;  /* 0x00000029a0007221 */ /* 0x000fe40000010000 */
[----:B------:R-:W0:Y:S01]  /*86a0*/  MUFU.EX2 R40, R40 ;  /* 0x0000002800287308 */ /* 0x000e220000000800 */
[----:B----4-:R-:W-:Y:S01]  /*86b0*/  FADD.FTZ R41, R37, R2 ;  /* 0x0000000225297221 */ /* 0x010fe20000010000 */
[----:B------:R-:W-:-:S03]  /*86c0*/  FADD.FTZ R59, R47, R0 ;  /* 0x000000002f3b7221 */ /* 0x000fc60000010000 */
[----:B-----5:R-:W-:Y:S01]  /*86d0*/  FADD.FTZ R0, R38, R41 ;  /* 0x0000002926007221 */ /* 0x020fe20000010000 */
[----:B------:R-:W-:Y:S02]  /*86e0*/  FADD.FTZ R2, R162, R59 ;  /* 0x0000003ba2027221 */ /* 0x000fe40000010000 */
[----:B------:R-:W2:Y:S01]  /*86f0*/  MUFU.EX2 R83, R83 ;  /* 0x0000005300537308 */ /* 0x000ea20000000800 */
[----:B-1----:R-:W-:Y:S01]  /*8700*/  FADD.FTZ R41, R163, R0 ;  /* 0x00000000a3297221 */ /* 0x002fe20000010000 */
[----:B------:R-:W-:-:S04]  /*8710*/  FADD.FTZ R59, R65, R2 ;  /* 0x00000002413b7221 */ /* 0x000fc80000010000 */
[----:B------:R-:W-:Y:S02]  /*8720*/  FADD.FTZ R0, R156, R59 ;  /* 0x0000003b9c007221 */ /* 0x000fe40000010000 */
[----:B------:R-:W1:Y:S01]  /*8730*/  MUFU.EX2 R44, R81 ;  /* 0x00000051002c7308 */ /* 0x000e620000000800 */
[----:B0-----:R-:W-:Y:S01]  /*8740*/  FADD.FTZ R41, R40, R41 ;  /* 0x0000002928297221 */ /* 0x001fe20000010000 */
[----:B------:R-:W-:-:S03]  /*8750*/  FADD.FTZ R59, R61, R0 ;  /* 0x000000003d3b7221 */ /* 0x000fc60000010000 */
[----:B------:R-:W-:Y:S01]  /*8760*/  FADD.FTZ R41, R42, R41 ;  /* 0x000000292a297221 */ /* 0x000fe20000010000 */
[----:B------:R-:W-:Y:S02]  /*8770*/  FADD.FTZ R0, R158, R59 ;  /* 0x0000003b9e007221 */ /* 0x000fe40000010000 */
        /* <DEDUP_REMOVED lines=20> */
[----:B-1----:R-:W-:-:S03]  /*88c0*/  FADD.FTZ R2, R5, R2 ;  /* 0x0000000205027221 */ /* 0x002fc60000010000 */
[----:B0-----:R-:W-:Y:S01]  /*88d0*/  FADD.FTZ R0, R10, R41 ;  /* 0x000000290a007221 */ /* 0x001fe20000010000 */
[----:B------:R-:W-:Y:S06]  /*88e0*/  @!P0 BRA `(.L_x_1368) ;  /* 0x0000000000048947 */ /* 0x000fec0003800000 */
[----:B------:R-:W-:Y:S01]  /*88f0*/  BPT.TRAP 0x1 ;  /* 0x000000040000795c */ /* 0x000fe20000300000 */
.L_x_1368:
        /* <DEDUP_REMOVED lines=107> */
.L_x_1350:
[----:B------:R-:W-:Y:S02]  /*8fb0*/  UISETP.NE.AND UP1, UPT, UR51, URZ, UPT ;  /* 0x0000003f3300728c */ /* 0x000fe4000bf25270 */
[----:B------:R-:W-:Y:S02]  /*8fc0*/  UISETP.NE.AND UP0, UPT, UR50, URZ, UPT ;  /* 0x0000003f3200728c */ /* 0x000fe4000bf05270 */
[----:B------:R-:W-:Y:S02]  /*8fd0*/  UIADD3 UR10, UR37, 0x7f, URZ ;  /* 0x0000007f250a7890 */ /* 0x000fe4000fffe03f */
[----:B------:R-:W-:Y:S02]  /*8fe0*/  UIADD3 UR11, UR38, 0x1, -UR45 ;  /* 0x00000001260b7890 */ /* 0x000fe4000fffe82d */
[----:B------:R-:W-:-:S03]  /*8ff0*/  PLOP3.LUT P1, PT, PT, PT, UP0, 0x40, 0x0 ;  /* 0x000000000000781c */ /* 0x000fc60003f2e808 */
[----:B------:R-:W-:Y:S01]  /*9000*/  @UP1 ULDC UR6, c[0x0][0x44c] ;  /* 0x0001130000061ab9 */ /* 0x000fe20000000800 */
[----:B------:R-:W-:Y:S01]  /*9010*/  @UP1 ULDC UR14, c[0x0][0x450] ;  /* 0x00011400000e1ab9 */ /* 0x000fe20000000800 */
[----:B------:R-:W-:-:S04]  /*9020*/  UIMAD.WIDE.U32 UR6, UR10, UR6, URZ ;  /* 0x000000060a0672a5 */ /* 0x000fc8000f8e003f */
[----:B------:R-:W-:-:S04]  /*9030*/  @UP1 USHF.R.U32.HI UR10, URZ, UR14, UR7 ;  /* 0x0000000e3f0a1299 */ /* 0x000fc80008011607 */
[----:B------:R-:W-:-:S04]  /*9040*/  UIADD3 UR10, UR11, UR10, URZ ;  /* 0x0000000a0b0a7290 */ /* 0x000fc8000fffe03f */
[----:B------:R-:W-:Y:S01]  /*9050*/  UIADD3 UR56, UR10, -UR56, URZ ;  /* 0x800000380a387290 */ /* 0x000fe2000fffe03f */
[----:B------:R-:W-:Y:S11]  /*9060*/  @P1 BRA `(.L_x_1370) ;  /* 0x0000000000501947 */ /* 0x000ff60003800000 */
[----:B------:R-:W-:Y:S02]  /*9070*/  UMOV UR14, UR10 ;  /* 0x0000000a000e7c82 */ /* 0x000fe40008000000 */
[----:B------:R-:W-:-:S06]  /*9080*/  UISETP.GT.AND UP0, UPT, UR14, -0x1, UPT ;  /* 0xffffffff0e00788c */ /* 0x000fcc000bf04270 */
[----:B------:R-:W-:-:S13]  /*9090*/  PLOP3.LUT P1, PT, PT, PT, UP0, 0x80, 0x0 ;  /* 0x000000000000781c */ /* 0x000fda0003f2f008 */
[----:B------:R-:W-:Y:S05]  /*90a0*/  @P1 BRA `(.L_x_1371) ;  /* 0x0000000000201947 */ /* 0x000fea0003800000 */
[----:B------:R-:W-:Y:S01]  /*90b0*/  ULDC UR15, c[0x0][0x9e4] ;  /* 0x00027900000f7ab9 */ /* 0x000fe20000000800 */
[----:B------:R-:W-:Y:S02]  /*90c0*/  ULOP3.LUT UR14, URZ, UR14, URZ, 0x33, !UPT ;  /* 0x0000000e3f0e7292 */ /* 0x000fe4000f8e333f */
[----:B------:R-:W-:-:S11]  /*90d0*/  UISETP.NE.AND UP0, UPT, UR15, 0x1, UPT ;  /* 0x000000010f00788c */ /* 0x000fd6000bf05270 */
[----:B------:R-:W-:Y:S02]  /*90e0*/  @UP0 ULDC.64 UR6, c[0x0][0x9e8] ;  /* 0x00027a0000060ab9 */ /* 0x000fe40000000a00 */
[----:B------:R-:W-:-:S04]  /*90f0*/  UIMAD.WIDE.U32 UR10, UR14, UR6, URZ ;  /* 0x000000060e0a72a5 */ /* 0x000fc8000f8e003f */
[----:B------:R-:W-:-:S04]  /*9100*/  @UP0 USHF.R.U32.HI UR14, URZ, UR7, UR11 ;  /* 0x000000073f0e0299 */ /* 0x000fc8000801160b */
[----:B------:R-:W-:Y:S01]  /*9110*/  ULOP3.LUT UR14, URZ, UR14, URZ, 0x33, !UPT ;  /* 0x0000000e3f0e7292 */ /* 0x000fe2000f8e333f */
[----:B------:R-:W-:Y:S11]  /*9120*/  BRA `(.L_x_1372) ;  /* 0x0000000000147947 */ /* 0x000ff60003800000 */
.L_x_1371:
[----:B------:R-:W-:Y:S02]  /*9130*/  ULDC UR15, c[0x0][0x9e4] ;  /* 0x00027900000f7ab9 */ /* 0x000fe40000000800 */
[----:B------:R-:W-:-:S11]  /*9140*/  UISETP.NE.AND UP0, UPT, UR15, 0x1, UPT ;  /* 0x000000010f00788c */ /* 0x000fd6000bf05270 */
[----:B------:R-:W-:Y:S02]  /*9150*/  @UP0 ULDC.64 UR6, c[0x0][0x9e8] ;  /* 0x00027a0000060ab9 */ /* 0x000fe40000000a00 */
[----:B------:R-:W-:-:S04]  /*9160*/  UIMAD.WIDE.U32 UR10, UR14, UR6, URZ ;  /* 0x000000060e0a72a5 */ /* 0x000fc8000f8e003f */
[----:B------:R-:W-:-:S12]  /*9170*/  @UP0 USHF.R.U32.HI UR14, URZ, UR7, UR11 ;  /* 0x000000073f0e0299 */ /* 0x000fd8000801160b */
.L_x_1372:
[----:B------:R-:W-:-:S04]  /*9180*/  UIMAD UR14, UR14, UR15, URZ ;  /* 0x0000000f0e0e72a4 */ /* 0x000fc8000f8e023f */
[----:B------:R-:W-:-:S04]  /*9190*/  UISETP.LT.AND UP0, UPT, UR56, UR14, UPT ;  /* 0x0000000e3800728c */ /* 0x000fc8000bf01270 */
[----:B------:R-:W-:-:S12]  /*91a0*/  USEL UR56, UR56, UR14, !UP0 ;  /* 0x0000000e38387287 */ /* 0x000fd8000c000000 */
.L_x_1370:
[----:B------:R-:W-:-:S04]  /*91b0*/  UIADD3 UR56, UR56, 0x7f, URZ ;  /* 0x0000007f38387890 */ /* 0x000fc8000fffe03f */
[----:B------:R-:W-:-:S04]  /*91c0*/  USHF.R.S32.HI UR6, URZ, 0x1f, UR56 ;  /* 0x0000001f3f067899 */ /* 0x000fc80008011438 */
[----:B------:R-:W-:-:S04]  /*91d0*/  ULEA.HI UR6, UR6, UR56, URZ, 0x7 ;  /* 0x0000003806067291 */ /* 0x000fc8000f8f383f */
[----:B------:R-:W-:-:S04]  /*91e0*/  USHF.R.S32.HI UR6, URZ, 0x7, UR6 ;  /* 0x000000073f067899 */ /* 0x000fc80008011406 */
[----:B------:R-:W-:-:S04]  /*91f0*/  UISETP.LT.AND UP0, UPT, UR39, UR6, UPT ;  /* 0x000000062700728c */ /* 0x000fc8000bf01270 */
[----:B------:R-:W-:-:S06]  /*9200*/  USEL UR56, UR39, UR6, !UP0 ;  /* 0x0000000627387287 */ /* 0x000fcc000c000000 */
[----:B------:R-:W-:-:S13]  /*9210*/  ISETP.GE.AND P1, PT, R7, UR56, PT ;  /* 0x0000003807007c0c */ /* 0x000fda000bf26270 */
[----:B------:R-:W-:Y:S05]  /*9220*/  @!P1 BRA `(.L_x_1373) ;  /* 0x0000002800189947 */ /* 0x000fea0003800000 */
[----:B------:R-:W-:Y:S01]  /*9230*/  IMAD.MOV.U32 R8, RZ, RZ, R9 ;  /* 0x000000ffff087224 */ /* 0x000fe200078e0009 */
[----:B------:R-:W-:Y:S01]  /*9240*/  UMOV UR58, UR47 ;  /* 0x0000002f003a7c82 */ /* 0x000fe20008000000 */
[----:B------:R-:W-:Y:S01]  /*9250*/  IMAD.MOV.U32 R6, RZ, RZ, R3 ;  /* 0x000000ffff067224 */ /* 0x000fe200078e0003 */
[----:B------:R-:W-:Y:S01]  /*9260*/  UMOV UR57, UR46 ;  /* 0x0000002e00397c82 */ /* 0x000fe20008000000 */
[----:B------:R-:W-:Y:S01]  /*9270*/  IMAD.MOV.U32 R5, RZ, RZ, R7 ;  /* 0x000000ffff057224 */ /* 0x000fe200078e0007 */
[----:B------:R-:W-:-:S06]  /*9280*/  ULDC UR53, c[0x0][0x9d8] ;  /* 0x0002760000357ab9 */ /* 0x000fcc0000000800 */
.L_x_1384:
[----:B------:R-:W-:Y:S01]  /*9290*/  ISETP.NE.AND P2, PT, RZ, UR44, PT ;  /* 0x0000002cff007c0c */ /* 0x000fe2000bf45270 */
[----:B------:R-:W-:-:S04]  /*92a0*/  UISETP.NE.AND UP0, UPT, UR57, 0x1, UPT ;  /* 0x000000013900788c */ /* 0x000fc8000bf05270 */
[----:B------:R-:W-:-:S04]  /*92b0*/  USEL UR47, URZ, 0x1, UP0 ;  /* 0x000000013f2f7887 */ /* 0x000fc80008000000 */
[----:B------:R-:W-:-:S04]  /*92c0*/  ULOP3.LUT UR47, UR58, UR47, URZ, 0x3c, !UPT ;  /* 0x0000002f3a2f7292 */ /* 0x000fc8000f8e3c3f */
[----:B------:R-:W-:Y:S08]  /*92d0*/  @P2 BRA `(.L_x_1374) ;  /* 0x0000000000382947 */ /* 0x000ff00003800000 */
[----:B------:R-:W-:Y:S05]  /*92e0*/  @!P0 BRA `(.L_x_1375) ;  /* 0x0000000000048947 */ /* 0x000fea0003800000 */
[----:B------:R-:W-:Y:S01]  /*92f0*/  BPT.TRAP 0x1 ;  /* 0x000000040000795c */ /* 0x000fe20000300000 */
.L_x_1375:
        /* <DEDUP_REMOVED lines=9> */
.L_x_1376:
[----:B-1----:R-:W-:Y:S05]  /*9390*/  @P1 BRA `(.L_x_1374) ;  /* 0x0000000000081947 */ /* 0x002fea0003800000 */
[----:B------:R-:W1:Y:S02]  /*93a0*/  SYNCS.PHASECHK.TRANS64.TRYWAIT P1, [UR6+0x28830], R3 ;  /* 0x02883003ff0075a7 */ /* 0x000e640008020146 */
[----:B-1----:R-:W-:Y:S05]  /*93b0*/  @!P1 BRA `(.L_x_1377) ;  /* 0x000000e800589947 */ /* 0x002fea0003800000 */
.L_x_1374:
        /* <DEDUP_REMOVED lines=48> */
.L_x_1379:
[----:B------:R-:W-:Y:S01]  /*96c0*/  ULEA UR6, UR57, UR41, 0x3 ;  /* 0x0000002939067291 */ /* 0x000fe2000f8e183f */
[----:B------:R-:W-:-:S05]  /*96d0*/  IMAD.U32 R3, RZ, RZ, UR58 ;  /* 0x0000003aff037e24 */ /* 0x000fca000f8e00ff */
[----:B------:R-:W-:-:S04]  /*96e0*/  SHF.L.U32 R3, R3, 0x1f, RZ ;  /* 0x0000001f03037819 */ /* 0x000fc800000006ff */
[----:B------:R0:W1:Y:S01]  /*96f0*/  SYNCS.PHASECHK.TRANS64.TRYWAIT P1, [UR6+0x28850], R3 ;  /* 0x02885003ff0075a7 */ /* 0x0000620008020146 */
[----:B------:R-:W-:Y:S05]  /*9700*/  @!P0 BRA `(.L_x_1380) ;  /* 0x0000000000048947 */ /* 0x000fea0003800000 */
[----:B------:R-:W-:Y:S01]  /*9710*/  BPT.TRAP 0x1 ;  /* 0x000000040000795c */ /* 0x000fe20000300000 */
.L_x_1380:
[----:B-1----:R-:W-:Y:S05]  /*9720*/  @P1 BRA `(.L_x_1378) ;  /* 0x0000000000081947 */ /* 0x002fea0003800000 */
[----:B------:R-:W1:Y:S02]  /*9730*/  SYNCS.PHASECHK.TRANS64.TRYWAIT P1, [UR6+0x28850], R3 ;  /* 0x02885003ff0075a7 */ /* 0x000e640008020146 */
[----:B-1----:R-:W-:Y:S05]  /*9740*/  @!P1 BRA `(.L_x_1381) ;  /* 0x000000e4008c9947 */ /* 0x002fea0003800000 */
.L_x_1378:
        /* <DEDUP_REMOVED lines=49> */
.L_x_1382:
        /* <DEDUP_REMOVED lines=15> */
[----:B------:R-:W-:Y:S01]  /*9b50*/  FMUL.FTZ R25, R35, UR53 ;  /* 0x0000003523197c20 */ /* 0x000fe20008410000 */
[----:B------:R-:W-:Y:S01]  /*9b60*/  FMUL.FTZ R169, R40, UR53 ;  /* 0x0000003528a97c20 */ /* 0x000fe20008410000 */
[----:B------:R-:W-:Y:S01]  /*9b70*/  FMUL.FTZ R27, R38, UR53 ;  /* 0x00000035261b7c20 */ /* 0x000fe20008410000 */
[----:B------:R-:W-:Y:S01]  /*9b80*/  FMUL.FTZ R171, R41, UR53 ;  /* 0x0000003529ab7c20 */ /* 0x000fe20008410000 */
[----:B------:R-:W-:Y:S01]  /*9b90*/  FMUL.FTZ R29, R39, UR53 ;  /* 0x00000035271d7c20 */ /* 0x000fe20008410000 */
[----:B------:R-:W-:Y:S01]  /*9ba0*/  FMUL.FTZ R173, R44, UR53 ;  /* 0x000000352cad7c20 */ /* 0x000fe20008410000 */
[----:B------:R-:W-:Y:S01]  /*9bb0*/  FMUL.FTZ R31, R42, UR53 ;  /* 0x000000352a1f7c20 */ /* 0x000fe20008410000 */
[----:B------:R-:W3:Y:S01]  /*9bc0*/  MUFU.TANH R157, R157 ;  /* 0x0000009d009d7308 */ /* 0x000ee20000002400 */
        /* <DEDUP_REMOVED lines=16> */
[----:B---3--:R-:W-:Y:S01]  /*9cd0*/  FMNMX.FTZ R4, R157, R4, !PT ;  /* 0x000000049d047209 */ /* 0x008fe20007810000 */
        /* <DEDUP_REMOVED lines=42> */
[----:B------:R-:W-:-:S04]  /*9f80*/  ULEA UR6, UR46, UR41, 0x3 ;  /* 0x000000292e067291 */ /* 0x000fc8000f8e183f */
[----:B------:R-:W2:Y:S01]  /*9f90*/  MUFU.TANH R165, R165 ;  /* 0x000000a500a57308 */ /* 0x000ea20000002400 */
[----:B---3--:R-:W-:Y:S01]  /*9fa0*/  FMNMX.FTZ R4, R163, R4, !PT ;  /* 0x00000004a3047209 */ /* 0x008fe20007810000 */
[----:B------:R-:W-:-:S04]  /*9fb0*/  UIADD3 UR6, UR6, 0x28840, URZ ;  /* 0x0002884006067890 */ /* 0x000fc8000fffe03f */
[----:B------:R-:W-:Y:S02]  /*9fc0*/  UPRMT UR6, UR40, 0x654, UR6 ;  /* 0x0000065428067896 */ /* 0x000fe40008000006 */
[----:B------:R-:W3:Y:S01]  /*9fd0*/  MUFU.TANH R21, R21 ;  /* 0x0000001500157308 */ /* 0x000ee20000002400 */
[----:B-1----:R-:W-:-:S06]  /*9fe0*/  FMNMX.FTZ R10, R15, R10, !PT ;  /* 0x0000000a0f0a7209 */ /* 0x002fcc0007810000 */
[----:B------:R-:W-:Y:S01]  /*9ff0*/  SYNCS.ARRIVE.TRANS64.RED.A1T0 RZ, [UR6], RZ ;  /* 0x000000ffffff79a7 */ /* 0x000fe20008100406 */
[----:B------:R-:W1:Y:S01]  /*a000*/  MUFU.TANH R167, R167 ;  /* 0x000000a700a77308 */ /* 0x000e620000002400 */
[----:B--2---:R-:W-:-:S07]  /*a010*/  FMNMX.FTZ R4, R165, R4, !PT ;  /* 0x00000004a5047209 */ /* 0x004fce0007810000 */
[----:B------:R-:W2:Y:S01]  /*a020*/  MUFU.TANH R25, R25 ;  /* 0x0000001900197308 */ /* 0x000ea20000002400 */
[----:B---3--:R-:W-:-:S07]  /*a030*/  FMNMX.FTZ R10, R21, R10, !PT ;  /* 0x0000000a150a7209 */ /* 0x008fce0007810000 */
[----:B------:R-:W3:Y:S01]  /*a040*/  MUFU.TANH R169, R169 ;  /* 0x000000a900a97308 */ /* 0x000ee20000002400 */
[----:B-1----:R-:W-:-:S07]  /*a050*/  FMNMX.FTZ R4, R167, R4, !PT ;  /* 0x00000004a7047209 */ /* 0x002fce0007810000 */
        /* <DEDUP_REMOVED lines=95> */
[----:B-1----:R-:W-:Y:S02]  /*a650*/  FMNMX.FTZ R12, R219, R4, !PT ;  /* 0x00000004db0c7209 */ /* 0x002fe40007810000 */
[----:B------:R-:W1:Y:S03]  /*a660*/  LDC R4, c[0x0][0x988] ;  /* 0x00026200ff047b82 */ /* 0x000e660000000800 */
[----:B0-----:R-:W0:Y:S02]  /*a670*/  SHFL.BFLY PT, R3, R12, 0x2, 0x1f ;  /* 0x0c401f000c037f89 */ /* 0x001e2400000e0000 */
[----:B------:R-:W4:Y:S01]  /*a680*/  MUFU.TANH R85, R85 ;  /* 0x0000005500557308 */ /* 0x000f220000002400 */
[----:B--2---:R-:W-:-:S04]  /*a690*/  FMNMX.FTZ R10, R81, R10, !PT ;  /* 0x0000000a510a7209 */ /* 0x004fc80007810000 */
[----:B---3--:R-:W-:-:S04]  /*a6a0*/  FMNMX.FTZ R10, R83, R10, !PT ;  /* 0x0000000a530a7209 */ /* 0x008fc80007810000 */
[----:B----4-:R-:W-:-:S05]  /*a6b0*/  FMNMX.FTZ R10, R85, R10, !PT ;  /* 0x0000000a550a7209 */ /* 0x010fca0007810000 */
[----:B------:R-:W2:Y:S01]  /*a6c0*/  SHFL.BFLY PT, R9, R10, 0x2, 0x1f ;  /* 0x0c401f000a097f89 */ /* 0x000ea200000e0000 */
[----:B0-----:R-:W-:-:S05]  /*a6d0*/  FMNMX.FTZ R14, R12, R3, !PT ;  /* 0x000000030c0e7209 */ /* 0x001fca0007810000 */
[----:B------:R-:W0:Y:S01]  /*a6e0*/  SHFL.BFLY PT, R3, R14, 0x1, 0x1f ;  /* 0x0c201f000e037f89 */ /* 0x000e2200000e0000 */
[----:B--2---:R-:W-:-:S05]  /*a6f0*/  FMNMX.FTZ R20, R10, R9, !PT ;  /* 0x000000090a147209 */ /* 0x004fca0007810000 */
[----:B------:R-:W2:Y:S01]  /*a700*/  SHFL.BFLY PT, R9, R20, 0x1, 0x1f ;  /* 0x0c201f0014097f89 */ /* 0x000ea200000e0000 */
[----:B0-----:R-:W-:-:S05]  /*a710*/  FMNMX.FTZ R3, R14, R3, !PT ;  /* 0x000000030e037209 */ /* 0x001fca0007810000 */
        /* <DEDUP_REMOVED lines=16> */
[----:B--2---:R-:W-:Y:S01]  /*a820*/  FMNMX.FTZ R9, R20, R9, !PT ;  /* 0x0000000914097209 */ /* 0x004fe20007810000 */
        /* <DEDUP_REMOVED lines=56> */
[----:B------:R-:W-:-:S04]  /*abb0*/  FFMA.FTZ R83, R83, R4, -R6 ;  /* 0x0000000453537223 */ /* 0x000fc80000010806 */
        /* <DEDUP_REMOVED lines=129> */
.L_x_1383:
[----:B------:R-:W-:Y:S01]  /*b3d0*/  ULEA UR6, UR57, UR41, 0x3 ;  /* 0x0000002939067291 */ /* 0x000fe2000f8e183f */
[----:B------:R-:W-:Y:S01]  /*b3e0*/  ISETP.GT.AND P1, PT, R5, UR56, PT ;  /* 0x0000003805007c0c */ /* 0x000fe2000bf24270 */
        /* <DEDUP_REMOVED lines=105> */
[----:B------:R-:W-:-:S07]  /*ba80*/  IMAD.MOV.U32 R7, RZ, RZ, R5 ;  /* 0x000000ffff077224 */ /* 0x000fce00078e0005 */
.L_x_1373:
        /* <DEDUP_REMOVED lines=9> */
[----:B------:R-:W-:-:S05]  /*bb20*/  ULDC UR56, c[0x0][0x9e0] ;  /* 0x0002780000387ab9 */ /* 0x000fca0000000800 */
.L_x_1404:
        /* <DEDUP_REMOVED lines=9> */
.L_x_1387:
[----:B------:R-:W-:Y:S01]  /*bbc0*/  ULEA UR6, UR46, UR41, 0x3 ;  /* 0x000000292e067291 */ /* 0x000fe2000f8e183f */
[----:B------:R-:W-:-:S05]  /*bbd0*/  IMAD.U32 R3, RZ, RZ, UR47 ;  /* 0x0000002fff037e24 */ /* 0x000fca000f8e00ff */
[----:B------:R-:W-:-:S04]  /*bbe0*/  SHF.L.U32 R3, R3, 0x1f, RZ ;  /* 0x0000001f03037819 */ /* 0x000fc800000006ff */
[----:B------:R0:W1:Y:S01]  /*bbf0*/  SYNCS.PHASECHK.TRANS64.TRYWAIT P1, [UR6+0x28830], R3 ;  /* 0x02883003ff0075a7 */ /* 0x0000620008020146 */
[----:B------:R-:W-:Y:S05]  /*bc00*/  @!P0 BRA `(.L_x_1388) ;  /* 0x0000000000048947 */ /* 0x000fea0003800000 */
[----:B------:R-:W-:Y:S01]  /*bc10*/  BPT.TRAP 0x1 ;  /* 0x000000040000795c */ /* 0x000fe20000300000 */
.L_x_1388:
[----:B-1----:R-:W-:Y:S05]  /*bc20*/  @P1 BRA `(.L_x_1386) ;  /* 0x0000000000081947 */ /* 0x002fea0003800000 */
[----:B------:R-:W1:Y:S02]  /*bc30*/  SYNCS.PHASECHK.TRANS64.TRYWAIT P1, [UR6+0x28830], R3 ;  /* 0x02883003ff0075a7 */ /* 0x000e640008020146 */
[----:B-1----:R-:W-:Y:S05]  /*bc40*/  @!P1 BRA `(.L_x_1389) ;  /* 0x000000c000649947 */ /* 0x002fea0003800000 */
.L_x_1386:
        /* <DEDUP_REMOVED lines=45> */
.L_x_1391:
[----:B------:R-:W-:Y:S01]  /*bf20*/  ULEA UR6, UR59, UR41, 0x3 ;  /* 0x000000293b067291 */ /* 0x000fe2000f8e183f */
[----:B------:R-:W-:-:S05]  /*bf30*/  IMAD.U32 R3, RZ, RZ, UR60 ;  /* 0x0000003cff037e24 */ /* 0x000fca000f8e00ff */
[----:B------:R-:W-:-:S04]  /*bf40*/  SHF.L.U32 R3, R3, 0x1f, RZ ;  /* 0x0000001f03037819 */ /* 0x000fc800000006ff */
[----:B------:R0:W1:Y:S01]  /*bf50*/  SYNCS.PHASECHK.TRANS64.TRYWAIT P1, [UR6+0x28850], R3 ;  /* 0x02885003ff0075a7 */ /* 0x0000620008020146 */
[----:B------:R-:W-:Y:S05]  /*bf60*/  @!P0 BRA `(.L_x_1392) ;  /* 0x0000000000048947 */ /* 0x000fea0003800000 */
[----:B------:R-:W-:Y:S01]  /*bf70*/  BPT.TRAP 0x1 ;  /* 0x000000040000795c */ /* 0x000fe20000300000 */
.L_x_1392:
[----:B-1----:R-:W-:Y:S05]  /*bf80*/  @P1 BRA `(.L_x_1390) ;  /* 0x0000000000081947 */ /* 0x002fea0003800000 */
[----:B------:R-:W1:Y:S02]  /*bf90*/  SYNCS.PHASECHK.TRANS64.TRYWAIT P1, [UR6+0x28850], R3 ;  /* 0x02885003ff0075a7 */ /* 0x000e640008020146 */
[----:B-1----:R-:W-:Y:S05]  /*bfa0*/  @!P1 BRA `(.L_x_1393) ;  /* 0x000000bc00a49947 */ /* 0x002fea0003800000 */
.L_x_1390:
        /* <DEDUP_REMOVED lines=49> */
.L_x_1394:
        /* <DEDUP_REMOVED lines=167> */
.L_x_1397:
[----:B------:R-:W-:-:S05]  /*cd30*/  IMAD.U32 R65, RZ, RZ, UR53 ;  /* 0x00000035ff417e24 */ /* 0x000fca000f8e00ff */
[----:B------:R-:W-:-:S13]  /*cd40*/  ISETP.NE.AND P1, PT, R65, 0x1, PT ;  /* 0x000000014100780c */ /* 0x000fda0003f25270 */
[----:B------:R-:W1:Y:S02]  /*cd50*/  @P1 LDC.64 R54, c[0x0][0x9e8] ;  /* 0x00027a00ff361b82 */ /* 0x000e640000000a00 */
[----:B-1----:R-:W-:-:S05]  /*cd60*/  @P1 IMAD.HI.U32 R54, R63, R54, RZ ;  /* 0x000000363f361227 */ /* 0x002fca00078e00ff */
[----:B------:R-:W-:-:S07]  /*cd70*/  @P1 SHF.R.U32.HI R63, RZ, R55, R54 ;  /* 0x00000037ff3f1219 */ /* 0x000fce0000011636 */
.L_x_1398:
[----:B------:R-:W-:Y:S05]  /*cd80*/  BSYNC B0 ;  /* 0x0000000000007941 */ /* 0x000fea0003800000 */
.L_x_1396:
[----:B------:R-:W-:-:S04]  /*cd90*/  IMAD R63, R63, R65, -R82 ;  /* 0x000000413f3f7224 */ /* 0x000fc800078e0a52 */
[----:B------:R-:W-:-:S05]  /*cda0*/  IMAD R63, R16, -0x2, R63 ;  /* 0xfffffffe103f7824 */ /* 0x000fca00078e023f */
[----:B------:R-:W-:Y:S02]  /*cdb0*/  VIADDMNMX R64, R63, R65, R64, PT ;  /* 0x000000413f407246 */ /* 0x000fe40003800140 */
[----:B------:R-:W-:-:S07]  /*cdc0*/  VIMNMX R66, R66, R63, !PT ;  /* 0x0000003f42427248 */ /* 0x000fce0007fe0100 */
.L_x_1395:
        /* <DEDUP_REMOVED lines=116> */
.L_x_1401:
[----:B------:R-:W-:-:S05]  /*d510*/  IMAD.U32 R4, RZ, RZ, UR53 ;  /* 0x00000035ff047e24 */ /* 0x000fca000f8e00ff */
[----:B------:R-:W-:-:S13]  /*d520*/  ISETP.NE.AND P2, PT, R4, 0x1, PT ;  /* 0x000000010400780c */ /* 0x000fda0003f45270 */
[----:B------:R-:W0:Y:S02]  /*d530*/  @P2 LDC.64 R12, c[0x0][0x9e8] ;  /* 0x00027a00ff0c2b82 */ /* 0x000e240000000a00 */
[----:B0-----:R-:W-:-:S05]  /*d540*/  @P2 IMAD.HI.U32 R12, R3, R12, RZ ;  /* 0x0000000c030c2227 */ /* 0x001fca00078e00ff */
[----:B------:R-:W-:-:S07]  /*d550*/  @P2 SHF.R.U32.HI R3, RZ, R13, R12 ;  /* 0x0000000dff032219 */ /* 0x000fce000001160c */
.L_x_1402:
[----:B------:R-:W-:Y:S05]  /*d560*/  BSYNC B0 ;  /* 0x0000000000007941 */ /* 0x000fea0003800000 */
.L_x_1400:
[----:B------:R-:W-:-:S04]  /*d570*/  IMAD R3, R3, R4, -R82 ;  /* 0x0000000403037224 */ /* 0x000fc800078e0a52 */
[----:B------:R-:W-:-:S05]  /*d580*/  IMAD R3, R16, -0x2, R3 ;  /* 0xfffffffe10037824 */ /* 0x000fca00078e0203 */
[----:B------:R-:W-:Y:S02]  /*d590*/  VIADDMNMX R48, R3, R4, R48, PT ;  /* 0x0000000403307246 */ /* 0x000fe40003800130 */
[----:B------:R-:W-:-:S07]  /*d5a0*/  VIMNMX R50, R50, R3, !PT ;  /* 0x0000000332327248 */ /* 0x000fce0007fe0100 */
.L_x_1399:
        /* <DEDUP_REMOVED lines=102> */
[----:B------:R-:W-:Y:S01]  /*dc10*/  FADD.FTZ R51, -R10, R5 ;  /* 0x000000050a337221 */ /* 0x000fe20000010100 */
        /* <DEDUP_REMOVED lines=21> */
[----:B------:R-:W-:Y:S01]  /*dd70*/  FFMA.FTZ R53, R53, R4, -R12 ;  /* 0x0000000435357223 */ /* 0x000fe2000001080c */
[----:B------:R-:W-:Y:S01]  /*dd80*/  FMNMX.FTZ R8, R31, R8, !PT ;  /* 0x000000081f087209 */ /* 0x000fe20007810000 */
[----:B------:R-:W-:Y:S01]  /*dd90*/  MUFU.EX2 R11, R11 ;  /* 0x0000000b000b7308 */ /* 0x000fe20000000800 */
[----:B------:R-:W-:-:S02]  /*dda0*/  FSEL R183, R32, -INF , !P5 ;  /* 0xff80000020b77808 */ /* 0x000fc40006800000 */
[----:B------:R-:W-:Y:S02]  /*ddb0*/  FMNMX.FTZ R8, R177, R8, !PT ;  /* 0x00000008b1087209 */ /* 0x000fe40007810000 */
[----:B------:R-:W-:Y:S02]  /*ddc0*/  ISETP.LT.OR P4, PT, R48, 0x3a, P4 ;  /* 0x0000003a3000780c */ /* 0x000fe40002781670 */
[----:B------:R-:W-:Y:S01]  /*ddd0*/  FMNMX.FTZ R8, R29, R8, !PT ;  /* 0x000000081d087209 */ /* 0x000fe20007810000 */
[----:B------:R-:W-:Y:S01]  /*dde0*/  MUFU.EX2 R180, R180 ;  /* 0x000000b400b47308 */ /* 0x000fe20000000800 */
[----:B------:R-:W-:Y:S02]  /*ddf0*/  ISETP.GT.AND P3, PT, R50, 0x41, P1 ;  /* 0x000000413200780c */ /* 0x000fe40000f64270 */
[----:B------:R-:W-:Y:S02]  /*de00*/  FMNMX.FTZ R8, R181, R8, !PT ;  /* 0x00000008b5087209 */ /* 0x000fe40007810000 */
[----:B------:R-:W-:-:S02]  /*de10*/  ISETP.LT.OR P2, PT, R48, 0x41, P2 ;  /* 0x000000413000780c */ /* 0x000fc40001741670 */
[----:B------:R-:W-:Y:S01]  /*de20*/  FSEL R179, R28, -INF , !P4 ;  /* 0xff8000001cb37808 */ /* 0x000fe20006000000 */
[----:B------:R-:W-:Y:S01]  /*de30*/  MUFU.EX2 R182, R182 ;  /* 0x000000b600b67308 */ /* 0x000fe20000000800 */
        /* <DEDUP_REMOVED lines=10> */
[----:B------:R-:W-:Y:S01]  /*dee0*/  FFMA.FTZ R27, R171, R4, -R12 ;  /* 0x00000004ab1b7223 */ /* 0x000fe2000001080c */
[----:B------:R-:W-:Y:S01]  /*def0*/  FMNMX.FTZ R8, R195, R8, !PT ;  /* 0x00000008c3087209 */ /* 0x000fe20007810000 */
[----:B------:R-:W-:Y:S01]  /*df00*/  MUFU.EX2 R176, R176 ;  /* 0x000000b000b07308 */ /* 0x000fe20000000800 */
[----:B------:R-:W-:Y:S02]  /*df10*/  ISETP.GT.AND P2, PT, R50, 0x50, P1 ;  /* 0x000000503200780c */ /* 0x000fe40000f44270 */
[----:B------:R-:W-:-:S02]  /*df20*/  FSEL R171, R36, -INF , !P5 ;  /* 0xff80000024ab7808 */ /* 0x000fc40006800000 */
[----:B------:R-:W-:Y:S02]  /*df30*/  ISETP.LT.OR P4, PT, R48, 0x4a, P4 ;  /* 0x0000004a3000780c */ /* 0x000fe40002781670 */
        /* <DEDUP_REMOVED lines=40> */
[----:B------:R-:W-:Y:S02]  /*e1c0*/  FSEL R45, R45, -INF , !P5 ;  /* 0xff8000002d2d7808 */ /* 0x000fe40006800000 */
        /* <DEDUP_REMOVED lines=14> */
[----:B------:R-:W-:Y:S02]  /*e2b0*/  ISETP.LT.OR P5, PT, R48, 0x79, P5 ;  /* 0x000000793000780c */ /* 0x000fe40002fa1670 */
[----:B------:R-:W-:-:S02]  /*e2c0*/  FSEL R77, R43, -INF , !P3 ;  /* 0xff8000002b4d7808 */ /* 0x000fc40005800000 */
[----:B------:R-:W-:Y:S01]  /*e2d0*/  FMNMX.FTZ R8, R81, R8, !PT ;  /* 0x0000000851087209 */ /* 0x000fe20007810000 */
[----:B------:R0:W-:Y:S01]  /*e2e0*/  MUFU.EX2 R43, R9 ;  /* 0x00000009002b7308 */ /* 0x0001e20000000800 */
[----:B------:R-:W-:Y:S02]  /*e2f0*/  ISETP.LT.OR P1, PT, R48, 0x7a, P1 ;  /* 0x0000007a3000780c */ /* 0x000fe40000f21670 */
[----:B------:R-:W-:Y:S02]  /*e300*/  FSEL R197, R46, -INF , !P5 ;  /* 0xff8000002ec57808 */ /* 0x000fe40006800000 */
[----:B------:R-:W-:Y:S02]  /*e310*/  FMNMX.FTZ R8, R77, R8, !PT ;  /* 0x000000084d087209 */ /* 0x000fe40007810000 */
[----:B------:R-:W-:Y:S01]  /*e320*/  FSEL R75, R47, -INF , !P1 ;  /* 0xff8000002f4b7808 */ /* 0x000fe20004800000 */
[----:B------:R-:W-:Y:S01]  /*e330*/  FFMA.FTZ R47, R73, R4, -R12 ;  /* 0x00000004492f7223 */ /* 0x000fe2000001080c */
[----:B------:R-:W-:Y:S01]  /*e340*/  FMNMX.FTZ R8, R197, R8, !PT ;  /* 0x00000008c5087209 */ /* 0x000fe20007810000 */
[----:B------:R-:W-:Y:S03]  /*e350*/  MUFU.EX2 R164, R164 ;  /* 0x000000a400a47308 */ /* 0x000fe60000000800 */
[----:B------:R-:W-:-:S05]  /*e360*/  FMNMX.FTZ R8, R75, R8, !PT ;  /* 0x000000084b087209 */ /* 0x000fca0007810000 */
[----:B0-----:R-:W0:Y:S01]  /*e370*/  SHFL.BFLY PT, R9, R8, 0x2, 0x1f ;  /* 0x0c401f0008097f89 */ /* 0x001e2200000e0000 */
        /* <DEDUP_REMOVED lines=118> */
[----:B----4-:R-:W-:-:S07]  /*eae0*/  FADD.FTZ R41, R37, R2 ;  /* 0x0000000225297221 */ /* 0x010fce0000010000 */
[----:B------:R2:W-:Y:S08]  /*eaf0*/  MUFU.EX2 R44, R45 ;  /* 0x0000002d002c7308 */ /* 0x0005f00000000800 */
[----:B------:R-:W3:Y:S01]  /*eb00*/  MUFU.EX2 R83, R83 ;  /* 0x0000005300537308 */ /* 0x000ee20000000800 */
[----:B--2---:R-:W-:Y:S01]  /*eb10*/  FADD.FTZ R45, R65, R0 ;  /* 0x00000000412d7221 */ /* 0x004fe20000010000 */
[----:B-----5:R-:W-:-:S03]  /*eb20*/  FADD.FTZ R0, R38, R41 ;  /* 0x0000002926007221 */ /* 0x020fc60000010000 */
[----:B------:R-:W-:Y:S01]  /*eb30*/  FADD.FTZ R2, R162, R45 ;  /* 0x0000002da2027221 */ /* 0x000fe20000010000 */
[----:B-1----:R-:W-:Y:S02]  /*eb40*/  FADD.FTZ R41, R163, R0 ;  /* 0x00000000a3297221 */ /* 0x002fe40000010000 */
[----:B------:R-:W1:Y:S01]  /*eb50*/  MUFU.EX2 R158, R158 ;  /* 0x0000009e009e7308 */ /* 0x000e620000000800 */
[----:B------:R-:W-:Y:S01]  /*eb60*/  FADD.FTZ R45, R67, R2 ;  /* 0x00000002432d7221 */ /* 0x000fe20000010000 */
[----:B0-----:R-:W-:-:S03]  /*eb70*/  FADD.FTZ R41, R40, R41 ;  /* 0x0000002928297221 */ /* 0x001fc60000010000 */
[----:B------:R-:W-:Y:S01]  /*eb80*/  FADD.FTZ R0, R156, R45 ;  /* 0x0000002d9c007221 */ /* 0x000fe20000010000 */
[----:B------:R-:W-:Y:S02]  /*eb90*/  FADD.FTZ R41, R42, R41 ;  /* 0x000000292a297221 */ /* 0x000fe40000010000 */
[----:B------:R-:W0:Y:S01]  /*eba0*/  MUFU.EX2 R55, R55 ;  /* 0x0000003700377308 */ /* 0x000e220000000800 */
[----:B------:R-:W-:Y:S01]  /*ebb0*/  FADD.FTZ R45, R61, R0 ;  /* 0x000000003d2d7221 */ /* 0x000fe20000010000 */
[----:B---3--:R-:W-:-:S04]  /*ebc0*/  FADD.FTZ R41, R83, R41 ;  /* 0x0000002953297221 */ /* 0x008fc80000010000 */
[----:B------:R-:W-:Y:S02]  /*ebd0*/  FADD.FTZ R41, R44, R41 ;  /* 0x000000292c297221 */ /* 0x000fe40000010000 */
        /* <DEDUP_REMOVED lines=22> */
.L_x_1403:
        /* <DEDUP_REMOVED lines=107> */
.L_x_1385:
[----:B------:R-:W-:Y:S06]  /*f3f0*/  BAR.ARV 0x8, 0x180 ;  /* 0x0206000000007b1d */ /* 0x000fec0000002000 */
[----:B------:R-:W-:Y:S05]  /*f400*/  @!P0 BRA `(.L_x_1405) ;  /* 0x0000000000048947 */ /* 0x000fea0003800000 */
[----:B------:R-:W-:Y:S01]  /*f410*/  BPT.TRAP 0x1 ;  /* 0x000000040000795c */ /* 0x000fe20000300000 */
.L_x_1405:
[----:B------:R-:W-:Y:S01]  /*f420*/  ULEA UR5, UR46, UR41, 0x3 ;  /* 0x000000292e057291 */ /* 0x000fe2000f8e183f */
[----:B------:R-:W-:-:S05]  /*f430*/  IMAD.U32 R5, RZ, RZ, UR47 ;  /* 0x0000002fff057e24 */ /* 0x000fca000f8e00ff */
[----:B------:R-:W-:-:S04]  /*f440*/  SHF.L.U32 R5, R5, 0x1f, RZ ;  /* 0x0000001f05057819 */ /* 0x000fc800000006ff */
[----:B------:R0:W1:Y:S01]  /*f450*/  SYNCS.PHASECHK.TRANS64.TRYWAIT P1, [UR5+0x28850], R5 ;  /* 0x02885005ff0075a7 */ /* 0x0000620008020145 */
[----:B------:R-:W-:Y:S05]  /*f460*/  @!P0 BRA `(.L_x_1406) ;  /* 0x0000000000048947 */ /* 0x000fea0003800000 */
[----:B------:R-:W-:Y:S01]  /*f470*/  BPT.TRAP 0x1 ;  /* 0x000000040000795c */ /* 0x000fe20000300000 */
.L_x_1406:
[----:B-1----:R-:W-:Y:S05]  /*f480*/  @P1 BRA `(.L_x_1407) ;  /* 0x0000000000081947 */ /* 0x002fea0003800000 */
[----:B------:R-:W1:Y:S02]  /*f490*/  SYNCS.PHASECHK.TRANS64.TRYWAIT P1, [UR5+0x28850], R5 ;  /* 0x02885005ff0075a7 */ /* 0x000e640008020145 */
[----:B-1----:R-:W-:Y:S05]  /*f4a0*/  @!P1 BRA `(.L_x_1408) ;  /* 0x00000088007c9947 */ /* 0x002fea0003800000 */
.L_x_1407:
[----:B------:R-:W-:Y:S01]  /*f4b0*/  UIADD3 UR41, UR41, 0x400, URZ ;  /* 0x0000040029297890 */ /* 0x000fe2000fffe03f */
[----:B------:R-:W-:Y:S01]  /*f4c0*/  WARPGROUP.ARRIVE ;  /* 0x00000000000079c5 */ /* 0x000fe20000000000 */
[----:B------:R-:W-:Y:S01]  /*f4d0*/  UMOV UR7, 0x40000040 ;  /* 0x4000004000077882 */ /* 0x000fe20000000000 */
[----:B01----:R-:W0:Y:S01]  /*f4e0*/  SHFL.BFLY PT, R5, R2, 0x2, 0x1f ;  /* 0x0c401f0002057f89 */ /* 0x003e2200000e0000 */
[----:B------:R-:W-:Y:S01]  /*f4f0*/  USHF.R.U32.HI UR41, URZ, 0x4, UR41 ;  /* 0x000000043f297899 */ /* 0x000fe20008011629 */
[----:B------:R-:W-:Y:S02]  /*f500*/  IMAD.MOV.U32 R11, RZ, RZ, RZ ;  /* 0x000000ffff0b7224 */ /* 0x000fe400078e00ff */
[----:B------:R-:W1:Y:S01]  /*f510*/  SHFL.BFLY PT, R7, R0, 0x2, 0x1f ;  /* 0x0c401f0000077f89 */ /* 0x000e6200000e0000 */
[----:B------:R-:W-:-:S04]  /*f520*/  ULOP3.LUT UR41, UR41, 0x3fff, URZ, 0xc0, !UPT ;  /* 0x00003fff29297892 */ /* 0x000fc8000f8ec03f */
[----:B------:R-:W-:-:S04]  /*f530*/  ULOP3.LUT UR4, UR41, 0x4000000, URZ, 0xfc, !UPT ;  /* 0x0400000029047892 */ /* 0x000fc8000f8efc3f */
[----:B------:R-:W-:-:S07]  /*f540*/  ULEA UR4, UR46, UR4, 0xb ;  /* 0x000000042e047291 */ /* 0x000fce000f8e583f */
[----:B------:R-:W-:Y:S02]  /*f550*/  UMOV UR6, UR4 ;  /* 0x0000000400067c82 */ /* 0x000fe40008000000 */
[----:B------:R-:W-:Y:S01]  /*f560*/  HGMMA.64x128x16.F32 R88, R180, gdesc[UR4].tnspB, R88, gsb0 ;  /* 0x41e00004b4587df0 */ /* 0x000fe20008000858 */
[----:B------:R-:W-:Y:S01]  /*f570*/  UIADD3 UR6, UR4, 0x80, URZ ;  /* 0x0000008004067890 */ /* 0x000fe2000fffe03f */
[----:B0-----:R-:W-:Y:S01]  /*f580*/  FADD.FTZ R5, R5, R2 ;  /* 0x0000000205057221 */ /* 0x001fe20000010000 */
[----:B------:R-:W-:Y:S01]  /*f590*/  UMOV UR7, 0x40000040 ;  /* 0x4000004000077882 */ /* 0x000fe20000000000 */
[----:B------:R-:W-:Y:S02]  /*f5a0*/  IMAD.MOV.U32 R2, RZ, RZ, -0x800000 ;  /* 0xff800000ff027424 */ /* 0x000fe400078e00ff */
[----:B-1----:R-:W-:Y:S01]  /*f5b0*/  FADD.FTZ R7, R7, R0 ;  /* 0x0000000007077221 */ /* 0x002fe20000010000 */
[----:B------:R-:W0:Y:S01]  /*f5c0*/  SHFL.BFLY PT, R6, R5, 0x1, 0x1f ;  /* 0x0c201f0005067f89 */ /* 0x000e2200000e0000 */
[----:B------:R-:W-:-:S03]  /*f5d0*/  IMAD.MOV.U32 R0, RZ, RZ, -0x800000 ;  /* 0xff800000ff007424 */ /* 0x000fc600078e00ff */
[----:B------:R-:W1:Y:S01]  /*f5e0*/  SHFL.BFLY PT, R8, R7, 0x1, 0x1f ;  /* 0x0c201f0007087f89 */ /* 0x000e6200000e0000 */
[----:B0-----:R-:W-:Y:S01]  /*f5f0*/  FADD.FTZ R13, R5, R6 ;  /* 0x00000006050d7221 */ /* 0x001fe20000010000 */
[----:B------:R-:W-:Y:S02]  /*f600*/  IMAD.MOV.U32 R6, RZ, RZ, RZ ;  /* 0x000000ffff067224 */ /* 0x000fe400078e00ff */
[----:B-1----:R-:W-:Y:S02]  /*f610*/  FADD.FTZ R14, R7, R8 ;  /* 0x00000008070e7221 */ /* 0x002fe40000010000 */
[----:B------:R-:W-:-:S03]  /*f620*/  FSETP.NE.FTZ.AND P1, PT, R13, RZ, PT ;  /* 0x000000ff0d00720b */ /* 0x000fc60003f35000 */
[----:B------:R-:W-:-:S10]  /*f630*/  FSETP.NE.FTZ.AND P2, PT, R14, RZ, PT ;  /* 0x000000ff0e00720b */ /* 0x000fd40003f55000 */
[----:B------:R-:W0:Y:S01]  /*f640*/  @P1 MUFU.LG2 R10, R13 ;  /* 0x0000000d000a1308 */ /* 0x000e220000000c00 */
[C---:B------:R-:W-:Y:S02]  /*f650*/  @P1 FMUL.FTZ R8, R4.reuse, 0.69314718246459960938 ;  /* 0x3f31721804081820 */ /* 0x040fe40000410000 */
[----:B------:R-:W-:-:S05]  /*f660*/  @P2 FMUL.FTZ R7, R4, 0.69314718246459960938 ;  /* 0x3f31721804072820 */ /* 0x000fca0000410000 */
        /* <DEDUP_REMOVED lines=44> */
.L_x_1409:
        /* <DEDUP_REMOVED lines=74> */
.L_x_1331:
[----:B------:R-:W0:Y:S01]  /*fdd0*/  S2R R4, SR_CgaCtaId ;  /* 0x0000000000047919 */ /* 0x000e220000008800 */
[----:B------:R-:W-:Y:S01]  /*fde0*/  MOV R3, 0x400 ;  /* 0x0000040000037802 */ /* 0x000fe20000000f00 */
[----:B------:R-:W-:Y:S01]  /*fdf0*/  BSSY B0, `(.L_x_1410) ;  /* 0x000020d000007945 */ /* 0x000fe20003800000 */
[----:B------:R-:W-:Y:S02]  /*fe00*/  BAR.SYNC.DEFER_BLOCKING 0x5, 0x180 ;  /* 0x0146000000007b1d */ /* 0x000fe40000010000 */
[----:B0-----:R-:W-:-:S05]  /*fe10*/  LEA R3, R4, R3, 0x18 ;  /* 0x0000000304037211 */ /* 0x001fca00078ec0ff */
[----:B------:R-:W0:Y:S02]  /*fe20*/  LDS.128 R4, [R3+0x288d0] ;  /* 0x0288d00003047984 */ /* 0x000e240000000c00 */
[----:B0-----:R-:W-:Y:S02]  /*fe30*/  R2UR UR5, R5 ;  /* 0x00000000050572ca */ /* 0x001fe400000e0000 */
[----:B------:R-:W-:Y:S02]  /*fe40*/  R2UR UR7, R6 ;  /* 0x00000000060772ca */ /* 0x000fe400000e0000 */
[----:B------:R-:W-:Y:S01]  /*fe50*/  R2UR UR6, R7 ;  /* 0x00000000070672ca */ /* 0x000fe200000e0000 */
[----:B------:R-:W-:Y:S06]  /*fe60*/  BAR.ARV 0x4, 0x180 ;  /* 0x0106000000007b1d */ /* 0x000fec0000002000 */
[----:B------:R-:W-:Y:S08]  /*fe70*/  @P0 BRA `(.L_x_1411) ;  /* 0x0000001400300947 */ /* 0x000ff00003800000 */
[----:B------:R-:W0:Y:S01]  /*fe80*/  S2R R4, SR_SWINHI ;  /* 0x0000000000047919 */ /* 0x000e220000002f00 */
[----:B------:R-:W-:Y:S01]  /*fe90*/  F2FP.F16.F32.PACK_AB R128, R129, R128 ;  /* 0x000000808180723e */ /* 0x000fe200000000ff */
[----:B------:R-:W-:Y:S01]  /*fea0*/  ULDC.64 UR8, c[0x0][0xc00] ;  /* 0x0003000000087ab9 */ /* 0x000fe20000000a00 */
[----:B------:R-:W-:Y:S01]  /*feb0*/  F2FP.F16.F32.PACK_AB R129, R131, R130 ;  /* 0x000000828381723e */ /* 0x000fe200000000ff */
[----:B------:R-:W-:Y:S01]  /*fec0*/  UISETP.NE.U32.AND UP0, UPT, UR8, URZ, UPT ;  /* 0x0000003f0800728c */ /* 0x000fe2000bf05070 */
[----:B------:R-:W-:Y:S01]  /*fed0*/  F2FP.F16.F32.PACK_AB R136, R137, R136 ;  /* 0x000000888988723e */ /* 0x000fe200000000ff */
[----:B------:R-:W1:Y:S01]  /*fee0*/  LDC R49, c[0x0][0xbe8] ;  /* 0x0002fa00ff317b82 */ /* 0x000e620000000800 */
[----:B------:R-:W-:Y:S01]  /*fef0*/  F2FP.F16.F32.PACK_AB R130, R133, R132 ;  /* 0x000000848582723e */ /* 0x000fe200000000ff */
[----:B------:R-:W-:Y:S01]  /*ff00*/  UISETP.NE.AND.EX UP0, UPT, UR9, URZ, UPT, UP0 ;  /* 0x0000003f0900728c */ /* 0x000fe2000bf05300 */
[----:B------:R-:W-:Y:S02]  /*ff10*/  F2FP.F16.F32.PACK_AB R131, R135, R134 ;  /* 0x000000868783723e */ /* 0x000fe400000000ff */
[----:B------:R-:W-:Y:S01]  /*ff20*/  F2FP.F16.F32.PACK_AB R137, R139, R138 ;  /* 0x0000008a8b89723e */ /* 0x000fe200000000ff */
[----:B------:R-:W-:Y:S01]  /*ff30*/  ULDC.64 UR8, c[0x0][0xc00] ;  /* 0x0003000000087ab9 */ /* 0x000fe20000000a00 */
[----:B------:R-:W-:Y:S01]  /*ff40*/  F2FP.F16.F32.PACK_AB R144, R145, R144 ;  /* 0x000000909190723e */ /* 0x000fe200000000ff */
[----:B------:R-:W-:Y:S01]  /*ff50*/  UIMAD.WIDE UR8, UR36, 0x4, UR8 ;  /* 0x00000004240878a5 */ /* 0x000fe2000f8e0208 */
[----:B------:R-:W-:-:S02]  /*ff60*/  F2FP.F16.F32.PACK_AB R138, R141, R140 ;  /* 0x0000008c8d8a723e */ /* 0x000fc400000000ff */
[----:B------:R-:W-:Y:S02]  /*ff70*/  F2FP.F16.F32.PACK_AB R139, R143, R142 ;  /* 0x0000008e8f8b723e */ /* 0x000fe400000000ff */
[----:B------:R-:W-:Y:S02]  /*ff80*/  F2FP.F16.F32.PACK_AB R145, R147, R146 ;  /* 0x000000929391723e */ /* 0x000fe400000000ff */
[----:B------:R-:W-:Y:S02]  /*ff90*/  F2FP.F16.F32.PACK_AB R146, R149, R148 ;  /* 0x000000949592723e */ /* 0x000fe400000000ff */
[----:B------:R-:W-:Y:S02]  /*ffa0*/  F2FP.F16.F32.PACK_AB R147, R151, R150 ;  /* 0x000000969793723e */ /* 0x000fe400000000ff */
[----:B------:R-:W-:Y:S02]  /*ffb0*/  MOV R20, R3 ;  /* 0x0000000300147202 */ /* 0x000fe40000000f00 */
[----:B0-----:R-:W-:-:S03]  /*ffc0*/  MOV R21, R4 ;  /* 0x0000000400157202 */ /* 0x001fc60000000f00 */
[----:B------:R-:W-:-:S03]  /*ffd0*/  IMAD.WIDE R4, R188, 0x2, R20 ;  /* 0x00000002bc047825 */ /* 0x000fc600078e0214 */
[C---:B------:R-:W-:Y:S02]  /*ffe0*/  IADD3 R33, P4, R4.reuse, 0x60, RZ ;  /* 0x0000006004217810 */ /* 0x040fe40007f9e0ff */
[C---:B------:R-:W-:Y:S02]  /*fff0*/  IADD3 R35, P3, R4.reuse, 0x4000, RZ ;  /* 0x0000400004237810 */ /* 0x040fe40007f7e0ff */
[----:B------:R-:W-:Y:S01]  /*10000*/  LOP3.LUT R7, R4, 0x380, RZ, 0xc0, !PT ;  /* 0x0000038004077812 */ /* 0x000fe200078ec0ff */
[--C-:B------:R-:W-:Y:S01]  /*10010*/  IMAD.X R15, RZ, RZ, R5.reuse, P4 ;  /* 0x000000ffff0f7224 */ /* 0x100fe200020e0605 */
[----:B------:R-:W-:Y:S01]  /*10020*/  LOP3.LUT R12, R33, 0x380, RZ, 0xc0, !PT ;  /* 0x00000380210c7812 */ /* 0x000fe200078ec0ff */
[----:B------:R-:W-:Y:S01]  /*10030*/  IMAD.X R13, RZ, RZ, R5, P3 ;  /* 0x000000ffff0d7224 */ /* 0x000fe200018e0605 */
[----:B------:R-:W-:Y:S02]  /*10040*/  LOP3.LUT R24, R35, 0x380, RZ, 0xc0, !PT ;  /* 0x0000038023187812 */ /* 0x000fe400078ec0ff */
[----:B------:R-:W-:-:S02]  /*10050*/  SHF.R.U64 R7, R7, 0x3, RZ ;  /* 0x0000000307077819 */ /* 0x000fc400000012ff */
[----:B------:R-:W-:Y:S02]  /*10060*/  SHF.R.U64 R12, R12, 0x3, RZ ;  /* 0x000000030c0c7819 */ /* 0x000fe400000012ff */
[C---:B------:R-:W-:Y:S02]  /*10070*/  IADD3 R31, P6, R4.reuse, 0x20, RZ ;  /* 0x00000020041f7810 */ /* 0x040fe40007fde0ff */
[C---:B------:R-:W-:Y:S02]  /*10080*/  IADD3 R10, P5, R4.reuse, 0x40, RZ ;  /* 0x00000040040a7810 */ /* 0x040fe40007fbe0ff */
[C---:B------:R-:W-:Y:S01]  /*10090*/  IADD3 R37, P2, R4.reuse, 0x4020, RZ ;  /* 0x0000402004257810 */ /* 0x040fe20007f5e0ff */
[--C-:B------:R-:W-:Y:S01]  /*100a0*/  IMAD.X R29, RZ, RZ, R5.reuse, P6 ;  /* 0x000000ffff1d7224 */ /* 0x100fe200030e0605 */
[C---:B------:R-:W-:Y:S01]  /*100b0*/  IADD3 R39, P1, R4.reuse, 0x4040, RZ ;  /* 0x0000404004277810 */ /* 0x040fe20007f3e0ff */
[--C-:B------:R-:W-:Y:S01]  /*100c0*/  IMAD.X R27, RZ, RZ, R5.reuse, P5 ;  /* 0x000000ffff1b7224 */ /* 0x100fe200028e0605 */
[----:B------:R-:W-:Y:S01]  /*100d0*/  IADD3 R41, P0, R4, 0x4060, RZ ;  /* 0x0000406004297810 */ /* 0x000fe20007f1e0ff */
[--C-:B------:R-:W-:Y:S01]  /*100e0*/  IMAD.X R11, RZ, RZ, R5.reuse, P2 ;  /* 0x000000ffff0b7224 */ /* 0x100fe200010e0605 */
[----:B------:R-:W-:Y:S01]  /*100f0*/  SHF.R.U64 R24, R24, 0x3, RZ ;  /* 0x0000000318187819 */ /* 0x000fe200000012ff */
[--C-:B------:R-:W-:Y:S01]  /*10100*/  IMAD.X R9, RZ, RZ, R5.reuse, P1 ;  /* 0x000000ffff097224 */ /* 0x100fe200008e0605 */
[----:B------:R-:W-:Y:S01]  /*10110*/  LOP3.LUT R4, R7, R4, RZ, 0x3c, !PT ;  /* 0x0000000407047212 */ /* 0x000fe200078e3cff */
[----:B------:R-:W-:Y:S01]  /*10120*/  IMAD.X R25, RZ, RZ, R5, P0 ;  /* 0x000000ffff197224 */ /* 0x000fe200000e0605 */
[----:B------:R-:W-:-:S02]  /*10130*/  LOP3.LUT R14, R12, R33, RZ, 0x3c, !PT ;  /* 0x000000210c0e7212 */ /* 0x000fc400078e3cff */
[----:B------:R-:W-:Y:S02]  /*10140*/  LOP3.LUT R12, R24, R35, RZ, 0x3c, !PT ;  /* 0x00000023180c7212 */ /* 0x000fe400078e3cff */
[----:B------:R-:W-:Y:S02]  /*10150*/  MOV R35, R4 ;  /* 0x0000000400237202 */ /* 0x000fe40000000f00 */
[----:B------:R-:W-:Y:S02]  /*10160*/  LOP3.LUT R7, R10, 0x380, RZ, 0xc0, !PT ;  /* 0x000003800a077812 */ /* 0x000fe400078ec0ff */
[----:B------:R-:W-:Y:S02]  /*10170*/  F2FP.F16.F32.PACK_AB R4, R89, R8 ;  /* 0x000000085904723e */ /* 0x000fe400000000ff */
[----:B------:R-:W-:Y:S02]  /*10180*/  LOP3.LUT R6, R31, 0x380, RZ, 0xc0, !PT ;  /* 0x000003801f067812 */ /* 0x000fe400078ec0ff */
[----:B------:R-:W-:-:S02]  /*10190*/  LOP3.LUT R8, R37, 0x380, RZ, 0xc0, !PT ;  /* 0x0000038025087812 */ /* 0x000fc400078ec0ff */
[----:B------:R-:W-:Y:S02]  /*101a0*/  LOP3.LUT R24, R39, 0x380, RZ, 0xc0, !PT ;  /* 0x0000038027187812 */ /* 0x000fe400078ec0ff */
[----:B------:R-:W-:Y:S02]  /*101b0*/  SHF.R.U64 R7, R7, 0x3, RZ ;  /* 0x0000000307077819 */ /* 0x000fe400000012ff */
[----:B------:R-:W-:Y:S02]  /*101c0*/  SHF.R.U64 R6, R6, 0x3, RZ ;  /* 0x0000000306067819 */ /* 0x000fe400000012ff */
[----:B------:R-:W-:Y:S02]  /*101d0*/  LOP3.LUT R30, R41, 0x380, RZ, 0xc0, !PT ;  /* 0x00000380291e7812 */ /* 0x000fe400078ec0ff */
[----:B------:R-:W-:Y:S02]  /*101e0*/  SHF.R.U64 R8, R8, 0x3, RZ ;  /* 0x0000000308087819 */ /* 0x000fe400000012ff */
[----:B------:R-:W-:-:S02]  /*101f0*/  SHF.R.U64 R24, R24, 0x3, RZ ;  /* 0x0000000318187819 */ /* 0x000fc400000012ff */
[----:B------:R-:W-:Y:S02]  /*10200*/  LOP3.LUT R26, R7, R10, RZ, 0x3c, !PT ;  /* 0x0000000a071a7212 */ /* 0x000fe400078e3cff */
[----:B------:R-:W-:Y:S02]  /*10210*/  LOP3.LUT R28, R6, R31, RZ, 0x3c, !PT ;  /* 0x0000001f061c7212 */ /* 0x000fe400078e3cff */
[----:B------:R-:W-:Y:S02]  /*10220*/  SHF.R.U64 R30, R30, 0x3, RZ ;  /* 0x000000031e1e7819 */ /* 0x000fe400000012ff */
[----:B------:R-:W-:Y:S02]  /*10230*/  LOP3.LUT R10, R8, R37, RZ, 0x3c, !PT ;  /* 0x00000025080a7212 */ /* 0x000fe400078e3cff */
[----:B------:R-:W-:Y:S02]  /*10240*/  F2FP.F16.F32.PACK_AB R5, R91, R90 ;  /* 0x0000005a5b05723e */ /* 0x000fe400000000ff */
[----:B------:R-:W-:-:S02]  /*10250*/  F2FP.F16.F32.PACK_AB R6, R93, R92 ;  /* 0x0000005c5d06723e */ /* 0x000fc400000000ff */
[----:B------:R-:W-:Y:S01]  /*10260*/  F2FP.F16.F32.PACK_AB R7, R95, R94 ;  /* 0x0000005e5f07723e */ /* 0x000fe200000000ff */
[----:B------:R-:W-:Y:S01]  /*10270*/  BAR.SYNC.DEFER_BLOCKING 0x1, 0x100 ;  /* 0x0044000000007b1d */ /* 0x000fe20000010000 */
[----:B------:R-:W-:Y:S02]  /*10280*/  LOP3.LUT R8, R24, R39, RZ, 0x3c, !PT ;  /* 0x0000002718087212 */ /* 0x000fe400078e3cff */
[----:B------:R-:W-:Y:S02]  /*10290*/  LOP3.LUT R24, R30, R41, RZ, 0x3c, !PT ;  /* 0x000000291e187212 */ /* 0x000fe400078e3cff */
[----:B------:R-:W-:Y:S02]  /*102a0*/  MOV R34, R28 ;  /* 0x0000001c00227202 */ /* 0x000fe40000000f00 */
[----:B------:R-:W-:Y:S02]  /*102b0*/  MOV R30, R10 ;  /* 0x0000000a001e7202 */ /* 0x000fe40000000f00 */
[----:B------:R-:W-:-:S02]  /*102c0*/  MOV R29, R8 ;  /* 0x00000008001d7202 */ /* 0x000fc40000000f00 */
[----:B------:R-:W-:Y:S02]  /*102d0*/  F2FP.F16.F32.PACK_AB R8, R97, R96 ;  /* 0x000000606108723e */ /* 0x000fe400000000ff */
[----:B------:R-:W-:Y:S02]  /*102e0*/  F2FP.F16.F32.PACK_AB R9, R99, R98 ;  /* 0x000000626309723e */ /* 0x000fe400000000ff */
[----:B------:R-:W-:Y:S02]  /*102f0*/  F2FP.F16.F32.PACK_AB R10, R101, R100 ;  /* 0x00000064650a723e */ /* 0x000fe400000000ff */
[----:B------:R-:W-:Y:S02]  /*10300*/  F2FP.F16.F32.PACK_AB R11, R103, R102 ;  /* 0x00000066670b723e */ /* 0x000fe400000000ff */
[----:B------:R-:W-:Y:S02]  /*10310*/  MOV R33, R26 ;  /* 0x0000001a00217202 */ /* 0x000fe40000000f00 */
[----:B------:R-:W-:-:S02]  /*10320*/  MOV R32, R14 ;  /* 0x0000000e00207202 */ /* 0x000fc40000000f00 */
[----:B------:R-:W-:Y:S01]  /*10330*/  MOV R31, R12 ;  /* 0x0000000c001f7202 */ /* 0x000fe20000000f00 */
[----:B------:R0:W-:Y:S01]  /*10340*/  STSM.16.M88.4 [R35], R4 ;  /* 0x0000000423007844 */ /* 0x0001e20000000200 */
[----:B------:R-:W-:Y:S02]  /*10350*/  F2FP.F16.F32.PACK_AB R12, R113, R112 ;  /* 0x00000070710c723e */ /* 0x000fe400000000ff */
[----:B------:R-:W-:Y:S01]  /*10360*/  F2FP.F16.F32.PACK_AB R13, R115, R114 ;  /* 0x00000072730d723e */ /* 0x000fe200000000ff */
[----:B------:R-:W-:Y:S01]  /*10370*/  STSM.16.M88.4 [R34], R8 ;  /* 0x0000000822007844 */ /* 0x000fe20000000200 */
[----:B------:R-:W-:Y:S02]  /*10380*/  F2FP.F16.F32.PACK_AB R14, R117, R116 ;  /* 0x00000074750e723e */ /* 0x000fe400000000ff */
[----:B------:R-:W-:Y:S02]  /*10390*/  F2FP.F16.F32.PACK_AB R15, R119, R118 ;  /* 0x00000076770f723e */ /* 0x000fe400000000ff */
[----:B------:R-:W-:-:S02]  /*103a0*/  MOV R28, R24 ;  /* 0x00000018001c7202 */ /* 0x000fc40000000f00 */
[----:B------:R-:W-:Y:S02]  /*103b0*/  F2FP.F16.F32.PACK_AB R24, R121, R120 ;  /* 0x000000787918723e */ /* 0x000fe400000000ff */
[----:B------:R-:W-:Y:S02]  /*103c0*/  F2FP.F16.F32.PACK_AB R25, R123, R122 ;  /* 0x0000007a7b19723e */ /* 0x000fe400000000ff */
[----:B------:R-:W-:Y:S02]  /*103d0*/  F2FP.F16.F32.PACK_AB R26, R125, R124 ;  /* 0x0000007c7d1a723e */ /* 0x000fe400000000ff */
[----:B0-----:R-:W-:Y:S02]  /*103e0*/  F2FP.F16.F32.PACK_AB R4, R105, R104 ;  /* 0x000000686904723e */ /* 0x001fe400000000ff */
[----:B------:R-:W-:Y:S02]  /*103f0*/  F2FP.F16.F32.PACK_AB R5, R107, R106 ;  /* 0x0000006a6b05723e */ /* 0x000fe400000000ff */
[----:B------:R-:W-:-:S02]  /*10400*/  F2FP.F16.F32.PACK_AB R6, R109, R108 ;  /* 0x0000006c6d06723e */ /* 0x000fc400000000ff */
[----:B------:R-:W-:Y:S02]  /*10410*/  F2FP.F16.F32.PACK_AB R7, R111, R110 ;  /* 0x0000006e6f07723e */ /* 0x000fe400000000ff */
[----:B------:R-:W-:Y:S02]  /*10420*/  F2FP.F16.F32.PACK_AB R27, R127, R126 ;  /* 0x0000007e7f1b723e */ /* 0x000fe400000000ff */
[----:B------:R-:W-:Y:S01]  /*10430*/  PLOP3.LUT P0, PT, PT, PT, UP0, 0x80, 0x0 ;  /* 0x000000000000781c */ /* 0x000fe20003f0f008 */
[----:B------:R0:W-:Y:S04]  /*10440*/  STSM.16.M88.4 [R33], R4 ;  /* 0x0000000421007844 */ /* 0x0001e80000000200 */
[----:B------:R2:W-:Y:S04]  /*10450*/  STSM.16.M88.4 [R32], R12 ;  /* 0x0000000c20007844 */ /* 0x0005e80000000200 */
[----:B------:R2:W-:Y:S04]  /*10460*/  STSM.16.M88.4 [R31], R24 ;  /* 0x000000181f007844 */ /* 0x0005e80000000200 */
[----:B------:R2:W-:Y:S04]  /*10470*/  STSM.16.M88.4 [R30], R128 ;  /* 0x000000801e007844 */ /* 0x0005e80000000200 */
[----:B------:R2:W-:Y:S01]  /*10480*/  STSM.16.M88.4 [R29], R136 ;  /* 0x000000881d007844 */ /* 0x0005e20000000200 */
[----:B0-----:R-:W-:-:S02]  /*10490*/  IMAD.U32 R4, RZ, RZ, UR8 ;  /* 0x00000008ff047e24 */ /* 0x001fc4000f8e00ff */
[----:B------:R-:W-:Y:S01]  /*104a0*/  IMAD.U32 R5, RZ, RZ, UR9 ;  /* 0x00000009ff057e24 */ /* 0x000fe2000f8e00ff */
[----:B------:R2:W-:Y:S01]  /*104b0*/  STSM.16.M88.4 [R28], R144 ;  /* 0x000000901c007844 */ /* 0x0005e20000000200 */
[----:B------:R-:W-:Y:S01]  /*104c0*/  ULDC.64 UR8, c[0x0][0xc08] ;  /* 0x0003020000087ab9 */ /* 0x000fe20000000a00 */
[----:B------:R-:W-:Y:S06]  /*104d0*/  BAR.SYNC.DEFER_BLOCKING 0x1, 0x100 ;  /* 0x0044000000007b1d */ /* 0x000fec0000010000 */
[----:B------:R-:W3:Y:S01]  /*104e0*/  @P0 LDG.E R6, desc[UR54][R4.64] ;  /* 0x0000003604060981 */ /* 0x000ee2000c1e1900 */
[----:B------:R-:W-:Y:S01]  /*104f0*/  UISETP.NE.U32.AND UP1, UPT, UR8, URZ, UPT ;  /* 0x0000003f0800728c */ /* 0x000fe2000bf25070 */
[----:B-1----:R-:W-:Y:S01]  /*10500*/  ISETP.NE.AND P1, PT, R49, 0x1, PT ;  /* 0x000000013100780c */ /* 0x002fe20003f25270 */
[----:B------:R-:W-:Y:S01]  /*10510*/  ULDC UR10, c[0x0][0xa88] ;  /* 0x0002a200000a7ab9 */ /* 0x000fe20000000800 */
[----:B------:R-:W-:Y:S01]  /*10520*/  UMOV UR4, URZ ;  /* 0x0000003f00047c82 */ /* 0x000fe20008000000 */
[----:B------:R-:W-:-:S06]  /*10530*/  UISETP.NE.AND.EX UP1, UPT, UR9, URZ, UPT, UP1 ;  /* 0x0000003f0900728c */ /* 0x000fcc000bf25310 */
[----:B------:R-:W-:-:S04]  /*10540*/  PLOP3.LUT P2, PT, PT, PT, UP1, 0x80, 0x0 ;  /* 0x000000000000781c */ /* 0x000fc80003f4f018 */
[----:B------:R-:W0:Y:S01]  /*10550*/  @P1 LDC R7, c[0x0][0xbec] ;  /* 0x0002fb00ff071b82 */ /* 0x000e220000000800 */
[----:B------:R-:W-:Y:S02]  /*10560*/  @UP1 ULDC.64 UR8, c[0x0][0xc08] ;  /* 0x0003020000081ab9 */ /* 0x000fe40000000a00 */
[----:B------:R-:W-:-:S05]  /*10570*/  @UP1 UIMAD.WIDE UR8, UR36, 0x4, UR8 ;  /* 0x00000004240818a5 */ /* 0x000fca000f8e0208 */
[----:B------:R-:W1:Y:S01]  /*10580*/  @P1 LDC R8, c[0x0][0xbf0] ;  /* 0x0002fc00ff081b82 */ /* 0x000e620000000800 */
[----:B------:R-:W-:Y:S02]  /*10590*/  IMAD.U32 R10, RZ, RZ, UR8 ;  /* 0x00000008ff0a7e24 */ /* 0x000fe4000f8e00ff */
[----:B------:R-:W-:Y:S01]  /*105a0*/  IMAD.U32 R11, RZ, RZ, UR9 ;  /* 0x00000009ff0b7e24 */ /* 0x000fe2000f8e00ff */
[----:B---3--:R-:W-:Y:S01]  /*105b0*/  @P0 R2UR UR4, R6 ;  /* 0x00000000060402ca */ /* 0x008fe200000e0000 */
[----:B------:R-:W-:-:S06]  /*105c0*/  IMAD.U32 R6, RZ, RZ, UR10 ;  /* 0x0000000aff067e24 */ /* 0x000fcc000f8e00ff */
[----:B------:R2:W5:Y:S01]  /*105d0*/  @P2 LDG.E R6, desc[UR54][R10.64] ;  /* 0x000000360a062981 */ /* 0x000562000c1e1900 */
[----:B01----:R-:W-:Y:S07]  /*105e0*/  @P2 BRA `(.L_x_1412) ;  /* 0x0000000000102947 */ /* 0x003fee0003800000 */
[----:B------:R-:W-:Y:S05]  /*105f0*/  @!P0 BRA `(.L_x_1412) ;  /* 0x00000000000c8947 */ /* 0x000fea0003800000 */
[----:B------:R-:W3:Y:S04]  /*10600*/  LDG.E R9, desc[UR54][R4.64] ;  /* 0x0000003604097981 */ /* 0x000ee8000c1e1900 */
[----:B-----5:R-:W3:Y:S02]  /*10610*/  LDG.E R6, desc[UR54][R4.64+0x4] ;  /* 0x0000043604067981 */ /* 0x020ee4000c1e1900 */
[----:B---3--:R-:W-:-:S07]  /*10620*/  IMAD.IADD R6, R6, 0x1, -R9 ;  /* 0x0000000106067824 */ /* 0x008fce00078e0a09 */
.L_x_1412:
[----:B------:R-:W-:Y:S01]  /*10630*/  USHF.R.S32.HI UR9, URZ, 0x1f, UR4 ;  /* 0x0000001f3f097899 */ /* 0x000fe20008011404 */
[----:B--2---:R-:W-:Y:S01]  /*10640*/  VIADD R10, R17, UR37 ;  /* 0x00000025110a7c36 */ /* 0x004fe20008000000 */
[----:B------:R-:W-:Y:S01]  /*10650*/  USHF.R.S32.HI UR16, URZ, 0x1f, UR42 ;  /* 0x0000001f3f107899 */ /* 0x000fe2000801142a */
[----:B------:R-:W-:Y:S01]  /*10660*/  VIADD R24, R187, UR37 ;  /* 0x00000025bb187c36 */ /* 0x000fe20008000000 */
[----:B------:R-:W-:Y:S01]  /*10670*/  ULDC.64 UR14, c[0x0][0xb90] ;  /* 0x0002e400000e7ab9 */ /* 0x000fe20000000a00 */
[----:B------:R-:W-:Y:S01]  /*10680*/  UMOV UR8, UR4 ;  /* 0x0000000400087c82 */ /* 0x000fe20008000000 */
[----:B------:R-:W-:Y:S01]  /*10690*/  UIMAD UR12, UR16, UR14, URZ ;  /* 0x0000000e100c72a4 */ /* 0x000fe2000f8e023f */
[----:B------:R-:W-:Y:S01]  /*106a0*/  @P1 IMAD.HI.U32 R5, R10, R7, RZ ;  /* 0x000000070a051227 */ /* 0x000fe200078e00ff */
[----:B------:R-:W-:Y:S01]  /*106b0*/  UIMAD.WIDE.U32 UR10, UR42, UR14, UR8 ;  /* 0x0000000e2a0a72a5 */ /* 0x000fe2000f8e0008 */
[----:B------:R-:W0:Y:S01]  /*106c0*/  @P1 LDC R53, c[0x0][0xbec] ;  /* 0x0002fb00ff351b82 */ /* 0x000e220000000800 */
[----:B------:R-:W-:Y:S01]  /*106d0*/  USHF.R.S32.HI UR8, URZ, 0x1f, UR36 ;  /* 0x0000001f3f087899 */ /* 0x000fe20008011424 */
[----:B------:R-:W-:Y:S01]  /*106e0*/  IMAD.MOV.U32 R4, RZ, RZ, R10 ;  /* 0x000000ffff047224 */ /* 0x000fe200078e000a */
[----:B------:R-:W-:Y:S01]  /*106f0*/  UIMAD UR12, UR42, UR15, UR12 ;  /* 0x0000000f2a0c72a4 */ /* 0x000fe2000f8e020c */
[----:B------:R-:W-:Y:S01]  /*10700*/  @P1 SHF.R.U32.HI R4, RZ, R8, R5 ;  /* 0x00000008ff041219 */ /* 0x000fe20000011605 */
[----:B------:R-:W-:Y:S01]  /*10710*/  USEL UR18, UR8, URZ, !UP0 ;  /* 0x0000003f08127287 */ /* 0x000fe2000c000000 */
[----:B------:R-:W-:Y:S01]  /*10720*/  IMAD R5, R184, 0x40, R18 ;  /* 0x00000040b8057824 */ /* 0x000fe200078e0212 */
[----:B------:R-:W-:Y:S01]  /*10730*/  ULDC.64 UR14, c[0x0][0xb98] ;  /* 0x0002e600000e7ab9 */ /* 0x000fe20000000a00 */
[----:B------:R-:W-:Y:S01]  /*10740*/  USEL UR17, UR36, URZ, !UP0 ;  /* 0x0000003f24117287 */ /* 0x000fe2000c000000 */
[----:B------:R-:W-:Y:S01]  /*10750*/  IMAD.MOV R8, RZ, RZ, -R4 ;  /* 0x000000ffff087224 */ /* 0x000fe200078e0a04 */
[----:B------:R-:W-:Y:S01]  /*10760*/  UIMAD UR8, UR18, UR14, URZ ;  /* 0x0000000e120872a4 */ /* 0x000fe2000f8e023f */
[----:B------:R-:W-:Y:S01]  /*10770*/  IMAD.WIDE R20, R5, 0x2, R20 ;  /* 0x0000000205147825 */ /* 0x000fe200078e0214 */
[----:B------:R-:W-:Y:S01]  /*10780*/  UIADD3 UR11, UR11, UR12, URZ ;  /* 0x0000000c0b0b7290 */ /* 0x000fe2000fffe03f */
[----:B------:R-:W-:Y:S01]  /*10790*/  SHF.R.S32.HI R5, RZ, 0x1f, R4 ;  /* 0x0000001fff057819 */ /* 0x000fe20000011404 */
[----:B------:R-:W-:Y:S01]  /*107a0*/  UIMAD UR8, UR17, UR15, UR8 ;  /* 0x0000000f110872a4 */ /* 0x000fe2000f8e0208 */
[----:B------:R-:W-:Y:S01]  /*107b0*/  IMAD R7, R49, R8, R10 ;  /* 0x0000000831077224 */ /* 0x000fe200078e020a */
[----:B------:R-:W-:Y:S01]  /*107c0*/  UIMAD.WIDE.U32 UR10, UR17, UR14, UR10 ;  /* 0x0000000e110a72a5 */ /* 0x000fe2000f8e000a */
[----:B------:R-:W-:Y:S01]  /*107d0*/  IADD3 R11, P3, R20, 0x2000, RZ ;  /* 0x00002000140b7810 */ /* 0x000fe20007f7e0ff */
[----:B-----5:R-:W-:Y:S01]  /*107e0*/  IMAD R51, R6, R49, RZ ;  /* 0x0000003106337224 */ /* 0x020fe200078e02ff */
[----:B------:R-:W-:Y:S01]  /*107f0*/  IADD3 R13, P0, R20, 0x1000, RZ ;  /* 0x00001000140d7810 */ /* 0x000fe20007f1e0ff */
[----:B------:R-:W-:Y:S01]  /*10800*/  IMAD.U32 R10, RZ, RZ, UR8 ;  /* 0x00000008ff0a7e24 */ /* 0x000fe2000f8e00ff */
[----:B------:R-:W-:Y:S01]  /*10810*/  SHF.R.S32.HI R8, RZ, 0x1f, R7 ;  /* 0x0000001fff087819 */ /* 0x000fe20000011407 */
[----:B------:R-:W-:Y:S01]  /*10820*/  ULDC.64 UR12, c[0x0][0xaa0] ;  /* 0x0002a800000c7ab9 */ /* 0x000fe20000000a00 */
[----:B------:R-:W-:-:S02]  /*10830*/  IADD3 R4, P2, R4, UR10, RZ ;  /* 0x0000000a04047c10 */ /* 0x000fc4000ff5e0ff */
[----:B------:R-:W-:Y:S02]  /*10840*/  LOP3.LUT R9, R11, 0x380, RZ, 0xc0, !PT ;  /* 0x000003800b097812 */ /* 0x000fe400078ec0ff */
[----:B------:R-:W-:Y:S01]  /*10850*/  IADD3.X R5, R5, UR11, R10, P2, !PT ;  /* 0x0000000b05057c10 */ /* 0x000fe200097fe40a */
[----:B------:R-:W-:Y:S01]  /*10860*/  ULDC.64 UR10, c[0x0][0xb88] ;  /* 0x0002e200000a7ab9 */ /* 0x000fe20000000a00 */
[----:B------:R-:W-:Y:S01]  /*10870*/  LOP3.LUT R12, R13, 0x380, RZ, 0xc0, !PT ;  /* 0x000003800d0c7812 */ /* 0x000fe200078ec0ff */
[----:B------:R-:W-:Y:S01]  /*10880*/  IMAD R10, R8, UR10, RZ ;  /* 0x0000000a080a7c24 */ /* 0x000fe2000f8e02ff */
[----:B------:R-:W-:Y:S01]  /*10890*/  SHF.R.U64 R8, R9, 0x3, RZ ;  /* 0x0000000309087819 */ /* 0x000fe200000012ff */
[C---:B------:R-:W-:Y:S01]  /*108a0*/  IMAD.WIDE.U32 R4, R7.reuse, UR10, R4 ;  /* 0x0000000a07047c25 */ /* 0x040fe2000f8e0004 */
[----:B------:R-:W-:Y:S02]  /*108b0*/  SHF.R.U64 R12, R12, 0x3, RZ ;  /* 0x000000030c0c7819 */ /* 0x000fe400000012ff */
[C---:B------:R-:W-:Y:S01]  /*108c0*/  IADD3 R41, P6, R20.reuse, 0x4000, RZ ;  /* 0x0000400014297810 */ /* 0x040fe20007fde0ff */
[----:B------:R-:W-:Y:S01]  /*108d0*/  IMAD R9, R7, UR11, R10 ;  /* 0x0000000b07097c24 */ /* 0x000fe2000f8e020a */
[----:B------:R-:W-:Y:S01]  /*108e0*/  ULDC.64 UR10, c[0x0][0xb50] ;  /* 0x0002d400000a7ab9 */ /* 0x000fe20000000a00 */
[----:B------:R-:W-:-:S02]  /*108f0*/  IADD3 R7, P2, R20, 0x3000, RZ ;  /* 0x0000300014077810 */ /* 0x000fc40007f5e0ff */
[----:B------:R-:W-:Y:S01]  /*10900*/  IMAD.IADD R9, R5, 0x1, R9 ;  /* 0x0000000105097824 */ /* 0x000fe200078e0209 */
[C---:B------:R-:W-:Y:S02]  /*10910*/  LEA R10, P4, R4.reuse, UR10, 0x2 ;  /* 0x0000000a040a7c11 */ /* 0x040fe4000f8810ff */
[----:B------:R-:W-:Y:S02]  /*10920*/  LOP3.LUT R5, R7, 0x380, RZ, 0xc0, !PT ;  /* 0x0000038007057812 */ /* 0x000fe400078ec0ff */
[----:B------:R-:W-:Y:S01]  /*10930*/  LEA.HI.X R14, R4, UR11, R9, 0x2, P4 ;  /* 0x0000000b040e7c11 */ /* 0x000fe2000a0f1409 */
[----:B------:R-:W-:Y:S01]  /*10940*/  SHFL.IDX PT, R44, R10, RZ, 0x1c1f ;  /* 0x001c1fff0a2c7589 */ /* 0x000fe200000e0000 */
[----:B------:R-:W-:Y:S01]  /*10950*/  SHF.R.U64 R4, R5, 0x3, RZ ;  /* 0x0000000305047819 */ /* 0x000fe200000012ff */
[--C-:B------:R-:W-:Y:S01]  /*10960*/  IMAD.X R5, RZ, RZ, R21.reuse, P2 ;  /* 0x000000ffff057224 */ /* 0x100fe200010e0615 */
[----:B------:R-:W-:Y:S01]  /*10970*/  LOP3.LUT R12, R12, R13, RZ, 0x3c, !PT ;  /* 0x0000000d0c0c7212 */ /* 0x000fe200078e3cff */
[----:B------:R-:W1:Y:S01]  /*10980*/  SHFL.IDX PT, R45, R14, RZ, 0x1c1f ;  /* 0x001c1fff0e2d7589 */ /* 0x000e6200000e0000 */
[----:B------:R-:W-:Y:S01]  /*10990*/  LOP3.LUT R4, R4, R7, RZ, 0x3c, !PT ;  /* 0x0000000704047212 */ /* 0x000fe200078e3cff */
[--C-:B------:R-:W-:Y:S01]  /*109a0*/  IMAD.X R13, RZ, RZ, R21.reuse, P0 ;  /* 0x000000ffff0d7224 */ /* 0x100fe200000e0615 */
[----:B------:R-:W-:Y:S01]  /*109b0*/  LOP3.LUT P0, RZ, R185, 0x3, RZ, 0xc0, !PT ;  /* 0x00000003b9ff7812 */ /* 0x000fe2000780c0ff */
[----:B------:R-:W-:Y:S01]  /*109c0*/  SHFL.IDX PT, R46, R10, 0x1, 0x1c1f ;  /* 0x003c1f000a2e7f89 */ /* 0x000fe200000e0000 */
[----:B------:R-:W-:Y:S01]  /*109d0*/  VIADD R7, R24, 0x8 ;  /* 0x0000000818077836 */ /* 0x000fe20000000000 */
[----:B------:R-:W-:Y:S01]  /*109e0*/  IADD3 R37, P5, R20, 0x5000, RZ ;  /* 0x0000500014257810 */ /* 0x000fe20007fbe0ff */
[----:B------:R-:W-:Y:S01]  /*109f0*/  IMAD.X R9, RZ, RZ, R21, P3 ;  /* 0x000000ffff097224 */ /* 0x000fe200018e0615 */
[----:B------:R-:W2:Y:S01]  /*10a00*/  SHFL.IDX PT, R47, R14, 0x1, 0x1c1f ;  /* 0x003c1f000e2f7f89 */ /* 0x000ea200000e0000 */
[----:B------:R-:W-:-:S02]  /*10a10*/  ISETP.GE.OR P2, PT, R24, R51, P0 ;  /* 0x000000331800720c */ /* 0x000fc40000746670 */
[----:B------:R-:W-:Y:S02]  /*10a20*/  ISETP.GE.OR P0, PT, R7, R51, P0 ;  /* 0x000000330700720c */ /* 0x000fe40000706670 */
[C---:B------:R-:W-:Y:S02]  /*10a30*/  IADD3 R33, P4, R20.reuse, 0x6000, RZ ;  /* 0x0000600014217810 */ /* 0x040fe40007f9e0ff */
[----:B------:R-:W-:Y:S02]  /*10a40*/  LOP3.LUT R15, R20, 0x380, RZ, 0xc0, !PT ;  /* 0x00000380140f7812 */ /* 0x000fe400078ec0ff */
[----:B------:R-:W-:Y:S02]  /*10a50*/  LOP3.LUT R40, R41, 0x380, RZ, 0xc0, !PT ;  /* 0x0000038029287812 */ /* 0x000fe400078ec0ff */
[----:B------:R-:W-:Y:S02]  /*10a60*/  LOP3.LUT R36, R37, 0x380, RZ, 0xc0, !PT ;  /* 0x0000038025247812 */ /* 0x000fe400078ec0ff */
[----:B------:R-:W-:-:S02]  /*10a70*/  LOP3.LUT R32, R33, 0x380, RZ, 0xc0, !PT ;  /* 0x0000038021207812 */ /* 0x000fc400078ec0ff */
[----:B------:R-:W-:Y:S01]  /*10a80*/  SHF.R.U64 R15, R15, 0x3, RZ ;  /* 0x000000030f0f7819 */ /* 0x000fe200000012ff */
[----:B-1----:R-:W-:Y:S01]  /*10a90*/  @!P2 ST.E desc[UR54][R44.64], R2 ;  /* 0x000000022c00a985 */ /* 0x002fe2000c101936 */
[----:B------:R-:W-:Y:S02]  /*10aa0*/  LOP3.LUT R8, R8, R11, RZ, 0x3c, !PT ;  /* 0x0000000b08087212 */ /* 0x000fe400078e3cff */
[----:B------:R-:W-:Y:S02]  /*10ab0*/  IADD3 R11, P3, R20, 0x7000, RZ ;  /* 0x00007000140b7810 */ /* 0x000fe40007f7e0ff */
[----:B------:R-:W-:Y:S02]  /*10ac0*/  SHF.R.U64 R40, R40, 0x3, RZ ;  /* 0x0000000328287819 */ /* 0x000fe400000012ff */
[----:B------:R-:W-:Y:S01]  /*10ad0*/  SHF.R.U64 R36, R36, 0x3, RZ ;  /* 0x0000000324247819 */ /* 0x000fe200000012ff */
[----:B--2---:R1:W-:Y:S01]  /*10ae0*/  @!P0 ST.E desc[UR54][R46.64], R0 ;  /* 0x000000002e008985 */ /* 0x0043e2000c101936 */
[----:B------:R-:W-:Y:S01]  /*10af0*/  SHF.R.U64 R32, R32, 0x3, RZ ;  /* 0x0000000320207819 */ /* 0x000fe200000012ff */
[----:B------:R-:W-:Y:S01]  /*10b00*/  IMAD.X R29, RZ, RZ, R21, P3 ;  /* 0x000000ffff1d7224 */ /* 0x000fe200018e0615 */
[----:B------:R-:W-:-:S02]  /*10b10*/  LOP3.LUT R20, R15, R20, RZ, 0x3c, !PT ;  /* 0x000000140f147212 */ /* 0x000fc400078e3cff */
[----:B------:R-:W-:Y:S01]  /*10b20*/  LOP3.LUT R40, R40, R41, RZ, 0x3c, !PT ;  /* 0x0000002928287212 */ /* 0x000fe200078e3cff */
[--C-:B------:R-:W-:Y:S01]  /*10b30*/  IMAD.X R41, RZ, RZ, R21.reuse, P6 ;  /* 0x000000ffff297224 */ /* 0x100fe200030e0615 */
[----:B------:R-:W-:Y:S01]  /*10b40*/  LOP3.LUT R36, R36, R37, RZ, 0x3c, !PT ;  /* 0x0000002524247212 */ /* 0x000fe200078e3cff */
[--C-:B------:R-:W-:Y:S01]  /*10b50*/  IMAD.X R37, RZ, RZ, R21.reuse, P5 ;  /* 0x000000ffff257224 */ /* 0x100fe200028e0615 */
[----:B------:R-:W-:Y:S01]  /*10b60*/  LOP3.LUT R32, R32, R33, RZ, 0x3c, !PT ;  /* 0x0000002120207212 */ /* 0x000fe200078e3cff */
[----:B------:R-:W-:Y:S01]  /*10b70*/  IMAD.X R33, RZ, RZ, R21, P4 ;  /* 0x000000ffff217224 */ /* 0x000fe200020e0615 */
[----:B------:R2:W5:Y:S01]  /*10b80*/  LD.E.128 R24, desc[UR54][R20.64] ;  /* 0x0000003614187980 */ /* 0x000562000c101d00 */
[----:B------:R-:W-:Y:S01]  /*10b90*/  UIMAD UR10, UR9, UR12, URZ ;  /* 0x0000000c090a72a4 */ /* 0x000fe2000f8e023f */
[----:B-1----:R-:W-:Y:S01]  /*10ba0*/  IMAD R0, R22, 0x20, R184 ;  /* 0x0000002016007824 */ /* 0x002fe200078e02b8 */
[----:B------:R-:W-:Y:S01]  /*10bb0*/  LOP3.LUT R6, R11, 0x380, RZ, 0xc0, !PT ;  /* 0x000003800b067812 */ /* 0x000fe200078ec0ff */
[----:B------:R-:W5:Y:S04]  /*10bc0*/  LD.E.128 R12, desc[UR54][R12.64] ;  /* 0x000000360c0c7980 */ /* 0x000f68000c101d00 */
[----:B------:R-:W5:Y:S01]  /*10bd0*/  LD.E.128 R40, desc[UR54][R40.64] ;  /* 0x0000003628287980 */ /* 0x000f62000c101d00 */
[----:B--2---:R-:W1:Y:S01]  /*10be0*/  @P1 LDC R21, c[0x0][0xbf0] ;  /* 0x0002fc00ff151b82 */ /* 0x004e620000000800 */
[----:B------:R-:W-:-:S02]  /*10bf0*/  UIMAD.WIDE.U32 UR8, UR4, UR12, URZ ;  /* 0x0000000c040872a5 */ /* 0x000fc4000f8e003f */
[----:B------:R-:W5:Y:S01]  /*10c00*/  LD.E.128 R36, desc[UR54][R36.64] ;  /* 0x0000003624247980 */ /* 0x000f62000c101d00 */
[----:B------:R-:W-:Y:S01]  /*10c10*/  UIMAD UR10, UR4, UR13, UR10 ;  /* 0x0000000d040a72a4 */ /* 0x000fe2000f8e020a */
[----:B------:R-:W-:Y:S01]  /*10c20*/  VIADD R44, R0, UR37 ;  /* 0x00000025002c7c36 */ /* 0x000fe20008000000 */
[----:B------:R-:W-:Y:S01]  /*10c30*/  SHF.R.U64 R6, R6, 0x3, RZ ;  /* 0x0000000306067819 */ /* 0x000fe200000012ff */
[----:B------:R-:W-:Y:S01]  /*10c40*/  ULDC.64 UR12, c[0x0][0xae8] ;  /* 0x0002ba00000c7ab9 */ /* 0x000fe20000000a00 */
[----:B------:R-:W-:Y:S01]  /*10c50*/  UIADD3 UR9, UR9, UR10, URZ ;  /* 0x0000000a09097290 */ /* 0x000fe2000fffe03f */
[----:B------:R-:W5:Y:S01]  /*10c60*/  LD.E.128 R32, desc[UR54][R32.64] ;  /* 0x0000003620207980 */ /* 0x000f62000c101d00 */
[----:B------:R-:W-:Y:S01]  /*10c70*/  UIMAD UR4, UR16, UR12, URZ ;  /* 0x0000000c100472a4 */ /* 0x000fe2000f8e023f */
[----:B0-----:R-:W-:Y:S01]  /*10c80*/  @P1 IMAD.HI.U32 R0, R44, R53, RZ ;  /* 0x000000352c001227 */ /* 0x001fe200078e00ff */
[----:B------:R-:W-:Y:S01]  /*10c90*/  UIMAD.WIDE.U32 UR8, UR42, UR12, UR8 ;  /* 0x0000000c2a0872a5 */ /* 0x000fe2000f8e0008 */
[----:B------:R-:W-:Y:S01]  /*10ca0*/  LOP3.LUT R28, R6, R11, RZ, 0x3c, !PT ;  /* 0x0000000b061c7212 */ /* 0x000fe200078e3cff */
[----:B------:R-:W-:Y:S01]  /*10cb0*/  UIMAD UR4, UR42, UR13, UR4 ;  /* 0x0000000d2a0472a4 */ /* 0x000fe2000f8e0204 */
[----:B------:R-:W-:Y:S01]  /*10cc0*/  IMAD.MOV.U32 R45, RZ, RZ, R44 ;  /* 0x000000ffff2d7224 */ /* 0x000fe200078e002c */
[----:B------:R-:W-:Y:S01]  /*10cd0*/  ULDC.64 UR10, c[0x0][0xaf0] ;  /* 0x0002bc00000a7ab9 */ /* 0x000fe20000000a00 */
[----:B------:R-:W5:Y:S01]  /*10ce0*/  LD.E.128 R8, desc[UR54][R8.64] ;  /* 0x0000003608087980 */ /* 0x000f62000c101d00 */
[----:B------:R-:W-:-:S02]  /*10cf0*/  UIADD3 UR9, UR9, UR4, URZ ;  /* 0x0000000409097290 */ /* 0x000fc4000fffe03f */
[----:B------:R-:W-:Y:S01]  /*10d00*/  UIMAD UR4, UR18, UR10, URZ ;  /* 0x0000000a120472a4 */ /* 0x000fe2000f8e023f */
[----:B------:R-:W5:Y:S01]  /*10d10*/  LD.E.128 R4, desc[UR54][R4.64] ;  /* 0x0000003604047980 */ /* 0x000f62000c101d00 */
[----:B------:R-:W-:Y:S02]  /*10d20*/  UIMAD.WIDE.U32 UR8, UR17, UR10, UR8 ;  /* 0x0000000a110872a5 */ /* 0x000fe4000f8e0008 */
[----:B------:R-:W-:Y:S01]  /*10d30*/  UIMAD UR4, UR17, UR11, UR4 ;  /* 0x0000000b110472a4 */ /* 0x000fe2000f8e0204 */
[----:B-1----:R-:W-:Y:S01]  /*10d40*/  @P1 SHF.R.U32.HI R45, RZ, R21, R0 ;  /* 0x00000015ff2d1219 */ /* 0x002fe20000011600 */
[----:B------:R-:W5:Y:S01]  /*10d50*/  LD.E.128 R28, desc[UR54][R28.64] ;  /* 0x000000361c1c7980 */ /* 0x000f62000c101d00 */
[----:B------:R-:W-:Y:S01]  /*10d60*/  ULDC.64 UR10, c[0x0][0xae0] ;  /* 0x0002b800000a7ab9 */ /* 0x000fe20000000a00 */
[----:B------:R-:W-:Y:S01]  /*10d70*/  UIADD3 UR4, UR9, UR4, URZ ;  /* 0x0000000409047290 */ /* 0x000fe2000fffe03f */
[--C-:B------:R-:W-:Y:S01]  /*10d80*/  SHF.R.S32.HI R0, RZ, 0x1f, R45.reuse ;  /* 0x0000001fff007819 */ /* 0x100fe2000001142d */
[----:B------:R-:W-:Y:S01]  /*10d90*/  IMAD.MOV R2, RZ, RZ, -R45 ;  /* 0x000000ffff027224 */ /* 0x000fe200078e0a2d */
[----:B------:R-:W-:Y:S01]  /*10da0*/  @!PT LDS RZ, [RZ] ;  /* 0x00000000fffff984 */ /* 0x000fe20000000800 */
[----:B------:R-:W-:Y:S01]  /*10db0*/  @!PT LDS RZ, [RZ] ;  /* 0x00000000fffff984 */ /* 0x000fe20000000800 */
[----:B------:R-:W-:Y:S01]  /*10dc0*/  @!PT LDS RZ, [RZ] ;  /* 0x00000000fffff984 */ /* 0x000fe20000000800 */
[----:B------:R-:W-:Y:S01]  /*10dd0*/  @!PT LDS RZ, [RZ] ;  /* 0x00000000fffff984 */ /* 0x000fe20000000800 */
[----:B------:R0:W-:Y:S06]  /*10de0*/  MEMBAR.ALL.CTA ;  /* 0x0000000000007992 */ /* 0x0001ec0000008000 */
[----:B0-----:R-:W0:Y:S01]  /*10df0*/  FENCE.VIEW.ASYNC.S ;  /* 0x00000000000073c6 */ /* 0x001e220000000000 */
[----:B------:R-:W-:-:S02]  /*10e00*/  IMAD.U32 R21, RZ, RZ, UR9 ;  /* 0x00000009ff157e24 */ /* 0x000fc4000f8e00ff */
[----:B------:R-:W-:Y:S02]  /*10e10*/  IMAD R0, R0, UR10, RZ ;  /* 0x0000000a00007c24 */ /* 0x000fe4000f8e02ff */
[----:B------:R-:W-:Y:S02]  /*10e20*/  IMAD R47, R49, R2, R44 ;  /* 0x00000002312f7224 */ /* 0x000fe400078e022c */
[----:B------:R-:W-:Y:S01]  /*10e30*/  IMAD.U32 R20, RZ, RZ, UR8 ;  /* 0x00000008ff147e24 */ /* 0x000fe2000f8e00ff */
[----:B------:R-:W-:Y:S01]  /*10e40*/  ULDC.64 UR8, c[0x0][0xad8] ;  /* 0x0002b60000087ab9 */ /* 0x000fe20000000a00 */
[----:B------:R-:W-:Y:S02]  /*10e50*/  IMAD.U32 R21, RZ, RZ, UR4 ;  /* 0x00000004ff157e24 */ /* 0x000fe4000f8e00ff */
[C---:B------:R-:W-:Y:S01]  /*10e60*/  IMAD R49, R45.reuse, UR11, R0 ;  /* 0x0000000b2d317c24 */ /* 0x040fe2000f8e0200 */
        /* <DEDUP_REMOVED lines=17> */
[----:B0-----:R0:W1:Y:S01]  /*10f80*/  SHFL.IDX PT, R20, R44, RZ, 0x181f ;  /* 0x00181fff2c147589 */ /* 0x00106200000e0000 */
        /* <DEDUP_REMOVED lines=10> */
[-C--:B0-2---:R-:W-:Y:S02]  /*11030*/  @!P2 LEA.HI.X R3, R18, R0.reuse, R190, 0x1, P4 ;  /* 0x000000001203a211 */ /* 0x085fe400020f0cbe */
[----:B------:R-:W-:-:S03]  /*11040*/  @!P3 LEA.HI.X R21, R19, R0, R189, 0x1, P5 ;  /* 0x000000001315b211 */ /* 0x000fc600028f0cbd */
[----:B-----5:R3:W-:Y:S04]  /*11050*/  @!P2 ST.E.128 desc[UR54][R2.64], R24 ;  /* 0x000000180200a985 */ /* 0x0207e8000c101d36 */
[----:B------:R3:W-:Y:S02]  /*11060*/  @!P3 ST.E.128 desc[UR54][R20.64], R40 ;  /* 0x000000281400b985 */ /* 0x0007e4000c101d36 */
.L_x_1414:
[----:B------:R-:W-:Y:S05]  /*11070*/  BSYNC B1 ;  /* 0x0000000000017941 */ /* 0x000fea0003800000 */
.L_x_1413:
        /* <DEDUP_REMOVED lines=9> */
[-C--:B0---4-:R-:W-:Y:S02]  /*11110*/  @!P3 LEA.HI.X R3, R18, R0.reuse, R190, 0x1, P0 ;  /* 0x000000001203b211 */ /* 0x091fe400000f0cbe */
[----:B------:R-:W-:-:S03]  /*11120*/  @!P4 LEA.HI.X R21, R19, R0, R189, 0x1, P2 ;  /* 0x000000001315c211 */ /* 0x000fc600010f0cbd */
[----:B-----5:R3:W-:Y:S04]  /*11130*/  @!P3 ST.E.128 desc[UR54][R2.64], R12 ;  /* 0x0000000c0200b985 */ /* 0x0207e8000c101d36 */
[----:B------:R3:W-:Y:S02]  /*11140*/  @!P4 ST.E.128 desc[UR54][R20.64], R36 ;  /* 0x000000241400c985 */ /* 0x0007e4000c101d36 */
.L_x_1416:
[----:B------:R-:W-:Y:S05]  /*11150*/  BSYNC B1 ;  /* 0x0000000000017941 */ /* 0x000fea0003800000 */
.L_x_1415:
[----:B----4-:R4:W0:Y:S01]  /*11160*/  SHFL.IDX PT, R0, R45, 0x2, 0x181f ;  /* 0x00581f002d007f89 */ /* 0x01082200000e0000 */
[----:B------:R-:W-:Y:S03]  /*11170*/  BSSY B1, `(.L_x_1417) ;  /* 0x000000c000017945 */ /* 0x000fe60003800000 */
[----:B---3-5:R4:W3:Y:S01]  /*11180*/  SHFL.IDX PT, R12, R44, 0x2, 0x181f ;  /* 0x00581f002c0c7f89 */ /* 0x0288e200000e0000 */
[----:B------:R-:W-:Y:S05]  /*11190*/  @P1 BRA `(.L_x_1418) ;  /* 0x0000000000241947 */ /* 0x000fea0003800000 */
[----:B------:R-:W-:Y:S02]  /*111a0*/  ULDC UR4, c[0x0][0xac8] ;  /* 0x0002b20000047ab9 */ /* 0x000fe40000000800 */
[----:B------:R-:W-:Y:S02]  /*111b0*/  ISETP.GE.AND P2, PT, R18, UR4, PT ;  /* 0x0000000412007c0c */ /* 0x000fe4000bf46270 */
[----:B------:R-:W-:-:S11]  /*111c0*/  ISETP.GE.AND P3, PT, R19, UR4, PT ;  /* 0x0000000413007c0c */ /* 0x000fd6000bf66270 */
[CC--:B---3--:R-:W-:Y:S02]  /*111d0*/  @!P2 LEA R2, P0, R18.reuse, R12.reuse, 0x1 ;  /* 0x0000000c1202a211 */ /* 0x0c8fe400078008ff */
[C---:B------:R-:W-:Y:S02]  /*111e0*/  @!P3 LEA R12, P1, R19.reuse, R12, 0x1 ;  /* 0x0000000c130cb211 */ /* 0x040fe400078208ff */
[-C--:B0-----:R-:W-:Y:S02]  /*111f0*/  @!P2 LEA.HI.X R3, R18, R0.reuse, R190, 0x1, P0 ;  /* 0x000000001203a211 */ /* 0x081fe400000f0cbe */
[----:B------:R-:W-:-:S03]  /*11200*/  @!P3 LEA.HI.X R13, R19, R0, R189, 0x1, P1 ;  /* 0x00000000130db211 */ /* 0x000fc600008f0cbd */
[----:B------:R0:W-:Y:S04]  /*11210*/  @!P2 ST.E.128 desc[UR54][R2.64], R8 ;  /* 0x000000080200a985 */ /* 0x0001e8000c101d36 */
[----:B------:R0:W-:Y:S02]  /*11220*/  @!P3 ST.E.128 desc[UR54][R12.64], R32 ;  /* 0x000000200c00b985 */ /* 0x0001e4000c101d36 */
.L_x_1418:
[----:B------:R-:W-:Y:S05]  /*11230*/  BSYNC B1 ;  /* 0x0000000000017941 */ /* 0x000fea0003800000 */
.L_x_1417:
[----:B0-----:R-:W-:Y:S01]  /*11240*/  VIADD R0, R46, 0x60 ;  /* 0x000000602e007836 */ /* 0x001fe20000000000 */
[----:B--2-4-:R-:W4:Y:S04]  /*11250*/  SHFL.IDX PT, R45, R45, 0x3, 0x181f ;  /* 0x00781f002d2d7f89 */ /* 0x014f2800000e0000 */
[----:B------:R-:W-:Y:S01]  /*11260*/  ISETP.GE.AND P0, PT, R0, R51, PT ;  /* 0x000000330000720c */ /* 0x000fe20003f06270 */
[----:B------:R-:W0:-:S12]  /*11270*/  SHFL.IDX PT, R44, R44, 0x3, 0x181f ;  /* 0x00781f002c2c7f89 */ /* 0x000e1800000e0000 */
[----:B------:R-:W-:Y:S05]  /*11280*/  @P0 BRA `(.L_x_1419) ;  /* 0x0000000c000c0947 */ /* 0x000fea0003800000 */
[----:B------:R-:W-:Y:S02]  /*11290*/  ULDC UR4, c[0x0][0xac8] ;  /* 0x0002b20000047ab9 */ /* 0x000fe40000000800 */
[----:B------:R-:W-:-:S13]  /*112a0*/  ISETP.GE.AND P1, PT, R18, UR4, PT ;  /* 0x0000000412007c0c */ /* 0x000fda000bf26270 */
[----:B0-----:R-:W-:-:S04]  /*112b0*/  @!P1 LEA R2, P0, R18, R44, 0x1 ;  /* 0x0000002c12029211 */ /* 0x001fc800078008ff */
[----:B----4-:R-:W-:Y:S02]  /*112c0*/  @!P1 LEA.HI.X R3, R18, R45, R190, 0x1, P0 ;  /* 0x0000002d12039211 */ /* 0x010fe400000f0cbe */
[----:B------:R-:W-:-:S03]  /*112d0*/  ISETP.GE.AND P0, PT, R19, UR4, PT ;  /* 0x0000000413007c0c */ /* 0x000fc6000bf06270 */
[----:B------:R0:W-:Y:S10]  /*112e0*/  @!P1 ST.E.128 desc[UR54][R2.64], R4 ;  /* 0x0000000402009985 */ /* 0x0001f4000c101d36 */
[----:B------:R-:W-:Y:S05]  /*112f0*/  @P0 BRA `(.L_x_1419) ;  /* 0x0000000800f00947 */ /* 0x000fea0003800000 */
[----:B0-----:R-:W-:-:S04]  /*11300*/  LEA R2, P0, R19, R44, 0x1 ;  /* 0x0000002c13027211 */ /* 0x001fc800078008ff */
[----:B------:R-:W-:-:S05]  /*11310*/  LEA.HI.X R3, R19, R45, R189, 0x1, P0 ;  /* 0x0000002d13037211 */ /* 0x000fca00000f0cbd */
[----:B------:R0:W-:Y:S01]  /*11320*/  ST.E.128 desc[UR54][R2.64], R28 ;  /* 0x0000001c02007985 */ /* 0x0001e2000c101d36 */
[----:B------:R-:W-:Y:S05]  /*11330*/  BRA `(.L_x_1419) ;  /* 0x0000000800e07947 */ /* 0x000fea0003800000 */
.L_x_1411:
        /* <DEDUP_REMOVED lines=8> */
[----:B------:R-:W-:Y:S02]  /*113c0*/  IMAD.U32 R2, RZ, RZ, UR8 ;  /* 0x00000008ff027e24 */ /* 0x000fe4000f8e00ff */
[----:B------:R-:W-:Y:S01]  /*113d0*/  IMAD.U32 R3, RZ, RZ, UR9 ;  /* 0x00000009ff037e24 */ /* 0x000fe2000f8e00ff */
[----:B------:R-:W-:Y:S02]  /*113e0*/  ULDC.64 UR8, c[0x0][0xc08] ;  /* 0x0003020000087ab9 */ /* 0x000fe40000000a00 */
[----:B------:R-:W-:Y:S01]  /*113f0*/  UISETP.NE.U32.AND UP1, UPT, UR8, URZ, UPT ;  /* 0x0000003f0800728c */ /* 0x000fe2000bf25070 */
[----:B------:R-:W-:Y:S02]  /*11400*/  IMAD.U32 R0, RZ, RZ, UR4 ;  /* 0x00000004ff007e24 */ /* 0x000fe4000f8e00ff */
[----:B------:R-:W2:Y:S01]  /*11410*/  @P2 LDG.E R6, desc[UR54][R2.64] ;  /* 0x0000003602062981 */ /* 0x000ea2000c1e1900 */
[----:B------:R-:W-:-:S06]  /*11420*/  UISETP.NE.AND.EX UP1, UPT, UR9, URZ, UPT, UP1 ;  /* 0x0000003f0900728c */ /* 0x000fcc000bf25310 */
        /* <DEDUP_REMOVED lines=11> */
[----:B--2---:R-:W-:Y:S01]  /*114e0*/  @P2 R2UR UR4, R6 ;  /* 0x00000000060422ca */ /* 0x004fe200000e0000 */
[----:B01----:R-:W-:-:S14]  /*114f0*/  @P3 BRA `(.L_x_1420) ;  /* 0x0000000000103947 */ /* 0x003fdc0003800000 */
[----:B------:R-:W-:Y:S05]  /*11500*/  @!P2 BRA `(.L_x_1420) ;  /* 0x00000000000ca947 */ /* 0x000fea0003800000 */
[----:B------:R-:W2:Y:S04]  /*11510*/  LDG.E R5, desc[UR54][R2.64] ;  /* 0x0000003602057981 */ /* 0x000ea8000c1e1900 */
[----:B-----5:R-:W2:Y:S02]  /*11520*/  LDG.E R0, desc[UR54][R2.64+0x4] ;  /* 0x0000043602007981 */ /* 0x020ea4000c1e1900 */
[----:B--2---:R-:W-:-:S07]  /*11530*/  IMAD.IADD R0, R0, 0x1, -R5 ;  /* 0x0000000100007824 */ /* 0x004fce00078e0a05 */
.L_x_1420:
[----:B------:R-:W-:Y:S01]  /*11540*/  USHF.R.S32.HI UR8, URZ, 0x1f, UR36 ;  /* 0x0000001f3f087899 */ /* 0x000fe20008011424 */
[----:B------:R-:W-:Y:S01]  /*11550*/  BSSY B1, `(.L_x_1421) ;  /* 0x000002e000017945 */ /* 0x000fe20003800000 */
[----:B------:R-:W-:Y:S02]  /*11560*/  USHF.R.S32.HI UR11, URZ, 0x1f, UR4 ;  /* 0x0000001f3f0b7899 */ /* 0x000fe40008011404 */
[----:B------:R-:W-:Y:S02]  /*11570*/  USEL UR13, UR36, URZ, !UP0 ;  /* 0x0000003f240d7287 */ /* 0x000fe4000c000000 */
[----:B------:R-:W-:Y:S01]  /*11580*/  USEL UR14, UR8, URZ, !UP0 ;  /* 0x0000003f080e7287 */ /* 0x000fe2000c000000 */
[----:B------:R-:W-:Y:S11]  /*11590*/  @P1 BRA `(.L_x_1422) ;  /* 0x0000000000a41947 */ /* 0x000ff60003800000 */
[----:B------:R-:W0:Y:S01]  /*115a0*/  S2R R3, SR_TID.X ;  /* 0x0000000000037919 */ /* 0x000e220000002100 */
[----:B------:R-:W1:Y:S01]  /*115b0*/  LDC R7, c[0x0][0xbe8] ;  /* 0x0002fa00ff077b82 */ /* 0x000e620000000800 */
[----:B------:R-:W-:Y:S02]  /*115c0*/  IMAD.U32 R4, RZ, RZ, UR37 ;  /* 0x00000025ff047e24 */ /* 0x000fe4000f8e00ff */
[----:B-1---5:R-:W-:-:S03]  /*115d0*/  IMAD R2, R0, R7, RZ ;  /* 0x0000000700027224 */ /* 0x022fc600078e02ff */
[----:B0-----:R-:W-:-:S04]  /*115e0*/  IADD3 R4, R4, -0x80, R3 ;  /* 0xffffff8004047810 */ /* 0x001fc80007ffe003 */
[----:B------:R-:W-:-:S13]  /*115f0*/  ISETP.GE.AND P1, PT, R4, R2, PT ;  /* 0x000000020400720c */ /* 0x000fda0003f26270 */
[----:B------:R-:W-:Y:S05]  /*11600*/  @P1 BRA `(.L_x_1422) ;  /* 0x0000000000881947 */ /* 0x000fea0003800000 */
[----:B------:R-:W-:Y:S01]  /*11610*/  ISETP.NE.AND P1, PT, R7, 0x1, PT ;  /* 0x000000010700780c */ /* 0x000fe20003f25270 */
[----:B------:R-:W-:Y:S01]  /*11620*/  ULDC.64 UR16, c[0x0][0xb90] ;  /* 0x0002e40000107ab9 */ /* 0x000fe20000000a00 */
[----:B------:R-:W-:Y:S01]  /*11630*/  UMOV UR8, UR4 ;  /* 0x0000000400087c82 */ /* 0x000fe20008000000 */
[----:B------:R-:W-:Y:S01]  /*11640*/  UIMAD UR10, UR12, UR16, URZ ;  /* 0x000000100c0a72a4 */ /* 0x000fe2000f8e023f */
[----:B------:R-:W-:Y:S01]  /*11650*/  IMAD.MOV.U32 R2, RZ, RZ, R4 ;  /* 0x000000ffff027224 */ /* 0x000fe200078e0004 */
[----:B------:R-:W-:Y:S02]  /*11660*/  UMOV UR9, UR11 ;  /* 0x0000000b00097c82 */ /* 0x000fe40008000000 */
[----:B------:R-:W-:Y:S02]  /*11670*/  UIMAD.WIDE.U32 UR8, UR42, UR16, UR8 ;  /* 0x000000102a0872a5 */ /* 0x000fe4000f8e0008 */
[----:B------:R-:W-:-:S03]  /*11680*/  UIMAD UR10, UR42, UR17, UR10 ;  /* 0x000000112a0a72a4 */ /* 0x000fc6000f8e020a */
[----:B------:R-:W-:Y:S01]  /*11690*/  ULDC.64 UR16, c[0x0][0xb98] ;  /* 0x0002e60000107ab9 */ /* 0x000fe20000000a00 */
[----:B------:R-:W0:Y:S01]  /*116a0*/  @P1 LDC R3, c[0x0][0xbec] ;  /* 0x0002fb00ff031b82 */ /* 0x000e220000000800 */
[----:B------:R-:W-:Y:S02]  /*116b0*/  UIADD3 UR9, UR9, UR10, URZ ;  /* 0x0000000a09097290 */ /* 0x000fe4000fffe03f */
[----:B------:R-:W-:Y:S02]  /*116c0*/  UIMAD UR10, UR14, UR16, URZ ;  /* 0x000000100e0a72a4 */ /* 0x000fe4000f8e023f */
[----:B------:R-:W-:Y:S02]  /*116d0*/  UIMAD.WIDE.U32 UR8, UR13, UR16, UR8 ;  /* 0x000000100d0872a5 */ /* 0x000fe4000f8e0008 */
[----:B------:R-:W-:Y:S01]  /*116e0*/  UIMAD UR10, UR13, UR17, UR10 ;  /* 0x000000110d0a72a4 */ /* 0x000fe2000f8e020a */
[----:B------:R-:W1:Y:S02]  /*116f0*/  @P1 LDC R6, c[0x0][0xbf0] ;  /* 0x0002fc00ff061b82 */ /* 0x000e640000000800 */
[----:B------:R-:W-:Y:S01]  /*11700*/  ULDC.64 UR16, c[0x0][0xb88] ;  /* 0x0002e20000107ab9 */ /* 0x000fe20000000a00 */
[----:B0-----:R-:W-:-:S05]  /*11710*/  @P1 IMAD.HI.U32 R3, R4, R3, RZ ;  /* 0x0000000304031227 */ /* 0x001fca00078e00ff */
[----:B-1----:R-:W-:Y:S01]  /*11720*/  @P1 SHF.R.U32.HI R2, RZ, R6, R3 ;  /* 0x00000006ff021219 */ /* 0x002fe20000011603 */
[----:B------:R-:W-:-:S03]  /*11730*/  IMAD.U32 R6, RZ, RZ, UR10 ;  /* 0x0000000aff067e24 */ /* 0x000fc6000f8e00ff */
[--C-:B------:R-:W-:Y:S01]  /*11740*/  SHF.R.S32.HI R3, RZ, 0x1f, R2.reuse ;  /* 0x0000001fff037819 */ /* 0x100fe20000011402 */
[----:B------:R-:W-:Y:S01]  /*11750*/  IMAD.MOV R5, RZ, RZ, -R2 ;  /* 0x000000ffff057224 */ /* 0x000fe200078e0a02 */
[----:B------:R-:W-:-:S03]  /*11760*/  IADD3 R2, P1, R2, UR8, RZ ;  /* 0x0000000802027c10 */ /* 0x000fc6000ff3e0ff */
[----:B------:R-:W-:Y:S01]  /*11770*/  IMAD R5, R7, R5, R4 ;  /* 0x0000000507057224 */ /* 0x000fe200078e0204 */
[----:B------:R-:W-:Y:S01]  /*11780*/  IADD3.X R3, R3, UR9, R6, P1, !PT ;  /* 0x0000000903037c10 */ /* 0x000fe20008ffe406 */
[----:B------:R-:W-:-:S03]  /*11790*/  ULDC.64 UR8, c[0x0][0xb50] ;  /* 0x0002d40000087ab9 */ /* 0x000fc60000000a00 */
[----:B------:R-:W-:Y:S01]  /*117a0*/  SHF.R.S32.HI R4, RZ, 0x1f, R5 ;  /* 0x0000001fff047819 */ /* 0x000fe20000011405 */
[----:B------:R-:W-:-:S04]  /*117b0*/  IMAD.WIDE.U32 R2, R5, UR16, R2 ;  /* 0x0000001005027c25 */ /* 0x000fc8000f8e0002 */
[----:B------:R-:W-:-:S04]  /*117c0*/  IMAD R4, R4, UR16, RZ ;  /* 0x0000001004047c24 */ /* 0x000fc8000f8e02ff */
[----:B------:R-:W-:Y:S01]  /*117d0*/  IMAD R7, R5, UR17, R4 ;  /* 0x0000001105077c24 */ /* 0x000fe2000f8e0204 */
[----:B------:R-:W-:-:S03]  /*117e0*/  LEA R4, P1, R2, UR8, 0x2 ;  /* 0x0000000802047c11 */ /* 0x000fc6000f8210ff */
[----:B------:R-:W-:-:S05]  /*117f0*/  IMAD.IADD R3, R3, 0x1, R7 ;  /* 0x0000000103037824 */ /* 0x000fca00078e0207 */
[----:B------:R-:W-:Y:S01]  /*11800*/  LEA.HI.X R5, R2, UR9, R3, 0x2, P1 ;  /* 0x0000000902057c11 */ /* 0x000fe200088f1403 */
[----:B------:R-:W-:-:S05]  /*11810*/  IMAD.MOV.U32 R3, RZ, RZ, -0x800000 ;  /* 0xff800000ff037424 */ /* 0x000fca00078e00ff */
[----:B------:R0:W-:Y:S02]  /*11820*/  STG.E desc[UR54][R4.64], R3 ;  /* 0x0000000304007986 */ /* 0x0001e4000c101936 */
.L_x_1422:
[----:B------:R-:W-:Y:S05]  /*11830*/  BSYNC B1 ;  /* 0x0000000000017941 */ /* 0x000fea0003800000 */
.L_x_1421:
[----:B0-----:R-:W0:Y:S01]  /*11840*/  @P0 LDC R3, c[0x0][0xbf0] ;  /* 0x0002fc00ff030b82 */ /* 0x001e220000000800 */
[----:B------:R-:W-:Y:S01]  /*11850*/  ULDC.64 UR16, c[0x0][0xaa0] ;  /* 0x0002a80000107ab9 */ /* 0x000fe20000000a00 */
[----:B------:R-:W-:Y:S01]  /*11860*/  IMAD R2, R22, 0x20, R184 ;  /* 0x0000002016027824 */ /* 0x000fe200078e02b8 */
[----:B------:R-:W-:Y:S01]  /*11870*/  UIMAD UR10, UR11, UR16, URZ ;  /* 0x000000100b0a72a4 */ /* 0x000fe2000f8e023f */
[----:B------:R-:W-:Y:S01]  /*11880*/  BSSY B1, `(.L_x_1423) ;  /* 0x0000039000017945 */ /* 0x000fe20003800000 */
[----:B------:R-:W-:Y:S01]  /*11890*/  UIMAD.WIDE.U32 UR8, UR4, UR16, URZ ;  /* 0x00000010040872a5 */ /* 0x000fe2000f8e003f */
[----:B------:R-:W-:Y:S01]  /*118a0*/  VIADD R6, R2, UR37 ;  /* 0x0000002502067c36 */ /* 0x000fe20008000000 */
[----:B------:R-:W-:-:S03]  /*118b0*/  UIMAD UR10, UR4, UR17, UR10 ;  /* 0x00000011040a72a4 */ /* 0x000fc6000f8e020a */
[----:B------:R-:W-:Y:S01]  /*118c0*/  ULDC.64 UR16, c[0x0][0xae8] ;  /* 0x0002ba0000107ab9 */ /* 0x000fe20000000a00 */
[----:B------:R-:W-:Y:S01]  /*118d0*/  UIADD3 UR9, UR9, UR10, URZ ;  /* 0x0000000a09097290 */ /* 0x000fe2000fffe03f */
[----:B------:R-:W-:Y:S01]  /*118e0*/  @P0 IMAD.HI.U32 R2, R6, R9, RZ ;  /* 0x0000000906020227 */ /* 0x000fe200078e00ff */
[----:B------:R-:W-:Y:S02]  /*118f0*/  UIMAD UR4, UR12, UR16, URZ ;  /* 0x000000100c0472a4 */ /* 0x000fe4000f8e023f */
[----:B------:R-:W-:Y:S01]  /*11900*/  UIMAD.WIDE.U32 UR8, UR42, UR16, UR8 ;  /* 0x000000102a0872a5 */ /* 0x000fe2000f8e0008 */
[----:B------:R-:W-:Y:S01]  /*11910*/  IMAD.MOV.U32 R5, RZ, RZ, R6 ;  /* 0x000000ffff057224 */ /* 0x000fe200078e0006 */
[----:B------:R-:W-:Y:S01]  /*11920*/  UIMAD UR4, UR42, UR17, UR4 ;  /* 0x000000112a0472a4 */ /* 0x000fe2000f8e0204 */
[----:B------:R-:W-:-:S03]  /*11930*/  ULDC.64 UR10, c[0x0][0xaf0] ;  /* 0x0002bc00000a7ab9 */ /* 0x000fc60000000a00 */
[----:B------:R-:W-:Y:S02]  /*11940*/  UIADD3 UR9, UR9, UR4, URZ ;  /* 0x0000000409097290 */ /* 0x000fe4000fffe03f */
[----:B------:R-:W-:Y:S01]  /*11950*/  UIMAD UR4, UR14, UR10, URZ ;  /* 0x0000000a0e0472a4 */ /* 0x000fe2000f8e023f */
[----:B0-----:R-:W-:Y:S01]  /*11960*/  @P0 SHF.R.U32.HI R5, RZ, R3, R2 ;  /* 0x00000003ff050219 */ /* 0x001fe20000011602 */
        /* <DEDUP_REMOVED lines=18> */
[----:B-----5:R-:W-:Y:S02]  /*11a90*/  IMAD R11, R0, R11, RZ ;  /* 0x0000000b000b7224 */ /* 0x020fe400078e02ff */
        /* <DEDUP_REMOVED lines=23> */
.L_x_1424:
[----:B------:R-:W-:Y:S05]  /*11c10*/  BSYNC B1 ;  /* 0x0000000000017941 */ /* 0x000fea0003800000 */
.L_x_1423:
        /* <DEDUP_REMOVED lines=13> */
.L_x_1426:
[----:B------:R-:W-:Y:S05]  /*11cf0*/  BSYNC B1 ;  /* 0x0000000000017941 */ /* 0x000fea0003800000 */
.L_x_1425:
        /* <DEDUP_REMOVED lines=13> */
.L_x_1428:
[----:B------:R-:W-:Y:S05]  /*11dd0*/  BSYNC B1 ;  /* 0x0000000000017941 */ /* 0x000fea0003800000 */
.L_x_1427:
[----:B0-----:R-:W-:Y:S01]  /*11de0*/  VIADD R0, R6, 0x60 ;  /* 0x0000006006007836 */ /* 0x001fe20000000000 */
[----:B--2-4-:R-:W0:Y:S04]  /*11df0*/  SHFL.IDX PT, R5, R5, 0x3, 0x181f ;  /* 0x00781f0005057f89 */ /* 0x014e2800000e0000 */
[----:B------:R-:W-:Y:S01]  /*11e00*/  ISETP.GE.AND P0, PT, R0, R11, PT ;  /* 0x0000000b0000720c */ /* 0x000fe20003f06270 */
[----:B-1-3--:R1:W2:-:S12]  /*11e10*/  SHFL.IDX PT, R2, R4, 0x3, 0x181f ;  /* 0x00781f0004027f89 */ /* 0x00a29800000e0000 */
[----:B-1----:R-:W-:Y:S05]  /*11e20*/  @P0 BRA `(.L_x_1419) ;  /* 0x0000000000240947 */ /* 0x002fea0003800000 */
[----:B------:R-:W-:Y:S02]  /*11e30*/  ULDC UR4, c[0x0][0xac8] ;  /* 0x0002b20000047ab9 */ /* 0x000fe40000000800 */
[----:B------:R-:W-:Y:S02]  /*11e40*/  ISETP.GE.AND P2, PT, R18, UR4, PT ;  /* 0x0000000412007c0c */ /* 0x000fe4000bf46270 */
[----:B------:R-:W-:-:S11]  /*11e50*/  ISETP.GE.AND P3, PT, R19, UR4, PT ;  /* 0x0000000413007c0c */ /* 0x000fd6000bf66270 */
[CC--:B--2---:R-:W-:Y:S02]  /*11e60*/  @!P2 LEA R6, P0, R18.reuse, R2.reuse, 0x1 ;  /* 0x000000021206a211 */ /* 0x0c4fe400078008ff */
[C---:B------:R-:W-:Y:S02]  /*11e70*/  @!P3 LEA R2, P1, R19.reuse, R2, 0x1 ;  /* 0x000000021302b211 */ /* 0x040fe400078208ff */
[-C--:B0-----:R-:W-:Y:S02]  /*11e80*/  @!P2 LEA.HI.X R7, R18, R5.reuse, R190, 0x1, P0 ;  /* 0x000000051207a211 */ /* 0x081fe400000f0cbe */
[----:B------:R-:W-:-:S03]  /*11e90*/  @!P3 LEA.HI.X R3, R19, R5, R189, 0x1, P1 ;  /* 0x000000051303b211 */ /* 0x000fc600008f0cbd */
[----:B------:R1:W-:Y:S04]  /*11ea0*/  @!P2 ST.E.128 desc[UR54][R6.64], RZ ;  /* 0x000000ff0600a985 */ /* 0x0003e8000c101d36 */
[----:B------:R1:W-:Y:S02]  /*11eb0*/  @!P3 ST.E.128 desc[UR54][R2.64], RZ ;  /* 0x000000ff0200b985 */ /* 0x0003e4000c101d36 */
.L_x_1419:
[----:B------:R-:W-:Y:S05]  /*11ec0*/  BSYNC B0 ;  /* 0x0000000000007941 */ /* 0x000fea0003800000 */
.L_x_1410:
[----:B------:R-:W-:Y:S02]  /*11ed0*/  ULDC UR4, c[0x0][0xc3c] ;  /* 0x00030f0000047ab9 */ /* 0x000fe40000000800 */
[----:B------:R-:W-:-:S06]  /*11ee0*/  UISETP.GE.AND UP0, UPT, UR6, UR4, UPT ;  /* 0x000000040600728c */ /* 0x000fcc000bf06270 */
[----:B------:R-:W-:-:S13]  /*11ef0*/  PLOP3.LUT P0, PT, PT, PT, UP0, 0x80, 0x0 ;  /* 0x000000000000781c */ /* 0x000fda0003f0f008 */
[----:B------:R-:W-:Y:S05]  /*11f00*/  @!P0 BRA `(.L_x_1429) ;  /* 0xfffffeec008c8947 */ /* 0x000fea000383ffff */
[----:B------:R-:W-:Y:S05]  /*11f10*/  EXIT ;  /* 0x000000000000794d */ /* 0x000fea0003800000 */
.L_x_1320:
        /* <DEDUP_REMOVED lines=9> */
[----:B-1----:R-:W0:Y:S08]  /*11fb0*/  S2UR UR5, SR_CgaCtaId ;  /* 0x00000000000579c3 */ /* 0x002e300000008800 */
[----:B------:R-:W-:Y:S06]  /*11fc0*/  BAR.SYNC.DEFER_BLOCKING 0x5, 0x180 ;  /* 0x0146000000007b1d */ /* 0x000fec0000010000 */
[----:B------:R-:W-:-:S02]  /*11fd0*/  UMOV UR4, 0x400 ;  /* 0x0000040000047882 */ /* 0x000fc40000000000 */
[----:B0-----:R-:W-:-:S09]  /*11fe0*/  ULEA UR4, UR5, UR4, 0x18 ;  /* 0x0000000405047291 */ /* 0x001fd2000f8ec03f */
[----:B------:R-:W0:Y:S01]  /*11ff0*/  LDS.128 R16, [UR4+0x288d0] ;  /* 0x0288d004ff107984 */ /* 0x000e220008000c00 */
[----:B------:R-:W-:Y:S06]  /*12000*/  BAR.ARV 0x4, 0x180 ;  /* 0x0106000000007b1d */ /* 0x000fec0000002000 */
[----:B------:R-:W-:Y:S05]  /*12010*/  BRA `(.L_x_1431) ;  /* 0x00000008008c7947 */ /* 0x000fea0003800000 */
.L_x_1430:
[----:B------:R-:W0:Y:S01]  /*12020*/  S2R R2, SR_TID.X ;  /* 0x0000000000027919 */ /* 0x000e220000002100 */
[----:B-1----:R-:W-:Y:S01]  /*12030*/  ULDC UR4, c[0x0][0xc3c] ;  /* 0x00030f0000047ab9 */ /* 0x002fe20000000800 */
        /* <DEDUP_REMOVED lines=15> */
[----:B--2---:R-:W0:Y:S02]  /*12130*/  SHFL.UP PT, R4, R0, 0x1, RZ ;  /* 0x0420000000047989 */ /* 0x004e2400000e00ff */
        /* <DEDUP_REMOVED lines=22> */
.L_x_1436:
        /* <DEDUP_REMOVED lines=12> */
.L_x_1435:
[----:B------:R-:W-:Y:S05]  /*12360*/  BSYNC B0 ;  /* 0x0000000000007941 */ /* 0x000fea0003800000 */
.L_x_1434:
[----:B0----5:R-:W0:Y:S02]  /*12370*/  SHFL.UP PT, R2, R0, 0x1, RZ ;  /* 0x0420000000027989 */ /* 0x021e2400000e00ff */
        /* <DEDUP_REMOVED lines=16> */
[----:B------:R-:W-:-:S05]  /*12480*/  IMAD.IADD R4, R3, 0x1, R4 ;  /* 0x0000000103047824 */ /* 0x000fca00078e0204 */
[----:B------:R-:W-:-:S13]  /*12490*/  ISETP.GT.AND P6, PT, R4, UR6, PT ;  /* 0x0000000604007c0c */ /* 0x000fda000bfc4270 */
[----:B------:R-:W-:Y:S05]  /*124a0*/  @!P6 BRA `(.L_x_1436) ;  /* 0xfffffffc007ce947 */ /* 0x000fea000383ffff */
.L_x_1432:
[----:B------:R-:W-:-:S04]  /*124b0*/  IMAD.IADD R11, R4, 0x1, -R3 ;  /* 0x00000001040b7824 */ /* 0x000fc800078e0a03 */
[----:B------:R-:W-:-:S05]  /*124c0*/  IMAD R2, R6, UR5, R11 ;  /* 0x0000000506027c24 */ /* 0x000fca000f8e020b */
[----:B------:R-:W-:Y:S02]  /*124d0*/  ISETP.GT.AND P0, PT, R2, UR6, PT ;  /* 0x0000000602007c0c */ /* 0x000fe4000bf04270 */
[----:B------:R-:W0:Y:S11]  /*124e0*/  LDC.64 R2, c[0x0][0xc90] ;  /* 0x00032400ff027b82 */ /* 0x000e360000000a00 */
[----:B------:R-:W-:-:S04]  /*124f0*/  VOTE.ANY R8, PT, !P0 ;  /* 0x0000000000087806 */ /* 0x000fc800040e0100 */
[----:B------:R-:W1:Y:S02]  /*12500*/  POPC R13, R8 ;  /* 0x00000008000d7309 */ /* 0x000e640000000000 */
[----:B-1----:R-:W-:-:S04]  /*12510*/  VIADD R19, R13, UR4 ;  /* 0x000000040d137c36 */ /* 0x002fc80008000000 */
[----:B0-----:R-:W-:-:S05]  /*12520*/  IMAD.WIDE R2, R19, 0x4, R2 ;  /* 0x0000000413027825 */ /* 0x001fca00078e0202 */
[----:B------:R-:W2:Y:S01]  /*12530*/  LDG.E R7, desc[UR54][R2.64] ;  /* 0x0000003602077981 */ /* 0x000ea2000c1e1900 */
[----:B------:R-:W-:-:S03]  /*12540*/  ISETP.NE.AND P0, PT, R8, RZ, PT ;  /* 0x000000ff0800720c */ /* 0x000fc60003f05270 */
[----:B------:R-:W2:Y:S02]  /*12550*/  SHFL.IDX PT, R0, R0, R13, 0x1f ;  /* 0x00001f0d00007589 */ /* 0x000ea400000e0000 */
[----:B--2---:R-:W-:-:S05]  /*12560*/  IMAD R4, R0, R7, RZ ;  /* 0x0000000700047224 */ /* 0x004fca00078e02ff */
[----:B------:R-:W-:-:S04]  /*12570*/  IABS R12, R4 ;  /* 0x00000004000c7213 */ /* 0x000fc80000000000 */
[----:B------:R-:W0:Y:S08]  /*12580*/  I2F.RP R9, R12 ;  /* 0x0000000c00097306 */ /* 0x000e300000209400 */
[----:B0-----:R-:W0:Y:S02]  /*12590*/  MUFU.RCP R9, R9 ;  /* 0x0000000900097308 */ /* 0x001e240000001000 */
[----:B0-----:R-:W-:-:S06]  /*125a0*/  VIADD R10, R9, 0xffffffe ;  /* 0x0ffffffe090a7836 */ /* 0x001fcc0000000000 */
[----:B------:R0:W1:Y:S01]  /*125b0*/  F2I.FTZ.U32.TRUNC.NTZ R3, R10 ;  /* 0x0000000a00037305 */ /* 0x000062000021f000 */
[----:B------:R-:W-:Y:S05]  /*125c0*/  @!P0 BRA `(.L_x_1437) ;  /* 0x0000000000088947 */ /* 0x000fea0003800000 */
[----:B------:R-:W-:-:S05]  /*125d0*/  VIADD R9, R13, 0xffffffff ;  /* 0xffffffff0d097836 */ /* 0x000fca0000000000 */
[----:B------:R2:W3:Y:S02]  /*125e0*/  SHFL.IDX PT, R16, R6, R9, 0x1f ;  /* 0x00001f0906107589 */ /* 0x0004e400000e0000 */
.L_x_1437:
[----:B---3--:R-:W-:Y:S01]  /*125f0*/  IMAD R16, R16, UR5, R11 ;  /* 0x0000000510107c24 */ /* 0x008fe2000f8e020b */
[----:B------:R-:W-:Y:S01]  /*12600*/  IABS R2, R4 ;  /* 0x0000000400027213 */ /* 0x000fe20000000000 */
[----:B-12---:R-:W-:-:S03]  /*12610*/  IMAD.MOV R9, RZ, RZ, -R3 ;  /* 0x000000ffff097224 */ /* 0x006fc600078e0a03 */
[----:B------:R-:W-:Y:S01]  /*12620*/  IADD3 R11, -R16, UR6, RZ ;  /* 0x00000006100b7c10 */ /* 0x000fe2000fffe1ff */
[----:B------:R-:W-:Y:S02]  /*12630*/  IMAD.MOV R8, RZ, RZ, -R2 ;  /* 0x000000ffff087224 */ /* 0x000fe400078e0a02 */
[----:B------:R-:W-:Y:S01]  /*12640*/  IMAD R9, R9, R12, RZ ;  /* 0x0000000c09097224 */ /* 0x000fe200078e02ff */
        /* <DEDUP_REMOVED lines=17> */
[----:B------:R-:W-:-:S04]  /*12760*/  IMAD R13, R7, R2, RZ ;  /* 0x00000002070d7224 */ /* 0x000fc800078e02ff */
[----:B------:R-:W-:-:S05]  /*12770*/  IMAD.MOV R6, RZ, RZ, -R13 ;  /* 0x000000ffff067224 */ /* 0x000fca00078e0a0d */
[----:B------:R-:W-:Y:S01]  /*12780*/  VIADDMNMX R15, R6, UR5, R7, PT ;  /* 0x00000005060f7c46 */ /* 0x000fe2000b800107 */
[----:B------:R-:W-:-:S03]  /*12790*/  IMAD.MOV R7, RZ, RZ, -R2 ;  /* 0x000000ffff077224 */ /* 0x000fc600078e0a02 */
[----:B------:R-:W-:Y:S01]  /*127a0*/  IABS R8, R15 ;  /* 0x0000000f00087213 */ /* 0x000fe20000000000 */
[----:B------:R-:W-:Y:S01]  /*127b0*/  IMAD R4, R4, R7, R11 ;  /* 0x0000000704047224 */ /* 0x000fe200078e020b */
[----:B0-----:R-:W-:Y:S01]  /*127c0*/  IABS R10, R15 ;  /* 0x0000000f000a7213 */ /* 0x001fe20000000000 */
[----:B------:R-:W-:Y:S01]  /*127d0*/  IMAD.MOV R18, RZ, RZ, -R15 ;  /* 0x000000ffff127224 */ /* 0x000fe200078e0a0f */
[----:B------:R-:W0:Y:S02]  /*127e0*/  I2F.RP R6, R8 ;  /* 0x0000000800067306 */ /* 0x000e240000209400 */
[----:B------:R-:W-:-:S06]  /*127f0*/  IABS R9, R4 ;  /* 0x0000000400097213 */ /* 0x000fcc0000000000 */
[----:B0-----:R-:W0:Y:S02]  /*12800*/  MUFU.RCP R6, R6 ;  /* 0x0000000600067308 */ /* 0x001e240000001000 */
[----:B0-----:R-:W-:-:S06]  /*12810*/  VIADD R3, R6, 0xffffffe ;  /* 0x0ffffffe06037836 */ /* 0x001fcc0000000000 */
[----:B------:R-:W0:Y:S02]  /*12820*/  F2I.FTZ.U32.TRUNC.NTZ R3, R3 ;  /* 0x0000000300037305 */ /* 0x000e24000021f000 */
[----:B0-----:R-:W-:-:S04]  /*12830*/  IMAD.MOV R2, RZ, RZ, -R3 ;  /* 0x000000ffff027224 */ /* 0x001fc800078e0a03 */
[----:B------:R-:W-:Y:S02]  /*12840*/  IMAD.MOV.U32 R7, RZ, RZ, R2 ;  /* 0x000000ffff077224 */ /* 0x000fe400078e0002 */
[----:B------:R-:W-:Y:S02]  /*12850*/  IMAD.MOV.U32 R2, RZ, RZ, RZ ;  /* 0x000000ffff027224 */ /* 0x000fe400078e00ff */
[----:B------:R-:W-:-:S04]  /*12860*/  IMAD R7, R7, R8, RZ ;  /* 0x0000000807077224 */ /* 0x000fc800078e02ff */
[----:B------:R-:W-:-:S04]  /*12870*/  IMAD.HI.U32 R2, R3, R7, R2 ;  /* 0x0000000703027227 */ /* 0x000fc800078e0002 */
[----:B------:R-:W-:Y:S02]  /*12880*/  IMAD.MOV R3, RZ, RZ, -R10 ;  /* 0x000000ffff037224 */ /* 0x000fe400078e0a0a */
        /* <DEDUP_REMOVED lines=8> */
[----:B------:R-:W-:Y:S01]  /*12910*/  ISETP.GE.AND P2, PT, R3, RZ, PT ;  /* 0x000000ff0300720c */ /* 0x000fe20003f46270 */
[----:B------:R-:W-:-:S06]  /*12920*/  IMAD.IADD R3, R4, 0x1, R13 ;  /* 0x0000000104037824 */ /* 0x000fcc00078e020d */
[----:B------:R-:W-:-:S06]  /*12930*/  @P0 VIADD R2, R2, 0x1 ;  /* 0x0000000102020836 */ /* 0x000fcc0000000000 */
[----:B------:R-:W-:Y:S01]  /*12940*/  @!P2 IMAD.MOV R2, RZ, RZ, -R2 ;  /* 0x000000ffff02a224 */ /* 0x000fe200078e0a02 */
[----:B------:R-:W-:-:S04]  /*12950*/  @!P1 LOP3.LUT R2, RZ, R15, RZ, 0x33, !PT ;  /* 0x0000000fff029212 */ /* 0x000fc800078e33ff */
[----:B------:R-:W-:Y:S01]  /*12960*/  LOP3.LUT R17, RZ, R2, RZ, 0x33, !PT ;  /* 0x00000002ff117212 */ /* 0x000fe200078e33ff */
[----:B------:R-:W-:-:S04]  /*12970*/  IMAD R18, R2, R18, R3 ;  /* 0x0000001202127224 */ /* 0x000fc800078e0203 */
[----:B------:R-:W-:Y:S01]  /*12980*/  IMAD.IADD R17, R0, 0x1, R17 ;  /* 0x0000000100117824 */ /* 0x000fe200078e0211 */
[----:B------:R-:W-:Y:S06]  /*12990*/  BRA `(.L_x_1438) ;  /* 0x0000000000147947 */ /* 0x000fec0003800000 */
.L_x_1433:
[----:B------:R-:W-:Y:S01]  /*129a0*/  ULDC UR4, c[0x0][0xc3c] ;  /* 0x00030f0000047ab9 */ /* 0x000fe20000000800 */
[----:B------:R-:W-:Y:S02]  /*129b0*/  IMAD.MOV.U32 R17, RZ, RZ, RZ ;  /* 0x000000ffff117224 */ /* 0x000fe400078e00ff */
[----:B------:R-:W-:Y:S02]  /*129c0*/  IMAD.U32 R16, RZ, RZ, UR6 ;  /* 0x00000006ff107e24 */ /* 0x000fe4000f8e00ff */
[----:B------:R-:W-:Y:S02]  /*129d0*/  IMAD.MOV.U32 R18, RZ, RZ, RZ ;  /* 0x000000ffff127224 */ /* 0x000fe400078e00ff */
[----:B------:R-:W-:-:S07]  /*129e0*/  IMAD.U32 R19, RZ, RZ, UR4 ;  /* 0x00000004ff137e24 */ /* 0x000fce000f8e00ff */
.L_x_1438:
[----:B------:R-:W-:-:S13]  /*129f0*/  ISETP.NE.AND P0, PT, R5, RZ, PT ;  /* 0x000000ff0500720c */ /* 0x000fda0003f05270 */
[----:B------:R-:W0:Y:S01]  /*12a00*/  @!P0 S2R R3, SR_CgaCtaId ;  /* 0x0000000000038919 */ /* 0x000e220000008800 */
[----:B------:R-:W-:-:S04]  /*12a10*/  @!P0 MOV R0, 0x400 ;  /* 0x0000040000008802 */ /* 0x000fc80000000f00 */
[----:B0-----:R-:W-:-:S05]  /*12a20*/  @!P0 LEA R0, R3, R0, 0x18 ;  /* 0x0000000003008211 */ /* 0x001fca00078ec0ff */
[----:B------:R1:W-:Y:S01]  /*12a30*/  @!P0 STS.128 [R0+0x288d0], R16 ;  /* 0x0288d01000008388 */ /* 0x0003e20000000c00 */
[----:B------:R-:W-:Y:S06]  /*12a40*/  BAR.ARV 0x5, 0x180 ;  /* 0x0146000000007b1d */ /* 0x000fec0000002000 */
.L_x_1431:
        /* <DEDUP_REMOVED lines=12> */
[----:B------:R-:W-:Y:S01]  /*12b10*/  ULOP3.LUT UR36, UR43, 0x2, URZ, 0xfc, !UPT ;  /* 0x000000022b247892 */ /* 0x000fe2000f8efc3f */
[----:B------:R-:W-:Y:S01]  /*12b20*/  IMAD.MOV.U32 R24, RZ, RZ, RZ ;  /* 0x000000ffff187224 */ /* 0x000fe200078e00ff */
[----:B------:R-:W-:Y:S01]  /*12b30*/  ULDC UR37, c[0x0][0xc] ;  /* 0x0000030000257ab9 */ /* 0x000fe20000000800 */
[----:B--2---:R-:W-:-:S06]  /*12b40*/  ULEA UR4, UR5, UR4, 0x18 ;  /* 0x0000000405047291 */ /* 0x004fcc000f8ec03f */
[----:B------:R-:W-:Y:S01]  /*12b50*/  IMAD.U32 R22, RZ, RZ, UR4 ;  /* 0x00000004ff167e24 */ /* 0x000fe2000f8e00ff */
[C---:B0-----:R-:W-:Y:S01]  /*12b60*/  LOP3.LUT R4, R3.reuse, 0x7f, RZ, 0xc0, !PT ;  /* 0x0000007f03047812 */ /* 0x041fe200078ec0ff */
[C---:B------:R-:W-:Y:S02]  /*12b70*/  IMAD.SHL.U32 R30, R3.reuse, 0x8, RZ ;  /* 0x00000008031e7824 */ /* 0x040fe400078e00ff */
[----:B------:R-:W-:-:S03]  /*12b80*/  IMAD.SHL.U32 R2, R3, 0x10, RZ ;  /* 0x0000001003027824 */ /* 0x000fc600078e00ff */
[----:B-1----:R-:W-:Y:S02]  /*12b90*/  LOP3.LUT R0, R30, 0x1f8, RZ, 0xc0, !PT ;  /* 0x000001f81e007812 */ /* 0x002fe400078ec0ff */
[----:B------:R-:W-:Y:S02]  /*12ba0*/  LOP3.LUT R2, R2, 0x70, RZ, 0xc0, !PT ;  /* 0x0000007002027812 */ /* 0x000fe400078ec0ff */
[----:B------:R-:W-:Y:S02]  /*12bb0*/  LOP3.LUT R3, R0, 0x38, R3, 0x78, !PT ;  /* 0x0000003800037812 */ /* 0x000fe400078e7803 */
[----:B------:R-:W-:Y:S02]  /*12bc0*/  SHF.R.U32.HI R0, RZ, 0x3, R4 ;  /* 0x00000003ff007819 */ /* 0x000fe40000011604 */
[----:B------:R-:W-:Y:S02]  /*12bd0*/  LOP3.LUT R34, R3, 0x200, R30, 0xf8, !PT ;  /* 0x0000020003227812 */ /* 0x000fe400078ef81e */
[----:B------:R-:W-:-:S02]  /*12be0*/  LOP3.LUT R2, R0, R2, RZ, 0xfc, !PT ;  /* 0x0000000200027212 */ /* 0x000fc400078efcff */
[----:B------:R-:W-:Y:S01]  /*12bf0*/  LOP3.LUT R30, R30, 0x38, RZ, 0xc0, !PT ;  /* 0x000000381e1e7812 */ /* 0x000fe200078ec0ff */
[----:B------:R-:W-:-:S03]  /*12c00*/  IMAD R0, R34, 0x2, R22 ;  /* 0x0000000222007824 */ /* 0x000fc600078e0216 */
[----:B------:R-:W-:Y:S02]  /*12c10*/  LOP3.LUT R29, R30, 0x40, RZ, 0xfc, !PT ;  /* 0x000000401e1d7812 */ /* 0x000fe400078efcff */
[----:B------:R3:W-:Y:S05]  /*12c20*/  STL [R1+0x4], R0 ;  /* 0x0000040001007387 */ /* 0x0007ea0000100800 */
.L_x_1510:
[----:B------:R-:W-:Y:S05]  /*12c30*/  YIELD ;  /* 0x0000000000007946 */ /* 0x000fea0003800000 */
[----:B------:R-:W-:Y:S01]  /*12c40*/  ULDC.64 UR4, c[0x0][0xa28] ;  /* 0x00028a0000047ab9 */ /* 0x000fe20000000a00 */
[----:B------:R-:W-:Y:S01]  /*12c50*/  IMAD.MOV.U32 R37, RZ, RZ, RZ ;  /* 0x000000ffff257224 */ /* 0x000fe200078e00ff */
[----:B------:R-:W-:-:S04]  /*12c60*/  ISETP.NE.U32.AND P0, PT, RZ, UR4, PT ;  /* 0x00000004ff007c0c */ /* 0x000fc8000bf05070 */
[----:B------:R-:W-:Y:S01]  /*12c70*/  ISETP.NE.AND.EX P0, PT, RZ, UR5, PT, P0 ;  /* 0x00000005ff007c0c */ /* 0x000fe2000bf05300 */
[----:B------:R-:W-:-:S12]  /*12c80*/  ULDC.64 UR4, c[0x0][0xa18] ;  /* 0x0002860000047ab9 */ /* 0x000fd80000000a00 */
[----:B0-----:R-:W0:Y:S02]  /*12c90*/  @P0 LDC.64 R2, c[0x0][0xa28] ;  /* 0x00028a00ff020b82 */ /* 0x001e240000000a00 */
[----:B0-----:R-:W-:-:S05]  /*12ca0*/  @P0 IMAD.WIDE R2, R19, 0x4, R2 ;  /* 0x0000000413020825 */ /* 0x001fca00078e0202 */
[----:B------:R0:W5:Y:S01]  /*12cb0*/  @P0 LDG.E R37, desc[UR54][R2.64] ;  /* 0x0000003602250981 */ /* 0x000162000c1e1900 */
[----:B------:R-:W-:Y:S01]  /*12cc0*/  ISETP.NE.U32.AND P0, PT, RZ, UR4, PT ;  /* 0x00000004ff007c0c */ /* 0x000fe2000bf05070 */
[----:B---3--:R-:W-:Y:S01]  /*12cd0*/  IMAD.MOV.U32 R0, RZ, RZ, RZ ;  /* 0x000000ffff007224 */ /* 0x008fe200078e00ff */
[----:B------:R-:W-:Y:S02]  /*12ce0*/  LOP3.LUT R26, R26, 0xffffffdf, RZ, 0xc0, !PT ;  /* 0xffffffdf1a1a7812 */ /* 0x000fe400078ec0ff */
[----:B------:R-:W-:Y:S01]  /*12cf0*/  ISETP.NE.AND.EX P1, PT, RZ, UR5, PT, P0 ;  /* 0x00000005ff007c0c */ /* 0x000fe2000bf25300 */
[----:B------:R-:W-:Y:S02]  /*12d00*/  ULDC.64 UR4, c[0x0][0xa00] ;  /* 0x0002800000047ab9 */ /* 0x000fe40000000a00 */
[----:B------:R-:W-:Y:S01]  /*12d10*/  ISETP.NE.U32.AND P0, PT, RZ, UR4, PT ;  /* 0x00000004ff007c0c */ /* 0x000fe2000bf05070 */
[----:B0-----:R-:W0:Y:S03]  /*12d20*/  LDC.64 R2, c[0x0][0xa00] ;  /* 0x00028000ff027b82 */ /* 0x001e260000000a00 */
[----:B------:R-:W-:Y:S01]  /*12d30*/  ISETP.NE.AND.EX P2, PT, RZ, UR5, PT, P0 ;  /* 0x00000005ff007c0c */ /* 0x000fe2000bf45300 */
[----:B------:R-:W-:-:S05]  /*12d40*/  ULDC.64 UR4, c[0x0][0x418] ;  /* 0x0001060000047ab9 */ /* 0x000fca0000000a00 */
[----:B-1----:R-:W1:Y:S07]  /*12d50*/  @P1 LDC.64 R4, c[0x0][0xa18] ;  /* 0x00028600ff041b82 */ /* 0x002e6e0000000a00 */
[----:B------:R-:W-:Y:S01]  /*12d60*/  @P2 LOP3.LUT R26, R26, 0x20, RZ, 0xfc, !PT ;  /* 0x000000201a1a2812 */ /* 0x000fe200078efcff */
[----:B0-----:R-:W-:-:S05]  /*12d70*/  IMAD.WIDE R2, R19, 0x4, R2 ;  /* 0x0000000413027825 */ /* 0x001fca00078e0202 */
[----:B--2---:R-:W2:Y:S01]  /*12d80*/  @P2 LDG.E R0, desc[UR54][R2.64] ;  /* 0x0000003602002981 */ /* 0x004ea2000c1e1900 */
[----:B-1----:R-:W-:-:S05]  /*12d90*/  @P1 IMAD.WIDE R4, R19, 0x4, R4 ;  /* 0x0000000413041825 */ /* 0x002fca00078e0204 */
[----:B------:R0:W5:Y:S01]  /*12da0*/  @P1 LDG.E R31, desc[UR54][R4.64] ;  /* 0x00000036041f1981 */ /* 0x000162000c1e1900 */
[----:B------:R-:W-:-:S03]  /*12db0*/  UISETP.NE.U32.AND UP0, UPT, UR4, URZ, UPT ;  /* 0x0000003f0400728c */ /* 0x000fc6000bf05070 */
[----:B------:R-:W-:Y:S01]  /*12dc0*/  ULDC UR4, c[0x0][0x424] ;  /* 0x0001090000047ab9 */ /* 0x000fe20000000800 */
[----:B------:R-:W-:-:S03]  /*12dd0*/  UISETP.NE.AND.EX UP0, UPT, UR5, URZ, UPT, UP0 ;  /* 0x0000003f0500728c */ /* 0x000fc6000bf05300 */
[----:B------:R-:W-:Y:S01]  /*12de0*/  ULDC UR5, c[0x0][0x2f0] ;  /* 0x0000bc0000057ab9 */ /* 0x000fe20000000800 */
[----:B------:R-:W-:-:S04]  /*12df0*/  USEL UR4, UR4, 0x1, UP0 ;  /* 0x0000000104047887 */ /* 0x000fc80008000000 */
[----:B------:R-:W-:Y:S01]  /*12e00*/  UIMAD UR4, UR4, UR5, URZ ;  /* 0x00000005040472a4 */ /* 0x000fe2000f8e023f */
[----:B--2---:R1:W-:Y:S05]  /*12e10*/  STL [R1+0x8], R0 ;  /* 0x0000080001007387 */ /* 0x0043ea0000100800 */
[----:B-1----:R-:W-:Y:S01]  /*12e20*/  IMAD.U32 R0, RZ, RZ, UR4 ;  /* 0x00000004ff007e24 */ /* 0x002fe2000f8e00ff */
[----:B0-----:R-:W-:Y:S06]  /*12e30*/  @P1 BRA `(.L_x_1440) ;  /* 0x0000000000181947 */ /* 0x001fec0003800000 */
[----:B------:R-:W-:Y:S02]  /*12e40*/  ULDC UR4, c[0x0][0x288] ;  /* 0x0000a20000047ab9 */ /* 0x000fe40000000800 */
[----:B-----5:R-:W-:Y:S01]  /*12e50*/  IMAD.U32 R31, RZ, RZ, UR4 ;  /* 0x00000004ff1f7e24 */ /* 0x020fe2000f8e00ff */
[----:B------:R-:W-:Y:S06]  /*12e60*/  @!P2 BRA `(.L_x_1440) ;  /* 0x00000000000ca947 */ /* 0x000fec0003800000 */
[----:B------:R-:W2:Y:S04]  /*12e70*/  LDG.E R4, desc[UR54][R2.64] ;  /* 0x0000003602047981 */ /* 0x000ea8000c1e1900 */
[----:B------:R-:W2:Y:S02]  /*12e80*/  LDG.E R31, desc[UR54][R2.64+0x4] ;  /* 0x00000436021f7981 */ /* 0x000ea4000c1e1900 */
[----:B--2---:R-:W-:-:S07]  /*12e90*/  IMAD.IADD R31, R31, 0x1, -R4 ;  /* 0x000000011f1f7824 */ /* 0x004fce00078e0a04 */
.L_x_1440:
[----:B------:R-:W-:Y:S02]  /*12ea0*/  ULDC.64 UR4, c[0x0][0xa20] ;  /* 0x0002880000047ab9 */ /* 0x000fe40000000a00 */
[----:B------:R-:W-:-:S04]  /*12eb0*/  ISETP.NE.U32.AND P0, PT, RZ, UR4, PT ;  /* 0x00000004ff007c0c */ /* 0x000fc8000bf05070 */
[----:B------:R-:W-:-:S13]  /*12ec0*/  ISETP.NE.AND.EX P0, PT, RZ, UR5, PT, P0 ;  /* 0x00000005ff007c0c */ /* 0x000fda000bf05300 */
[----:B------:R-:W-:Y:S05]  /*12ed0*/  @!P0 BRA `(.L_x_1441) ;  /* 0x0000000000108947 */ /* 0x000fea0003800000 */
[----:B------:R-:W0:Y:S02]  /*12ee0*/  LDC.64 R2, c[0x0][0xa20] ;  /* 0x00028800ff027b82 */ /* 0x000e240000000a00 */
[----:B0-----:R-:W-:-:S05]  /*12ef0*/  IMAD.WIDE R2, R19, 0x4, R2 ;  /* 0x0000000413027825 */ /* 0x001fca00078e0202 */
[----:B------:R0:W5:Y:S01]  /*12f00*/  LDG.E R0, desc[UR54][R2.64] ;  /* 0x0000003602007981 */ /* 0x000162000c1e1900 */
[----:B------:R-:W-:Y:S05]  /*12f10*/  BRA `(.L_x_1442) ;  /* 0x0000000000247947 */ /* 0x000fea0003800000 */
.L_x_1441:
[----:B------:R-:W-:Y:S02]  /*12f20*/  ULDC.64 UR4, c[0x0][0xa08] ;  /* 0x0002820000047ab9 */ /* 0x000fe40000000a00 */
[----:B------:R-:W-:-:S04]  /*12f30*/  ISETP.NE.U32.AND P0, PT, RZ, UR4, PT ;  /* 0x00000004ff007c0c */ /* 0x000fc8000bf05070 */
[----:B------:R-:W-:-:S13]  /*12f40*/  ISETP.NE.AND.EX P0, PT, RZ, UR5, PT, P0 ;  /* 0x00000005ff007c0c */ /* 0x000fda000bf05300 */
[----:B------:R-:W-:Y:S05]  /*12f50*/  @!P0 BRA `(.L_x_1442) ;  /* 0x0000000000148947 */ /* 0x000fea0003800000 */
[----:B------:R-:W0:Y:S02]  /*12f60*/  LDC.64 R2, c[0x0][0xa08] ;  /* 0x00028200ff027b82 */ /* 0x000e240000000a00 */
[----:B0-----:R-:W-:-:S05]  /*12f70*/  IMAD.WIDE R2, R19, 0x4, R2 ;  /* 0x0000000413027825 */ /* 0x001fca00078e0202 */
[----:B------:R-:W2:Y:S04]  /*12f80*/  LDG.E R0, desc[UR54][R2.64] ;  /* 0x0000003602007981 */ /* 0x000ea8000c1e1900 */
[----:B------:R-:W2:Y:S02]  /*12f90*/  LDG.E R5, desc[UR54][R2.64+0x4] ;  /* 0x0000043602057981 */ /* 0x000ea4000c1e1900 */
[----:B--2---:R-:W-:-:S07]  /*12fa0*/  IMAD.IADD R0, R5, 0x1, -R0 ;  /* 0x0000000105007824 */ /* 0x004fce00078e0a00 */
.L_x_1442:
[----:B0-----:R-:W0:Y:S01]  /*12fb0*/  LDC R2, c[0x0][0x448] ;  /* 0x00011200ff027b82 */ /* 0x001e220000000800 */
[----:B------:R-:W-:Y:S01]  /*12fc0*/  IMAD.SHL.U32 R27, R17, 0x80, RZ ;  /* 0x00000080111b7824 */ /* 0x000fe200078e00ff */
[----:B------:R-:W-:Y:S01]  /*12fd0*/  LOP3.LUT R26, R26, 0xffffffef, RZ, 0xc0, !PT ;  /* 0xffffffef1a1a7812 */ /* 0x000fe200078ec0ff */
[----:B-----5:R-:W-:Y:S02]  /*12fe0*/  IMAD.IADD R35, R0, 0x1, -R37 ;  /* 0x0000000100237824 */ /* 0x020fe400078e0a25 */
[----:B------:R-:W-:Y:S01]  /*12ff0*/  VIADD R4, R27, 0x7f ;  /* 0x0000007f1b047836 */ /* 0x000fe20000000000 */
[----:B0-----:R-:W-:Y:S02]  /*13000*/  ISETP.NE.AND P2, PT, R2, 0x1, PT ;  /* 0x000000010200780c */ /* 0x001fe40003f45270 */
[----:B------:R-:W0:Y:S11]  /*13010*/  LDC.64 R2, c[0x0][0x9e0] ;  /* 0x00027800ff027b82 */ /* 0x000e360000000a00 */
[----:B------:R-:W1:Y:S01]  /*13020*/  @P2 LDC R5, c[0x0][0x44c] ;  /* 0x00011300ff052b82 */ /* 0x000e620000000800 */
[----:B------:R-:W-:-:S07]  /*13030*/  @P2 LOP3.LUT R26, R26, 0x10, RZ, 0xfc, !PT ;  /* 0x000000101a1a2812 */ /* 0x000fce00078efcff */
[----:B------:R-:W2:Y:S01]  /*13040*/  @P2 LDC R6, c[0x0][0x450] ;  /* 0x00011400ff062b82 */ /* 0x000ea20000000800 */
[----:B0-----:R-:W-:Y:S01]  /*13050*/  ISETP.GE.AND P1, PT, R3, 0x1, PT ;  /* 0x000000010300780c */ /* 0x001fe20003f26270 */
[----:B-1----:R-:W-:-:S05]  /*13060*/  @P2 IMAD.HI.U32 R5, R4, R5, RZ ;  /* 0x0000000504052227 */ /* 0x002fca00078e00ff */
[----:B--2---:R-:W-:Y:S02]  /*13070*/  @P2 SHF.R.U32.HI R4, RZ, R6, R5 ;  /* 0x00000006ff042219 */ /* 0x004fe40000011605 */
[----:B------:R-:W-:-:S05]  /*13080*/  IADD3 R5, R35, 0x1, -R31 ;  /* 0x0000000123057810 */ /* 0x000fca0007ffe81f */
[----:B------:R-:W-:-:S04]  /*13090*/  IMAD.IADD R7, R5, 0x1, R4 ;  /* 0x0000000105077824 */ /* 0x000fc800078e0204 */
[----:B------:R-:W-:Y:S01]  /*130a0*/  IMAD.IADD R2, R7, 0x1, R2 ;  /* 0x0000000107027824 */ /* 0x000fe200078e0202 */
[----:B------:R-:W-:Y:S06]  /*130b0*/  @!P1 BRA `(.L_x_1443) ;  /* 0x0000000000489947 */ /* 0x000fec0003800000 */
[C---:B------:R-:W-:Y:S01]  /*130c0*/  ISETP.GT.AND P0, PT, R7.reuse, RZ, PT ;  /* 0x000000ff0700720c */ /* 0x040fe20003f04270 */
[----:B------:R-:W-:Y:S01]  /*130d0*/  BSSY B0, `(.L_x_1444) ;  /* 0x000000e000007945 */ /* 0x000fe20003800000 */
[----:B------:R-:W-:-:S11]  /*130e0*/  VIADD R0, R7, 0xffffffff ;  /* 0xffffffff07007836 */ /* 0x000fd60000000000 */
[----:B------:R-:W-:Y:S05]  /*130f0*/  @P0 BRA `(.L_x_1445) ;  /* 0x00000000001c0947 */ /* 0x000fea0003800000 */
[----:B------:R-:W-:Y:S01]  /*13100*/  ISETP.NE.AND P0, PT, R3, 0x1, PT ;  /* 0x000000010300780c */ /* 0x000fe20003f05270 */
[----:B------:R-:W-:-:S12]  /*13110*/  IMAD.MOV R7, RZ, RZ, -R7 ;  /* 0x000000ffff077224 */ /* 0x000fd800078e0a07 */
[----:B------:R-:W0:Y:S02]  /*13120*/  @P0 LDC.64 R4, c[0x0][0x9e8] ;  /* 0x00027a00ff040b82 */ /* 0x000e240000000a00 */
[----:B0-----:R-:W-:-:S05]  /*13130*/  @P0 IMAD.HI.U32 R4, R7, R4, RZ ;  /* 0x0000000407040227 */ /* 0x001fca00078e00ff */
[----:B------:R-:W-:-:S04]  /*13140*/  @P0 SHF.R.U32.HI R7, RZ, R5, R4 ;  /* 0x00000005ff070219 */ /* 0x000fc80000011604 */
[----:B------:R-:W-:Y:S01]  /*13150*/  LOP3.LUT R0, RZ, R7, RZ, 0x33, !PT ;  /* 0x00000007ff007212 */ /* 0x000fe200078e33ff */
[----:B------:R-:W-:Y:S06]  /*13160*/  BRA `(.L_x_1446) ;  /* 0x0000000000107947 */ /* 0x000fec0003800000 */
.L_x_1445:
[----:B------:R-:W-:-:S13]  /*13170*/  ISETP.NE.AND P0, PT, R3, 0x1, PT ;  /* 0x000000010300780c */ /* 0x000fda0003f05270 */
[----:B------:R-:W0:Y:S02]  /*13180*/  @P0 LDC.64 R4, c[0x0][0x9e8] ;  /* 0x00027a00ff040b82 */ /* 0x000e240000000a00 */
[----:B0-----:R-:W-:-:S05]  /*13190*/  @P0 IMAD.HI.U32 R4, R0, R4, RZ ;  /* 0x0000000400040227 */ /* 0x001fca00078e00ff */
[----:B------:R-:W-:-:S07]  /*131a0*/  @P0 SHF.R.U32.HI R0, RZ, R5, R4 ;  /* 0x00000005ff000219 */ /* 0x000fce0000011604 */
.L_x_1446:
[----:B------:R-:W-:Y:S05]  /*131b0*/  BSYNC B0 ;  /* 0x0000000000007941 */ /* 0x000fea0003800000 */
.L_x_1444:
[----:B------:R-:W-:-:S05]  /*131c0*/  IMAD R5, R0, R3, R3 ;  /* 0x0000000300057224 */ /* 0x000fca00078e0203 */
[----:B------:R-:W-:-:S07]  /*131d0*/  VIMNMX R2, R2, R5, PT ;  /* 0x0000000502027248 */ /* 0x000fce0003fe0100 */
.L_x_1443:
[----:B------:R-:W0:Y:S01]  /*131e0*/  @P2 LDC R4, c[0x0][0x44c] ;  /* 0x00011300ff042b82 */ /* 0x000e220000000800 */
[----:B------:R-:W-:Y:S01]  /*131f0*/  VIADD R2, R2, 0x7f ;  /* 0x0000007f02027836 */ /* 0x000fe20000000000 */
[----:B------:R-:W-:Y:S01]  /*13200*/  ULDC UR4, c[0x0][0x9dc] ;  /* 0x0002770000047ab9 */ /* 0x000fe20000000800 */
[----:B------:R-:W-:-:S05]  /*13210*/  IMAD.MOV.U32 R0, RZ, RZ, R27 ;  /* 0x000000ffff007224 */ /* 0x000fca00078e001b */
[----:B------:R-:W1:Y:S01]  /*13220*/  @P2 LDC R5, c[0x0][0x450] ;  /* 0x00011400ff052b82 */ /* 0x000e620000000800 */
[----:B0-----:R-:W-:-:S05]  /*13230*/  @P2 IMAD.HI.U32 R4, R27, R4, RZ ;  /* 0x000000041b042227 */ /* 0x001fca00078e00ff */
[----:B-1----:R-:W-:Y:S02]  /*13240*/  @P2 SHF.R.U32.HI R0, RZ, R5, R4 ;  /* 0x00000005ff002219 */ /* 0x002fe40000011604 */
[----:B------:R-:W-:-:S04]  /*13250*/  SHF.R.S32.HI R5, RZ, 0x1f, R2 ;  /* 0x0000001fff057819 */ /* 0x000fc80000011402 */
[----:B------:R-:W-:Y:S01]  /*13260*/  LEA.HI R4, R5, R2, RZ, 0x7 ;  /* 0x0000000205047211 */ /* 0x000fe200078f38ff */
[----:B------:R-:W-:-:S03]  /*13270*/  VIADD R2, R35, 0x7f ;  /* 0x0000007f23027836 */ /* 0x000fc60000000000 */
[----:B------:R-:W-:Y:S02]  /*13280*/  SHF.R.S32.HI R4, RZ, 0x7, R4 ;  /* 0x00000007ff047819 */ /* 0x000fe40000011404 */
[----:B------:R-:W-:-:S04]  /*13290*/  SHF.R.S32.HI R5, RZ, 0x1f, R2 ;  /* 0x0000001fff057819 */ /* 0x000fc80000011402 */
[----:B------:R-:W-:Y:S02]  /*132a0*/  LEA.HI R5, R5, R2, RZ, 0x7 ;  /* 0x0000000205057211 */ /* 0x000fe400078f38ff */
[----:B------:R-:W-:Y:S02]  /*132b0*/  IADD3 R2, R0, R35, -R31 ;  /* 0x0000002300027210 */ /* 0x000fe40007ffe81f */
[----:B------:R-:W-:-:S03]  /*132c0*/  SHF.R.S32.HI R5, RZ, 0x7, R5 ;  /* 0x00000007ff057819 */ /* 0x000fc60000011405 */
[----:B------:R-:W-:Y:S01]  /*132d0*/  VIADD R0, R2, -UR4 ;  /* 0x8000000402007c36 */ /* 0x000fe20008000000 */
[----:B------:R-:W-:-:S05]  /*132e0*/  VIMNMX R23, R5, R4, PT ;  /* 0x0000000405177248 */ /* 0x000fca0003fe0100 */
[----:B------:R0:W-:Y:S01]  /*132f0*/  STL [R1+0x10], R23 ;  /* 0x0000101701007387 */ /* 0x0001e20000100800 */
[----:B------:R-:W-:Y:S05]  /*13300*/  @!P1 BRA `(.L_x_1447) ;  /* 0x0000000000449947 */ /* 0x000fea0003800000 */
[----:B------:R-:W-:Y:S01]  /*13310*/  ISETP.GT.AND P0, PT, R2, -0x1, PT ;  /* 0xffffffff0200780c */ /* 0x000fe20003f04270 */
[----:B------:R-:W-:-:S12]  /*13320*/  BSSY B0, `(.L_x_1448) ;  /* 0x000000d000007945 */ /* 0x000fd80003800000 */
[----:B------:R-:W-:Y:S05]  /*13330*/  @P0 BRA `(.L_x_1449) ;  /* 0x00000000001c0947 */ /* 0x000fea0003800000 */
[----:B------:R-:W-:Y:S02]  /*13340*/  ISETP.NE.AND P0, PT, R3, 0x1, PT ;  /* 0x000000010300780c */ /* 0x000fe40003f05270 */
[----:B------:R-:W-:-:S11]  /*13350*/  LOP3.LUT R7, RZ, R2, RZ, 0x33, !PT ;  /* 0x00000002ff077212 */ /* 0x000fd600078e33ff */
[----:B------:R-:W1:Y:S02]  /*13360*/  @P0 LDC.64 R4, c[0x0][0x9e8] ;  /* 0x00027a00ff040b82 */ /* 0x000e640000000a00 */
[----:B-1----:R-:W-:-:S05]  /*13370*/  @P0 IMAD.HI.U32 R4, R7, R4, RZ ;  /* 0x0000000407040227 */ /* 0x002fca00078e00ff */
[----:B------:R-:W-:-:S04]  /*13380*/  @P0 SHF.R.U32.HI R7, RZ, R5, R4 ;  /* 0x00000005ff070219 */ /* 0x000fc80000011604 */
[----:B------:R-:W-:Y:S01]  /*13390*/  LOP3.LUT R2, RZ, R7, RZ, 0x33, !PT ;  /* 0x00000007ff027212 */ /* 0x000fe200078e33ff */
[----:B------:R-:W-:Y:S06]  /*133a0*/  BRA `(.L_x_1450) ;  /* 0x0000000000107947 */ /* 0x000fec0003800000 */
.L_x_1449:
[----:B------:R-:W-:-:S13]  /*133b0*/  ISETP.NE.AND P0, PT, R3, 0x1, PT ;  /* 0x000000010300780c */ /* 0x000fda0003f05270 */
[----:B------:R-:W1:Y:S02]  /*133c0*/  @P0 LDC.64 R4, c[0x0][0x9e8] ;  /* 0x00027a00ff040b82 */ /* 0x000e640000000a00 */
[----:B-1----:R-:W-:-:S05]  /*133d0*/  @P0 IMAD.HI.U32 R4, R2, R4, RZ ;  /* 0x0000000402040227 */ /* 0x002fca00078e00ff */
[----:B------:R-:W-:-:S07]  /*133e0*/  @P0 SHF.R.U32.HI R2, RZ, R5, R4 ;  /* 0x00000005ff020219 */ /* 0x000fce0000011604 */
.L_x_1450:
[----:B------:R-:W-:Y:S05]  /*133f0*/  BSYNC B0 ;  /* 0x0000000000007941 */ /* 0x000fea0003800000 */
.L_x_1448:
[----:B------:R-:W-:-:S05]  /*13400*/  IMAD R3, R2, R3, RZ ;  /* 0x0000000302037224 */ /* 0x000fca00078e02ff */
[----:B------:R-:W-:-:S07]  /*13410*/  VIMNMX R0, R0, R3, !PT ;  /* 0x0000000300007248 */ /* 0x000fce0007fe0100 */
.L_x_1447:
[----:B------:R-:W-:Y:S01]  /*13420*/  SHF.R.S32.HI R3, RZ, 0x1f, R0 ;  /* 0x0000001fff037819 */ /* 0x000fe20000011400 */
[----:B------:R-:W-:Y:S03]  /*13430*/  BSSY B7, `(.L_x_1451) ;  /* 0x000037b000077945 */ /* 0x000fe60003800000 */
[----:B------:R-:W-:-:S04]  /*13440*/  LEA.HI R3, R3, R0, RZ, 0x7 ;  /* 0x0000000003037211 */ /* 0x000fc800078f38ff */
[----:B------:R-:W-:-:S04]  /*13450*/  SHF.R.S32.HI R3, RZ, 0x7, R3 ;  /* 0x00000007ff037819 */ /* 0x000fc80000011403 */
[----:B------:R-:W-:-:S04]  /*13460*/  VIMNMX R36, RZ, R3, !PT ;  /* 0x00000003ff247248 */ /* 0x000fc80007fe0100 */
[----:B------:R-:W-:-:S13]  /*13470*/  ISETP.GT.AND P0, PT, R23, R36, PT ;  /* 0x000000241700720c */ /* 0x000fda0003f04270 */
        /* <DEDUP_REMOVED lines=18> */
.L_x_1452:
        /* <DEDUP_REMOVED lines=8> */
[----:B------:R-:W-:Y:S02]  /*13620*/  IMAD.U32 R4, RZ, RZ, UR6 ;  /* 0x00000006ff047e24 */ /* 0x000fe4000f8e00ff */
[----:B------:R-:W1:Y:S01]  /*13630*/  LDC.64 R2, c[0x4][R2] ;  /* 0x0100000002027b82 */ /* 0x000e620000000a00 */
[----:B------:R-:W-:Y:S02]  /*13640*/  IMAD.U32 R5, RZ, RZ, UR7 ;  /* 0x00000007ff057e24 */ /* 0x000fe4000f8e00ff */
        /* <DEDUP_REMOVED lines=8> */
[----:B01----:R-:W-:Y:S05]  /*136d0*/  CALL.ABS.NOINC R2 ;  /* 0x0000000002007343 */ /* 0x003fea0003c00000 */
.L_x_1455:
[----:B------:R-:W-:Y:S05]  /*136e0*/  BSYNC B6 ;  /* 0x0000000000067941 */ /* 0x000fea0003800000 */
.L_x_1454:
        /* <DEDUP_REMOVED lines=10> */
[----:B------:R-:W-:Y:S01]  /*13790*/  MOV R13, RZ ;  /* 0x000000ff000d7202 */ /* 0x000fe20000000f00 */
[----:B------:R-:W-:Y:S02]  /*137a0*/  IMAD.U32 R5, RZ, RZ, UR7 ;  /* 0x00000007ff057e24 */ /* 0x000fe4000f8e00ff */
[----:B------:R-:W-:Y:S02]  /*137b0*/  IMAD.U32 R6, RZ, RZ, UR8 ;  /* 0x00000008ff067e24 */ /* 0x000fe4000f8e00ff */
[----:B------:R-:W-:-:S02]  /*137c0*/  IMAD.U32 R7, RZ, RZ, UR9 ;  /* 0x00000009ff077e24 */ /* 0x000fc4000f8e00ff */
[----:B------:R-:W-:Y:S02]  /*137d0*/  IMAD.U32 R10, RZ, RZ, UR4 ;  /* 0x00000004ff0a7e24 */ /* 0x000fe4000f8e00ff */
[----:B------:R-:W-:Y:S02]  /*137e0*/  IMAD.U32 R11, RZ, RZ, UR5 ;  /* 0x00000005ff0b7e24 */ /* 0x000fe4000f8e00ff */
[----:B------:R-:W-:Y:S02]  /*137f0*/  IMAD.MOV.U32 R8, RZ, RZ, 0x70 ;  /* 0x00000070ff087424 */ /* 0x000fe400078e00ff */
[----:B-1----:R-:W-:-:S07]  /*13800*/  IMAD.MOV.U32 R12, RZ, RZ, 0x1 ;  /* 0x00000001ff0c7424 */ /* 0x002fce00078e00ff */
[----:B------:R-:W-:-:S07]  /*13810*/  LEPC R20, `(.L_x_1458) ;  /* 0x000000001014794e */ /* 0x000fce0000000000 */
[----:B0-2---:R-:W-:Y:S05]  /*13820*/  CALL.ABS.NOINC R2 ;  /* 0x0000000002007343 */ /* 0x005fea0003c00000 */
.L_x_1458:
[----:B------:R0:W1:Y:S01]  /*13830*/  LDC.64 R2, c[0x4][R17] ;  /* 0x0100000011027b82 */ /* 0x0000620000000a00 */
[----:B------:R-:W-:Y:S01]  /*13840*/  ULDC.64 UR6, c[0x4][0x80] ;  /* 0x0100200000067ab9 */ /* 0x000fe20000000a00 */
[----:B------:R-:W-:Y:S01]  /*13850*/  ULDC.64 UR8, c[0x4][0x88] ;  /* 0x0100220000087ab9 */ /* 0x000fe20000000a00 */
[----:B------:R-:W-:Y:S01]  /*13860*/  ULDC.64 UR4, c[0x4][0x18] ;  /* 0x0100060000047ab9 */ /* 0x000fe20000000a00 */
[----:B------:R-:W-:Y:S02]  /*13870*/  IMAD.U32 R4, RZ, RZ, UR6 ;  /* 0x00000006ff047e24 */ /* 0x000fe4000f8e00ff */
[----:B------:R-:W-:Y:S02]  /*13880*/  IMAD.U32 R5, RZ, RZ, UR7 ;  /* 0x00000007ff057e24 */ /* 0x000fe4000f8e00ff */
[----:B------:R-:W-:Y:S02]  /*13890*/  IMAD.U32 R6, RZ, RZ, UR8 ;  /* 0x00000008ff067e24 */ /* 0x000fe4000f8e00ff */
[----:B------:R-:W-:-:S02]  /*138a0*/  IMAD.U32 R7, RZ, RZ, UR9 ;  /* 0x00000009ff077e24 */ /* 0x000fc4000f8e00ff */
[----:B------:R-:W-:Y:S02]  /*138b0*/  IMAD.U32 R10, RZ, RZ, UR4 ;  /* 0x00000004ff0a7e24 */ /* 0x000fe4000f8e00ff */
[----:B------:R-:W-:Y:S02]  /*138c0*/  IMAD.U32 R11, RZ, RZ, UR5 ;  /* 0x00000005ff0b7e24 */ /* 0x000fe4000f8e00ff */
[----:B------:R-:W-:Y:S02]  /*138d0*/  IMAD.MOV.U32 R8, RZ, RZ, 0x70 ;  /* 0x00000070ff087424 */ /* 0x000fe400078e00ff */
[----:B------:R-:W-:Y:S02]  /*138e0*/  IMAD.MOV.U32 R12, RZ, RZ, 0x1 ;  /* 0x00000001ff0c7424 */ /* 0x000fe400078e00ff */
[----:B0-----:R-:W-:-:S07]  /*138f0*/  IMAD.MOV.U32 R13, RZ, RZ, RZ ;  /* 0x000000ffff0d7224 */ /* 0x001fce00078e00ff */
[----:B------:R-:W-:-:S07]  /*13900*/  LEPC R20, `(.L_x_1457) ;  /* 0x000000001014794e */ /* 0x000fce0000000000 */
[----:B-1----:R-:W-:Y:S05]  /*13910*/  CALL.ABS.NOINC R2 ;  /* 0x0000000002007343 */ /* 0x002fea0003c00000 */
.L_x_1457:
[----:B------:R-:W-:Y:S05]  /*13920*/  BSYNC B6 ;  /* 0x0000000000067941 */ /* 0x000fea0003800000 */
.L_x_1456:
[----:B------:R-:W-:Y:S01]  /*13930*/  ULDC.64 UR4, c[0x0][0x9f8] ;  /* 0x00027e0000047ab9 */ /* 0x000fe20000000a00 */
[----:B------:R-:W-:Y:S01]  /*13940*/  IMAD.MOV.U32 R33, RZ, RZ, R19 ;  /* 0x000000ffff217224 */ /* 0x000fe200078e0013 */
[----:B------:R-:W-:Y:S01]  /*13950*/  ISETP.NE.U32.AND P0, PT, RZ, UR4, PT ;  /* 0x00000004ff007c0c */ /* 0x000fe2000bf05070 */
[----:B------:R-:W1:Y:S01]  /*13960*/  S2R R20, SR_TID.X ;  /* 0x0000000000147919 */ /* 0x000e620000002100 */
[----:B------:R-:W2:Y:S01]  /*13970*/  LDC R9, c[0x0][0x430] ;  /* 0x00010c00ff097b82 */ /* 0x000ea20000000800 */
[----:B------:R-:W3:Y:S01]  /*13980*/  S2R R17, SR_TID.X ;  /* 0x0000000000117919 */ /* 0x000ee20000002100 */
[----:B------:R-:W-:Y:S01]  /*13990*/  ISETP.NE.AND.EX P0, PT, RZ, UR5, PT, P0 ;  /* 0x00000005ff007c0c */ /* 0x000fe2000bf05300 */
[----:B------:R-:W-:Y:S01]  /*139a0*/  VIADD R25, R23, 0xffffffff ;  /* 0xffffffff17197836 */ /* 0x000fe20000000000 */
[----:B------:R-:W-:Y:S01]  /*139b0*/  LOP3.LUT R26, R26, 0xfffffff7, RZ, 0xc0, !PT ;  /* 0xfffffff71a1a7812 */ /* 0x000fe200078ec0ff */
[----:B------:R-:W-:-:S10]  /*139c0*/  ULDC UR4, c[0x0][0x2f4] ;  /* 0x0000bd0000047ab9 */ /* 0x000fd40000000800 */
[----:B------:R-:W4:Y:S02]  /*139d0*/  @P0 LDC.64 R2, c[0x0][0x9f8] ;  /* 0x00027e00ff020b82 */ /* 0x000f240000000a00 */
[----:B----4-:R-:W-:-:S05]  /*139e0*/  @P0 IMAD.WIDE R2, R19, 0x4, R2 ;  /* 0x0000000413020825 */ /* 0x010fca00078e0202 */
[----:B------:R4:W4:Y:S01]  /*139f0*/  @P0 LDG.E R33, desc[UR54][R2.64] ;  /* 0x0000003602210981 */ /* 0x000922000c1e1900 */
[----:B--2---:R-:W-:Y:S01]  /*13a00*/  ISETP.NE.AND P1, PT, R9, 0x1, PT ;  /* 0x000000010900780c */ /* 0x004fe20003f25270 */
[----:B-1----:R-:W-:Y:S01]  /*13a10*/  IMAD.SHL.U32 R20, R20, 0x10, RZ ;  /* 0x0000001014147824 */ /* 0x002fe200078e00ff */
[----:B---3--:R-:W-:Y:S01]  /*13a20*/  LOP3.LUT R17, R17, 0x7f, RZ, 0xc0, !PT ;  /* 0x0000007f11117812 */ /* 0x008fe200078ec0ff */
[----:B------:R-:W-:-:S03]  /*13a30*/  IMAD.SHL.U32 R8, R25, 0x80, RZ ;  /* 0x0000008019087824 */ /* 0x000fc600078e00ff */
[----:B------:R-:W-:Y:S02]  /*13a40*/  SHF.R.U32.HI R17, RZ, 0x3, R17 ;  /* 0x00000003ff117819 */ /* 0x000fe40000011611 */
[----:B------:R-:W-:-:S04]  /*13a50*/  LOP3.LUT R20, R20, 0x70, RZ, 0xc0, !PT ;  /* 0x0000007014147812 */ /* 0x000fc800078ec0ff */
[----:B------:R-:W-:Y:S01]  /*13a60*/  LOP3.LUT R0, R8, R17, R20, 0xfe, !PT ;  /* 0x0000001108007212 */ /* 0x000fe200078efe14 */
[----:B------:R-:W1:Y:S01]  /*13a70*/  @P1 LDC R7, c[0x0][0x434] ;  /* 0x00010d00ff071b82 */ /* 0x000e620000000800 */
[----:B------:R-:W-:Y:S02]  /*13a80*/  @P1 LOP3.LUT R26, R26, 0x8, RZ, 0xfc, !PT ;  /* 0x000000081a1a1812 */ /* 0x000fe400078efcff */
[C---:B------:R-:W-:Y:S01]  /*13a90*/  ISETP.GE.AND P0, PT, R0.reuse, R35, PT ;  /* 0x000000230000720c */ /* 0x040fe20003f06270 */
[----:B------:R-:W-:-:S04]  /*13aa0*/  IMAD.IADD R0, R0, 0x1, R37 ;  /* 0x0000000100007824 */ /* 0x000fc800078e0225 */
[----:B------:R-:W2:Y:S01]  /*13ab0*/  @P1 LDC R5, c[0x0][0x438] ;  /* 0x00010e00ff051b82 */ /* 0x000ea20000000800 */
[----:B------:R-:W-:-:S07]  /*13ac0*/  IMAD.MOV.U32 R4, RZ, RZ, R0 ;  /* 0x000000ffff047224 */ /* 0x000fce00078e0000 */
[----:B----4-:R-:W3:Y:S01]  /*13ad0*/  @!P0 LDC.64 R2, c[0x0][0x428] ;  /* 0x00010a00ff028b82 */ /* 0x010ee20000000a00 */
[----:B-1----:R-:W-:-:S05]  /*13ae0*/  @P1 IMAD.HI.U32 R6, R0, R7, RZ ;  /* 0x0000000700061227 */ /* 0x002fca00078e00ff */
[----:B--2---:R-:W-:-:S05]  /*13af0*/  @P1 SHF.R.U32.HI R4, RZ, R5, R6 ;  /* 0x00000005ff041219 */ /* 0x004fca0000011606 */
[----:B------:R-:W-:-:S04]  /*13b00*/  IMAD.MOV R5, RZ, RZ, -R4 ;  /* 0x000000ffff057224 */ /* 0x000fc800078e0a04 */
[----:B------:R-:W-:Y:S01]  /*13b10*/  IMAD R0, R9, R5, R0 ;  /* 0x0000000509007224 */ /* 0x000fe200078e0200 */
[----:B------:R-:W-:Y:S01]  /*13b20*/  @!P0 SHF.R.S32.HI R5, RZ, 0x1f, R4 ;  /* 0x0000001fff058819 */ /* 0x000fe20000011404 */
[----:B------:R-:W-:-:S05]  /*13b30*/  IMAD.U32 R9, RZ, RZ, UR36 ;  /* 0x00000024ff097e24 */ /* 0x000fca000f8e00ff */
[----:B------:R-:W-:Y:S02]  /*13b40*/  ISETP.NE.AND P2, PT, R9, 0x3, PT ;  /* 0x000000030900780c */ /* 0x000fe40003f45270 */
[----:B------:R-:W-:-:S11]  /*13b50*/  LOP3.LUT R26, R26, 0xfffffffb, RZ, 0xc0, !PT ;  /* 0xfffffffb1a1a7812 */ /* 0x000fd600078ec0ff */
[----:B------:R-:W-:-:S04]  /*13b60*/  @P2 LOP3.LUT R26, R26, 0x4, RZ, 0xfc, !PT ;  /* 0x000000041a1a2812 */ /* 0x000fc800078efcff */
[----:B------:R-:W-:Y:S01]  /*13b70*/  LOP3.LUT R26, R26, 0xfffffffd, RZ, 0xc0, !PT ;  /* 0xfffffffd1a1a7812 */ /* 0x000fe200078ec0ff */
[----:B------:R-:W-:Y:S01]  /*13b80*/  UMOV UR5, 0xffffffff ;  /* 0xffffffff00057882 */ /* 0x000fe20000000000 */
[----:B------:R-:W-:Y:S01]  /*13b90*/  SHF.R.S32.HI R6, RZ, 0x1f, R33 ;  /* 0x0000001fff067819 */ /* 0x000fe20000011421 */
[----:B---3--:R-:W-:-:S04]  /*13ba0*/  @!P0 IMAD.WIDE.U32 R4, R33, R2, R4 ;  /* 0x0000000221048225 */ /* 0x008fc800078e0004 */
[----:B------:R1:W-:Y:S02]  /*13bb0*/  STL [R1], R6 ;  /* 0x0000000601007387 */ /* 0x0003e40000100800 */
[----:B-1----:R-:W-:-:S04]  /*13bc0*/  @!P0 IMAD R6, R6, R2, RZ ;  /* 0x0000000206068224 */ /* 0x002fc800078e02ff */
[----:B------:R-:W-:Y:S02]  /*13bd0*/  @!P0 IMAD R7, R33, R3, R6 ;  /* 0x0000000321078224 */ /* 0x000fe400078e0206 */
[----:B------:R-:W1:Y:S02]  /*13be0*/  @!P0 LDC.64 R2, c[0x0][0x418] ;  /* 0x00010600ff028b82 */ /* 0x000e640000000a00 */
[----:B------:R-:W-:Y:S01]  /*13bf0*/  @!P0 IMAD.IADD R5, R5, 0x1, R7 ;  /* 0x0000000105058824 */ /* 0x000fe200078e0207 */
[----:B-1----:R-:W-:-:S04]  /*13c00*/  @!P0 LEA R2, P1, R4, R2, 0x2 ;  /* 0x0000000204028211 */ /* 0x002fc800078210ff */
[----:B------:R-:W-:Y:S01]  /*13c10*/  @!P0 LEA.HI.X R3, R4, R3, R5, 0x2, P1 ;  /* 0x0000000304038211 */ /* 0x000fe200008f1405 */
[----:B------:R-:W-:-:S06]  /*13c20*/  IMAD.MOV.U32 R4, RZ, RZ, RZ ;  /* 0x000000ffff047224 */ /* 0x000fcc00078e00ff */
[----:B------:R1:W5:Y:S01]  /*13c30*/  @!P0 LDG.E R4, desc[UR54][R2.64] ;  /* 0x0000003602048981 */ /* 0x000362000c1e1900 */
[----:B------:R-:W-:-:S13]  /*13c40*/  ISETP.GE.AND P0, PT, R30, UR4, PT ;  /* 0x000000041e007c0c */ /* 0x000fda000bf06270 */
[----:B------:R-:W-:Y:S02]  /*13c50*/  @P0 LOP3.LUT R26, R26, 0x2, RZ, 0xfc, !PT ;  /* 0x000000021a1a0812 */ /* 0x000fe400078efcff */
[----:B------:R-:W-:Y:S02]  /*13c60*/  ISETP.GE.AND P0, PT, R29, UR4, PT ;  /* 0x000000041d007c0c */ /* 0x000fe4000bf06270 */
[----:B------:R-:W-:-:S11]  /*13c70*/  LOP3.LUT R26, R26, 0xfffffffe, RZ, 0xc0, !PT ;  /* 0xfffffffe1a1a7812 */ /* 0x000fd600078ec0ff */
[----:B------:R-:W-:Y:S01]  /*13c80*/  @P0 LOP3.LUT R26, R26, 0x1, RZ, 0xfc, !PT ;  /* 0x000000011a1a0812 */ /* 0x000fe200078efcff */
[----:B-1----:R-:W-:Y:S06]  /*13c90*/  BRA.DIV UR5, `(.L_x_1459) ;  /* 0x0000004205987947 */ /* 0x002fec000b800000 */
.L_x_1527:
[----:B------:R-:W-:Y:S01]  /*13ca0*/  SHF.R.S32.HI R32, RZ, 0x1f, R18 ;  /* 0x0000001fff207819 */ /* 0x000fe20000011412 */
[----:B------:R-:W-:Y:S06]  /*13cb0*/  @!P2 BRA `(.L_x_1460) ;  /* 0x000000000004a947 */ /* 0x000fec0003800000 */
[----:B------:R-:W-:Y:S01]  /*13cc0*/  BPT.TRAP 0x1 ;  /* 0x000000040000795c */ /* 0x000fe20000300000 */
.L_x_1460:
        /* <DEDUP_REMOVED lines=20> */
[----:B0-----:R-:W-:Y:S01]  /*13e10*/  LEA.HI.X R23, R2, UR5, R7, 0x1, P0 ;  /* 0x0000000502177c11 */ /* 0x001fe200080f0c07 */
[----:B------:R-:W-:Y:S01]  /*13e20*/  IMAD R7, R24, 0x8, R22 ;  /* 0x0000000818077824 */ /* 0x000fe200078e0216 */
[----:B------:R-:W-:-:S04]  /*13e30*/  SHF.L.U32 R2, R28, 0x1f, RZ ;  /* 0x0000001f1c027819 */ /* 0x000fc800000006ff */
[----:B------:R-:W0:Y:S02]  /*13e40*/  SYNCS.PHASECHK.TRANS64.TRYWAIT P0, [R7+URZ+0x28840], R2 ;  /* 0x02884002070075a7 */ /* 0x000e24000800017f */
[----:B0-----:R-:W-:Y:S05]  /*13e50*/  @!P0 BRA `(.L_x_1462) ;  /* 0x00000040005c8947 */ /* 0x001fea0003800000 */
.L_x_1528:
[----:B------:R-:W-:Y:S05]  /*13e60*/  BSYNC B0 ;  /* 0x0000000000007941 */ /* 0x000fea0003800000 */
.L_x_1461:
        /* <DEDUP_REMOVED lines=18> */
[----:B-1----:R-:W-:Y:S01]  /*13f90*/  LOP3.LUT R9, R9, 0x7f, RZ, 0xc0, !PT ;  /* 0x0000007f09097812 */ /* 0x002fe200078ec0ff */
[----:B------:R-:W-:Y:S01]  /*13fa0*/  IMAD R5, R24, 0x4000, R34 ;  /* 0x0000400018057824 */ /* 0x000fe200078e0222 */
[----:B------:R-:W-:Y:S01]  /*13fb0*/  LEA R4, P0, R2, UR4, 0x1 ;  /* 0x0000000402047c11 */ /* 0x000fe2000f8008ff */
[----:B------:R-:W-:Y:S01]  /*13fc0*/  IMAD.IADD R0, R3, 0x1, R0 ;  /* 0x0000000103007824 */ /* 0x000fe200078e0200 */
[----:B------:R-:W-:Y:S01]  /*13fd0*/  SHF.R.U32.HI R9, RZ, 0x3, R9 ;  /* 0x00000003ff097819 */ /* 0x000fe20000011609 */
[----:B------:R-:W-:-:S03]  /*13fe0*/  UMOV UR4, 0xffffffff ;  /* 0xffffffff00047882 */ /* 0x000fc60000000000 */
[----:B------:R-:W-:Y:S02]  /*13ff0*/  IADD3 R6, -R9, R35, -R8 ;  /* 0x0000002309067210 */ /* 0x000fe40007ffe908 */
[----:B------:R-:W-:Y:S02]  /*14000*/  LEA.HI.X R0, R2, UR5, R0, 0x1, P0 ;  /* 0x0000000502007c11 */ /* 0x000fe400080f0c00 */
        /* <DEDUP_REMOVED lines=81> */
.L_x_1546:
        /* <DEDUP_REMOVED lines=11> */
.L_x_1464:
        /* <DEDUP_REMOVED lines=11> */
.L_x_1465:
[----:B-1----:R1:W5:Y:S01]  /*14680*/  LDL.LU R2, [R1+0x8] ;  /* 0x0000080001027983 */ /* 0x0023620000300800 */
[----:B------:R1:W-:Y:S02]  /*14690*/  SYNCS.ARRIVE.TRANS64.A1T0 RZ, [R7+URZ+0x28830], RZ ;  /* 0x028830ff07ff79a7 */ /* 0x0003e4000810003f */
[----:B------:R-:W-:Y:S05]  /*146a0*/  WARPSYNC.ALL ;  /* 0x0000000000007948 */ /* 0x000fea0003800000 */
[----:B------:R-:W-:Y:S01]  /*146b0*/  ULDC.64 UR4, c[0x0][0x298] ;  /* 0x0000a60000047ab9 */ /* 0x000fe20000000a00 */
[----:B------:R-:W-:Y:S01]  /*146c0*/  BSSY B6, `(.L_x_1466) ;  /* 0x000001c000067945 */ /* 0x000fe20003800000 */
[----:B------:R-:W-:Y:S01]  /*146d0*/  BAR.SYNC.DEFER_BLOCKING 0x8, 0x180 ;  /* 0x0206000000007b1d */ /* 0x000fe20000010000 */
[----:B-----5:R-:W-:Y:S01]  /*146e0*/  SHF.R.S32.HI R0, RZ, 0x1f, R2 ;  /* 0x0000001fff007819 */ /* 0x020fe20000011402 */
[----:B0-----:R-:W-:-:S04]  /*146f0*/  IMAD.WIDE.U32 R4, R2, UR4, RZ ;  /* 0x0000000402047c25 */ /* 0x001fc8000f8e00ff */
[----:B------:R-:W-:Y:S01]  /*14700*/  IMAD R0, R0, UR4, RZ ;  /* 0x0000000400007c24 */ /* 0x000fe2000f8e02ff */
[----:B------:R0:W-:Y:S03]  /*14710*/  STL.64 [R1+0x8], R4 ;  /* 0x0000080401007387 */ /* 0x0001e60000100a00 */
[----:B------:R-:W-:Y:S02]  /*14720*/  IMAD R0, R2, UR5, R0 ;  /* 0x0000000502007c24 */ /* 0x000fe4000f8e0200 */
[----:B------:R-:W-:Y:S02]  /*14730*/  VIADD R2, R22, 0x10400 ;  /* 0x0001040016027836 */ /* 0x000fe40000000000 */
[----:B------:R-:W-:-:S03]  /*14740*/  IMAD.IADD R0, R5, 0x1, R0 ;  /* 0x0000000105007824 */ /* 0x000fc600078e0200 */
[----:B------:R-:W-:Y:S02]  /*14750*/  LOP3.LUT P0, RZ, R2, 0x3ff, RZ, 0xc0, !PT ;  /* 0x000003ff02ff7812 */ /* 0x000fe4000780c0ff */
[----:B------:R0:W-:Y:S11]  /*14760*/  STL [R1+0x14], R0 ;  /* 0x0000140001007387 */ /* 0x0001f60000100800 */
[----:B0-----:R-:W-:Y:S05]  /*14770*/  @!P0 BRA `(.L_x_1467) ;  /* 0x0000000000408947 */ /* 0x001fea0003800000 */
[----:B------:R-:W-:Y:S01]  /*14780*/  MOV R2, 0x0 ;  /* 0x0000000000027802 */ /* 0x000fe20000000f00 */
        /* <DEDUP_REMOVED lines=15> */
.L_x_1467:
[----:B------:R-:W-:Y:S05]  /*14880*/  BSYNC B6 ;  /* 0x0000000000067941 */ /* 0x000fea0003800000 */
.L_x_1466:
[----:B------:R-:W2:Y:S01]  /*14890*/  LDL.LU R2, [R1+0x14] ;  /* 0x0000140001027983 */ /* 0x000ea20000300800 */
[----:B------:R-:W0:Y:S01]  /*148a0*/  LDC R4, c[0x0][0x448] ;  /* 0x00011200ff047b82 */ /* 0x000e220000000800 */
[----:B------:R-:W-:Y:S02]  /*148b0*/  ULDC.64 UR4, c[0x0][0x2d8] ;  /* 0x0000b60000047ab9 */ /* 0x000fe40000000a00 */
[----:B------:R-:W3:Y:S01]  /*148c0*/  LDL.LU.64 R20, [R1+0x8] ;  /* 0x0000080001147983 */ /* 0x000ee20000300a00 */
[----:B------:R-:W-:Y:S01]  /*148d0*/  IMAD R0, R32, UR4, RZ ;  /* 0x0000000420007c24 */ /* 0x000fe2000f8e02ff */
[----:B------:R-:W-:Y:S02]  /*148e0*/  LOP3.LUT P5, RZ, R26, 0x20, RZ, 0xc0, !PT ;  /* 0x000000201aff7812 */ /* 0x000fe400078ac0ff */
[----:B------:R4:W5:Y:S01]  /*148f0*/  LDL R8, [R1+0x4] ;  /* 0x0000040001087983 */ /* 0x0009620000100800 */
[----:B------:R-:W-:Y:S01]  /*14900*/  IMAD R5, R18, UR5, R0 ;  /* 0x0000000512057c24 */ /* 0x000fe2000f8e0200 */
[----:B------:R-:W-:-:S02]  /*14910*/  SHF.R.S32.HI R0, RZ, 0x1f, R19 ;  /* 0x0000001fff007819 */ /* 0x000fc40000011413 */
[----:B-1----:R-:W-:Y:S02]  /*14920*/  SEL R7, R19, RZ, !P5 ;  /* 0x000000ff13077207 */ /* 0x002fe40006800000 */
[----:B------:R-:W-:Y:S02]  /*14930*/  SEL R0, R0, RZ, !P5 ;  /* 0x000000ff00007207 */ /* 0x000fe40006800000 */
[----:B0-----:R-:W-:-:S13]  /*14940*/  ISETP.NE.AND P6, PT, R4, 0x1, PT ;  /* 0x000000010400780c */ /* 0x001fda0003fc5270 */
[----:B------:R-:W0:Y:S01]  /*14950*/  @P6 LDC R4, c[0x0][0x44c] ;  /* 0x00011300ff046b82 */ /* 0x000e220000000800 */
[----:B--2---:R-:W-:Y:S02]  /*14960*/  IMAD.MOV.U32 R3, RZ, RZ, R2 ;  /* 0x000000ffff037224 */ /* 0x004fe400078e0002 */
[----:B---3--:R-:W-:Y:S01]  /*14970*/  IMAD.MOV.U32 R2, RZ, RZ, R20 ;  /* 0x000000ffff027224 */ /* 0x008fe200078e0014 */
[----:B------:R-:W1:Y:S03]  /*14980*/  S2R R21, SR_TID.X ;  /* 0x0000000000157919 */ /* 0x000e660000002100 */
[----:B------:R-:W-:Y:S01]  /*14990*/  IMAD.WIDE.U32 R2, R18, UR4, R2 ;  /* 0x0000000412027c25 */ /* 0x000fe2000f8e0002 */
[----:B------:R-:W2:Y:S01]  /*149a0*/  S2R R20, SR_TID.X ;  /* 0x0000000000147919 */ /* 0x000ea20000002100 */
[----:B------:R-:W-:Y:S02]  /*149b0*/  ULDC.64 UR4, c[0x0][0x2e0] ;  /* 0x0000b80000047ab9 */ /* 0x000fe40000000a00 */
[----:B------:R-:W-:-:S02]  /*149c0*/  IMAD R0, R0, UR4, RZ ;  /* 0x0000000400007c24 */ /* 0x000fc4000f8e02ff */
[----:B------:R-:W-:Y:S02]  /*149d0*/  IMAD.IADD R3, R3, 0x1, R5 ;  /* 0x0000000103037824 */ /* 0x000fe400078e0205 */
[C---:B------:R-:W-:Y:S02]  /*149e0*/  IMAD R5, R7.reuse, UR5, R0 ;  /* 0x0000000507057c24 */ /* 0x040fe4000f8e0200 */
[----:B------:R-:W3:Y:S01]  /*149f0*/  @P6 LDC R0, c[0x0][0x450] ;  /* 0x00011400ff006b82 */ /* 0x000ee20000000800 */
[----:B------:R-:W-:Y:S01]  /*14a00*/  IMAD.WIDE.U32 R2, R7, UR4, R2 ;  /* 0x0000000407027c25 */ /* 0x000fe2000f8e0002 */
[----:B------:R-:W-:-:S03]  /*14a10*/  ULDC.64 UR4, c[0x0][0x2d0] ;  /* 0x0000b40000047ab9 */ /* 0x000fc60000000a00 */
[----:B------:R-:W-:Y:S02]  /*14a20*/  IMAD.IADD R3, R3, 0x1, R5 ;  /* 0x0000000103037824 */ /* 0x000fe400078e0205 */
[----:B-1----:R-:W-:Y:S01]  /*14a30*/  IMAD.SHL.U32 R21, R21, 0x10, RZ ;  /* 0x0000001015157824 */ /* 0x002fe200078e00ff */
[----:B--2---:R-:W-:-:S04]  /*14a40*/  LOP3.LUT R20, R20, 0x7f, RZ, 0xc0, !PT ;  /* 0x0000007f14147812 */ /* 0x004fc800078ec0ff */
[----:B------:R-:W-:Y:S02]  /*14a50*/  LOP3.LUT R21, R21, 0x70, RZ, 0xc0, !PT ;  /* 0x0000007015157812 */ /* 0x000fe400078ec0ff */
[----:B------:R-:W-:-:S04]  /*14a60*/  SHF.R.U32.HI R20, RZ, 0x3, R20 ;  /* 0x00000003ff147819 */ /* 0x000fc80000011614 */
[----:B------:R-:W-:-:S05]  /*14a70*/  LOP3.LUT R20, R20, R21, RZ, 0xfc, !PT ;  /* 0x0000001514147212 */ /* 0x000fca00078efcff */
[----:B------:R-:W-:-:S04]  /*14a80*/  IMAD.IADD R6, R20, 0x1, R27 ;  /* 0x0000000114067824 */ /* 0x000fc800078e021b */
[----:B0-----:R-:W-:-:S04]  /*14a90*/  @P6 IMAD.HI.U32 R5, R6, R4, RZ ;  /* 0x0000000406056227 */ /* 0x001fc800078e00ff */
[----:B------:R-:W-:Y:S01]  /*14aa0*/  IMAD.MOV.U32 R4, RZ, RZ, R6 ;  /* 0x000000ffff047224 */ /* 0x000fe200078e0006 */
[----:B---3--:R-:W-:Y:S02]  /*14ab0*/  @P6 SHF.R.U32.HI R4, RZ, R0, R5 ;  /* 0x00000000ff046219 */ /* 0x008fe40000011605 */
[----:B------:R-:W0:Y:S03]  /*14ac0*/  LDC R5, c[0x0][0x448] ;  /* 0x00011200ff057b82 */ /* 0x000e260000000800 */
[----:B------:R-:W-:Y:S01]  /*14ad0*/  IMAD.MOV R0, RZ, RZ, -R4 ;  /* 0x000000ffff007224 */ /* 0x000fe200078e0a04 */
[----:B------:R-:W1:Y:S01]  /*14ae0*/  S2R R20, SR_TID.X ;  /* 0x0000000000147919 */ /* 0x000e620000002100 */
[----:B------:R-:W-:-:S04]  /*14af0*/  IMAD.WIDE.U32 R2, R4, UR4, R2 ;  /* 0x0000000404027c25 */ /* 0x000fc8000f8e0002 */
[----:B0-----:R-:W-:Y:S01]  /*14b00*/  IMAD R0, R5, R0, R6 ;  /* 0x0000000005007224 */ /* 0x001fe200078e0206 */
[----:B------:R-:W-:-:S05]  /*14b10*/  SHF.R.S32.HI R6, RZ, 0x1f, R4 ;  /* 0x0000001fff067819 */ /* 0x000fca0000011404 */
[----:B------:R-:W-:-:S04]  /*14b20*/  IMAD R6, R6, UR4, RZ ;  /* 0x0000000406067c24 */ /* 0x000fc8000f8e02ff */
        /* <DEDUP_REMOVED lines=8> */
[C---:B------:R-:W-:Y:S01]  /*14bb0*/  LEA R0, P0, R2.reuse, UR4, 0x1 ;  /* 0x0000000402007c11 */ /* 0x040fe2000f8008ff */
[----:B------:R-:W-:Y:S01]  /*14bc0*/  IMAD.IADD R3, R3, 0x1, R4 ;  /* 0x0000000103037824 */ /* 0x000fe200078e0204 */
[----:B------:R-:W-:Y:S02]  /*14bd0*/  ULDC UR4, c[0x0][0x2b8] ;  /* 0x0000ae0000047ab9 */ /* 0x000fe40000000800 */
[----:B------:R-:W-:Y:S02]  /*14be0*/  ISETP.GE.AND P1, PT, R29, UR4, PT ;  /* 0x000000041d007c0c */ /* 0x000fe4000bf26270 */
[----:B------:R-:W-:Y:S02]  /*14bf0*/  LEA.HI.X R4, R2, UR5, R3, 0x1, P0 ;  /* 0x0000000502047c11 */ /* 0x000fe400080f0c03 */
[----:B------:R-:W-:Y:S01]  /*14c00*/  ISETP.GE.AND P0, PT, R30, UR4, PT ;  /* 0x000000041e007c0c */ /* 0x000fe2000bf06270 */
[----:B------:R-:W-:Y:S01]  /*14c10*/  UMOV UR4, 0xffffffff ;  /* 0xffffffff00047882 */ /* 0x000fe20000000000 */
[----:B-1----:R-:W-:-:S04]  /*14c20*/  LOP3.LUT R20, R20, 0x7f, RZ, 0xc0, !PT ;  /* 0x0000007f14147812 */ /* 0x002fc800078ec0ff */
[----:B------:R-:W-:Y:S01]  /*14c30*/  SHF.R.U32.HI R9, RZ, 0x3, R20 ;  /* 0x00000003ff097819 */ /* 0x000fe20000011614 */
[----:B----4-:R-:W-:Y:S06]  /*14c40*/  BRA.DIV UR4, `(.L_x_1468) ;  /* 0x0000003e04c07947 */ /* 0x010fec000b800000 */
[----:B------:R-:W0:Y:S01]  /*14c50*/  SHFL.IDX PT, R14, R0, RZ, 0x181f ;  /* 0x00181fff000e7589 */ /* 0x000e2200000e0000 */
[----:B------:R-:W-:Y:S02]  /*14c60*/  IMAD R31, R31, R5, RZ ;  /* 0x000000051f1f7224 */ /* 0x000fe400078e02ff */
[----:B------:R-:W-:Y:S01]  /*14c70*/  IMAD.IADD R27, R9, 0x1, R27 ;  /* 0x00000001091b7824 */ /* 0x000fe200078e021b */
[----:B------:R-:W1:Y:S03]  /*14c80*/  SHFL.IDX PT, R2, R4, RZ, 0x181f ;  /* 0x00181fff04027589 */ /* 0x000e6600000e0000 */
[C---:B------:R-:W-:Y:S01]  /*14c90*/  VIADD R6, R27.reuse, 0x10 ;  /* 0x000000101b067836 */ /* 0x040fe20000000000 */
[----:B------:R-:W-:-:S13]  /*14ca0*/  ISETP.GE.AND P2, PT, R27, R31, PT ;  /* 0x0000001f1b00720c */ /* 0x000fda0003f46270 */
[----:B0-----:R-:W-:-:S05]  /*14cb0*/  @!P2 LEA R14, P3, R30, R14, 0x1 ;  /* 0x0000000e1e0ea211 */ /* 0x001fca00078608ff */
[----:B-1----:R-:W-:Y:S02]  /*14cc0*/  @!P2 IMAD.X R3, RZ, RZ, R2, P3 ;  /* 0x000000ffff03a224 */ /* 0x002fe400018e0602 */
[----:B------:R-:W-:Y:S02]  /*14cd0*/  @!P2 IMAD.MOV.U32 R2, RZ, RZ, R14 ;  /* 0x000000ffff02a224 */ /* 0x000fe400078e000e */
[----:B------:R-:W0:Y:S04]  /*14ce0*/  SHFL.IDX PT, R14, R0, 0x1, 0x181f ;  /* 0x00381f00000e7f89 */ /* 0x000e2800000e0000 */
[----:B-----5:R-:W-:Y:S04]  /*14cf0*/  @!P2 LDGSTS.E.BYPASS.LTC128B.128 [R8+0x10400], desc[UR54][R2.64], !P0 ;  /* 0x104000000208afae */ /* 0x020fe8000c101d76 */
[----:B------:R1:W-:Y:S01]  /*14d00*/  @!P2 LDGSTS.E.BYPASS.LTC128B.128 [R8+0x14400], desc[UR54][R2.64+0x80], !P1 ;  /* 0x144000800208afae */ /* 0x0003e2000c901d76 */
[----:B------:R-:W-:Y:S01]  /*14d10*/  ISETP.GE.AND P2, PT, R6, R31, PT ;  /* 0x0000001f0600720c */ /* 0x000fe20003f46270 */
[----:B------:R-:W-:-:S02]  /*14d20*/  VIADD R6, R27, 0x20 ;  /* 0x000000201b067836 */ /* 0x000fc40000000000 */
[----:B-1----:R-:W1:Y:S10]  /*14d30*/  SHFL.IDX PT, R2, R4, 0x1, 0x181f ;  /* 0x00381f0004027f89 */ /* 0x002e7400000e0000 */
[----:B0-----:R-:W-:-:S05]  /*14d40*/  @!P2 LEA R14, P3, R30, R14, 0x1 ;  /* 0x0000000e1e0ea211 */ /* 0x001fca00078608ff */
[----:B-1----:R-:W-:Y:S02]  /*14d50*/  @!P2 IMAD.X R5, RZ, RZ, R2, P3 ;  /* 0x000000ffff05a224 */ /* 0x002fe400018e0602 */
[----:B------:R-:W-:Y:S02]  /*14d60*/  @!P2 IMAD.MOV.U32 R2, RZ, RZ, R14 ;  /* 0x000000ffff02a224 */ /* 0x000fe400078e000e */
[----:B------:R-:W-:Y:S01]  /*14d70*/  @!P2 IMAD.MOV.U32 R3, RZ, RZ, R5 ;  /* 0x000000ffff03a224 */ /* 0x000fe200078e0005 */
[----:B------:R-:W0:Y:S04]  /*14d80*/  SHFL.IDX PT, R14, R0, 0x2, 0x181f ;  /* 0x00581f00000e7f89 */ /* 0x000e2800000e0000 */
[----:B------:R-:W-:Y:S04]  /*14d90*/  @!P2 LDGSTS.E.BYPASS.LTC128B.128 [R8+0x10c00], desc[UR54][R2.64], !P0 ;  /* 0x10c000000208afae */ /* 0x000fe8000c101d76 */
        /* <DEDUP_REMOVED lines=47> */
[----:B------:R-:W-:Y:S01]  /*15090*/  @!P2 IMAD.MOV.U32 R3, RZ, RZ, R5 ;  /* 0x000000ffff03a224 */ /* 0x000fe200078e0005 */
[----:B------:R1:W2:Y:S04]  /*150a0*/  SHFL.IDX PT, R14, R0, 0x7, 0x181f ;  /* 0x00f81f00000e7f89 */ /* 0x0002a800000e0000 */
[----:B------:R1:W-:Y:S04]  /*150b0*/  @!P2 LDGSTS.E.BYPASS.LTC128B.128 [R8+0x13400], desc[UR54][R2.64], !P0 ;  /* 0x134000000208afae */ /* 0x0003e8000c101d76 */
[----:B0-----:R1:W-:Y:S02]  /*150c0*/  @!P2 LDGSTS.E.BYPASS.LTC128B.128 [R8+0x17400], desc[UR54][R2.64+0x80], !P1 ;  /* 0x174000800208afae */ /* 0x0013e4000c901d76 */
.L_x_1563:
        /* <DEDUP_REMOVED lines=11> */
.L_x_1470:
[----:B------:R-:W-:Y:S05]  /*15180*/  BSYNC B0 ;  /* 0x0000000000007941 */ /* 0x000fea0003800000 */
.L_x_1469:
[----:B------:R-:W-:Y:S01]  /*15190*/  NOP ;  /* 0x0000000000007918 */ /* 0x000fe20000000000 */
[----:B------:R-:W-:-:S13]  /*151a0*/  PLOP3.LUT P0, PT, PT, PT, PT, 0x80, 0x0 ;  /* 0x000000000000781c */ /* 0x000fda0003f0f070 */
.L_x_1471:
        /* <DEDUP_REMOVED lines=10> */
[----:B------:R-:W-:-:S05]  /*15250*/  LOP3.LUT R0, R0, 0xfffffffe, RZ, 0xc0, !PT ;  /* 0xfffffffe00007812 */ /* 0x000fca00078ec0ff */
[----:B------:R-:W-:-:S05]  /*15260*/  IMAD.IADD R0, R2, 0x1, -R0 ;  /* 0x0000000102007824 */ /* 0x000fca00078e0a00 */
[----:B------:R-:W-:Y:S01]  /*15270*/  SHF.L.U32 R3, R0, 0x1f, RZ ;  /* 0x0000001f00037819 */ /* 0x000fe200000006ff */
[----:B------:R-:W-:Y:S01]  /*15280*/  NOP ;  /* 0x0000000000007918 */ /* 0x000fe20000000000 */
[----:B0-----:R-:W3:Y:S01]  /*15290*/  LDL.LU R2, [R1+0x10] ;  /* 0x0000100001027983 */ /* 0x001ee20000300800 */
[----:B------:R0:W-:Y:S01]  /*152a0*/  SYNCS.ARRIVE.TRANS64.A1T0 RZ, [R22+URZ+0x28800], RZ ;  /* 0x028800ff16ff79a7 */ /* 0x0001e2000810003f */
[----:B------:R-:W-:Y:S01]  /*152b0*/  BSSY B0, `(.L_x_1472) ;  /* 0x0000005000007945 */ /* 0x000fe20003800000 */
[----:B------:R-:W1:Y:S01]  /*152c0*/  SYNCS.PHASECHK.TRANS64.TRYWAIT P1, [R22+URZ+0x28820], R3 ;  /* 0x02882003160075a7 */ /* 0x000e62000802017f */
[----:B---3--:R-:W-:-:S05]  /*152d0*/  VIADD R6, R2, 0xfffffffe ;  /* 0xfffffffe02067836 */ /* 0x008fca0000000000 */
[----:B------:R-:W-:Y:S01]  /*152e0*/  ISETP.GE.AND P0, PT, R6, R36, PT ;  /* 0x000000240600720c */ /* 0x000fe20003f06270 */
[----:B01----:R-:W-:-:S12]  /*152f0*/  @!P1 BRA `(.L_x_1473) ;  /* 0x0000004000949947 */ /* 0x003fd80003800000 */
.L_x_1564:
[----:B------:R-:W-:Y:S05]  /*15300*/  BSYNC B0 ;  /* 0x0000000000007941 */ /* 0x000fea0003800000 */
.L_x_1472:
[----:B------:R-:W-:Y:S04]  /*15310*/  BSSY B0, `(.L_x_1474) ;  /* 0x000010d000007945 */ /* 0x000fe80003800000 */
[----:B------:R-:W-:Y:S05]  /*15320*/  @!P0 BRA `(.L_x_1475) ;  /* 0x00000010002c8947 */ /* 0x000fea0003800000 */
[----:B------:R-:W-:Y:S01]  /*15330*/  ULDC UR4, c[0x0][0x2f4] ;  /* 0x0000bd0000047ab9 */ /* 0x000fe20000000800 */
[----:B------:R-:W-:Y:S01]  /*15340*/  IMAD.MOV.U32 R10, RZ, RZ, R24 ;  /* 0x000000ffff0a7224 */ /* 0x000fe200078e0018 */
[----:B------:R-:W-:Y:S01]  /*15350*/  ISETP.GE.AND P2, PT, R30, UR4, PT ;  /* 0x000000041e007c0c */ /* 0x000fe2000bf46270 */
[----:B------:R-:W-:Y:S01]  /*15360*/  IMAD.MOV.U32 R20, RZ, RZ, R28 ;  /* 0x000000ffff147224 */ /* 0x000fe200078e001c */
[----:B------:R-:W-:Y:S01]  /*15370*/  ISETP.GE.AND P1, PT, R29, UR4, PT ;  /* 0x000000041d007c0c */ /* 0x000fe2000bf26270 */
[----:B------:R-:W-:-:S12]  /*15380*/  IMAD.MOV.U32 R31, RZ, RZ, R25 ;  /* 0x000000ffff1f7224 */ /* 0x000fd800078e0019 */
.L_x_1488:
[----:B------:R-:W3:Y:S01]  /*15390*/  LDL R4, [R1] ;  /* 0x0000000001047983 */ /* 0x000ee20000100800 */
[----:B0-----:R-:W0:Y:S01]  /*153a0*/  LDC R3, c[0x0][0x430] ;  /* 0x00010c00ff037b82 */ /* 0x001e220000000800 */
[----:B------:R-:W1:Y:S01]  /*153b0*/  S2R R2, SR_TID.X ;  /* 0x0000000000027919 */ /* 0x000e620000002100 */
[----:B0-----:R-:W-:Y:S02]  /*153c0*/  ISETP.NE.AND P0, PT, R3, 0x1, PT ;  /* 0x000000010300780c */ /* 0x001fe40003f05270 */
[C---:B-1----:R-:W-:Y:S01]  /*153d0*/  LOP3.LUT R0, R2.reuse, 0x7f, RZ, 0xc0, !PT ;  /* 0x0000007f02007812 */ /* 0x042fe200078ec0ff */
[----:B------:R-:W-:-:S10]  /*153e0*/  IMAD.SHL.U32 R5, R2, 0x10, RZ ;  /* 0x0000001002057824 */ /* 0x000fd400078e00ff */
[----:B------:R-:W0:Y:S08]  /*153f0*/  @P0 LDC R3, c[0x0][0x438] ;  /* 0x00010e00ff030b82 */ /* 0x000e300000000800 */
[----:B------:R-:W1:Y:S01]  /*15400*/  @P0 LDC R2, c[0x0][0x434] ;  /* 0x00010d00ff020b82 */ /* 0x000e620000000800 */
[----:B------:R-:W-:Y:S02]  /*15410*/  SHF.R.U32.HI R0, RZ, 0x3, R0 ;  /* 0x00000003ff007819 */ /* 0x000fe40000011600 */
[----:B------:R-:W-:-:S03]  /*15420*/  LOP3.LUT R5, R5, 0x70, RZ, 0xc0, !PT ;  /* 0x0000007005057812 */ /* 0x000fc600078ec0ff */
[----:B------:R-:W-:-:S05]  /*15430*/  IMAD R0, R6, 0x80, R0 ;  /* 0x0000008006007824 */ /* 0x000fca00078e0200 */
[----:B------:R-:W-:Y:S01]  /*15440*/  IADD3 R7, R5, R0, R37 ;  /* 0x0000000005077210 */ /* 0x000fe20007ffe025 */
[----:B------:R-:W-:Y:S05]  /*15450*/  YIELD ;  /* 0x0000000000007946 */ /* 0x000fea0003800000 */
[----:B------:R-:W-:Y:S01]  /*15460*/  IMAD.MOV.U32 R8, RZ, RZ, R7 ;  /* 0x000000ffff087224 */ /* 0x000fe200078e0007 */
[----:B------:R-:W-:Y:S01]  /*15470*/  ULDC.64 UR4, c[0x0][0x428] ;  /* 0x00010a0000047ab9 */ /* 0x000fe20000000a00 */
[----:B-1----:R-:W-:-:S05]  /*15480*/  @P0 IMAD.HI.U32 R0, R7, R2, RZ ;  /* 0x0000000207000227 */ /* 0x002fca00078e00ff */
[----:B0-----:R-:W-:-:S04]  /*15490*/  @P0 SHF.R.U32.HI R8, RZ, R3, R0 ;  /* 0x00000003ff080219 */ /* 0x001fc80000011600 */
[--C-:B------:R-:W-:Y:S01]  /*154a0*/  SHF.R.S32.HI R3, RZ, 0x1f, R8.reuse ;  /* 0x0000001fff037819 */ /* 0x100fe20000011408 */
[----:B------:R-:W-:-:S04]  /*154b0*/  IMAD.MOV.U32 R2, RZ, RZ, R8 ;  /* 0x000000ffff027224 */ /* 0x000fc800078e0008 */
[----:B------:R-:W-:-:S04]  /*154c0*/  IMAD.WIDE.U32 R2, R33, UR4, R2 ;  /* 0x0000000421027c25 */ /* 0x000fc8000f8e0002 */
[----:B---3--:R-:W-:-:S04]  /*154d0*/  IMAD R0, R4, UR4, RZ ;  /* 0x0000000404007c24 */ /* 0x008fc8000f8e02ff */
[----:B------:R-:W-:Y:S01]  /*154e0*/  IMAD R5, R33, UR5, R0 ;  /* 0x0000000521057c24 */ /* 0x000fe2000f8e0200 */
[----:B------:R-:W-:Y:S02]  /*154f0*/  ULDC.64 UR4, c[0x0][0x418] ;  /* 0x0001060000047ab9 */ /* 0x000fe40000000a00 */
[----:B------:R-:W-:Y:S01]  /*15500*/  LEA R4, P0, R2, UR4, 0x2 ;  /* 0x0000000402047c11 */ /* 0x000fe2000f8010ff */
[----:B------:R-:W-:Y:S01]  /*15510*/  IMAD.IADD R3, R5, 0x1, R3 ;  /* 0x0000000105037824 */ /* 0x000fe200078e0203 */
[----:B------:R-:W-:-:S04]  /*15520*/  ULDC UR4, c[0x0][0x430] ;  /* 0x00010c0000047ab9 */ /* 0x000fc80000000800 */
[----:B------:R-:W-:-:S05]  /*15530*/  LEA.HI.X R5, R2, UR5, R3, 0x2, P0 ;  /* 0x0000000502057c11 */ /* 0x000fca00080f1403 */
[----:B------:R0:W3:Y:S01]  /*15540*/  LDG.E R0, desc[UR54][R4.64] ;  /* 0x0000003604007981 */ /* 0x0000e2000c1e1900 */
[----:B------:R-:W-:Y:S02]  /*15550*/  IMAD.U32 R9, RZ, RZ, UR36 ;  /* 0x00000024ff097e24 */ /* 0x000fe4000f8e00ff */
[----:B------:R-:W-:-:S03]  /*15560*/  VIADD R24, R10, 0x1 ;  /* 0x000000010a187836 */ /* 0x000fc60000000000 */
[----:B------:R-:W-:Y:S01]  /*15570*/  ISETP.NE.AND P3, PT, R9, 0x3, PT ;  /* 0x000000030900780c */ /* 0x000fe20003f65270 */
[----:B------:R-:W-:Y:S01]  /*15580*/  IMAD.MOV R2, RZ, RZ, -R8 ;  /* 0x000000ffff027224 */ /* 0x000fe200078e0a08 */
[----:B------:R-:W-:-:S03]  /*15590*/  ISETP.NE.AND P0, PT, R24, 0x2, PT ;  /* 0x000000021800780c */ /* 0x000fc60003f05270 */
[----:B0-----:R-:W-:Y:S01]  /*155a0*/  IMAD R4, R2, UR4, R7 ;  /* 0x0000000402047c24 */ /* 0x001fe2000f8e0207 */
[----:B------:R-:W-:Y:S01]  /*155b0*/  SEL R28, RZ, 0x1, P0 ;  /* 0x00000001ff1c7807 */ /* 0x000fe20000000000 */
[----:B------:R-:W-:Y:S01]  /*155c0*/  IMAD.MOV.U32 R25, RZ, RZ, R6 ;  /* 0x000000ffff197224 */ /* 0x000fe200078e0006 */
[----:B------:R-:W-:Y:S02]  /*155d0*/  SEL R24, R24, RZ, P0 ;  /* 0x000000ff18187207 */ /* 0x000fe40000000000 */
[----:B------:R-:W-:Y:S02]  /*155e0*/  LOP3.LUT R28, R20, R28, RZ, 0x3c, !PT ;  /* 0x0000001c141c7212 */ /* 0x000fe400078e3cff */
[----:B---3--:R-:W-:Y:S01]  /*155f0*/  SHF.R.S32.HI R27, RZ, 0x1f, R0 ;  /* 0x0000001fff1b7819 */ /* 0x008fe20000011400 */
[----:B------:R-:W-:Y:S06]  /*15600*/  @!P3 BRA `(.L_x_1476) ;  /* 0x000000000004b947 */ /* 0x000fec0003800000 */
[----:B------:R-:W-:Y:S01]  /*15610*/  BPT.TRAP 0x1 ;  /* 0x000000040000795c */ /* 0x000fe20000300000 */
.L_x_1476:
[----:B------:R-:W-:Y:S01]  /*15620*/  IMAD R6, R24, 0x8, R22 ;  /* 0x0000000818067824 */ /* 0x000fe200078e0216 */
[----:B------:R-:W-:Y:S01]  /*15630*/  SHF.L.U32 R3, R28, 0x1f, RZ ;  /* 0x0000001f1c037819 */ /* 0x000fe200000006ff */
[----:B------:R-:W-:Y:S03]  /*15640*/  BSSY B1, `(.L_x_1477) ;  /* 0x0000003000017945 */ /* 0x000fe60003800000 */
[----:B------:R-:W0:Y:S02]  /*15650*/  SYNCS.PHASECHK.TRANS64.TRYWAIT P0, [R6+URZ+0x28840], R3 ;  /* 0x02884003060075a7 */ /* 0x000e24000800017f */
[----:B0-----:R-:W-:Y:S05]  /*15660*/  @!P0 BRA `(.L_x_1478) ;  /* 0x0000003c00cc8947 */ /* 0x001fea0003800000 */
.L_x_1565:
[----:B------:R-:W-:Y:S05]  /*15670*/  BSYNC B1 ;  /* 0x0000000000017941 */ /* 0x000fea0003800000 */
.L_x_1477:
        /* <DEDUP_REMOVED lines=71> */
.L_x_1583:
        /* <DEDUP_REMOVED lines=9> */
.L_x_1480:
        /* <DEDUP_REMOVED lines=11> */
.L_x_1481:
[----:B------:R1:W-:Y:S01]  /*15c30*/  SYNCS.ARRIVE.TRANS64.A1T0 RZ, [R6+URZ+0x28830], RZ ;  /* 0x028830ff06ff79a7 */ /* 0x0003e2000810003f */
[----:B------:R-:W-:Y:S05]  /*15c40*/  @!P4 BRA `(.L_x_1482) ;  /* 0x000000000004c947 */ /* 0x000fea0003800000 */
[----:B------:R-:W-:Y:S01]  /*15c50*/  BPT.TRAP 0x1 ;  /* 0x000000040000795c */ /* 0x000fe20000300000 */
.L_x_1482:
[----:B------:R-:W-:Y:S01]  /*15c60*/  SHF.L.U32 R2, R20, 0x1f, RZ ;  /* 0x0000001f14027819 */ /* 0x000fe200000006ff */
[----:B-1----:R-:W-:Y:S01]  /*15c70*/  IMAD R6, R10, 0x8, R22 ;  /* 0x000000080a067824 */ /* 0x002fe200078e0216 */
[----:B------:R-:W-:Y:S03]  /*15c80*/  BSSY B1, `(.L_x_1483) ;  /* 0x0000003000017945 */ /* 0x000fe60003800000 */
[----:B------:R-:W1:Y:S02]  /*15c90*/  SYNCS.PHASECHK.TRANS64.TRYWAIT P0, [R6+URZ+0x28860], R2 ;  /* 0x02886002060075a7 */ /* 0x000e64000800017f */
[----:B-1----:R-:W-:Y:S05]  /*15ca0*/  @!P0 BRA `(.L_x_1484) ;  /* 0x00000040009c8947 */ /* 0x002fea0003800000 */
.L_x_1584:
[----:B------:R-:W-:Y:S05]  /*15cb0*/  BSYNC B1 ;  /* 0x0000000000017941 */ /* 0x000fea0003800000 */
.L_x_1483:
[----:B------:R-:W3:Y:S01]  /*15cc0*/  S2R R3, SR_TID.X ;  /* 0x0000000000037919 */ /* 0x000ee20000002100 */
[----:B------:R-:W-:Y:S01]  /*15cd0*/  UMOV UR4, 0xffffffff ;  /* 0xffffffff00047882 */ /* 0x000fe20000000000 */
[----:B------:R-:W-:Y:S02]  /*15ce0*/  IMAD R8, R31, -0x80, R35 ;  /* 0xffffff801f087824 */ /* 0x000fe400078e0223 */
[----:B0-----:R-:W-:Y:S01]  /*15cf0*/  IMAD R7, R10, 0x4000, R34 ;  /* 0x000040000a077824 */ /* 0x001fe200078e0222 */
[----:B---3--:R-:W-:-:S04]  /*15d00*/  LOP3.LUT R3, R3, 0x7f, RZ, 0xc0, !PT ;  /* 0x0000007f03037812 */ /* 0x008fc800078ec0ff */
[----:B------:R-:W-:-:S05]  /*15d10*/  SHF.R.U32.HI R3, RZ, 0x3, R3 ;  /* 0x00000003ff037819 */ /* 0x000fca0000011603 */
[----:B------:R-:W-:Y:S01]  /*15d20*/  IMAD.IADD R8, R8, 0x1, -R3 ;  /* 0x0000000108087824 */ /* 0x000fe200078e0a03 */
[----:B------:R-:W-:Y:S06]  /*15d30*/  BRA.DIV UR4, `(.L_x_1485) ;  /* 0x00000042048c7947 */ /* 0x000fec000b800000 */
[----:B-1----:R-:W0:Y:S01]  /*15d40*/  SHFL.IDX PT, R2, R17, RZ, 0x181f ;  /* 0x00181fff11027589 */ /* 0x002e2200000e0000 */
[----:B------:R-:W-:-:S03]  /*15d50*/  IMAD R7, R7, 0x2, R22 ;  /* 0x0000000207077824 */ /* 0x000fc600078e0216 */
[----:B------:R-:W1:Y:S04]  /*15d60*/  SHFL.IDX PT, R3, R23, RZ, 0x181f ;  /* 0x00181fff17037589 */ /* 0x000e6800000e0000 */
[----:B--2---:R-:W-:Y:S01]  /*15d70*/  SHFL.IDX PT, R14, R17, 0x7, 0x181f ;  /* 0x00f81f00110e7f89 */ /* 0x004fe200000e0000 */
        /* <DEDUP_REMOVED lines=55> */
.L_x_1602:
        /* <DEDUP_REMOVED lines=29> */
.L_x_1486:
        /* <DEDUP_REMOVED lines=11> */
.L_x_1487:
[C---:B------:R-:W-:Y:S01]  /*16370*/  ISETP.GT.AND P0, PT, R25.reuse, R36, PT ;  /* 0x000000241900720c */ /* 0x040fe20003f04270 */
[----:B------:R0:W-:Y:S01]  /*16380*/  SYNCS.ARRIVE.TRANS64.A1T0 RZ, [R6+URZ+0x28850], RZ ;  /* 0x028850ff06ff79a7 */ /* 0x0001e2000810003f */
[----:B------:R-:W-:Y:S02]  /*16390*/  IMAD.MOV.U32 R10, RZ, RZ, R24 ;  /* 0x000000ffff0a7224 */ /* 0x000fe400078e0018 */
[----:B------:R-:W-:Y:S02]  /*163a0*/  IMAD.MOV.U32 R20, RZ, RZ, R28 ;  /* 0x000000ffff147224 */ /* 0x000fe400078e001c */
[----:B------:R-:W-:Y:S02]  /*163b0*/  IMAD.MOV.U32 R31, RZ, RZ, R25 ;  /* 0x000000ffff1f7224 */ /* 0x000fe400078e0019 */
[----:B0-----:R-:W-:-:S05]  /*163c0*/  VIADD R6, R25, 0xffffffff ;  /* 0xffffffff19067836 */ /* 0x001fca0000000000 */
[----:B------:R-:W-:Y:S05]  /*163d0*/  @P0 BRA `(.L_x_1488) ;  /* 0xffffffec00ec0947 */ /* 0x000fea000383ffff */
.L_x_1475:
[----:B------:R-:W-:Y:S05]  /*163e0*/  BSYNC B0 ;  /* 0x0000000000007941 */ /* 0x000fea0003800000 */
.L_x_1474:
        /* <DEDUP_REMOVED lines=17> */
.L_x_1490:
[----:B------:R-:W-:Y:S05]  /*16500*/  BSYNC B0 ;  /* 0x0000000000007941 */ /* 0x000fea0003800000 */
.L_x_1489:
[----:B------:R-:W-:-:S05]  /*16510*/  IMAD.U32 R0, RZ, RZ, UR36 ;  /* 0x00000024ff007e24 */ /* 0x000fca000f8e00ff */
[----:B------:R-:W-:-:S13]  /*16520*/  ISETP.NE.AND P0, PT, R0, 0x3, PT ;  /* 0x000000030000780c */ /* 0x000fda0003f05270 */
[----:B------:R-:W-:Y:S05]  /*16530*/  @!P0 BRA `(.L_x_1491) ;  /* 0x0000000000048947 */ /* 0x000fea0003800000 */
[----:B------:R-:W-:Y:S01]  /*16540*/  BPT.TRAP 0x1 ;  /* 0x000000040000795c */ /* 0x000fe20000300000 */
.L_x_1491:
[----:B------:R-:W-:Y:S01]  /*16550*/  IMAD R0, R24, 0x8, R22 ;  /* 0x0000000818007824 */ /* 0x000fe200078e0216 */
[----:B0-----:R-:W-:Y:S01]  /*16560*/  SHF.L.U32 R3, R28, 0x1f, RZ ;  /* 0x0000001f1c037819 */ /* 0x001fe200000006ff */
[----:B------:R-:W-:Y:S01]  /*16570*/  BSSY B0, `(.L_x_1492) ;  /* 0x0000004000007945 */ /* 0x000fe20003800000 */
[----:B------:R-:W-:Y:S02]  /*16580*/  IMAD R6, R25, -0x80, R35 ;  /* 0xffffff8019067824 */ /* 0x000fe400078e0223 */
[----:B------:R-:W0:Y:S02]  /*16590*/  SYNCS.PHASECHK.TRANS64.TRYWAIT P0, [R0+URZ+0x28860], R3 ;  /* 0x02886003000075a7 */ /* 0x000e24000800017f */
[----:B0-----:R-:W-:Y:S05]  /*165a0*/  @!P0 BRA `(.L_x_1493) ;  /* 0x0000004000f88947 */ /* 0x001fea0003800000 */
.L_x_1603:
[----:B------:R-:W-:Y:S05]  /*165b0*/  BSYNC B0 ;  /* 0x0000000000007941 */ /* 0x000fea0003800000 */
.L_x_1492:
        /* <DEDUP_REMOVED lines=20> */
[----:B------:R-:W1:Y:S02]  /*16700*/  SHFL.IDX PT, R14, R17, 0x2, 0x181f ;  /* 0x00581f00110e7f89 */ /* 0x000e6400000e0000 */
[----:B0-----:R-:W-:-:S05]  /*16710*/  IMAD.X R3, RZ, RZ, R3, P4 ;  /* 0x000000ffff037224 */ /* 0x001fca00020e0603 */
        /* <DEDUP_REMOVED lines=48> */
.L_x_1621:
        /* <DEDUP_REMOVED lines=11> */
.L_x_1495:
        /* <DEDUP_REMOVED lines=11> */
.L_x_1496:
[----:B------:R0:W-:Y:S01]  /*16b80*/  SYNCS.ARRIVE.TRANS64.A1T0 RZ, [R0+URZ+0x28850], RZ ;  /* 0x028850ff00ff79a7 */ /* 0x0001e2000810003f */
[----:B------:R-:W-:-:S05]  /*16b90*/  VIADD R24, R24, 0x1 ;  /* 0x0000000118187836 */ /* 0x000fca0000000000 */
[----:B------:R-:W-:-:S04]  /*16ba0*/  ISETP.NE.AND P0, PT, R24, 0x2, PT ;  /* 0x000000021800780c */ /* 0x000fc80003f05270 */
[----:B------:R-:W-:Y:S02]  /*16bb0*/  SEL R3, RZ, 0x1, P0 ;  /* 0x00000001ff037807 */ /* 0x000fe40000000000 */
[----:B------:R-:W-:Y:S02]  /*16bc0*/  SEL R24, R24, RZ, P0 ;  /* 0x000000ff18187207 */ /* 0x000fe40000000000 */
[----:B0-----:R-:W-:-:S07]  /*16bd0*/  LOP3.LUT R28, R28, R3, RZ, 0x3c, !PT ;  /* 0x000000031c1c7212 */ /* 0x001fce00078e3cff */
.L_x_1453:
[----:B------:R-:W-:Y:S05]  /*16be0*/  BSYNC B7 ;  /* 0x0000000000077941 */ /* 0x000fea0003800000 */
.L_x_1451:
[----:B------:R-:W-:-:S13]  /*16bf0*/  LOP3.LUT P0, RZ, R26, 0x40, RZ, 0xc0, !PT ;  /* 0x000000401aff7812 */ /* 0x000fda000780c0ff */
[----:B------:R-:W-:Y:S05]  /*16c00*/  @!P0 BRA `(.L_x_1497) ;  /* 0x0000000000248947 */ /* 0x000fea0003800000 */
[----:B------:R-:W-:Y:S05]  /*16c10*/  WARPSYNC.ALL ;  /* 0x0000000000007948 */ /* 0x000fea0003800000 */
[----:B------:R-:W1:Y:S08]  /*16c20*/  S2UR UR5, SR_CgaCtaId ;  /* 0x00000000000579c3 */ /* 0x000e700000008800 */
[----:B------:R-:W-:Y:S06]  /*16c30*/  BAR.SYNC.DEFER_BLOCKING 0x5, 0x180 ;  /* 0x0146000000007b1d */ /* 0x000fec0000010000 */
[----:B------:R-:W-:-:S02]  /*16c40*/  UMOV UR4, 0x400 ;  /* 0x0000040000047882 */ /* 0x000fc40000000000 */
[----:B-1----:R-:W-:-:S06]  /*16c50*/  ULEA UR4, UR5, UR4, 0x18 ;  /* 0x0000000405047291 */ /* 0x002fcc000f8ec03f */
[----:B------:R-:W-:-:S05]  /*16c60*/  IMAD.U32 R22, RZ, RZ, UR4 ;  /* 0x00000004ff167e24 */ /* 0x000fca000f8e00ff */
[----:B------:R3:W4:Y:S01]  /*16c70*/  LDS.128 R16, [R22+0x288d0] ;  /* 0x0288d00016107984 */ /* 0x0007220000000c00 */
[----:B------:R-:W-:Y:S06]  /*16c80*/  BAR.ARV 0x4, 0x180 ;  /* 0x0106000000007b1d */ /* 0x000fec0000002000 */
[----:B------:R-:W-:Y:S05]  /*16c90*/  BRA `(.L_x_1498) ;  /* 0x0000000800cc7947 */ /* 0x000fea0003800000 */
.L_x_1497:
        /* <DEDUP_REMOVED lines=36> */
.L_x_1631:
[----:B------:R-:W-:Y:S02]  /*16ee0*/  ULDC UR4, c[0x0][0xc38] ;  /* 0x00030e0000047ab9 */ /* 0x000fe40000000800 */
[----:B------:R-:W-:-:S04]  /*16ef0*/  IMAD.U32 R7, RZ, RZ, UR4 ;  /* 0x00000004ff077e24 */ /* 0x000fc8000f8e00ff */
[----:B--2---:R-:W-:-:S04]  /*16f00*/  IMAD R3, R14, R7, RZ ;  /* 0x000000070e037224 */ /* 0x004fc800078e02ff */
[----:B------:R-:W-:-:S05]  /*16f10*/  IMAD.IADD R8, R0, 0x1, R3 ;  /* 0x0000000100087824 */ /* 0x000fca00078e0203 */
[----:B------:R-:W-:-:S13]  /*16f20*/  ISETP.GT.AND P6, PT, R8, R5, PT ;  /* 0x000000050800720c */ /* 0x000fda0003fc4270 */
[----:B------:R-:W-:Y:S05]  /*16f30*/  @P6 BRA `(.L_x_1500) ;  /* 0x00000000009c6947 */ /* 0x000fea0003800000 */
.L_x_1505:
        /* <DEDUP_REMOVED lines=14> */
.L_x_1503:
[----:B------:R-:W-:Y:S05]  /*17020*/  BSYNC B0 ;  /* 0x0000000000007941 */ /* 0x000fea0003800000 */
.L_x_1502:
[----:B------:R-:W-:-:S03]  /*17030*/  UMOV UR4, 0xffffffff ;  /* 0xffffffff00047882 */ /* 0x000fc60000000000 */
[----:B------:R-:W-:Y:S05]  /*17040*/  BRA.DIV UR4, `(.L_x_1504) ;  /* 0x0000004a04047947 */ /* 0x000fea000b800000 */
[----:B-----5:R-:W3:Y:S02]  /*17050*/  SHFL.UP PT, R14, R4, 0x1, RZ ;  /* 0x04200000040e7989 */ /* 0x020ee400000e00ff */
[----:B---3--:R-:W-:-:S05]  /*17060*/  SEL R13, R14, RZ, P1 ;  /* 0x000000ff0e0d7207 */ /* 0x008fca0000800000 */
[----:B------:R-:W-:-:S05]  /*17070*/  IMAD.IADD R13, R4, 0x1, R13 ;  /* 0x00000001040d7824 */ /* 0x000fca00078e020d */
[----:B------:R-:W3:Y:S02]  /*17080*/  SHFL.UP PT, R14, R13, 0x2, RZ ;  /* 0x044000000d0e7989 */ /* 0x000ee400000e00ff */
[----:B---3--:R-:W-:-:S05]  /*17090*/  SEL R0, R14, RZ, P2 ;  /* 0x000000ff0e007207 */ /* 0x008fca0001000000 */
[----:B------:R-:W-:-:S05]  /*170a0*/  IMAD.IADD R0, R13, 0x1, R0 ;  /* 0x000000010d007824 */ /* 0x000fca00078e0200 */
        /* <DEDUP_REMOVED lines=10> */
.L_x_1639:
[----:B------:R-:W-:Y:S02]  /*17150*/  ULDC UR4, c[0x0][0xc38] ;  /* 0x00030e0000047ab9 */ /* 0x000fe40000000800 */
[----:B------:R-:W-:-:S04]  /*17160*/  IMAD.U32 R7, RZ, RZ, UR4 ;  /* 0x00000004ff077e24 */ /* 0x000fc8000f8e00ff */
[----:B--2---:R-:W-:-:S04]  /*17170*/  IMAD R3, R14, R7, RZ ;  /* 0x000000070e037224 */ /* 0x004fc800078e02ff */
[----:B------:R-:W-:-:S05]  /*17180*/  IMAD.IADD R8, R3, 0x1, R8 ;  /* 0x0000000103087824 */ /* 0x000fca00078e0208 */
[----:B------:R-:W-:-:S13]  /*17190*/  ISETP.GT.AND P6, PT, R8, R5, PT ;  /* 0x000000050800720c */ /* 0x000fda0003fc4270 */
[----:B------:R-:W-:Y:S05]  /*171a0*/  @!P6 BRA `(.L_x_1505) ;  /* 0xfffffffc0064e947 */ /* 0x000fea000383ffff */
.L_x_1500:
        /* <DEDUP_REMOVED lines=8> */
.L_x_1643:
[----:B------:R-:W-:Y:S01]  /*17230*/  ISETP.NE.AND P0, PT, R0, RZ, PT ;  /* 0x000000ff0000720c */ /* 0x000fe20003f05270 */
[----:B------:R-:W-:-:S12]  /*17240*/  IMAD.MOV.U32 R14, RZ, RZ, RZ ;  /* 0x000000ffff0e7224 */ /* 0x000fd800078e00ff */
[----:B------:R-:W-:Y:S05]  /*17250*/  @!P0 BRA `(.L_x_1507) ;  /* 0x0000000000108947 */ /* 0x000fea0003800000 */
[----:B------:R-:W-:Y:S01]  /*17260*/  UMOV UR4, 0xffffffff ;  /* 0xffffffff00047882 */ /* 0x000fe20000000000 */
[----:B------:R-:W-:Y:S02]  /*17270*/  VIADD R12, R8, 0xffffffff ;  /* 0xffffffff080c7836 */ /* 0x000fe40000000000 */
[----:B------:R-:W-:Y:S05]  /*17280*/  BRA.DIV UR4, `(.L_x_1508) ;  /* 0x0000004a04787947 */ /* 0x000fea000b800000 */
[----:B------:R4:W0:Y:S02]  /*17290*/  SHFL.IDX PT, R14, R6, R12, 0x1f ;  /* 0x00001f0c060e7589 */ /* 0x00082400000e0000 */
.L_x_1507:
[----:B------:R-:W5:Y:S01]  /*172a0*/  LDC.64 R2, c[0x0][0xc90] ;  /* 0x00032400ff027b82 */ /* 0x000f620000000a00 */
[----:B------:R-:W-:-:S04]  /*172b0*/  IMAD.IADD R19, R8, 0x1, R19 ;  /* 0x0000000108137824 */ /* 0x000fc800078e0213 */
[----:B-----5:R-:W-:-:S05]  /*172c0*/  IMAD.WIDE R2, R19, 0x4, R2 ;  /* 0x0000000413027825 */ /* 0x020fca00078e0202 */
[----:B-1--4-:R1:W3:Y:S01]  /*172d0*/  LDG.E R6, desc[UR54][R2.64] ;  /* 0x0000003602067981 */ /* 0x0122e2000c1e1900 */
[----:B0-----:R-:W-:-:S04]  /*172e0*/  IMAD R16, R14, R7, R16 ;  /* 0x000000070e107224 */ /* 0x001fc800078e0210 */
[----:B------:R-:W-:Y:S02]  /*172f0*/  IMAD.IADD R5, R5, 0x1, -R16 ;  /* 0x0000000105057824 */ /* 0x000fe400078e0a10 */
[----:B-1----:R-:W-:Y:S02]  /*17300*/  IMAD.MOV.U32 R2, RZ, RZ, RZ ;  /* 0x000000ffff027224 */ /* 0x002fe400078e00ff */
[----:B---3--:R-:W-:-:S05]  /*17310*/  IMAD R0, R4, R6, RZ ;  /* 0x0000000604007224 */ /* 0x008fca00078e02ff */
[----:B--2---:R-:W-:-:S04]  /*17320*/  IABS R8, R0 ;  /* 0x0000000000087213 */ /* 0x004fc80000000000 */
[----:B------:R-:W0:Y:S08]  /*17330*/  I2F.RP R9, R8 ;  /* 0x0000000800097306 */ /* 0x000e300000209400 */
[----:B0-----:R-:W0:Y:S02]  /*17340*/  MUFU.RCP R9, R9 ;  /* 0x0000000900097308 */ /* 0x001e240000001000 */
[----:B0-----:R-:W-:Y:S01]  /*17350*/  VIADD R10, R9, 0xffffffe ;  /* 0x0ffffffe090a7836 */ /* 0x001fe20000000000 */
[----:B------:R-:W-:-:S05]  /*17360*/  IABS R9, R0 ;  /* 0x0000000000097213 */ /* 0x000fca0000000000 */
[----:B------:R-:W0:Y:S01]  /*17370*/  F2I.FTZ.U32.TRUNC.NTZ R3, R10 ;  /* 0x0000000a00037305 */ /* 0x000e22000021f000 */
[----:B------:R-:W-:Y:S02]  /*17380*/  IMAD.MOV R9, RZ, RZ, -R9 ;  /* 0x000000ffff097224 */ /* 0x000fe400078e0a09 */
[----:B0-----:R-:W-:-:S04]  /*17390*/  IMAD.MOV R11, RZ, RZ, -R3 ;  /* 0x000000ffff0b7224 */ /* 0x001fc800078e0a03 */
[----:B------:R-:W-:-:S04]  /*173a0*/  IMAD R11, R11, R8, RZ ;  /* 0x000000080b0b7224 */ /* 0x000fc800078e02ff */
[----:B------:R-:W-:Y:S01]  /*173b0*/  IMAD.HI.U32 R2, R3, R11, R2 ;  /* 0x0000000b03027227 */ /* 0x000fe200078e0002 */
[----:B------:R-:W-:-:S05]  /*173c0*/  IABS R3, R5 ;  /* 0x0000000500037213 */ /* 0x000fca0000000000 */
        /* <DEDUP_REMOVED lines=12> */
[----:B------:R-:W-:Y:S02]  /*17490*/  IMAD R8, R6, R2, RZ ;  /* 0x0000000206087224 */ /* 0x000fe400078e02ff */
[----:B------:R-:W-:Y:S02]  /*174a0*/  IMAD.MOV R2, RZ, RZ, -R2 ;  /* 0x000000ffff027224 */ /* 0x000fe400078e0a02 */
[----:B------:R-:W-:Y:S02]  /*174b0*/  IMAD.MOV R3, RZ, RZ, -R8 ;  /* 0x000000ffff037224 */ /* 0x000fe400078e0a08 */
[----:B------:R-:W-:Y:S02]  /*174c0*/  IMAD R11, R0, R2, R5 ;  /* 0x00000002000b7224 */ /* 0x000fe400078e0205 */
[----:B------:R-:W-:Y:S01]  /*174d0*/  IMAD.MOV.U32 R2, RZ, RZ, RZ ;  /* 0x000000ffff027224 */ /* 0x000fe200078e00ff */
[----:B------:R-:W-:-:S04]  /*174e0*/  VIADDMNMX R6, R3, R7, R6, PT ;  /* 0x0000000703067246 */ /* 0x000fc80003800106 */
[----:B------:R-:W-:-:S04]  /*174f0*/  IABS R7, R6 ;  /* 0x0000000600077213 */ /* 0x000fc80000000000 */
[----:B------:R-:W0:Y:S08]  /*17500*/  I2F.RP R9, R7 ;  /* 0x0000000700097306 */ /* 0x000e300000209400 */
[----:B0-----:R-:W0:Y:S02]  /*17510*/  MUFU.RCP R9, R9 ;  /* 0x0000000900097308 */ /* 0x001e240000001000 */
[----:B0-----:R-:W-:-:S06]  /*17520*/  VIADD R3, R9, 0xffffffe ;  /* 0x0ffffffe09037836 */ /* 0x001fcc0000000000 */
[----:B------:R-:W0:Y:S02]  /*17530*/  F2I.FTZ.U32.TRUNC.NTZ R3, R3 ;  /* 0x0000000300037305 */ /* 0x000e24000021f000 */
[----:B0-----:R-:W-:-:S04]  /*17540*/  IMAD.MOV R0, RZ, RZ, -R3 ;  /* 0x000000ffff007224 */ /* 0x001fc800078e0a03 */
[----:B------:R-:W-:Y:S01]  /*17550*/  IMAD R5, R0, R7, RZ ;  /* 0x0000000700057224 */ /* 0x000fe200078e02ff */
[----:B------:R-:W-:-:S03]  /*17560*/  IABS R0, R6 ;  /* 0x0000000600007213 */ /* 0x000fc60000000000 */
[----:B------:R-:W-:Y:S01]  /*17570*/  IMAD.HI.U32 R2, R3, R5, R2 ;  /* 0x0000000503027227 */ /* 0x000fe200078e0002 */
[----:B------:R-:W-:-:S03]  /*17580*/  IABS R5, R11 ;  /* 0x0000000b00057213 */ /* 0x000fc60000000000 */
[----:B------:R-:W-:Y:S02]  /*17590*/  IMAD.MOV R0, RZ, RZ, -R0 ;  /* 0x000000ffff007224 */ /* 0x000fe400078e0a00 */
[----:B------:R-:W-:-:S04]  /*175a0*/  IMAD.HI.U32 R2, R2, R5, RZ ;  /* 0x0000000502027227 */ /* 0x000fc800078e00ff */
[----:B------:R-:W-:Y:S02]  /*175b0*/  IMAD R0, R2, R0, R5 ;  /* 0x0000000002007224 */ /* 0x000fe400078e0205 */
[----:B------:R-:W-:-:S03]  /*175c0*/  IMAD.IADD R3, R11, 0x1, R8 ;  /* 0x000000010b037824 */ /* 0x000fc600078e0208 */
        /* <DEDUP_REMOVED lines=9> */
[----:B------:R-:W-:Y:S01]  /*17660*/  @!P1 LOP3.LUT R2, RZ, R6, RZ, 0x33, !PT ;  /* 0x00000006ff029212 */ /* 0x000fe200078e33ff */
[----:B------:R-:W-:-:S03]  /*17670*/  IMAD.MOV R6, RZ, RZ, -R6 ;  /* 0x000000ffff067224 */ /* 0x000fc600078e0a06 */
[----:B------:R-:W-:Y:S01]  /*17680*/  LOP3.LUT R17, RZ, R2, RZ, 0x33, !PT ;  /* 0x00000002ff117212 */ /* 0x000fe200078e33ff */
[----:B------:R-:W-:-:S04]  /*17690*/  IMAD R18, R2, R6, R3 ;  /* 0x0000000602127224 */ /* 0x000fc800078e0203 */
[----:B------:R-:W-:Y:S01]  /*176a0*/  IMAD.IADD R17, R4, 0x1, R17 ;  /* 0x0000000104117824 */ /* 0x000fe200078e0211 */
[----:B------:R-:W-:Y:S06]  /*176b0*/  BRA `(.L_x_1509) ;  /* 0x00000000001c7947 */ /* 0x000fec0003800000 */
.L_x_1501:
[----:B------:R-:W-:Y:S01]  /*176c0*/  UMOV UR4, URZ ;  /* 0x0000003f00047c82 */ /* 0x000fe20008000000 */
[----:B------:R-:W-:Y:S01]  /*176d0*/  UMOV UR5, URZ ;  /* 0x0000003f00057c82 */ /* 0x000fe20008000000 */
[----:B------:R-:W-:Y:S01]  /*176e0*/  ULDC UR6, c[0x0][0xc3c] ;  /* 0x00030f0000067ab9 */ /* 0x000fe20000000800 */
[----:B------:R-:W-:Y:S02]  /*176f0*/  IMAD.MOV.U32 R16, RZ, RZ, R5 ;  /* 0x000000ffff107224 */ /* 0x000fe400078e0005 */
[----:B------:R-:W-:Y:S02]  /*17700*/  IMAD.U32 R17, RZ, RZ, UR4 ;  /* 0x00000004ff117e24 */ /* 0x000fe4000f8e00ff */
[----:B------:R-:W-:Y:S02]  /*17710*/  IMAD.U32 R18, RZ, RZ, UR5 ;  /* 0x00000005ff127e24 */ /* 0x000fe4000f8e00ff */
[----:B------:R-:W-:-:S07]  /*17720*/  IMAD.U32 R19, RZ, RZ, UR6 ;  /* 0x00000006ff137e24 */ /* 0x000fce000f8e00ff */
.L_x_1509:
[----:B------:R-:W2:Y:S01]  /*17730*/  S2R R0, SR_TID.X ;  /* 0x0000000000007919 */ /* 0x000ea20000002100 */
        /* <DEDUP_REMOVED lines=9> */
.L_x_1498:
[----:B------:R-:W-:Y:S02]  /*177d0*/  ULDC UR4, c[0x0][0xc3c] ;  /* 0x00030f0000047ab9 */ /* 0x000fe40000000800 */
[----:B----4-:R-:W-:-:S13]  /*177e0*/  ISETP.GE.AND P0, PT, R19, UR4, PT ;  /* 0x0000000413007c0c */ /* 0x010fda000bf06270 */
[----:B------:R-:W-:Y:S05]  /*177f0*/  @!P0 BRA `(.L_x_1510) ;  /* 0xffffffb4000c8947 */ /* 0x000fea000383ffff */
[----:B------:R-:W-:Y:S05]  /*17800*/  BSYNC B8 ;  /* 0x0000000000087941 */ /* 0x000fea0003800000 */
.L_x_1439:
[----:B-1----:R-:W4:Y:S01]  /*17810*/  LDL.LU R0, [R1+0x18] ;  /* 0x0000180001007983 */ /* 0x002f220000300800 */
[----:B------:R-:W-:Y:S01]  /*17820*/  BSSY B0, `(.L_x_1511) ;  /* 0x000000b000007945 */ /* 0x000fe20003800000 */
[----:B------:R-:W1:Y:S01]  /*17830*/  S2R R5, SR_CgaCtaId ;  /* 0x0000000000057919 */ /* 0x000e620000008800 */
[----:B----4-:R-:W-:-:S05]  /*17840*/  VIADD R0, R0, 0x1 ;  /* 0x0000000100007836 */ /* 0x010fca0000000000 */
        /* <DEDUP_REMOVED lines=8> */
.L_x_1646:
[----:B------:R-:W-:Y:S05]  /*178d0*/  BSYNC B0 ;  /* 0x0000000000007941 */ /* 0x000fea0003800000 */
.L_x_1511:
[----:B------:R-:W-:-:S03]  /*178e0*/  UMOV UR4, 0xffffffff ;  /* 0xffffffff00047882 */ /* 0x000fc60000000000 */
[----:B------:R-:W-:Y:S05]  /*178f0*/  BRA.DIV UR4, `(.L_x_1513) ;  /* 0x0000004604147947 */ /* 0x000fea000b800000 */
[----:B-1----:R-:W1:Y:S02]  /*17900*/  S2R R0, SR_TID.X ;  /* 0x0000000000007919 */ /* 0x002e640000002100 */
[----:B-1----:R-:W-:-:S04]  /*17910*/  SHF.R.U32.HI R0, RZ, 0x5, R0 ;  /* 0x00000005ff007819 */ /* 0x002fc80000011600 */
[----:B------:R-:W-:-:S05]  /*17920*/  LOP3.LUT R0, R0, 0x3, RZ, 0xc0, !PT ;  /* 0x0000000300007812 */ /* 0x000fca00078ec0ff */
[----:B------:R1:W4:Y:S02]  /*17930*/  SHFL.IDX PT, R14, R0, RZ, 0x1f ;  /* 0x00001fff000e7589 */ /* 0x00032400000e0000 */
.L_x_1649:
[----:B----4-:R-:W-:Y:S01]  /*17940*/  ISETP.NE.AND P0, PT, R14, RZ, PT ;  /* 0x000000ff0e00720c */ /* 0x010fe20003f05270 */
[----:B------:R-:W-:-:S12]  /*17950*/  BSSY B0, `(.L_x_1514) ;  /* 0x0000024000007945 */ /* 0x000fd80003800000 */
[----:B------:R-:W-:Y:S05]  /*17960*/  @P0 BRA `(.L_x_1515) ;  /* 0x0000000000880947 */ /* 0x000fea0003800000 */
[----:B------:R-:W-:-:S03]  /*17970*/  UMOV UR4, 0xffffffff ;  /* 0xffffffff00047882 */ /* 0x000fc60000000000 */
[----:B------:R-:W-:Y:S05]  /*17980*/  BRA.DIV UR4, `(.L_x_1516) ;  /* 0x0000004604247947 */ /* 0x000fea000b800000 */
[----:B------:R-:W-:-:S13]  /*17990*/  ELECT P6, URZ, PT ;  /* 0x00000000003f782f */ /* 0x000fda00038c0000 */
.L_x_1652:
[----:B------:R-:W-:Y:S05]  /*179a0*/  @!P6 BRA `(.L_x_1515) ;  /* 0x000000000078e947 */ /* 0x000fea0003800000 */
[----:B------:R-:W-:-:S06]  /*179b0*/  ULOP3.LUT UR4, UR43, 0x2, URZ, 0xfc, !UPT ;  /* 0x000000022b047892 */ /* 0x000fcc000f8efc3f */
[----:B-1----:R-:W-:-:S05]  /*179c0*/  IMAD.U32 R0, RZ, RZ, UR4 ;  /* 0x00000004ff007e24 */ /* 0x002fca000f8e00ff */
[----:B------:R-:W-:-:S13]  /*179d0*/  ISETP.NE.AND P0, PT, R0, 0x3, PT ;  /* 0x000000030000780c */ /* 0x000fda0003f05270 */
[----:B------:R-:W-:Y:S05]  /*179e0*/  @!P0 BRA `(.L_x_1517) ;  /* 0x0000000000048947 */ /* 0x000fea0003800000 */
[----:B------:R-:W-:Y:S01]  /*179f0*/  BPT.TRAP 0x1 ;  /* 0x000000040000795c */ /* 0x000fe20000300000 */
.L_x_1517:
[----:B------:R-:W-:Y:S01]  /*17a00*/  IMAD R5, R24, 0x8, R7 ;  /* 0x0000000818057824 */ /* 0x000fe200078e0207 */
[----:B------:R-:W-:Y:S01]  /*17a10*/  SHF.L.U32 R0, R28, 0x1f, RZ ;  /* 0x0000001f1c007819 */ /* 0x000fe200000006ff */
[----:B------:R-:W-:-:S03]  /*17a20*/  VIADD R24, R24, 0x1 ;  /* 0x0000000118187836 */ /* 0x000fc60000000000 */
[----:B------:R-:W1:Y:S02]  /*17a30*/  SYNCS.PHASECHK.TRANS64.TRYWAIT P1, [R5+URZ+0x28840], R0 ;  /* 0x02884000050075a7 */ /* 0x000e64000802017f */
[----:B------:R-:W-:-:S04]  /*17a40*/  ISETP.NE.AND P2, PT, R24, 0x2, PT ;  /* 0x000000021800780c */ /* 0x000fc80003f45270 */
[----:B------:R-:W-:Y:S01]  /*17a50*/  SEL R3, RZ, 0x1, P2 ;  /* 0x00000001ff037807 */ /* 0x000fe20001000000 */
[----:B-1----:R-:W-:Y:S08]  /*17a60*/  @!P1 BRA `(.L_x_1518) ;  /* 0x00000044000c9947 */ /* 0x002ff00003800000 */
.L_x_1653:
[----:B------:R-:W-:Y:S02]  /*17a70*/  SEL R24, R24, RZ, P2 ;  /* 0x000000ff18187207 */ /* 0x000fe40001000000 */
[----:B------:R-:W-:Y:S01]  /*17a80*/  LOP3.LUT R2, R28, R3, RZ, 0x3c, !PT ;  /* 0x000000031c027212 */ /* 0x000fe200078e3cff */
[----:B------:R-:W-:Y:S06]  /*17a90*/  @!P0 BRA `(.L_x_1519) ;  /* 0x0000000000048947 */ /* 0x000fec0003800000 */
[----:B------:R-:W-:Y:S01]  /*17aa0*/  BPT.TRAP 0x1 ;  /* 0x000000040000795c */ /* 0x000fe20000300000 */
.L_x_1519:
[----:B------:R-:W-:Y:S01]  /*17ab0*/  IMAD R3, R24, 0x8, R7 ;  /* 0x0000000818037824 */ /* 0x000fe200078e0207 */
[----:B------:R-:W-:-:S04]  /*17ac0*/  SHF.L.U32 R2, R2, 0x1f, RZ ;  /* 0x0000001f02027819 */ /* 0x000fc800000006ff */
[----:B------:R-:W4:Y:S02]  /*17ad0*/  SYNCS.PHASECHK.TRANS64.TRYWAIT P1, [R3+URZ+0x28840], R2 ;  /* 0x02884002030075a7 */ /* 0x000f24000802017f */
[----:B----4-:R-:W-:Y:S05]  /*17ae0*/  @!P1 BRA `(.L_x_1520) ;  /* 0x0000004400009947 */ /* 0x010fea0003800000 */
.L_x_1654:
[----:B------:R-:W-:Y:S05]  /*17af0*/  @!P0 BRA `(.L_x_1521) ;  /* 0x0000000000048947 */ /* 0x000fea0003800000 */
[----:B------:R-:W-:Y:S01]  /*17b00*/  BPT.TRAP 0x1 ;  /* 0x000000040000795c */ /* 0x000fe20000300000 */
.L_x_1521:
[----:B------:R-:W5:Y:S02]  /*17b10*/  SYNCS.PHASECHK.TRANS64.TRYWAIT P1, [R5+URZ+0x28860], R0 ;  /* 0x02886000050075a7 */ /* 0x000f64000802017f */
[----:B-----5:R-:W-:Y:S05]  /*17b20*/  @!P1 BRA `(.L_x_1522) ;  /* 0x0000004400049947 */ /* 0x020fea0003800000 */
.L_x_1655:
[----:B------:R-:W-:Y:S05]  /*17b30*/  @!P0 BRA `(.L_x_1523) ;  /* 0x0000000000048947 */ /* 0x000fea0003800000 */
[----:B------:R-:W-:Y:S01]  /*17b40*/  BPT.TRAP 0x1 ;  /* 0x000000040000795c */ /* 0x000fe20000300000 */
.L_x_1523:
[----:B------:R0:W0:Y:S02]  /*17b50*/  SYNCS.PHASECHK.TRANS64.TRYWAIT P0, [R3+URZ+0x28860], R2 ;  /* 0x02886002030075a7 */ /* 0x000024000800017f */
[----:B0-----:R-:W-:Y:S05]  /*17b60*/  @!P0 NANOSLEEP.SYNCS 0x989680 ;  /* 0x009896800000895d */ /* 0x001fea0003900000 */
[----:B------:R-:W0:Y:S02]  /*17b70*/  @!P0 SYNCS.PHASECHK.TRANS64 P0, [R3+URZ+0x28860], R2 ;  /* 0x02886002030085a7 */ /* 0x000e24000800007f */
[----:B0-----:R-:W-:Y:S05]  /*17b80*/  @!P0 BRA `(.L_x_1523) ;  /* 0xfffffffc00f08947 */ /* 0x001fea000383ffff */
.L_x_1515:
[----:B------:R-:W-:Y:S05]  /*17b90*/  BSYNC B0 ;  /* 0x0000000000007941 */ /* 0x000fea0003800000 */
.L_x_1514:
[----:B------:R-:W-:Y:S05]  /*17ba0*/  EXIT ;  /* 0x000000000000794d */ /* 0x000fea0003800000 */
.L_x_1333:
[----:B0-----:R-:W-:-:S04]  /*17bb0*/  IMAD.U32 R3, RZ, RZ, UR41 ;  /* 0x00000029ff037e24 */ /* 0x001fc8000f8e00ff */
[----:B------:R0:W1:Y:S03]  /*17bc0*/  SYNCS.PHASECHK.TRANS64.TRYWAIT P1, [R3+URZ+0x28800], R0 ;  /* 0x02880000030075a7 */ /* 0x000066000802017f */
[----:B-1----:R-:W-:Y:S05]  /*17bd0*/  @!P1 NANOSLEEP.SYNCS 0x989680 ;  /* 0x009896800000995d */ /* 0x002fea0003900000 */
[----:B------:R-:W1:Y:S02]  /*17be0*/  @!P1 SYNCS.PHASECHK.TRANS64 P1, [R3+URZ+0x28800], R0 ;  /* 0x02880000030095a7 */ /* 0x000e64000802007f */
[----:B-1----:R-:W-:Y:S05]  /*17bf0*/  @!P1 BRA `(.L_x_1333) ;  /* 0xfffffffc00ec9947 */ /* 0x002fea000383ffff */
[----:B------:R-:W-:Y:S05]  /*17c00*/  BRA `(.L_x_1524) ;  /* 0xfffffe9c00d47947 */ /* 0x000fea000383ffff */
.L_x_1337:
[----:B-1----:R1:W2:Y:S02]  /*17c10*/  SYNCS.PHASECHK.TRANS64.TRYWAIT P1, [R9+URZ+0x28830], R0 ;  /* 0x02883000090075a7 */ /* 0x0022a4000802017f */
[----:B--2---:R-:W-:Y:S05]  /*17c20*/  @!P1 NANOSLEEP.SYNCS 0x989680 ;  /* 0x009896800000995d */ /* 0x004fea0003900000 */
[----:B------:R-:W2:Y:S02]  /*17c30*/  @!P1 SYNCS.PHASECHK.TRANS64 P1, [R9+URZ+0x28830], R0 ;  /* 0x02883000090095a7 */ /* 0x000ea4000802007f */
[----:B--2---:R-:W-:Y:S05]  /*17c40*/  @!P1 BRA `(.L_x_1337) ;  /* 0xfffffffc00f09947 */ /* 0x004fea000383ffff */
[----:B------:R-:W-:Y:S05]  /*17c50*/  BRA `(.L_x_1336) ;  /* 0xfffffe9c00f07947 */ /* 0x000fea000383ffff */
.L_x_1354:
[----:B-1----:R-:W-:-:S04]  /*17c60*/  IMAD.U32 R4, RZ, RZ, UR6 ;  /* 0x00000006ff047e24 */ /* 0x002fc8000f8e00ff */
[----:B------:R1:W2:Y:S03]  /*17c70*/  SYNCS.PHASECHK.TRANS64.TRYWAIT P1, [R4+URZ+0x28830], R3 ;  /* 0x02883003040075a7 */ /* 0x0002a6000802017f */
[----:B--2---:R-:W-:Y:S05]  /*17c80*/  @!P1 NANOSLEEP.SYNCS 0x989680 ;  /* 0x009896800000995d */ /* 0x004fea0003900000 */
[----:B------:R-:W2:Y:S02]  /*17c90*/  @!P1 SYNCS.PHASECHK.TRANS64 P1, [R4+URZ+0x28830], R3 ;  /* 0x02883003040095a7 */ /* 0x000ea4000802007f */
[----:B--2---:R-:W-:Y:S05]  /*17ca0*/  @!P1 BRA `(.L_x_1354) ;  /* 0xfffffffc00ec9947 */ /* 0x004fea000383ffff */
[----:B------:R-:W-:Y:S05]  /*17cb0*/  BRA `(.L_x_1351) ;  /* 0xfffffed800c87947 */ /* 0x000fea000383ffff */
.L_x_1358:
[----:B-1----:R-:W-:-:S04]  /*17cc0*/  IMAD.U32 R4, RZ, RZ, UR6 ;  /* 0x00000006ff047e24 */ /* 0x002fc8000f8e00ff */
[----:B------:R1:W2:Y:S03]  /*17cd0*/  SYNCS.PHASECHK.TRANS64.TRYWAIT P1, [R4+URZ+0x28850], R3 ;  /* 0x02885003040075a7 */ /* 0x0002a6000802017f */
[----:B--2---:R-:W-:Y:S05]  /*17ce0*/  @!P1 NANOSLEEP.SYNCS 0x989680 ;  /* 0x009896800000995d */ /* 0x004fea0003900000 */
[----:B------:R-:W2:Y:S02]  /*17cf0*/  @!P1 SYNCS.PHASECHK.TRANS64 P1, [R4+URZ+0x28850], R3 ;  /* 0x02885003040095a7 */ /* 0x000ea4000802007f */
[----:B--2---:R-:W-:Y:S05]  /*17d00*/  @!P1 BRA `(.L_x_1358) ;  /* 0xfffffffc00ec9947 */ /* 0x004fea000383ffff */
[----:B------:R-:W-:Y:S05]  /*17d10*/  BRA `(.L_x_1355) ;  /* 0xfffffedc00947947 */ /* 0x000fea000383ffff */
.L_x_1377:
[----:B-1----:R-:W-:-:S04]  /*17d20*/  IMAD.U32 R4, RZ, RZ, UR6 ;  /* 0x00000006ff047e24 */ /* 0x002fc8000f8e00ff */
[----:B------:R1:W2:Y:S03]  /*17d30*/  SYNCS.PHASECHK.TRANS64.TRYWAIT P1, [R4+URZ+0x28830], R3 ;  /* 0x02883003040075a7 */ /* 0x0002a6000802017f */
[----:B--2---:R-:W-:Y:S05]  /*17d40*/  @!P1 NANOSLEEP.SYNCS 0x989680 ;  /* 0x009896800000995d */ /* 0x004fea0003900000 */
[----:B------:R-:W2:Y:S02]  /*17d50*/  @!P1 SYNCS.PHASECHK.TRANS64 P1, [R4+URZ+0x28830], R3 ;  /* 0x02883003040095a7 */ /* 0x000ea4000802007f */
[----:B--2---:R-:W-:Y:S05]  /*17d60*/  @!P1 BRA `(.L_x_1377) ;  /* 0xfffffffc00ec9947 */ /* 0x004fea000383ffff */
[----:B------:R-:W-:Y:S05]  /*17d70*/  BRA `(.L_x_1374) ;  /* 0xffffff1400907947 */ /* 0x000fea000383ffff */
.L_x_1381:
[----:B-1----:R-:W-:-:S04]  /*17d80*/  IMAD.U32 R4, RZ, RZ, UR6 ;  /* 0x00000006ff047e24 */ /* 0x002fc8000f8e00ff */
[----:B------:R1:W2:Y:S03]  /*17d90*/  SYNCS.PHASECHK.TRANS64.TRYWAIT P1, [R4+URZ+0x28850], R3 ;  /* 0x02885003040075a7 */ /* 0x0002a6000802017f */
[----:B--2---:R-:W-:Y:S05]  /*17da0*/  @!P1 NANOSLEEP.SYNCS 0x989680 ;  /* 0x009896800000995d */ /* 0x004fea0003900000 */
[----:B------:R-:W2:Y:S02]  /*17db0*/  @!P1 SYNCS.PHASECHK.TRANS64 P1, [R4+URZ+0x28850], R3 ;  /* 0x02885003040095a7 */ /* 0x000ea4000802007f */
[----:B--2---:R-:W-:Y:S05]  /*17dc0*/  @!P1 BRA `(.L_x_1381) ;  /* 0xfffffffc00ec9947 */ /* 0x004fea000383ffff */
[----:B------:R-:W-:Y:S05]  /*17dd0*/  BRA `(.L_x_1378) ;  /* 0xffffff18005c7947 */ /* 0x000fea000383ffff */
.L_x_1389:
[----:B-1----:R-:W-:-:S04]  /*17de0*/  IMAD.U32 R4, RZ, RZ, UR6 ;  /* 0x00000006ff047e24 */ /* 0x002fc8000f8e00ff */
[----:B------:R1:W2:Y:S03]  /*17df0*/  SYNCS.PHASECHK.TRANS64.TRYWAIT P1, [R4+URZ+0x28830], R3 ;  /* 0x02883003040075a7 */ /* 0x0002a6000802017f */
[----:B--2---:R-:W-:Y:S05]  /*17e00*/  @!P1 NANOSLEEP.SYNCS 0x989680 ;  /* 0x009896800000995d */ /* 0x004fea0003900000 */
[----:B------:R-:W2:Y:S02]  /*17e10*/  @!P1 SYNCS.PHASECHK.TRANS64 P1, [R4+URZ+0x28830], R3 ;  /* 0x02883003040095a7 */ /* 0x000ea4000802007f */
[----:B--2---:R-:W-:Y:S05]  /*17e20*/  @!P1 BRA `(.L_x_1389) ;  /* 0xfffffffc00ec9947 */ /* 0x004fea000383ffff */
[----:B------:R-:W-:Y:S05]  /*17e30*/  BRA `(.L_x_1386) ;  /* 0xffffff3c00847947 */ /* 0x000fea000383ffff */
.L_x_1393:
[----:B-1----:R-:W-:-:S04]  /*17e40*/  IMAD.U32 R4, RZ, RZ, UR6 ;  /* 0x00000006ff047e24 */ /* 0x002fc8000f8e00ff */
[----:B------:R1:W2:Y:S03]  /*17e50*/  SYNCS.PHASECHK.TRANS64.TRYWAIT P1, [R4+URZ+0x28850], R3 ;  /* 0x02885003040075a7 */ /* 0x0002a6000802017f */
[----:B--2---:R-:W-:Y:S05]  /*17e60*/  @!P1 NANOSLEEP.SYNCS 0x989680 ;  /* 0x009896800000995d */ /* 0x004fea0003900000 */
[----:B------:R-:W2:Y:S02]  /*17e70*/  @!P1 SYNCS.PHASECHK.TRANS64 P1, [R4+URZ+0x28850], R3 ;  /* 0x02885003040095a7 */ /* 0x000ea4000802007f */
[----:B--2---:R-:W-:Y:S05]  /*17e80*/  @!P1 BRA `(.L_x_1393) ;  /* 0xfffffffc00ec9947 */ /* 0x004fea000383ffff */
[----:B------:R-:W-:Y:S05]  /*17e90*/  BRA `(.L_x_1390) ;  /* 0xffffff4000447947 */ /* 0x000fea000383ffff */
.L_x_1408:
[----:B-1----:R-:W-:-:S04]  /*17ea0*/  IMAD.U32 R6, RZ, RZ, UR5 ;  /* 0x00000005ff067e24 */ /* 0x002fc8000f8e00ff */
[----:B------:R1:W2:Y:S03]  /*17eb0*/  SYNCS.PHASECHK.TRANS64.TRYWAIT P1, [R6+URZ+0x28850], R5 ;  /* 0x02885005060075a7 */ /* 0x0002a6000802017f */
[----:B--2---:R-:W-:Y:S05]  /*17ec0*/  @!P1 NANOSLEEP.SYNCS 0x989680 ;  /* 0x009896800000995d */ /* 0x004fea0003900000 */
[----:B------:R-:W2:Y:S02]  /*17ed0*/  @!P1 SYNCS.PHASECHK.TRANS64 P1, [R6+URZ+0x28850], R5 ;  /* 0x02885005060095a7 */ /* 0x000ea4000802007f */
[----:B--2---:R-:W-:Y:S05]  /*17ee0*/  @!P1 BRA `(.L_x_1408) ;  /* 0xfffffffc00ec9947 */ /* 0x004fea000383ffff */
[----:B------:R-:W-:Y:S05]  /*17ef0*/  BRA `(.L_x_1407) ;  /* 0xffffff74006c7947 */ /* 0x000fea000383ffff */
.L_x_1459:
[----:B------:R-:W1:Y:S01]  /*17f00*/  S2R R17, SR_TID.X ;  /* 0x0000000000117919 */ /* 0x000e620000002100 */
[----:B------:R-:W-:Y:S01]  /*17f10*/  BSSY B0, `(.L_x_1525) ;  /* 0x000000a000007945 */ /* 0x000fe20003800000 */
[----:B------:R-:W-:Y:S02]  /*17f20*/  IMAD.MOV.U32 R12, RZ, RZ, RZ ;  /* 0x000000ffff0c7224 */ /* 0x000fe400078e00ff */
[----:B------:R-:W-:Y:S02]  /*17f30*/  IMAD.MOV.U32 R11, RZ, RZ, 0x1f ;  /* 0x0000001fff0b7424 */ /* 0x000fe400078e00ff */
[----:B------:R-:W-:Y:S01]  /*17f40*/  IMAD.MOV.U32 R15, RZ, RZ, -0x1 ;  /* 0xffffffffff0f7424 */ /* 0x000fe200078e00ff */
[----:B-1----:R-:W-:-:S04]  /*17f50*/  SHF.R.U32.HI R9, RZ, 0x5, R17 ;  /* 0x00000005ff097819 */ /* 0x002fc80000011611 */
[----:B------:R-:W-:-:S05]  /*17f60*/  LOP3.LUT R9, R9, 0x3, RZ, 0xc0, !PT ;  /* 0x0000000309097812 */ /* 0x000fca00078ec0ff */
[----:B------:R-:W-:-:S07]  /*17f70*/  IMAD.MOV.U32 R13, RZ, RZ, R9 ;  /* 0x000000ffff0d7224 */ /* 0x000fce00078e0009 */
[----:B0----5:R-:W-:Y:S05]  /*17f80*/  WARPSYNC.COLLECTIVE R15, `(.L_x_1526) ;  /* 0x000000000f087348 */ /* 0x021fea0003c00000 */
[----:B------:R1:W2:Y:S02]  /*17f90*/  SHFL.IDX P6, R14, R13, R12, R11 ;  /* 0x0000000c0d0e7389 */ /* 0x0002a400000c000b */
[----:B012--5:R-:W-:Y:S01]  /*17fa0*/  ENDCOLLECTIVE ;  /* 0x000000000000791b */ /* 0x027fe20003800000 */
.L_x_1526:
[----:B------:R-:W-:Y:S05]  /*17fb0*/  BSYNC B0 ;  /* 0x0000000000007941 */ /* 0x000fea0003800000 */
.L_x_1525:
[----:B------:R-:W-:Y:S05]  /*17fc0*/  BRA `(.L_x_1527) ;  /* 0xffffffbc00347947 */ /* 0x000fea000383ffff */
.L_x_1462:
[----:B0-----:R0:W1:Y:S02]  /*17fd0*/  SYNCS.PHASECHK.TRANS64.TRYWAIT P0, [R7+URZ+0x28840], R2 ;  /* 0x02884002070075a7 */ /* 0x001064000800017f */
[----:B-1----:R-:W-:Y:S05]  /*17fe0*/  @!P0 NANOSLEEP.SYNCS 0x989680 ;  /* 0x009896800000895d */ /* 0x002fea0003900000 */
[----:B------:R-:W1:Y:S02]  /*17ff0*/  @!P0 SYNCS.PHASECHK.TRANS64 P0, [R7+URZ+0x28840], R2 ;  /* 0x02884002070085a7 */ /* 0x000e64000800007f */
[----:B-1----:R-:W-:Y:S05]  /*18000*/  @!P0 BRA `(.L_x_1462) ;  /* 0xfffffffc00f08947 */ /* 0x002fea000383ffff */
[----:B------:R-:W-:Y:S05]  /*18010*/  BRA `(.L_x_1528) ;  /* 0xffffffbc00907947 */ /* 0x000fea000383ffff */
.L_x_1463:
        /* <DEDUP_REMOVED lines=8> */
.L_x_1530:
[----:B------:R-:W-:Y:S05]  /*180a0*/  BSYNC B0 ;  /* 0x0000000000007941 */ /* 0x000fea0003800000 */
.L_x_1529:
        /* <DEDUP_REMOVED lines=9> */
.L_x_1531:
[----:B------:R-:W-:Y:S02]  /*18140*/  IMAD.MOV.U32 R13, RZ, RZ, R0 ;  /* 0x000000ffff0d7224 */ /* 0x000fe400078e0000 */
[----:B------:R-:W-:Y:S02]  /*18150*/  IMAD.MOV.U32 R12, RZ, RZ, 0x1 ;  /* 0x00000001ff0c7424 */ /* 0x000fe400078e00ff */
[----:B------:R-:W-:-:S07]  /*18160*/  IMAD.MOV.U32 R3, RZ, RZ, R14 ;  /* 0x000000ffff037224 */ /* 0x000fce00078e000e */
[----:B------:R-:W-:Y:S05]  /*18170*/  WARPSYNC.COLLECTIVE R15, `(.L_x_1532) ;  /* 0x000000000f087348 */ /* 0x000fea0003c00000 */
[----:B------:R0:W1:Y:S02]  /*18180*/  SHFL.IDX P6, R14, R13, R12, R11 ;  /* 0x0000000c0d0e7389 */ /* 0x00006400000c000b */
[----:B01----:R-:W-:Y:S01]  /*18190*/  ENDCOLLECTIVE ;  /* 0x000000000000791b */ /* 0x003fe20003800000 */
.L_x_1532:
        /* <DEDUP_REMOVED lines=16> */
.L_x_1533:
[----:B------:R-:W-:Y:S02]  /*182a0*/  @P1 IMAD R8, R5, 0x2, R22 ;  /* 0x0000000205081824 */ /* 0x000fe400078e0216 */
[----:B------:R-:W-:Y:S02]  /*182b0*/  IMAD.MOV.U32 R13, RZ, RZ, R0 ;  /* 0x000000ffff0d7224 */ /* 0x000fe400078e0000 */
[----:B------:R-:W-:Y:S02]  /*182c0*/  IMAD.MOV.U32 R12, RZ, RZ, 0x2 ;  /* 0x00000002ff0c7424 */ /* 0x000fe400078e00ff */
[----:B------:R-:W-:-:S07]  /*182d0*/  IMAD.MOV.U32 R3, RZ, RZ, R14 ;  /* 0x000000ffff037224 */ /* 0x000fce00078e000e */
[----:B------:R-:W-:Y:S05]  /*182e0*/  WARPSYNC.COLLECTIVE R15, `(.L_x_1534) ;  /* 0x000000000f087348 */ /* 0x000fea0003c00000 */
[----:B------:R0:W1:Y:S02]  /*182f0*/  SHFL.IDX P6, R14, R13, R12, R11 ;  /* 0x0000000c0d0e7389 */ /* 0x00006400000c000b */
[----:B01----:R-:W-:Y:S01]  /*18300*/  ENDCOLLECTIVE ;  /* 0x000000000000791b */ /* 0x003fe20003800000 */
.L_x_1534:
        /* <DEDUP_REMOVED lines=16> */
.L_x_1535:
[----:B------:R-:W-:Y:S02]  /*18410*/  @P1 IMAD R8, R5, 0x2, R22 ;  /* 0x0000000205081824 */ /* 0x000fe400078e0216 */
[----:B------:R-:W-:Y:S02]  /*18420*/  IMAD.MOV.U32 R13, RZ, RZ, R0 ;  /* 0x000000ffff0d7224 */ /* 0x000fe400078e0000 */
[----:B------:R-:W-:Y:S02]  /*18430*/  IMAD.MOV.U32 R12, RZ, RZ, 0x3 ;  /* 0x00000003ff0c7424 */ /* 0x000fe400078e00ff */
[----:B------:R-:W-:-:S07]  /*18440*/  IMAD.MOV.U32 R3, RZ, RZ, R14 ;  /* 0x000000ffff037224 */ /* 0x000fce00078e000e */
[----:B------:R-:W-:Y:S05]  /*18450*/  WARPSYNC.COLLECTIVE R15, `(.L_x_1536) ;  /* 0x000000000f087348 */ /* 0x000fea0003c00000 */
[----:B------:R0:W1:Y:S02]  /*18460*/  SHFL.IDX P6, R14, R13, R12, R11 ;  /* 0x0000000c0d0e7389 */ /* 0x00006400000c000b */
[----:B01----:R-:W-:Y:S01]  /*18470*/  ENDCOLLECTIVE ;  /* 0x000000000000791b */ /* 0x003fe20003800000 */
.L_x_1536:
        /* <DEDUP_REMOVED lines=16> */
.L_x_1537:
[----:B------:R-:W-:Y:S02]  /*18580*/  @P1 IMAD R8, R5, 0x2, R22 ;  /* 0x0000000205081824 */ /* 0x000fe400078e0216 */
[----:B------:R-:W-:Y:S02]  /*18590*/  IMAD.MOV.U32 R13, RZ, RZ, R0 ;  /* 0x000000ffff0d7224 */ /* 0x000fe400078e0000 */
[----:B------:R-:W-:Y:S02]  /*185a0*/  IMAD.MOV.U32 R12, RZ, RZ, 0x4 ;  /* 0x00000004ff0c7424 */ /* 0x000fe400078e00ff */
[----:B------:R-:W-:-:S07]  /*185b0*/  IMAD.MOV.U32 R3, RZ, RZ, R14 ;  /* 0x000000ffff037224 */ /* 0x000fce00078e000e */
[----:B------:R-:W-:Y:S05]  /*185c0*/  WARPSYNC.COLLECTIVE R15, `(.L_x_1538) ;  /* 0x000000000f087348 */ /* 0x000fea0003c00000 */
[----:B------:R0:W1:Y:S02]  /*185d0*/  SHFL.IDX P6, R14, R13, R12, R11 ;  /* 0x0000000c0d0e7389 */ /* 0x00006400000c000b */
[----:B01----:R-:W-:Y:S01]  /*185e0*/  ENDCOLLECTIVE ;  /* 0x000000000000791b */ /* 0x003fe20003800000 */
.L_x_1538:
        /* <DEDUP_REMOVED lines=16> */
.L_x_1539:
[----:B------:R-:W-:Y:S02]  /*186f0*/  @P1 IMAD R8, R5, 0x2, R22 ;  /* 0x0000000205081824 */ /* 0x000fe400078e0216 */
[----:B------:R-:W-:Y:S02]  /*18700*/  IMAD.MOV.U32 R13, RZ, RZ, R0 ;  /* 0x000000ffff0d7224 */ /* 0x000fe400078e0000 */
[----:B------:R-:W-:Y:S02]  /*18710*/  IMAD.MOV.U32 R12, RZ, RZ, 0x5 ;  /* 0x00000005ff0c7424 */ /* 0x000fe400078e00ff */
[----:B------:R-:W-:-:S07]  /*18720*/  IMAD.MOV.U32 R3, RZ, RZ, R14 ;  /* 0x000000ffff037224 */ /* 0x000fce00078e000e */
[----:B------:R-:W-:Y:S05]  /*18730*/  WARPSYNC.COLLECTIVE R15, `(.L_x_1540) ;  /* 0x000000000f087348 */ /* 0x000fea0003c00000 */
[----:B------:R0:W1:Y:S02]  /*18740*/  SHFL.IDX P6, R14, R13, R12, R11 ;  /* 0x0000000c0d0e7389 */ /* 0x00006400000c000b */
[----:B01----:R-:W-:Y:S01]  /*18750*/  ENDCOLLECTIVE ;  /* 0x000000000000791b */ /* 0x003fe20003800000 */
.L_x_1540:
        /* <DEDUP_REMOVED lines=16> */
.L_x_1541:
[----:B------:R-:W-:Y:S02]  /*18860*/  @P1 IMAD R8, R5, 0x2, R22 ;  /* 0x0000000205081824 */ /* 0x000fe400078e0216 */
[----:B------:R-:W-:Y:S02]  /*18870*/  IMAD.MOV.U32 R13, RZ, RZ, R0 ;  /* 0x000000ffff0d7224 */ /* 0x000fe400078e0000 */
[----:B------:R-:W-:Y:S02]  /*18880*/  IMAD.MOV.U32 R12, RZ, RZ, 0x6 ;  /* 0x00000006ff0c7424 */ /* 0x000fe400078e00ff */
[----:B------:R-:W-:-:S07]  /*18890*/  IMAD.MOV.U32 R3, RZ, RZ, R14 ;  /* 0x000000ffff037224 */ /* 0x000fce00078e000e */
[----:B------:R-:W-:Y:S05]  /*188a0*/  WARPSYNC.COLLECTIVE R15, `(.L_x_1542) ;  /* 0x000000000f087348 */ /* 0x000fea0003c00000 */
[----:B------:R0:W1:Y:S02]  /*188b0*/  SHFL.IDX P6, R14, R13, R12, R11 ;  /* 0x0000000c0d0e7389 */ /* 0x00006400000c000b */
[----:B01----:R-:W-:Y:S01]  /*188c0*/  ENDCOLLECTIVE ;  /* 0x000000000000791b */ /* 0x003fe20003800000 */
.L_x_1542:
        /* <DEDUP_REMOVED lines=16> */
.L_x_1543:
[----:B------:R-:W-:Y:S02]  /*189d0*/  @P1 IMAD R8, R5, 0x2, R22 ;  /* 0x0000000205081824 */ /* 0x000fe400078e0216 */
[----:B------:R-:W-:Y:S02]  /*189e0*/  IMAD.MOV.U32 R13, RZ, RZ, R0 ;  /* 0x000000ffff0d7224 */ /* 0x000fe400078e0000 */
[----:B------:R-:W-:Y:S02]  /*189f0*/  IMAD.MOV.U32 R12, RZ, RZ, 0x7 ;  /* 0x00000007ff0c7424 */ /* 0x000fe400078e00ff */
[----:B------:R-:W-:-:S07]  /*18a00*/  IMAD.MOV.U32 R3, RZ, RZ, R14 ;  /* 0x000000ffff037224 */ /* 0x000fce00078e000e */
[----:B------:R-:W-:Y:S05]  /*18a10*/  WARPSYNC.COLLECTIVE R15, `(.L_x_1544) ;  /* 0x000000000f087348 */ /* 0x000fea0003c00000 */
[----:B------:R0:W1:Y:S02]  /*18a20*/  SHFL.IDX P6, R14, R13, R12, R11 ;  /* 0x0000000c0d0e7389 */ /* 0x00006400000c000b */
[----:B01----:R-:W-:Y:S01]  /*18a30*/  ENDCOLLECTIVE ;  /* 0x000000000000791b */ /* 0x003fe20003800000 */
.L_x_1544:
[----:B------:R-:W-:-:S05]  /*18a40*/  @P1 LEA R3, P0, R30, R3, 0x1 ;  /* 0x000000031e031211 */ /* 0x000fca00078008ff */
[----:B------:R-:W-:-:S05]  /*18a50*/  @P1 IMAD.X R2, RZ, RZ, R2, P0 ;  /* 0x000000ffff021224 */ /* 0x000fca00000e0602 */
[----:B------:R-:W-:Y:S01]  /*18a60*/  @P1 LOP3.LUT R3, R3, R2, RZ, 0x3c, !PT ;  /* 0x0000000203031212 */ /* 0x000fe200078e3cff */
[----:B------:R-:W-:-:S03]  /*18a70*/  IMAD.MOV.U32 R13, RZ, RZ, R4 ;  /* 0x000000ffff0d7224 */ /* 0x000fc600078e0004 */
[----:B------:R-:W-:-:S04]  /*18a80*/  @P1 LOP3.LUT R2, R3, R2, RZ, 0x3c, !PT ;  /* 0x0000000203021212 */ /* 0x000fc800078e3cff */
[----:B------:R-:W-:Y:S01]  /*18a90*/  @P1 LOP3.LUT R3, R3, R2, RZ, 0x3c, !PT ;  /* 0x0000000203031212 */ /* 0x000fe200078e3cff */
[----:B------:R-:W-:-:S07]  /*18aa0*/  IMAD.MOV.U32 R0, RZ, RZ, R14 ;  /* 0x000000ffff007224 */ /* 0x000fce00078e000e */
[----:B------:R-:W-:Y:S05]  /*18ab0*/  WARPSYNC.COLLECTIVE R15, `(.L_x_1545) ;  /* 0x000000000f087348 */ /* 0x000fea0003c00000 */
[----:B------:R0:W1:Y:S02]  /*18ac0*/  SHFL.IDX P6, R14, R13, R12, R11 ;  /* 0x0000000c0d0e7389 */ /* 0x00006400000c000b */
[----:B01----:R-:W-:Y:S01]  /*18ad0*/  ENDCOLLECTIVE ;  /* 0x000000000000791b */ /* 0x003fe20003800000 */
.L_x_1545:
[----:B------:R-:W-:Y:S01]  /*18ae0*/  @!PT LDS RZ, [RZ] ;  /* 0x00000000fffff984 */ /* 0x000fe20000000800 */
[----:B------:R-:W-:Y:S01]  /*18af0*/  @!PT LDS RZ, [RZ] ;  /* 0x00000000fffff984 */ /* 0x000fe20000000800 */
[----:B------:R-:W-:Y:S01]  /*18b00*/  @!PT LDS RZ, [RZ] ;  /* 0x00000000fffff984 */ /* 0x000fe20000000800 */
[----:B------:R-:W-:Y:S04]  /*18b10*/  @P1 LDGSTS.E.BYPASS.LTC128B.128 [R8+0x1b400], desc[UR54][R2.64], !P3 ;  /* 0x1b40000002081fae */ /* 0x000fe8000d901d76 */
[----:B------:R0:W-:Y:S02]  /*18b20*/  @P1 LDGSTS.E.BYPASS.LTC128B.128 [R8+0x1f400], desc[UR54][R2.64+0x80], !P2 ;  /* 0x1f40008002081fae */ /* 0x0001e4000d101d76 */
[----:B0-----:R-:W-:Y:S01]  /*18b30*/  IMAD.MOV.U32 R2, RZ, RZ, R14 ;  /* 0x000000ffff027224 */ /* 0x001fe200078e000e */
[----:B------:R-:W-:Y:S06]  /*18b40*/  BRA `(.L_x_1546) ;  /* 0xffffffb800747947 */ /* 0x000fec000383ffff */
.L_x_1468:
[----:B------:R-:W-:Y:S02]  /*18b50*/  IMAD.MOV.U32 R13, RZ, RZ, R4 ;  /* 0x000000ffff0d7224 */ /* 0x000fe400078e0004 */
[----:B------:R-:W-:Y:S02]  /*18b60*/  IMAD.MOV.U32 R12, RZ, RZ, RZ ;  /* 0x000000ffff0c7224 */ /* 0x000fe400078e00ff */
[----:B------:R-:W-:Y:S02]  /*18b70*/  IMAD.MOV.U32 R11, RZ, RZ, 0x181f ;  /* 0x0000181fff0b7424 */ /* 0x000fe400078e00ff */
[----:B------:R-:W-:Y:S02]  /*18b80*/  IMAD.MOV.U32 R15, RZ, RZ, -0x1 ;  /* 0xffffffffff0f7424 */ /* 0x000fe400078e00ff */
[----:B------:R-:W-:Y:S02]  /*18b90*/  IMAD R31, R31, R5, RZ ;  /* 0x000000051f1f7224 */ /* 0x000fe400078e02ff */
[----:B------:R-:W-:-:S07]  /*18ba0*/  IMAD.IADD R27, R9, 0x1, R27 ;  /* 0x00000001091b7824 */ /* 0x000fce00078e021b */
[----:B-----5:R-:W-:Y:S05]  /*18bb0*/  WARPSYNC.COLLECTIVE R15, `(.L_x_1547) ;  /* 0x000000000f087348 */ /* 0x020fea0003c00000 */
[----:B------:R0:W1:Y:S02]  /*18bc0*/  SHFL.IDX P6, R14, R13, R12, R11 ;  /* 0x0000000c0d0e7389 */ /* 0x00006400000c000b */
[----:B01---5:R-:W-:Y:S01]  /*18bd0*/  ENDCOLLECTIVE ;  /* 0x000000000000791b */ /* 0x023fe20003800000 */
.L_x_1547:
[C---:B------:R-:W-:Y:S01]  /*18be0*/  VIADD R6, R27.reuse, 0x10 ;  /* 0x000000101b067836 */ /* 0x040fe20000000000 */
[----:B------:R-:W-:Y:S01]  /*18bf0*/  ISETP.GE.AND P2, PT, R27, R31, PT ;  /* 0x0000001f1b00720c */ /* 0x000fe20003f46270 */
[----:B------:R-:W-:Y:S02]  /*18c00*/  IMAD.MOV.U32 R13, RZ, RZ, R0 ;  /* 0x000000ffff0d7224 */ /* 0x000fe400078e0000 */
[----:B------:R-:W-:-:S10]  /*18c10*/  IMAD.MOV.U32 R2, RZ, RZ, R14 ;  /* 0x000000ffff027224 */ /* 0x000fd400078e000e */
[----:B------:R-:W-:Y:S05]  /*18c20*/  WARPSYNC.COLLECTIVE R15, `(.L_x_1548) ;  /* 0x000000000f087348 */ /* 0x000fea0003c00000 */
[----:B------:R0:W1:Y:S02]  /*18c30*/  SHFL.IDX P6, R14, R13, R12, R11 ;  /* 0x0000000c0d0e7389 */ /* 0x00006400000c000b */
[----:B01----:R-:W-:Y:S01]  /*18c40*/  ENDCOLLECTIVE ;  /* 0x000000000000791b */ /* 0x003fe20003800000 */
.L_x_1548:
        /* <DEDUP_REMOVED lines=8> */
.L_x_1549:
[----:B------:R-:W-:Y:S01]  /*18cd0*/  @!PT LDS RZ, [RZ] ;  /* 0x00000000fffff984 */ /* 0x000fe20000000800 */
[----:B------:R-:W-:Y:S01]  /*18ce0*/  @!PT LDS RZ, [RZ] ;  /* 0x00000000fffff984 */ /* 0x000fe20000000800 */
[----:B------:R-:W-:Y:S01]  /*18cf0*/  @!PT LDS RZ, [RZ] ;  /* 0x00000000fffff984 */ /* 0x000fe20000000800 */
[----:B------:R-:W-:Y:S04]  /*18d00*/  @!P2 LDGSTS.E.BYPASS.LTC128B.128 [R8+0x10400], desc[UR54][R2.64], !P0 ;  /* 0x104000000208afae */ /* 0x000fe8000c101d76 */
[----:B------:R0:W-:Y:S01]  /*18d10*/  @!P2 LDGSTS.E.BYPASS.LTC128B.128 [R8+0x14400], desc[UR54][R2.64+0x80], !P1 ;  /* 0x144000800208afae */ /* 0x0001e2000c901d76 */
[----:B------:R-:W-:Y:S01]  /*18d20*/  ISETP.GE.AND P2, PT, R6, R31, PT ;  /* 0x0000001f0600720c */ /* 0x000fe20003f46270 */
[----:B------:R-:W-:Y:S02]  /*18d30*/  VIADD R6, R27, 0x20 ;  /* 0x000000201b067836 */ /* 0x000fe40000000000 */
[----:B------:R-:W-:Y:S02]  /*18d40*/  IMAD.MOV.U32 R13, RZ, RZ, R0 ;  /* 0x000000ffff0d7224 */ /* 0x000fe400078e0000 */
[----:B0-----:R-:W-:-:S08]  /*18d50*/  IMAD.MOV.U32 R2, RZ, RZ, R14 ;  /* 0x000000ffff027224 */ /* 0x001fd000078e000e */
[----:B------:R-:W-:Y:S05]  /*18d60*/  WARPSYNC.COLLECTIVE R15, `(.L_x_1550) ;  /* 0x000000000f087348 */ /* 0x000fea0003c00000 */
[----:B------:R0:W1:Y:S02]  /*18d70*/  SHFL.IDX P6, R14, R13, R12, R11 ;  /* 0x0000000c0d0e7389 */ /* 0x00006400000c000b */
[----:B01----:R-:W-:Y:S01]  /*18d80*/  ENDCOLLECTIVE ;  /* 0x000000000000791b */ /* 0x003fe20003800000 */
.L_x_1550:
        /* <DEDUP_REMOVED lines=8> */
.L_x_1551:
[----:B------:R-:W-:-:S05]  /*18e10*/  @!P2 IMAD.MOV.U32 R3, RZ, RZ, R5 ;  /* 0x000000ffff03a224 */ /* 0x000fca00078e0005 */
        /* <DEDUP_REMOVED lines=12> */
.L_x_1552:
        /* <DEDUP_REMOVED lines=8> */
.L_x_1553:
        /* <DEDUP_REMOVED lines=13> */
.L_x_1554:
        /* <DEDUP_REMOVED lines=8> */
.L_x_1555:
        /* <DEDUP_REMOVED lines=13> */
.L_x_1556:
        /* <DEDUP_REMOVED lines=8> */
.L_x_1557:
        /* <DEDUP_REMOVED lines=13> */
.L_x_1558:
        /* <DEDUP_REMOVED lines=8> */
.L_x_1559:
[----:B------:R-:W-:-:S05]  /*19350*/  @!P2 IMAD.MOV.U32 R3, RZ, RZ, R5 ;  /* 0x000000ffff03a224 */ /* 0x000fca00078e0005 */
        /* <DEDUP_REMOVED lines=11> */
.L_x_1560:
        /* <DEDUP_REMOVED lines=8> */
.L_x_1561:
        /* <DEDUP_REMOVED lines=11> */
.L_x_1562:
[----:B------:R-:W-:Y:S05]  /*19540*/  BRA `(.L_x_1563) ;  /* 0xffffffb800e07947 */ /* 0x000fea000383ffff */
.L_x_1473:
[----:B0-----:R0:W1:Y:S02]  /*19550*/  SYNCS.PHASECHK.TRANS64.TRYWAIT P1, [R22+URZ+0x28820], R3 ;  /* 0x02882003160075a7 */ /* 0x001064000802017f */
[----:B-1----:R-:W-:Y:S05]  /*19560*/  @!P1 NANOSLEEP.SYNCS 0x989680 ;  /* 0x009896800000995d */ /* 0x002fea0003900000 */
[----:B------:R-:W1:Y:S02]  /*19570*/  @!P1 SYNCS.PHASECHK.TRANS64 P1, [R22+URZ+0x28820], R3 ;  /* 0x02882003160095a7 */ /* 0x000e64000802007f */
[----:B-1----:R-:W-:Y:S05]  /*19580*/  @!P1 BRA `(.L_x_1473) ;  /* 0xfffffffc00f09947 */ /* 0x002fea000383ffff */
[----:B------:R-:W-:Y:S05]  /*19590*/  BRA `(.L_x_1564) ;  /* 0xffffffbc00587947 */ /* 0x000fea000383ffff */
.L_x_1478:
[----:B0-----:R0:W1:Y:S02]  /*195a0*/  SYNCS.PHASECHK.TRANS64.TRYWAIT P0, [R6+URZ+0x28840], R3 ;  /* 0x02884003060075a7 */ /* 0x001064000800017f */
[----:B-1----:R-:W-:Y:S05]  /*195b0*/  @!P0 NANOSLEEP.SYNCS 0x989680 ;  /* 0x009896800000895d */ /* 0x002fea0003900000 */
[----:B------:R-:W1:Y:S02]  /*195c0*/  @!P0 SYNCS.PHASECHK.TRANS64 P0, [R6+URZ+0x28840], R3 ;  /* 0x02884003060085a7 */ /* 0x000e64000800007f */
[----:B-1----:R-:W-:Y:S05]  /*195d0*/  @!P0 BRA `(.L_x_1478) ;  /* 0xfffffffc00f08947 */ /* 0x002fea000383ffff */
[----:B------:R-:W-:Y:S05]  /*195e0*/  BRA `(.L_x_1565) ;  /* 0xffffffc000207947 */ /* 0x000fea000383ffff */
.L_x_1479:
[----:B------:R-:W-:Y:S01]  /*195f0*/  BSSY B1, `(.L_x_1566) ;  /* 0x0000008000017945 */ /* 0x000fe20003800000 */
[----:B------:R-:W-:Y:S02]  /*19600*/  IMAD.MOV.U32 R13, RZ, RZ, R9 ;  /* 0x000000ffff0d7224 */ /* 0x000fe400078e0009 */
[----:B------:R-:W-:Y:S02]  /*19610*/  IMAD.MOV.U32 R12, RZ, RZ, RZ ;  /* 0x000000ffff0c7224 */ /* 0x000fe400078e00ff */
[----:B------:R-:W-:Y:S02]  /*19620*/  IMAD.MOV.U32 R11, RZ, RZ, 0x181f ;  /* 0x0000181fff0b7424 */ /* 0x000fe400078e00ff */
[----:B------:R-:W-:-:S07]  /*19630*/  IMAD.MOV.U32 R15, RZ, RZ, -0x1 ;  /* 0xffffffffff0f7424 */ /* 0x000fce00078e00ff */
[----:B--2---:R-:W-:Y:S05]  /*19640*/  WARPSYNC.COLLECTIVE R15, `(.L_x_1567) ;  /* 0x000000000f087348 */ /* 0x004fea0003c00000 */
[----:B--2---:R0:W1:Y:S02]  /*19650*/  SHFL.IDX P6, R14, R13, R12, R11 ;  /* 0x0000000c0d0e7389 */ /* 0x00406400000c000b */
[----:B01----:R-:W-:Y:S01]  /*19660*/  ENDCOLLECTIVE ;  /* 0x000000000000791b */ /* 0x003fe20003800000 */
.L_x_1567:
[----:B------:R-:W-:Y:S05]  /*19670*/  BSYNC B1 ;  /* 0x0000000000017941 */ /* 0x000fea0003800000 */
.L_x_1566:
        /* <DEDUP_REMOVED lines=9> */
.L_x_1568:
[----:B------:R-:W-:Y:S02]  /*19710*/  IMAD R8, R8, 0x2, R22 ;  /* 0x0000000208087824 */ /* 0x000fe400078e0216 */
[----:B------:R-:W-:Y:S02]  /*19720*/  IMAD.MOV.U32 R13, RZ, RZ, R9 ;  /* 0x000000ffff0d7224 */ /* 0x000fe400078e0009 */
[----:B------:R-:W-:Y:S02]  /*19730*/  IMAD.MOV.U32 R12, RZ, RZ, 0x1 ;  /* 0x00000001ff0c7424 */ /* 0x000fe400078e00ff */
[----:B------:R-:W-:-:S07]  /*19740*/  IMAD.MOV.U32 R2, RZ, RZ, R14 ;  /* 0x000000ffff027224 */ /* 0x000fce00078e000e */
[----:B------:R-:W-:Y:S05]  /*19750*/  WARPSYNC.COLLECTIVE R15, `(.L_x_1569) ;  /* 0x000000000f087348 */ /* 0x000fea0003c00000 */
[----:B------:R0:W1:Y:S02]  /*19760*/  SHFL.IDX P6, R14, R13, R12, R11 ;  /* 0x0000000c0d0e7389 */ /* 0x00006400000c000b */
[----:B01----:R-:W-:Y:S01]  /*19770*/  ENDCOLLECTIVE ;  /* 0x000000000000791b */ /* 0x003fe20003800000 */
.L_x_1569:
        /* <DEDUP_REMOVED lines=12> */
.L_x_1570:
[----:B------:R-:W-:Y:S02]  /*19840*/  IMAD.MOV.U32 R13, RZ, RZ, R9 ;  /* 0x000000ffff0d7224 */ /* 0x000fe400078e0009 */
[----:B------:R-:W-:Y:S02]  /*19850*/  IMAD.MOV.U32 R12, RZ, RZ, 0x2 ;  /* 0x00000002ff0c7424 */ /* 0x000fe400078e00ff */
[----:B------:R-:W-:-:S07]  /*19860*/  IMAD.MOV.U32 R2, RZ, RZ, R14 ;  /* 0x000000ffff027224 */ /* 0x000fce00078e000e */
[----:B------:R-:W-:Y:S05]  /*19870*/  WARPSYNC.COLLECTIVE R15, `(.L_x_1571) ;  /* 0x000000000f087348 */ /* 0x000fea0003c00000 */
[----:B------:R0:W1:Y:S02]  /*19880*/  SHFL.IDX P6, R14, R13, R12, R11 ;  /* 0x0000000c0d0e7389 */ /* 0x00006400000c000b */
[----:B01----:R-:W-:Y:S01]  /*19890*/  ENDCOLLECTIVE ;  /* 0x000000000000791b */ /* 0x003fe20003800000 */
.L_x_1571:
        /* <DEDUP_REMOVED lines=12> */
.L_x_1572:
[----:B------:R-:W-:Y:S02]  /*19960*/  IMAD.MOV.U32 R13, RZ, RZ, R9 ;  /* 0x000000ffff0d7224 */ /* 0x000fe400078e0009 */
[----:B------:R-:W-:Y:S02]  /*19970*/  IMAD.MOV.U32 R12, RZ, RZ, 0x3 ;  /* 0x00000003ff0c7424 */ /* 0x000fe400078e00ff */
[----:B------:R-:W-:-:S07]  /*19980*/  IMAD.MOV.U32 R2, RZ, RZ, R14 ;  /* 0x000000ffff027224 */ /* 0x000fce00078e000e */
[----:B------:R-:W-:Y:S05]  /*19990*/  WARPSYNC.COLLECTIVE R15, `(.L_x_1573) ;  /* 0x000000000f087348 */ /* 0x000fea0003c00000 */
[----:B------:R0:W1:Y:S02]  /*199a0*/  SHFL.IDX P6, R14, R13, R12, R11 ;  /* 0x0000000c0d0e7389 */ /* 0x00006400000c000b */
[----:B01----:R-:W-:Y:S01]  /*199b0*/  ENDCOLLECTIVE ;  /* 0x000000000000791b */ /* 0x003fe20003800000 */
.L_x_1573:
        /* <DEDUP_REMOVED lines=12> */
.L_x_1574:
[----:B------:R-:W-:Y:S01]  /*19a80*/  IMAD.MOV.U32 R13, RZ, RZ, R9 ;  /* 0x000000ffff0d7224 */ /* 0x000fe200078e0009 */
[----:B------:R-:W-:Y:S01]  /*19a90*/  MOV R12, 0x4 ;  /* 0x00000004000c7802 */ /* 0x000fe20000000f00 */
[----:B------:R-:W-:-:S07]  /*19aa0*/  IMAD.MOV.U32 R2, RZ, RZ, R14 ;  /* 0x000000ffff027224 */ /* 0x000fce00078e000e */
[----:B------:R-:W-:Y:S05]  /*19ab0*/  WARPSYNC.COLLECTIVE R15, `(.L_x_1575) ;  /* 0x000000000f087348 */ /* 0x000fea0003c00000 */
[----:B------:R0:W1:Y:S02]  /*19ac0*/  SHFL.IDX P6, R14, R13, R12, R11 ;  /* 0x0000000c0d0e7389 */ /* 0x00006400000c000b */
[----:B01----:R-:W-:Y:S01]  /*19ad0*/  ENDCOLLECTIVE ;  /* 0x000000000000791b */ /* 0x003fe20003800000 */
.L_x_1575:
        /* <DEDUP_REMOVED lines=12> */
.L_x_1576:
[----:B------:R-:W-:Y:S02]  /*19ba0*/  IMAD.MOV.U32 R13, RZ, RZ, R9 ;  /* 0x000000ffff0d7224 */ /* 0x000fe400078e0009 */
[----:B------:R-:W-:Y:S02]  /*19bb0*/  IMAD.MOV.U32 R12, RZ, RZ, 0x5 ;  /* 0x00000005ff0c7424 */ /* 0x000fe400078e00ff */
[----:B------:R-:W-:-:S07]  /*19bc0*/  IMAD.MOV.U32 R2, RZ, RZ, R14 ;  /* 0x000000ffff027224 */ /* 0x000fce00078e000e */
[----:B------:R-:W-:Y:S05]  /*19bd0*/  WARPSYNC.COLLECTIVE R15, `(.L_x_1577) ;  /* 0x000000000f087348 */ /* 0x000fea0003c00000 */
[----:B------:R0:W1:Y:S02]  /*19be0*/  SHFL.IDX P6, R14, R13, R12, R11 ;  /* 0x0000000c0d0e7389 */ /* 0x00006400000c000b */
[----:B01----:R-:W-:Y:S01]  /*19bf0*/  ENDCOLLECTIVE ;  /* 0x000000000000791b */ /* 0x003fe20003800000 */
.L_x_1577:
        /* <DEDUP_REMOVED lines=12> */
.L_x_1578:
[----:B------:R-:W-:Y:S02]  /*19cc0*/  IMAD.MOV.U32 R13, RZ, RZ, R9 ;  /* 0x000000ffff0d7224 */ /* 0x000fe400078e0009 */
[----:B------:R-:W-:Y:S02]  /*19cd0*/  IMAD.MOV.U32 R12, RZ, RZ, 0x6 ;  /* 0x00000006ff0c7424 */ /* 0x000fe400078e00ff */
[----:B------:R-:W-:-:S07]  /*19ce0*/  IMAD.MOV.U32 R2, RZ, RZ, R14 ;  /* 0x000000ffff027224 */ /* 0x000fce00078e000e */
[----:B------:R-:W-:Y:S05]  /*19cf0*/  WARPSYNC.COLLECTIVE R15, `(.L_x_1579) ;  /* 0x000000000f087348 */ /* 0x000fea0003c00000 */
[----:B------:R0:W1:Y:S02]  /*19d00*/  SHFL.IDX P6, R14, R13, R12, R11 ;  /* 0x0000000c0d0e7389 */ /* 0x00006400000c000b */
[----:B01----:R-:W-:Y:S01]  /*19d10*/  ENDCOLLECTIVE ;  /* 0x000000000000791b */ /* 0x003fe20003800000 */
.L_x_1579:
        /* <DEDUP_REMOVED lines=12> */
.L_x_1580:
[----:B------:R-:W-:Y:S02]  /*19de0*/  IMAD.MOV.U32 R13, RZ, RZ, R9 ;  /* 0x000000ffff0d7224 */ /* 0x000fe400078e0009 */
[----:B------:R-:W-:Y:S02]  /*19df0*/  IMAD.MOV.U32 R12, RZ, RZ, 0x7 ;  /* 0x00000007ff0c7424 */ /* 0x000fe400078e00ff */
[----:B------:R-:W-:-:S07]  /*19e00*/  IMAD.MOV.U32 R2, RZ, RZ, R14 ;  /* 0x000000ffff027224 */ /* 0x000fce00078e000e */
[----:B------:R-:W-:Y:S05]  /*19e10*/  WARPSYNC.COLLECTIVE R15, `(.L_x_1581) ;  /* 0x000000000f087348 */ /* 0x000fea0003c00000 */
[----:B------:R0:W1:Y:S02]  /*19e20*/  SHFL.IDX P6, R14, R13, R12, R11 ;  /* 0x0000000c0d0e7389 */ /* 0x00006400000c000b */
[----:B01----:R-:W-:Y:S01]  /*19e30*/  ENDCOLLECTIVE ;  /* 0x000000000000791b */ /* 0x003fe20003800000 */
.L_x_1581:
        /* <DEDUP_REMOVED lines=12> */
.L_x_1582:
[----:B------:R-:W-:Y:S01]  /*19f00*/  IMAD.MOV.U32 R2, RZ, RZ, R14 ;  /* 0x000000ffff027224 */ /* 0x000fe200078e000e */
[----:B------:R-:W-:Y:S06]  /*19f10*/  BRA `(.L_x_1583) ;  /* 0xffffffb800f47947 */ /* 0x000fec000383ffff */
.L_x_1484:
[----:B-1----:R1:W3:Y:S02]  /*19f20*/  SYNCS.PHASECHK.TRANS64.TRYWAIT P0, [R6+URZ+0x28860], R2 ;  /* 0x02886002060075a7 */ /* 0x0022e4000800017f */
[----:B---3--:R-:W-:Y:S05]  /*19f30*/  @!P0 NANOSLEEP.SYNCS 0x989680 ;  /* 0x009896800000895d */ /* 0x008fea0003900000 */
[----:B------:R-:W3:Y:S02]  /*19f40*/  @!P0 SYNCS.PHASECHK.TRANS64 P0, [R6+URZ+0x28860], R2 ;  /* 0x02886002060085a7 */ /* 0x000ee4000800007f */
[----:B---3--:R-:W-:Y:S05]  /*19f50*/  @!P0 BRA `(.L_x_1484) ;  /* 0xfffffffc00f08947 */ /* 0x008fea000383ffff */
[----:B------:R-:W-:Y:S05]  /*19f60*/  BRA `(.L_x_1584) ;  /* 0xffffffbc00507947 */ /* 0x000fea000383ffff */
.L_x_1485:
[----:B------:R-:W-:Y:S01]  /*19f70*/  BSSY B1, `(.L_x_1585) ;  /* 0x0000008000017945 */ /* 0x000fe20003800000 */
[----:B------:R-:W-:Y:S02]  /*19f80*/  IMAD.MOV.U32 R13, RZ, RZ, R23 ;  /* 0x000000ffff0d7224 */ /* 0x000fe400078e0017 */
[----:B------:R-:W-:Y:S02]  /*19f90*/  IMAD.MOV.U32 R12, RZ, RZ, RZ ;  /* 0x000000ffff0c7224 */ /* 0x000fe400078e00ff */
[----:B------:R-:W-:Y:S02]  /*19fa0*/  IMAD.MOV.U32 R11, RZ, RZ, 0x181f ;  /* 0x0000181fff0b7424 */ /* 0x000fe400078e00ff */
[----:B------:R-:W-:-:S07]  /*19fb0*/  IMAD.MOV.U32 R15, RZ, RZ, -0x1 ;  /* 0xffffffffff0f7424 */ /* 0x000fce00078e00ff */
[----:B-12---:R-:W-:Y:S05]  /*19fc0*/  WARPSYNC.COLLECTIVE R15, `(.L_x_1586) ;  /* 0x000000000f087348 */ /* 0x006fea0003c00000 */
[----:B--2---:R0:W2:Y:S02]  /*19fd0*/  SHFL.IDX P6, R14, R13, R12, R11 ;  /* 0x0000000c0d0e7389 */ /* 0x0040a400000c000b */
[----:B012---:R-:W-:Y:S01]  /*19fe0*/  ENDCOLLECTIVE ;  /* 0x000000000000791b */ /* 0x007fe20003800000 */
.L_x_1586:
[----:B------:R-:W-:Y:S05]  /*19ff0*/  BSYNC B1 ;  /* 0x0000000000017941 */ /* 0x000fea0003800000 */
.L_x_1585:
        /* <DEDUP_REMOVED lines=9> */
.L_x_1587:
[----:B------:R-:W-:Y:S02]  /*1a090*/  IMAD.MOV.U32 R13, RZ, RZ, R23 ;  /* 0x000000ffff0d7224 */ /* 0x000fe400078e0017 */
[----:B------:R-:W-:Y:S02]  /*1a0a0*/  IMAD.MOV.U32 R12, RZ, RZ, 0x1 ;  /* 0x00000001ff0c7424 */ /* 0x000fe400078e00ff */
[----:B------:R-:W-:-:S07]  /*1a0b0*/  IMAD.MOV.U32 R2, RZ, RZ, R14 ;  /* 0x000000ffff027224 */ /* 0x000fce00078e000e */
[----:B------:R-:W-:Y:S05]  /*1a0c0*/  WARPSYNC.COLLECTIVE R15, `(.L_x_1588) ;  /* 0x000000000f087348 */ /* 0x000fea0003c00000 */
[----:B------:R0:W1:Y:S02]  /*1a0d0*/  SHFL.IDX P6, R14, R13, R12, R11 ;  /* 0x0000000c0d0e7389 */ /* 0x00006400000c000b */
[----:B01----:R-:W-:Y:S01]  /*1a0e0*/  ENDCOLLECTIVE ;  /* 0x000000000000791b */ /* 0x003fe20003800000 */
.L_x_1588:
[----:B------:R-:W-:-:S05]  /*1a0f0*/  IADD3 R2, P0, R2, R5, RZ ;  /* 0x0000000502027210 */ /* 0x000fca0007f1e0ff */
        /* <DEDUP_REMOVED lines=13> */
.L_x_1589:
[----:B------:R-:W-:Y:S02]  /*1a1d0*/  IMAD.MOV.U32 R13, RZ, RZ, R23 ;  /* 0x000000ffff0d7224 */ /* 0x000fe400078e0017 */
[----:B------:R-:W-:Y:S02]  /*1a1e0*/  IMAD.MOV.U32 R12, RZ, RZ, 0x2 ;  /* 0x00000002ff0c7424 */ /* 0x000fe400078e00ff */
[----:B------:R-:W-:-:S07]  /*1a1f0*/  IMAD.MOV.U32 R2, RZ, RZ, R14 ;  /* 0x000000ffff027224 */ /* 0x000fce00078e000e */
[----:B------:R-:W-:Y:S05]  /*1a200*/  WARPSYNC.COLLECTIVE R15, `(.L_x_1590) ;  /* 0x000000000f087348 */ /* 0x000fea0003c00000 */
[----:B------:R0:W1:Y:S02]  /*1a210*/  SHFL.IDX P6, R14, R13, R12, R11 ;  /* 0x0000000c0d0e7389 */ /* 0x00006400000c000b */
[----:B01----:R-:W-:Y:S01]  /*1a220*/  ENDCOLLECTIVE ;  /* 0x000000000000791b */ /* 0x003fe20003800000 */
.L_x_1590:
        /* <DEDUP_REMOVED lines=14> */
.L_x_1591:
[----:B------:R-:W-:Y:S02]  /*1a310*/  IMAD.MOV.U32 R13, RZ, RZ, R23 ;  /* 0x000000ffff0d7224 */ /* 0x000fe400078e0017 */
[----:B------:R-:W-:Y:S02]  /*1a320*/  IMAD.MOV.U32 R12, RZ, RZ, 0x3 ;  /* 0x00000003ff0c7424 */ /* 0x000fe400078e00ff */
[----:B------:R-:W-:-:S07]  /*1a330*/  IMAD.MOV.U32 R2, RZ, RZ, R14 ;  /* 0x000000ffff027224 */ /* 0x000fce00078e000e */
[----:B------:R-:W-:Y:S05]  /*1a340*/  WARPSYNC.COLLECTIVE R15, `(.L_x_1592) ;  /* 0x000000000f087348 */ /* 0x000fea0003c00000 */
[----:B------:R0:W1:Y:S02]  /*1a350*/  SHFL.IDX P6, R14, R13, R12, R11 ;  /* 0x0000000c0d0e7389 */ /* 0x00006400000c000b */
[----:B01----:R-:W-:Y:S01]  /*1a360*/  ENDCOLLECTIVE ;  /* 0x000000000000791b */ /* 0x003fe20003800000 */
.L_x_1592:
        /* <DEDUP_REMOVED lines=14> */
.L_x_1593:
[----:B------:R-:W-:Y:S02]  /*1a450*/  IMAD.MOV.U32 R13, RZ, RZ, R23 ;  /* 0x000000ffff0d7224 */ /* 0x000fe400078e0017 */
[----:B------:R-:W-:Y:S02]  /*1a460*/  IMAD.MOV.U32 R12, RZ, RZ, 0x4 ;  /* 0x00000004ff0c7424 */ /* 0x000fe400078e00ff */
[----:B------:R-:W-:-:S07]  /*1a470*/  IMAD.MOV.U32 R2, RZ, RZ, R14 ;  /* 0x000000ffff027224 */ /* 0x000fce00078e000e */
[----:B------:R-:W-:Y:S05]  /*1a480*/  WARPSYNC.COLLECTIVE R15, `(.L_x_1594) ;  /* 0x000000000f087348 */ /* 0x000fea0003c00000 */
[----:B------:R0:W1:Y:S02]  /*1a490*/  SHFL.IDX P6, R14, R13, R12, R11 ;  /* 0x0000000c0d0e7389 */ /* 0x00006400000c000b */
[----:B01----:R-:W-:Y:S01]  /*1a4a0*/  ENDCOLLECTIVE ;  /* 0x000000000000791b */ /* 0x003fe20003800000 */
.L_x_1594:
        /* <DEDUP_REMOVED lines=14> */
.L_x_1595:
[----:B------:R-:W-:Y:S02]  /*1a590*/  IMAD.MOV.U32 R13, RZ, RZ, R23 ;  /* 0x000000ffff0d7224 */ /* 0x000fe400078e0017 */
[----:B------:R-:W-:Y:S02]  /*1a5a0*/  IMAD.MOV.U32 R12, RZ, RZ, 0x5 ;  /* 0x00000005ff0c7424 */ /* 0x000fe400078e00ff */
[----:B------:R-:W-:-:S07]  /*1a5b0*/  IMAD.MOV.U32 R2, RZ, RZ, R14 ;  /* 0x000000ffff027224 */ /* 0x000fce00078e000e */
[----:B------:R-:W-:Y:S05]  /*1a5c0*/  WARPSYNC.COLLECTIVE R15, `(.L_x_1596) ;  /* 0x000000000f087348 */ /* 0x000fea0003c00000 */
[----:B------:R0:W1:Y:S02]  /*1a5d0*/  SHFL.IDX P6, R14, R13, R12, R11 ;  /* 0x0000000c0d0e7389 */ /* 0x00006400000c000b */
[----:B01----:R-:W-:Y:S01]  /*1a5e0*/  ENDCOLLECTIVE ;  /* 0x000000000000791b */ /* 0x003fe20003800000 */
.L_x_1596:
        /* <DEDUP_REMOVED lines=14> */
.L_x_1597:
[----:B------:R-:W-:Y:S02]  /*1a6d0*/  IMAD.MOV.U32 R13, RZ, RZ, R23 ;  /* 0x000000ffff0d7224 */ /* 0x000fe400078e0017 */
[----:B------:R-:W-:Y:S02]  /*1a6e0*/  IMAD.MOV.U32 R12, RZ, RZ, 0x6 ;  /* 0x00000006ff0c7424 */ /* 0x000fe400078e00ff */
[----:B------:R-:W-:-:S07]  /*1a6f0*/  IMAD.MOV.U32 R2, RZ, RZ, R14 ;  /* 0x000000ffff027224 */ /* 0x000fce00078e000e */
[----:B------:R-:W-:Y:S05]  /*1a700*/  WARPSYNC.COLLECTIVE R15, `(.L_x_1598) ;  /* 0x000000000f087348 */ /* 0x000fea0003c00000 */
[----:B------:R0:W1:Y:S02]  /*1a710*/  SHFL.IDX P6, R14, R13, R12, R11 ;  /* 0x0000000c0d0e7389 */ /* 0x00006400000c000b */
[----:B01----:R-:W-:Y:S01]  /*1a720*/  ENDCOLLECTIVE ;  /* 0x000000000000791b */ /* 0x003fe20003800000 */
.L_x_1598:
        /* <DEDUP_REMOVED lines=14> */
.L_x_1599:
[----:B------:R-:W-:Y:S02]  /*1a810*/  IMAD.MOV.U32 R13, RZ, RZ, R23 ;  /* 0x000000ffff0d7224 */ /* 0x000fe400078e0017 */
[----:B------:R-:W-:Y:S02]  /*1a820*/  IMAD.MOV.U32 R12, RZ, RZ, 0x7 ;  /* 0x00000007ff0c7424 */ /* 0x000fe400078e00ff */
[----:B------:R-:W-:-:S07]  /*1a830*/  IMAD.MOV.U32 R2, RZ, RZ, R14 ;  /* 0x000000ffff027224 */ /* 0x000fce00078e000e */
[----:B------:R-:W-:Y:S05]  /*1a840*/  WARPSYNC.COLLECTIVE R15, `(.L_x_1600) ;  /* 0x000000000f087348 */ /* 0x000fea0003c00000 */
[----:B------:R0:W1:Y:S02]  /*1a850*/  SHFL.IDX P6, R14, R13, R12, R11 ;  /* 0x0000000c0d0e7389 */ /* 0x00006400000c000b */
[----:B01----:R-:W-:Y:S01]  /*1a860*/  ENDCOLLECTIVE ;  /* 0x000000000000791b */ /* 0x003fe20003800000 */
.L_x_1600:
[----:B------:R-:W-:-:S05]  /*1a870*/  IADD3 R2, P0, R2, R5, RZ ;  /* 0x0000000502027210 */ /* 0x000fca0007f1e0ff */
        /* <DEDUP_REMOVED lines=12> */
.L_x_1601:
[----:B------:R-:W-:Y:S01]  /*1a940*/  @!PT LDS RZ, [RZ] ;  /* 0x00000000fffff984 */ /* 0x000fe20000000800 */
[----:B------:R-:W-:Y:S01]  /*1a950*/  @!PT LDS RZ, [RZ] ;  /* 0x00000000fffff984 */ /* 0x000fe20000000800 */
[----:B------:R-:W-:Y:S01]  /*1a960*/  @!PT LDS RZ, [RZ] ;  /* 0x00000000fffff984 */ /* 0x000fe20000000800 */
[----:B------:R1:W-:Y:S01]  /*1a970*/  LDGSTS.E.BYPASS.LTC128B.128 [R7+0x7400], desc[UR54][R2.64+0x80], !P0 ;  /* 0x0740008002077fae */ /* 0x0003e2000c101d76 */
[----:B------:R-:W-:Y:S05]  /*1a980*/  BRA `(.L_x_1602) ;  /* 0xffffffb400d87947 */ /* 0x000fea000383ffff */
.L_x_1493:
[----:B0-----:R0:W1:Y:S02]  /*1a990*/  SYNCS.PHASECHK.TRANS64.TRYWAIT P0, [R0+URZ+0x28860], R3 ;  /* 0x02886003000075a7 */ /* 0x001064000800017f */
[----:B-1----:R-:W-:Y:S05]  /*1a9a0*/  @!P0 NANOSLEEP.SYNCS 0x989680 ;  /* 0x009896800000895d */ /* 0x002fea0003900000 */
[----:B------:R-:W1:Y:S02]  /*1a9b0*/  @!P0 SYNCS.PHASECHK.TRANS64 P0, [R0+URZ+0x28860], R3 ;  /* 0x02886003000085a7 */ /* 0x000e64000800007f */
[----:B-1----:R-:W-:Y:S05]  /*1a9c0*/  @!P0 BRA `(.L_x_1493) ;  /* 0xfffffffc00f08947 */ /* 0x002fea000383ffff */
[----:B------:R-:W-:Y:S05]  /*1a9d0*/  BRA `(.L_x_1603) ;  /* 0xffffffb800f47947 */ /* 0x000fea000383ffff */
.L_x_1494:
[----:B------:R-:W-:Y:S01]  /*1a9e0*/  BSSY B0, `(.L_x_1604) ;  /* 0x0000008000007945 */ /* 0x000fe20003800000 */
[----:B------:R-:W-:Y:S02]  /*1a9f0*/  IMAD.MOV.U32 R13, RZ, RZ, R23 ;  /* 0x000000ffff0d7224 */ /* 0x000fe400078e0017 */
[----:B------:R-:W-:Y:S02]  /*1aa00*/  IMAD.MOV.U32 R12, RZ, RZ, RZ ;  /* 0x000000ffff0c7224 */ /* 0x000fe400078e00ff */
[----:B------:R-:W-:Y:S02]  /*1aa10*/  IMAD.MOV.U32 R11, RZ, RZ, 0x181f ;  /* 0x0000181fff0b7424 */ /* 0x000fe400078e00ff */
[----:B------:R-:W-:-:S07]  /*1aa20*/  IMAD.MOV.U32 R15, RZ, RZ, -0x1 ;  /* 0xffffffffff0f7424 */ /* 0x000fce00078e00ff */
[----:B0-2---:R-:W-:Y:S05]  /*1aa30*/  WARPSYNC.COLLECTIVE R15, `(.L_x_1605) ;  /* 0x000000000f087348 */ /* 0x005fea0003c00000 */
[----:B--2---:R1:W2:Y:S02]  /*1aa40*/  SHFL.IDX P6, R14, R13, R12, R11 ;  /* 0x0000000c0d0e7389 */ /* 0x0042a400000c000b */
[----:B012---:R-:W-:Y:S01]  /*1aa50*/  ENDCOLLECTIVE ;  /* 0x000000000000791b */ /* 0x007fe20003800000 */
.L_x_1605:
[----:B------:R-:W-:Y:S05]  /*1aa60*/  BSYNC B0 ;  /* 0x0000000000007941 */ /* 0x000fea0003800000 */
.L_x_1604:
        /* <DEDUP_REMOVED lines=9> */
.L_x_1606:
[----:B------:R-:W-:Y:S01]  /*1ab00*/  ULDC UR4, c[0x0][0x2f4] ;  /* 0x0000bd0000047ab9 */ /* 0x000fe20000000800 */
[----:B------:R-:W-:Y:S01]  /*1ab10*/  IMAD R4, R9, 0x2, R22 ;  /* 0x0000000209047824 */ /* 0x000fe200078e0216 */
[----:B------:R-:W-:Y:S02]  /*1ab20*/  ISETP.GE.AND P1, PT, R30, UR4, PT ;  /* 0x000000041e007c0c */ /* 0x000fe4000bf26270 */
[----:B------:R-:W-:Y:S02]  /*1ab30*/  ISETP.GE.AND P0, PT, R29, UR4, PT ;  /* 0x000000041d007c0c */ /* 0x000fe4000bf06270 */
[C---:B------:R-:W-:Y:S02]  /*1ab40*/  ISETP.LT.OR P3, PT, R6.reuse, 0x1, P1 ;  /* 0x000000010600780c */ /* 0x040fe40000f61670 */
[----:B------:R-:W-:Y:S01]  /*1ab50*/  ISETP.LT.OR P4, PT, R6, 0x1, P0 ;  /* 0x000000010600780c */ /* 0x000fe20000781670 */
[----:B------:R-:W-:Y:S02]  /*1ab60*/  IMAD.MOV.U32 R13, RZ, RZ, R23 ;  /* 0x000000ffff0d7224 */ /* 0x000fe400078e0017 */
[----:B------:R-:W-:Y:S01]  /*1ab70*/  IMAD.MOV.U32 R12, RZ, RZ, 0x1 ;  /* 0x00000001ff0c7424 */ /* 0x000fe200078e00ff */
[----:B------:R-:W-:-:S13]  /*1ab80*/  IADD3 R2, P2, R14, R5, RZ ;  /* 0x000000050e027210 */ /* 0x000fda0007f5e0ff */
[----:B------:R-:W-:Y:S05]  /*1ab90*/  WARPSYNC.COLLECTIVE R15, `(.L_x_1607) ;  /* 0x000000000f087348 */ /* 0x000fea0003c00000 */
[----:B------:R0:W1:Y:S02]  /*1aba0*/  SHFL.IDX P6, R14, R13, R12, R11 ;  /* 0x0000000c0d0e7389 */ /* 0x00006400000c000b */
[----:B01----:R-:W-:Y:S01]  /*1abb0*/  ENDCOLLECTIVE ;  /* 0x000000000000791b */ /* 0x003fe20003800000 */
.L_x_1607:
        /* <DEDUP_REMOVED lines=13> */
.L_x_1608:
[----:B------:R-:W-:Y:S02]  /*1ac90*/  IMAD.MOV.U32 R13, RZ, RZ, R23 ;  /* 0x000000ffff0d7224 */ /* 0x000fe400078e0017 */
[----:B------:R-:W-:Y:S02]  /*1aca0*/  IMAD.MOV.U32 R12, RZ, RZ, 0x2 ;  /* 0x00000002ff0c7424 */ /* 0x000fe400078e00ff */
[----:B------:R-:W-:-:S07]  /*1acb0*/  IMAD.MOV.U32 R10, RZ, RZ, R14 ;  /* 0x000000ffff0a7224 */ /* 0x000fce00078e000e */
[----:B------:R-:W-:Y:S05]  /*1acc0*/  WARPSYNC.COLLECTIVE R15, `(.L_x_1609) ;  /* 0x000000000f087348 */ /* 0x000fea0003c00000 */
[----:B------:R0:W1:Y:S02]  /*1acd0*/  SHFL.IDX P6, R14, R13, R12, R11 ;  /* 0x0000000c0d0e7389 */ /* 0x00006400000c000b */
[----:B01----:R-:W-:Y:S01]  /*1ace0*/  ENDCOLLECTIVE ;  /* 0x000000000000791b */ /* 0x003fe20003800000 */
.L_x_1609:
[----:B------:R-:W-:-:S05]  /*1acf0*/  IADD3 R2, P2, R10, R5, RZ ;  /* 0x000000050a027210 */ /* 0x000fca0007f5e0ff */
[----:B------:R-:W-:-:S05]  /*1ad00*/  IMAD.X R3, RZ, RZ, R7, P2 ;  /* 0x000000ffff037224 */ /* 0x000fca00010e0607 */
[----:B------:R-:W-:Y:S01]  /*1ad10*/  @!PT LDS RZ, [RZ] ;  /* 0x00000000fffff984 */ /* 0x000fe20000000800 */
[----:B------:R-:W-:Y:S01]  /*1ad20*/  @!PT LDS RZ, [RZ] ;  /* 0x00000000fffff984 */ /* 0x000fe20000000800 */
[----:B------:R-:W-:Y:S01]  /*1ad30*/  @!PT LDS RZ, [RZ] ;  /* 0x00000000fffff984 */ /* 0x000fe20000000800 */
[----:B------:R0:W-:Y:S01]  /*1ad40*/  LDGSTS.E.BYPASS.LTC128B.128 [R4+0xc00], desc[UR54][R2.64], !P3 ;  /* 0x00c0000002047fae */ /* 0x0001e2000d901d76 */
[----:B------:R-:W-:Y:S01]  /*1ad50*/  IMAD.MOV.U32 R13, RZ, RZ, R17 ;  /* 0x000000ffff0d7224 */ /* 0x000fe200078e0011 */
[C---:B------:R-:W-:Y:S02]  /*1ad60*/  ISETP.LT.OR P3, PT, R6.reuse, 0x21, P1 ;  /* 0x000000210600780c */ /* 0x040fe40000f61670 */
[----:B------:R0:W-:Y:S01]  /*1ad70*/  LDGSTS.E.BYPASS.LTC128B.128 [R4+0x4c00], desc[UR54][R2.64+0x80], !P4 ;  /* 0x04c0008002047fae */ /* 0x0001e2000e101d76 */
[----:B------:R-:W-:Y:S01]  /*1ad80*/  ISETP.LT.OR P4, PT, R6, 0x21, P0 ;  /* 0x000000210600780c */ /* 0x000fe20000781670 */
[----:B------:R-:W-:-:S12]  /*1ad90*/  IMAD.MOV.U32 R8, RZ, RZ, R14 ;  /* 0x000000ffff087224 */ /* 0x000fd800078e000e */
[----:B0-----:R-:W-:Y:S05]  /*1ada0*/  WARPSYNC.COLLECTIVE R15, `(.L_x_1610) ;  /* 0x000000000f087348 */ /* 0x001fea0003c00000 */
[----:B------:R1:W2:Y:S02]  /*1adb0*/  SHFL.IDX P6, R14, R13, R12, R11 ;  /* 0x0000000c0d0e7389 */ /* 0x0002a400000c000b */
[----:B012---:R-:W-:Y:S01]  /*1adc0*/  ENDCOLLECTIVE ;  /* 0x000000000000791b */ /* 0x007fe20003800000 */
.L_x_1610:
[----:B------:R-:W-:Y:S02]  /*1add0*/  IMAD.MOV.U32 R13, RZ, RZ, R23 ;  /* 0x000000ffff0d7224 */ /* 0x000fe400078e0017 */
[----:B------:R-:W-:Y:S01]  /*1ade0*/  IMAD.MOV.U32 R12, RZ, RZ, 0x3 ;  /* 0x00000003ff0c7424 */ /* 0x000fe200078e00ff */
[----:B------:R-:W-:-:S13]  /*1adf0*/  IADD3 R2, P2, R14, R5, RZ ;  /* 0x000000050e027210 */ /* 0x000fda0007f5e0ff */
[----:B------:R-:W-:Y:S05]  /*1ae00*/  WARPSYNC.COLLECTIVE R15, `(.L_x_1611) ;  /* 0x000000000f087348 */ /* 0x000fea0003c00000 */
[----:B------:R0:W1:Y:S02]  /*1ae10*/  SHFL.IDX P6, R14, R13, R12, R11 ;  /* 0x0000000c0d0e7389 */ /* 0x00006400000c000b */
[----:B01----:R-:W-:Y:S01]  /*1ae20*/  ENDCOLLECTIVE ;  /* 0x000000000000791b */ /* 0x003fe20003800000 */
.L_x_1611:
        /* <DEDUP_REMOVED lines=13> */
.L_x_1612:
[----:B------:R-:W-:Y:S02]  /*1af00*/  IMAD.MOV.U32 R13, RZ, RZ, R23 ;  /* 0x000000ffff0d7224 */ /* 0x000fe400078e0017 */
[----:B------:R-:W-:Y:S01]  /*1af10*/  IMAD.MOV.U32 R12, RZ, RZ, 0x4 ;  /* 0x00000004ff0c7424 */ /* 0x000fe200078e00ff */
[----:B------:R-:W-:-:S13]  /*1af20*/  IADD3 R2, P2, R14, R5, RZ ;  /* 0x000000050e027210 */ /* 0x000fda0007f5e0ff */
[----:B------:R-:W-:Y:S05]  /*1af30*/  WARPSYNC.COLLECTIVE R15, `(.L_x_1613) ;  /* 0x000000000f087348 */ /* 0x000fea0003c00000 */
[----:B------:R0:W1:Y:S02]  /*1af40*/  SHFL.IDX P6, R14, R13, R12, R11 ;  /* 0x0000000c0d0e7389 */ /* 0x00006400000c000b */
[----:B01----:R-:W-:Y:S01]  /*1af50*/  ENDCOLLECTIVE ;  /* 0x000000000000791b */ /* 0x003fe20003800000 */
.L_x_1613:
        /* <DEDUP_REMOVED lines=13> */
.L_x_1614:
[----:B------:R-:W-:Y:S02]  /*1b030*/  IMAD.MOV.U32 R13, RZ, RZ, R23 ;  /* 0x000000ffff0d7224 */ /* 0x000fe400078e0017 */
[----:B------:R-:W-:Y:S02]  /*1b040*/  IMAD.MOV.U32 R12, RZ, RZ, 0x5 ;  /* 0x00000005ff0c7424 */ /* 0x000fe400078e00ff */
[----:B------:R-:W-:-:S07]  /*1b050*/  IMAD.MOV.U32 R10, RZ, RZ, R14 ;  /* 0x000000ffff0a7224 */ /* 0x000fce00078e000e */
[----:B------:R-:W-:Y:S05]  /*1b060*/  WARPSYNC.COLLECTIVE R15, `(.L_x_1615) ;  /* 0x000000000f087348 */ /* 0x000fea0003c00000 */
[----:B------:R0:W1:Y:S02]  /*1b070*/  SHFL.IDX P6, R14, R13, R12, R11 ;  /* 0x0000000c0d0e7389 */ /* 0x00006400000c000b */
[----:B01----:R-:W-:Y:S01]  /*1b080*/  ENDCOLLECTIVE ;  /* 0x000000000000791b */ /* 0x003fe20003800000 */
.L_x_1615:
        /* <DEDUP_REMOVED lines=14> */
.L_x_1616:
[----:B------:R-:W-:Y:S02]  /*1b170*/  IMAD.MOV.U32 R13, RZ, RZ, R23 ;  /* 0x000000ffff0d7224 */ /* 0x000fe400078e0017 */
[----:B------:R-:W-:Y:S01]  /*1b180*/  IMAD.MOV.U32 R12, RZ, RZ, 0x6 ;  /* 0x00000006ff0c7424 */ /* 0x000fe200078e00ff */
[----:B------:R-:W-:-:S13]  /*1b190*/  IADD3 R2, P2, R14, R5, RZ ;  /* 0x000000050e027210 */ /* 0x000fda0007f5e0ff */
[----:B------:R-:W-:Y:S05]  /*1b1a0*/  WARPSYNC.COLLECTIVE R15, `(.L_x_1617) ;  /* 0x000000000f087348 */ /* 0x000fea0003c00000 */
[----:B------:R0:W1:Y:S02]  /*1b1b0*/  SHFL.IDX P6, R14, R13, R12, R11 ;  /* 0x0000000c0d0e7389 */ /* 0x00006400000c000b */
[----:B01----:R-:W-:Y:S01]  /*1b1c0*/  ENDCOLLECTIVE ;  /* 0x000000000000791b */ /* 0x003fe20003800000 */
.L_x_1617:
        /* <DEDUP_REMOVED lines=13> */
.L_x_1618:
[----:B------:R-:W-:Y:S02]  /*1b2a0*/  IMAD.MOV.U32 R13, RZ, RZ, R23 ;  /* 0x000000ffff0d7224 */ /* 0x000fe400078e0017 */
[----:B------:R-:W-:Y:S02]  /*1b2b0*/  IMAD.MOV.U32 R12, RZ, RZ, 0x7 ;  /* 0x00000007ff0c7424 */ /* 0x000fe400078e00ff */
[----:B------:R-:W-:-:S07]  /*1b2c0*/  IMAD.MOV.U32 R10, RZ, RZ, R14 ;  /* 0x000000ffff0a7224 */ /* 0x000fce00078e000e */
[----:B------:R-:W-:Y:S05]  /*1b2d0*/  WARPSYNC.COLLECTIVE R15, `(.L_x_1619) ;  /* 0x000000000f087348 */ /* 0x000fea0003c00000 */
[----:B------:R0:W1:Y:S02]  /*1b2e0*/  SHFL.IDX P6, R14, R13, R12, R11 ;  /* 0x0000000c0d0e7389 */ /* 0x00006400000c000b */
[----:B01----:R-:W-:Y:S01]  /*1b2f0*/  ENDCOLLECTIVE ;  /* 0x000000000000791b */ /* 0x003fe20003800000 */
.L_x_1619:
        /* <DEDUP_REMOVED lines=12> */
.L_x_1620:
[----:B------:R-:W-:Y:S05]  /*1b3c0*/  BRA `(.L_x_1621) ;  /* 0xffffffb400947947 */ /* 0x000fea000383ffff */
.L_x_1499:
        /* <DEDUP_REMOVED lines=8> */
.L_x_1623:
[----:B------:R-:W-:Y:S05]  /*1b450*/  BSYNC B0 ;  /* 0x0000000000007941 */ /* 0x000fea0003800000 */
.L_x_1622:
[----:B------:R-:W-:Y:S02]  /*1b460*/  IMAD.MOV.U32 R13, RZ, RZ, R16 ;  /* 0x000000ffff0d7224 */ /* 0x000fe400078e0010 */
[----:B------:R-:W-:Y:S02]  /*1b470*/  IMAD.MOV.U32 R12, RZ, RZ, 0x1 ;  /* 0x00000001ff0c7424 */ /* 0x000fe400078e00ff */
[----:B------:R-:W-:Y:S02]  /*1b480*/  IMAD.MOV.U32 R11, RZ, RZ, 0x1f ;  /* 0x0000001fff0b7424 */ /* 0x000fe400078e00ff */
[----:B------:R-:W-:Y:S02]  /*1b490*/  IMAD.MOV.U32 R15, RZ, RZ, -0x1 ;  /* 0xffffffffff0f7424 */ /* 0x000fe400078e00ff */
[----:B------:R-:W-:Y:S02]  /*1b4a0*/  IMAD.IADD R7, R19, 0x1, R8 ;  /* 0x0000000113077824 */ /* 0x000fe400078e0208 */
[----:B------:R-:W-:-:S07]  /*1b4b0*/  IMAD.MOV.U32 R5, RZ, RZ, R14 ;  /* 0x000000ffff057224 */ /* 0x000fce00078e000e */
[----:B------:R-:W-:Y:S05]  /*1b4c0*/  WARPSYNC.COLLECTIVE R15, `(.L_x_1624) ;  /* 0x000000000f087348 */ /* 0x000fea0003c00000 */
[----:B------:R0:W1:Y:S02]  /*1b4d0*/  SHFL.IDX P6, R14, R13, R12, R11 ;  /* 0x0000000c0d0e7389 */ /* 0x00006400000c000b */
[----:B01----:R-:W-:Y:S01]  /*1b4e0*/  ENDCOLLECTIVE ;  /* 0x000000000000791b */ /* 0x003fe20003800000 */
.L_x_1624:
        /* <DEDUP_REMOVED lines=11> */
[C---:B------:R-:W-:Y:S01]  /*1b5a0*/  ISETP.GE.U32.AND P5, PT, R8.reuse, 0x10, PT ;  /* 0x000000100800780c */ /* 0x040fe20003fa6070 */
[----:B--2---:R-:W-:Y:S01]  /*1b5b0*/  @!P1 IMAD.MOV.U32 R4, RZ, RZ, R2 ;  /* 0x000000ffff049224 */ /* 0x004fe200078e0002 */
[----:B------:R-:W-:-:S03]  /*1b5c0*/  ISETP.NE.AND P1, PT, R8, RZ, PT ;  /* 0x000000ff0800720c */ /* 0x000fc60003f25270 */
[----:B------:R-:W-:-:S10]  /*1b5d0*/  IMAD.MOV.U32 R13, RZ, RZ, R4 ;  /* 0x000000ffff0d7224 */ /* 0x000fd400078e0004 */
[----:B------:R-:W-:Y:S05]  /*1b5e0*/  WARPSYNC.COLLECTIVE R15, `(.L_x_1625) ;  /* 0x000000000f087348 */ /* 0x000fea0003c00000 */
[----:B------:R0:W1:Y:S02]  /*1b5f0*/  SHFL.UP P6, R14, R13, R12, R11 ;  /* 0x0400000c0d0e7389 */ /* 0x00006400000c000b */
[----:B01----:R-:W-:Y:S01]  /*1b600*/  ENDCOLLECTIVE ;  /* 0x000000000000791b */ /* 0x003fe20003800000 */
.L_x_1625:
[----:B------:R-:W-:Y:S01]  /*1b610*/  IMAD.MOV.U32 R12, RZ, RZ, 0x2 ;  /* 0x00000002ff0c7424 */ /* 0x000fe200078e00ff */
[----:B------:R-:W-:-:S05]  /*1b620*/  SEL R7, R14, RZ, P1 ;  /* 0x000000ff0e077207 */ /* 0x000fca0000800000 */
[----:B------:R-:W-:-:S04]  /*1b630*/  IMAD.IADD R6, R4, 0x1, R7 ;  /* 0x0000000104067824 */ /* 0x000fc800078e0207 */
[----:B------:R-:W-:-:S07]  /*1b640*/  IMAD.MOV.U32 R13, RZ, RZ, R6 ;  /* 0x000000ffff0d7224 */ /* 0x000fce00078e0006 */
[----:B------:R-:W-:Y:S05]  /*1b650*/  WARPSYNC.COLLECTIVE R15, `(.L_x_1626) ;  /* 0x000000000f087348 */ /* 0x000fea0003c00000 */
[----:B------:R0:W1:Y:S02]  /*1b660*/  SHFL.UP P6, R14, R13, R12, R11 ;  /* 0x0400000c0d0e7389 */ /* 0x00006400000c000b */
[----:B01----:R-:W-:Y:S01]  /*1b670*/  ENDCOLLECTIVE ;  /* 0x000000000000791b */ /* 0x003fe20003800000 */
.L_x_1626:
[----:B------:R-:W-:Y:S01]  /*1b680*/  IMAD.MOV.U32 R12, RZ, RZ, 0x4 ;  /* 0x00000004ff0c7424 */ /* 0x000fe200078e00ff */
[----:B------:R-:W-:-:S05]  /*1b690*/  SEL R7, R14, RZ, P2 ;  /* 0x000000ff0e077207 */ /* 0x000fca0001000000 */
[----:B------:R-:W-:-:S04]  /*1b6a0*/  IMAD.IADD R7, R6, 0x1, R7 ;  /* 0x0000000106077824 */ /* 0x000fc800078e0207 */
[----:B------:R-:W-:-:S07]  /*1b6b0*/  IMAD.MOV.U32 R13, RZ, RZ, R7 ;  /* 0x000000ffff0d7224 */ /* 0x000fce00078e0007 */
[----:B------:R-:W-:Y:S05]  /*1b6c0*/  WARPSYNC.COLLECTIVE R15, `(.L_x_1627) ;  /* 0x000000000f087348 */ /* 0x000fea0003c00000 */
[----:B------:R0:W1:Y:S02]  /*1b6d0*/  SHFL.UP P6, R14, R13, R12, R11 ;  /* 0x0400000c0d0e7389 */ /* 0x00006400000c000b */
[----:B01----:R-:W-:Y:S01]  /*1b6e0*/  ENDCOLLECTIVE ;  /* 0x000000000000791b */ /* 0x003fe20003800000 */
.L_x_1627:
[----:B------:R-:W-:Y:S01]  /*1b6f0*/  IMAD.MOV.U32 R12, RZ, RZ, 0x8 ;  /* 0x00000008ff0c7424 */ /* 0x000fe200078e00ff */
[----:B------:R-:W-:-:S05]  /*1b700*/  SEL R2, R14, RZ, P3 ;  /* 0x000000ff0e027207 */ /* 0x000fca0001800000 */
[----:B------:R-:W-:-:S04]  /*1b710*/  IMAD.IADD R2, R7, 0x1, R2 ;  /* 0x0000000107027824 */ /* 0x000fc800078e0202 */
[----:B------:R-:W-:-:S07]  /*1b720*/  IMAD.MOV.U32 R13, RZ, RZ, R2 ;  /* 0x000000ffff0d7224 */ /* 0x000fce00078e0002 */
[----:B------:R-:W-:Y:S05]  /*1b730*/  WARPSYNC.COLLECTIVE R15, `(.L_x_1628) ;  /* 0x000000000f087348 */ /* 0x000fea0003c00000 */
[----:B------:R0:W1:Y:S02]  /*1b740*/  SHFL.UP P6, R14, R13, R12, R11 ;  /* 0x0400000c0d0e7389 */ /* 0x00006400000c000b */
[----:B01----:R-:W-:Y:S01]  /*1b750*/  ENDCOLLECTIVE ;  /* 0x000000000000791b */ /* 0x003fe20003800000 */
.L_x_1628:
[----:B------:R-:W-:Y:S01]  /*1b760*/  IMAD.MOV.U32 R12, RZ, RZ, 0x10 ;  /* 0x00000010ff0c7424 */ /* 0x000fe200078e00ff */
[----:B------:R-:W-:-:S05]  /*1b770*/  SEL R3, R14, RZ, P4 ;  /* 0x000000ff0e037207 */ /* 0x000fca0002000000 */
[----:B------:R-:W-:-:S04]  /*1b780*/  IMAD.IADD R3, R2, 0x1, R3 ;  /* 0x0000000102037824 */ /* 0x000fc800078e0203 */
[----:B------:R-:W-:-:S07]  /*1b790*/  IMAD.MOV.U32 R13, RZ, RZ, R3 ;  /* 0x000000ffff0d7224 */ /* 0x000fce00078e0003 */
[----:B------:R-:W-:Y:S05]  /*1b7a0*/  WARPSYNC.COLLECTIVE R15, `(.L_x_1629) ;  /* 0x000000000f087348 */ /* 0x000fea0003c00000 */
[----:B------:R0:W1:Y:S02]  /*1b7b0*/  SHFL.UP P6, R14, R13, R12, R11 ;  /* 0x0400000c0d0e7389 */ /* 0x00006400000c000b */
[----:B01----:R-:W-:Y:S01]  /*1b7c0*/  ENDCOLLECTIVE ;  /* 0x000000000000791b */ /* 0x003fe20003800000 */
.L_x_1629:
[----:B------:R-:W-:Y:S02]  /*1b7d0*/  IMAD.MOV.U32 R12, RZ, RZ, 0x1f ;  /* 0x0000001fff0c7424 */ /* 0x000fe400078e00ff */
[----:B------:R-:W-:Y:S01]  /*1b7e0*/  IMAD.MOV.U32 R11, RZ, RZ, 0x1f ;  /* 0x0000001fff0b7424 */ /* 0x000fe200078e00ff */
[----:B------:R-:W-:-:S05]  /*1b7f0*/  SEL R6, R14, RZ, P5 ;  /* 0x000000ff0e067207 */ /* 0x000fca0002800000 */
[----:B------:R-:W-:-:S04]  /*1b800*/  IMAD.IADD R6, R3, 0x1, R6 ;  /* 0x0000000103067824 */ /* 0x000fc800078e0206 */
[----:B------:R-:W-:-:S07]  /*1b810*/  IMAD.MOV.U32 R13, RZ, RZ, R6 ;  /* 0x000000ffff0d7224 */ /* 0x000fce00078e0006 */
[----:B------:R-:W-:Y:S05]  /*1b820*/  WARPSYNC.COLLECTIVE R15, `(.L_x_1630) ;  /* 0x000000000f087348 */ /* 0x000fea0003c00000 */
[----:B------:R0:W1:Y:S02]  /*1b830*/  SHFL.IDX P6, R14, R13, R12, R11 ;  /* 0x0000000c0d0e7389 */ /* 0x00006400000c000b */
[----:B01----:R-:W-:Y:S01]  /*1b840*/  ENDCOLLECTIVE ;  /* 0x000000000000791b */ /* 0x003fe20003800000 */
.L_x_1630:
[----:B------:R-:W-:Y:S05]  /*1b850*/  BRA `(.L_x_1631) ;  /* 0xffffffb400a07947 */ /* 0x000fea000383ffff */
.L_x_1504:
[----:B------:R-:W-:Y:S01]  /*1b860*/  BSSY B0, `(.L_x_1632) ;  /* 0x0000008000007945 */ /* 0x000fe20003800000 */
[----:B-----5:R-:W-:Y:S02]  /*1b870*/  IMAD.MOV.U32 R13, RZ, RZ, R4 ;  /* 0x000000ffff0d7224 */ /* 0x020fe400078e0004 */
[----:B------:R-:W-:Y:S02]  /*1b880*/  IMAD.MOV.U32 R12, RZ, RZ, 0x1 ;  /* 0x00000001ff0c7424 */ /* 0x000fe400078e00ff */
[----:B------:R-:W-:Y:S02]  /*1b890*/  IMAD.MOV.U32 R11, RZ, RZ, RZ ;  /* 0x000000ffff0b7224 */ /* 0x000fe400078e00ff */
[----:B------:R-:W-:-:S07]  /*1b8a0*/  IMAD.MOV.U32 R15, RZ, RZ, -0x1 ;  /* 0xffffffffff0f7424 */ /* 0x000fce00078e00ff */
[----:B012---:R-:W-:Y:S05]  /*1b8b0*/  WARPSYNC.COLLECTIVE R15, `(.L_x_1633) ;  /* 0x000000000f087348 */ /* 0x007fea0003c00000 */
[----:B------:R3:W4:Y:S02]  /*1b8c0*/  SHFL.UP P6, R14, R13, R12, R11 ;  /* 0x0400000c0d0e7389 */ /* 0x00072400000c000b */
[----:B01234-:R-:W-:Y:S01]  /*1b8d0*/  ENDCOLLECTIVE ;  /* 0x000000000000791b */ /* 0x01ffe20003800000 */
.L_x_1633:
[----:B------:R-:W-:Y:S05]  /*1b8e0*/  BSYNC B0 ;  /* 0x0000000000007941 */ /* 0x000fea0003800000 */
.L_x_1632:
[----:B------:R-:W-:Y:S01]  /*1b8f0*/  SEL R13, R14, RZ, P1 ;  /* 0x000000ff0e0d7207 */ /* 0x000fe20000800000 */
[----:B------:R-:W-:Y:S02]  /*1b900*/  IMAD.MOV.U32 R12, RZ, RZ, 0x2 ;  /* 0x00000002ff0c7424 */ /* 0x000fe400078e00ff */
[----:B------:R-:W-:Y:S02]  /*1b910*/  IMAD.MOV.U32 R11, RZ, RZ, RZ ;  /* 0x000000ffff0b7224 */ /* 0x000fe400078e00ff */
[----:B------:R-:W-:Y:S02]  /*1b920*/  IMAD.IADD R13, R4, 0x1, R13 ;  /* 0x00000001040d7824 */ /* 0x000fe400078e020d */
[----:B------:R-:W-:-:S07]  /*1b930*/  IMAD.MOV.U32 R15, RZ, RZ, -0x1 ;  /* 0xffffffffff0f7424 */ /* 0x000fce00078e00ff */
[----:B------:R-:W-:Y:S05]  /*1b940*/  WARPSYNC.COLLECTIVE R15, `(.L_x_1634) ;  /* 0x000000000f087348 */ /* 0x000fea0003c00000 */
[----:B------:R0:W1:Y:S02]  /*1b950*/  SHFL.UP P6, R14, R13, R12, R11 ;  /* 0x0400000c0d0e7389 */ /* 0x00006400000c000b */
[----:B01----:R-:W-:Y:S01]  /*1b960*/  ENDCOLLECTIVE ;  /* 0x000000000000791b */ /* 0x003fe20003800000 */
.L_x_1634:
[----:B------:R-:W-:Y:S01]  /*1b970*/  IMAD.MOV.U32 R12, RZ, RZ, 0x4 ;  /* 0x00000004ff0c7424 */ /* 0x000fe200078e00ff */
[----:B------:R-:W-:-:S05]  /*1b980*/  SEL R0, R14, RZ, P2 ;  /* 0x000000ff0e007207 */ /* 0x000fca0001000000 */
[----:B------:R-:W-:-:S04]  /*1b990*/  IMAD.IADD R0, R13, 0x1, R0 ;  /* 0x000000010d007824 */ /* 0x000fc800078e0200 */
[----:B------:R-:W-:-:S07]  /*1b9a0*/  IMAD.MOV.U32 R13, RZ, RZ, R0 ;  /* 0x000000ffff0d7224 */ /* 0x000fce00078e0000 */
[----:B------:R-:W-:Y:S05]  /*1b9b0*/  WARPSYNC.COLLECTIVE R15, `(.L_x_1635) ;  /* 0x000000000f087348 */ /* 0x000fea0003c00000 */
[----:B------:R0:W1:Y:S02]  /*1b9c0*/  SHFL.UP P6, R14, R13, R12, R11 ;  /* 0x0400000c0d0e7389 */ /* 0x00006400000c000b */
[----:B01----:R-:W-:Y:S01]  /*1b9d0*/  ENDCOLLECTIVE ;  /* 0x000000000000791b */ /* 0x003fe20003800000 */
.L_x_1635:
[----:B------:R-:W-:Y:S01]  /*1b9e0*/  IMAD.MOV.U32 R12, RZ, RZ, 0x8 ;  /* 0x00000008ff0c7424 */ /* 0x000fe200078e00ff */
[----:B------:R-:W-:-:S05]  /*1b9f0*/  SEL R3, R14, RZ, P3 ;  /* 0x000000ff0e037207 */ /* 0x000fca0001800000 */
[----:B------:R-:W-:-:S04]  /*1ba00*/  IMAD.IADD R2, R0, 0x1, R3 ;  /* 0x0000000100027824 */ /* 0x000fc800078e0203 */
[----:B------:R-:W-:-:S07]  /*1ba10*/  IMAD.MOV.U32 R13, RZ, RZ, R2 ;  /* 0x000000ffff0d7224 */ /* 0x000fce00078e0002 */
[----:B------:R-:W-:Y:S05]  /*1ba20*/  WARPSYNC.COLLECTIVE R15, `(.L_x_1636) ;  /* 0x000000000f087348 */ /* 0x000fea0003c00000 */
[----:B------:R0:W1:Y:S02]  /*1ba30*/  SHFL.UP P6, R14, R13, R12, R11 ;  /* 0x0400000c0d0e7389 */ /* 0x00006400000c000b */
[----:B01----:R-:W-:Y:S01]  /*1ba40*/  ENDCOLLECTIVE ;  /* 0x000000000000791b */ /* 0x003fe20003800000 */
.L_x_1636:
[----:B------:R-:W-:Y:S01]  /*1ba50*/  IMAD.MOV.U32 R12, RZ, RZ, 0x10 ;  /* 0x00000010ff0c7424 */ /* 0x000fe200078e00ff */
[----:B------:R-:W-:-:S05]  /*1ba60*/  SEL R3, R14, RZ, P4 ;  /* 0x000000ff0e037207 */ /* 0x000fca0002000000 */
[----:B------:R-:W-:-:S04]  /*1ba70*/  IMAD.IADD R3, R2, 0x1, R3 ;  /* 0x0000000102037824 */ /* 0x000fc800078e0203 */
[----:B------:R-:W-:-:S07]  /*1ba80*/  IMAD.MOV.U32 R13, RZ, RZ, R3 ;  /* 0x000000ffff0d7224 */ /* 0x000fce00078e0003 */
[----:B------:R-:W-:Y:S05]  /*1ba90*/  WARPSYNC.COLLECTIVE R15, `(.L_x_1637) ;  /* 0x000000000f087348 */ /* 0x000fea0003c00000 */
[----:B------:R0:W1:Y:S02]  /*1baa0*/  SHFL.UP P6, R14, R13, R12, R11 ;  /* 0x0400000c0d0e7389 */ /* 0x00006400000c000b */
[----:B01----:R-:W-:Y:S01]  /*1bab0*/  ENDCOLLECTIVE ;  /* 0x000000000000791b */ /* 0x003fe20003800000 */
.L_x_1637:
        /* <DEDUP_REMOVED lines=8> */
.L_x_1638:
[----:B------:R-:W-:Y:S05]  /*1bb40*/  BRA `(.L_x_1639) ;  /* 0xffffffb400807947 */ /* 0x000fea000383ffff */
.L_x_1506:
[----:B------:R-:W-:Y:S01]  /*1bb50*/  BSSY B0, `(.L_x_1640) ;  /* 0x0000006000007945 */ /* 0x000fe20003800000 */
[----:B------:R-:W-:Y:S01]  /*1bb60*/  PLOP3.LUT P6, PT, P6, PT, PT, 0x8, 0x0 ;  /* 0x000000000000781c */ /* 0x000fe200037ce170 */
[----:B------:R-:W-:-:S12]  /*1bb70*/  IMAD.MOV.U32 R15, RZ, RZ, -0x1 ;  /* 0xffffffffff0f7424 */ /* 0x000fd800078e00ff */
[----:B01----:R-:W-:Y:S05]  /*1bb80*/  WARPSYNC.COLLECTIVE R15, `(.L_x_1641) ;  /* 0x000000000f087348 */ /* 0x003fea0003c00000 */
[----:B------:R-:W-:Y:S01]  /*1bb90*/  VOTE.ANY R14, PT, P6 ;  /* 0x00000000000e7806 */ /* 0x000fe200030e0100 */
[----:B01----:R-:W-:Y:S06]  /*1bba0*/  ENDCOLLECTIVE ;  /* 0x000000000000791b */ /* 0x003fec0003800000 */
.L_x_1641:
[----:B------:R-:W-:Y:S05]  /*1bbb0*/  BSYNC B0 ;  /* 0x0000000000007941 */ /* 0x000fea0003800000 */
.L_x_1640:
[----:B------:R-:W-:Y:S02]  /*1bbc0*/  IMAD.MOV.U32 R0, RZ, RZ, R14 ;  /* 0x000000ffff007224 */ /* 0x000fe400078e000e */
[----:B------:R-:W-:Y:S02]  /*1bbd0*/  IMAD.MOV.U32 R13, RZ, RZ, R4 ;  /* 0x000000ffff0d7224 */ /* 0x000fe400078e0004 */
[----:B------:R-:W0:Y:S01]  /*1bbe0*/  POPC R8, R0 ;  /* 0x0000000000087309 */ /* 0x000e220000000000 */
[----:B------:R-:W-:Y:S02]  /*1bbf0*/  IMAD.MOV.U32 R11, RZ, RZ, 0x1f ;  /* 0x0000001fff0b7424 */ /* 0x000fe400078e00ff */
[----:B------:R-:W-:Y:S02]  /*1bc00*/  IMAD.MOV.U32 R15, RZ, RZ, -0x1 ;  /* 0xffffffffff0f7424 */ /* 0x000fe400078e00ff */
[----:B0-----:R-:W-:-:S07]  /*1bc10*/  IMAD.MOV.U32 R12, RZ, RZ, R8 ;  /* 0x000000ffff0c7224 */ /* 0x001fce00078e0008 */
[----:B------:R-:W-:Y:S05]  /*1bc20*/  WARPSYNC.COLLECTIVE R15, `(.L_x_1642) ;  /* 0x000000000f087348 */ /* 0x000fea0003c00000 */
[----:B------:R0:W1:Y:S02]  /*1bc30*/  SHFL.IDX P6, R14, R13, R12, R11 ;  /* 0x0000000c0d0e7389 */ /* 0x00006400000c000b */
[----:B01----:R-:W-:Y:S01]  /*1bc40*/  ENDCOLLECTIVE ;  /* 0x000000000000791b */ /* 0x003fe20003800000 */
.L_x_1642:
[----:B------:R-:W-:Y:S01]  /*1bc50*/  IMAD.MOV.U32 R4, RZ, RZ, R14 ;  /* 0x000000ffff047224 */ /* 0x000fe200078e000e */
[----:B------:R-:W-:Y:S06]  /*1bc60*/  BRA `(.L_x_1643) ;  /* 0xffffffb400707947 */ /* 0x000fec000383ffff */
.L_x_1508:
[----:B------:R-:W-:Y:S01]  /*1bc70*/  BSSY B0, `(.L_x_1644) ;  /* 0x0000007000007945 */ /* 0x000fe20003800000 */
[----:B------:R-:W-:Y:S02]  /*1bc80*/  IMAD.MOV.U32 R13, RZ, RZ, R6 ;  /* 0x000000ffff0d7224 */ /* 0x000fe400078e0006 */
[----:B------:R-:W-:Y:S02]  /*1bc90*/  IMAD.MOV.U32 R11, RZ, RZ, 0x1f ;  /* 0x0000001fff0b7424 */ /* 0x000fe400078e00ff */
[----:B------:R-:W-:-:S07]  /*1bca0*/  IMAD.MOV.U32 R15, RZ, RZ, -0x1 ;  /* 0xffffffffff0f7424 */ /* 0x000fce00078e00ff */
[----:B0123--:R-:W-:Y:S05]  /*1bcb0*/  WARPSYNC.COLLECTIVE R15, `(.L_x_1645) ;  /* 0x000000000f087348 */ /* 0x00ffea0003c00000 */
[----:B------:R4:W0:Y:S02]  /*1bcc0*/  SHFL.IDX P6, R14, R13, R12, R11 ;  /* 0x0000000c0d0e7389 */ /* 0x00082400000c000b */
[----:B01234-:R-:W-:Y:S01]  /*1bcd0*/  ENDCOLLECTIVE ;  /* 0x000000000000791b */ /* 0x01ffe20003800000 */
.L_x_1645:
[----:B------:R-:W-:Y:S05]  /*1bce0*/  BSYNC B0 ;  /* 0x0000000000007941 */ /* 0x000fea0003800000 */
.L_x_1644:
[----:B------:R-:W-:Y:S05]  /*1bcf0*/  BRA `(.L_x_1507) ;  /* 0xffffffb400687947 */ /* 0x000fea000383ffff */
.L_x_1512:
[----:B-1----:R1:W4:Y:S02]  /*1bd00*/  SYNCS.PHASECHK.TRANS64.TRYWAIT P0, [R7+URZ+0x28820], R0 ;  /* 0x02882000070075a7 */ /* 0x002324000800017f */
[----:B----4-:R-:W-:Y:S05]  /*1bd10*/  @!P0 NANOSLEEP.SYNCS 0x989680 ;  /* 0x009896800000895d */ /* 0x010fea0003900000 */
[----:B------:R-:W4:Y:S02]  /*1bd20*/  @!P0 SYNCS.PHASECHK.TRANS64 P0, [R7+URZ+0x28820], R0 ;  /* 0x02882000070085a7 */ /* 0x000f24000800007f */
[----:B----4-:R-:W-:Y:S05]  /*1bd30*/  @!P0 BRA `(.L_x_1512) ;  /* 0xfffffffc00f08947 */ /* 0x010fea000383ffff */
[----:B------:R-:W-:Y:S05]  /*1bd40*/  BRA `(.L_x_1646) ;  /* 0xffffffb800e07947 */ /* 0x000fea000383ffff */
.L_x_1513:
[----:B------:R-:W4:Y:S01]  /*1bd50*/  S2R R2, SR_TID.X ;  /* 0x0000000000027919 */ /* 0x000f220000002100 */
[----:B------:R-:W-:Y:S01]  /*1bd60*/  BSSY B0, `(.L_x_1647) ;  /* 0x000000a000007945 */ /* 0x000fe20003800000 */
[----:B------:R-:W-:Y:S02]  /*1bd70*/  IMAD.MOV.U32 R12, RZ, RZ, RZ ;  /* 0x000000ffff0c7224 */ /* 0x000fe400078e00ff */
[----:B------:R-:W-:Y:S02]  /*1bd80*/  IMAD.MOV.U32 R11, RZ, RZ, 0x1f ;  /* 0x0000001fff0b7424 */ /* 0x000fe400078e00ff */
[----:B------:R-:W-:Y:S01]  /*1bd90*/  IMAD.MOV.U32 R15, RZ, RZ, -0x1 ;  /* 0xffffffffff0f7424 */ /* 0x000fe200078e00ff */
[----:B----4-:R-:W-:-:S04]  /*1bda0*/  SHF.R.U32.HI R2, RZ, 0x5, R2 ;  /* 0x00000005ff027819 */ /* 0x010fc80000011602 */
[----:B------:R-:W-:-:S05]  /*1bdb0*/  LOP3.LUT R2, R2, 0x3, RZ, 0xc0, !PT ;  /* 0x0000000302027812 */ /* 0x000fca00078ec0ff */
[----:B------:R-:W-:-:S07]  /*1bdc0*/  IMAD.MOV.U32 R13, RZ, RZ, R2 ;  /* 0x000000ffff0d7224 */ /* 0x000fce00078e0002 */
[----:B0123--:R-:W-:Y:S05]  /*1bdd0*/  WARPSYNC.COLLECTIVE R15, `(.L_x_1648) ;  /* 0x000000000f087348 */ /* 0x00ffea0003c00000 */
[----:B------:R4:W0:Y:S02]  /*1bde0*/  SHFL.IDX P6, R14, R13, R12, R11 ;  /* 0x0000000c0d0e7389 */ /* 0x00082400000c000b */
[----:B01234-:R-:W-:Y:S01]  /*1bdf0*/  ENDCOLLECTIVE ;  /* 0x000000000000791b */ /* 0x01ffe20003800000 */
.L_x_1648:
[----:B------:R-:W-:Y:S05]  /*1be00*/  BSYNC B0 ;  /* 0x0000000000007941 */ /* 0x000fea0003800000 */
.L_x_1647:
[----:B------:R-:W-:Y:S05]  /*1be10*/  BRA `(.L_x_1649) ;  /* 0xffffffb800c87947 */ /* 0x000fea000383ffff */
.L_x_1516:
[----:B------:R-:W-:Y:S01]  /*1be20*/  BSSY B1, `(.L_x_1650) ;  /* 0x0000006000017945 */ /* 0x000fe20003800000 */
[----:B------:R-:W-:-:S07]  /*1be30*/  IMAD.MOV.U32 R15, RZ, RZ, -0x1 ;  /* 0xffffffffff0f7424 */ /* 0x000fce00078e00ff */
[----:B0123--:R-:W-:Y:S05]  /*1be40*/  WARPSYNC.COLLECTIVE R15, `(.L_x_1651) ;  /* 0x000000000f0c7348 */ /* 0x00ffea0003c00000 */
[----:B------:R-:W-:Y:S02]  /*1be50*/  ELECT P6, UR62, PT ;  /* 0x00000000003e782f */ /* 0x000fe400038c0000 */
[----:B------:R-:W-:Y:S01]  /*1be60*/  MOV R14, UR62 ;  /* 0x0000003e000e7c02 */ /* 0x000fe20008000f00 */
[----:B0123--:R-:W-:Y:S10]  /*1be70*/  ENDCOLLECTIVE ;  /* 0x000000000000791b */ /* 0x00fff40003800000 */
.L_x_1651:
[----:B------:R-:W-:Y:S05]  /*1be80*/  BSYNC B1 ;  /* 0x0000000000017941 */ /* 0x000fea0003800000 */
.L_x_1650:
[----:B------:R-:W-:Y:S05]  /*1be90*/  BRA `(.L_x_1652) ;  /* 0xffffffb800c07947 */ /* 0x000fea000383ffff */
.L_x_1518:
[----:B-1----:R1:W4:Y:S02]  /*1bea0*/  SYNCS.PHASECHK.TRANS64.TRYWAIT P1, [R5+URZ+0x28840], R0 ;  /* 0x02884000050075a7 */ /* 0x002324000802017f */
[----:B----4-:R-:W-:Y:S05]  /*1beb0*/  @!P1 NANOSLEEP.SYNCS 0x989680 ;  /* 0x009896800000995d */ /* 0x010fea0003900000 */
[----:B------:R-:W4:Y:S02]  /*1bec0*/  @!P1 SYNCS.PHASECHK.TRANS64 P1, [R5+URZ+0x28840], R0 ;  /* 0x02884000050095a7 */ /* 0x000f24000802007f */
[----:B----4-:R-:W-:Y:S05]  /*1bed0*/  @!P1 BRA `(.L_x_1518) ;  /* 0xfffffffc00f09947 */ /* 0x010fea000383ffff */
[----:B------:R-:W-:Y:S05]  /*1bee0*/  BRA `(.L_x_1653) ;  /* 0xffffffb800e07947 */ /* 0x000fea000383ffff */
.L_x_1520:
[----:B----4-:R4:W0:Y:S02]  /*1bef0*/  SYNCS.PHASECHK.TRANS64.TRYWAIT P1, [R3+URZ+0x28840], R2 ;  /* 0x02884002030075a7 */ /* 0x010824000802017f */
[----:B0-----:R-:W-:Y:S05]  /*1bf00*/  @!P1 NANOSLEEP.SYNCS 0x989680 ;  /* 0x009896800000995d */ /* 0x001fea0003900000 */
[----:B------:R-:W0:Y:S02]  /*1bf10*/  @!P1 SYNCS.PHASECHK.TRANS64 P1, [R3+URZ+0x28840], R2 ;  /* 0x02884002030095a7 */ /* 0x000e24000802007f */
[----:B0-----:R-:W-:Y:S05]  /*1bf20*/  @!P1 BRA `(.L_x_1520) ;  /* 0xfffffffc00f09947 */ /* 0x001fea000383ffff */
[----:B------:R-:W-:Y:S05]  /*1bf30*/  BRA `(.L_x_1654) ;  /* 0xffffffb800ec7947 */ /* 0x000fea000383ffff */
.L_x_1522:
[----:B------:R0:W0:Y:S02]  /*1bf40*/  SYNCS.PHASECHK.TRANS64.TRYWAIT P1, [R5+URZ+0x28860], R0 ;  /* 0x02886000050075a7 */ /* 0x000024000802017f */
[----:B0-----:R-:W-:Y:S05]  /*1bf50*/  @!P1 NANOSLEEP.SYNCS 0x989680 ;  /* 0x009896800000995d */ /* 0x001fea0003900000 */
[----:B------:R-:W0:Y:S02]  /*1bf60*/  @!P1 SYNCS.PHASECHK.TRANS64 P1, [R5+URZ+0x28860], R0 ;  /* 0x02886000050095a7 */ /* 0x000e24000802007f */
[----:B0-----:R-:W-:Y:S05]  /*1bf70*/  @!P1 BRA `(.L_x_1522) ;  /* 0xfffffffc00f09947 */ /* 0x001fea000383ffff */
[----:B------:R-:W-:Y:S05]  /*1bf80*/  BRA `(.L_x_1655) ;  /* 0xffffffb800e87947 */ /* 0x000fea000383ffff */
.L_x_1656:
        /* <DEDUP_REMOVED lines=15> */
.L_x_3482:


//--------------------- .text._ZN7cutlass13device_kernelIN5flash11enable_sm90INS1_16FlashAttnFwdSm90INS1_25CollectiveMainloopFwdSm90ILi2EN4cute5tupleIJNS5_1CILi1EEES8_S8_EEENS6_IJNS7_ILi128EEESA_SA_EEELi128ENS_6half_tEfNS_4arch4Sm90ELb0ELb1ELb1ELb1ELb1ELb1ELb0ELb1ELb1ELb1ELb0ELb0EEENS1_21CollectiveEpilogueFwdISB_S9_SC_SE_Li256ELb1ELb1ELb0ELb0EEENS1_36VarlenDynamicPersistentTileSchedulerILi128ELi128ELi256ELi128ELb0ELb1ELb1ELb1ELb0ELb1EEEEEEEEEvNT_6ParamsE --------------------------
	.section	.text._ZN7cutlass13device_kernelIN5flash11enable_sm90INS1_16FlashAttnFwdSm90INS1_25CollectiveMainloopFwdSm90ILi2EN4cute5tupleIJNS5_1CILi1EEES8_S8_EEENS6_IJNS7_ILi128EEESA_SA_EEELi128ENS_6half_tEfNS_4arch4Sm90ELb0ELb1ELb1ELb1ELb1ELb1ELb0ELb1ELb1ELb1ELb0ELb0EEENS1_21CollectiveEpilogueFwdISB_S9_SC_SE_Li256ELb1ELb1ELb0ELb0EEENS1_36VarlenDynamicPersistentTileSchedulerILi128ELi128ELi256ELi128ELb0ELb1ELb1ELb1ELb0ELb1EEEEEEEEEvNT_6ParamsE,"ax",@progbits
	.align	128
.text._ZN7cutlass13device_kernelIN5flash11enable_sm90INS1_16FlashAttnFwdSm90INS1_25CollectiveMainloopFwdSm90ILi2EN4cute5tupleIJNS5_1CILi1EEES8_S8_EEENS6_IJNS7_ILi128EEESA_SA_EEELi128ENS_6half_tEfNS_4arch4Sm90ELb0ELb1ELb1ELb1ELb1ELb1ELb0ELb1ELb1ELb1ELb0ELb0EEENS1_21CollectiveEpilogueFwdISB_S9_SC_SE_Li256ELb1ELb1ELb0ELb0EEENS1_36VarlenDynamicPersistentTileSchedulerILi128ELi128ELi256ELi128ELb0ELb1ELb1ELb1ELb0ELb1EEEEEEEEEvNT_6ParamsE:
        .type           _ZN7cutlass13device_kernelIN5flash11enable_sm90INS1_16FlashAttnFwdSm90INS1_25CollectiveMainloopFwdSm90ILi2EN4cute5tupleIJNS5_1CILi1EEES8_S8_EEENS6_IJNS7_ILi128EEESA_SA_EEELi128ENS_6half_tEfNS_4arch4Sm90ELb0ELb1ELb1ELb1ELb1ELb1ELb0ELb1ELb1ELb1ELb0ELb0EEENS1_21CollectiveEpilogueFwdISB_S9_SC_SE_Li256ELb1ELb1ELb0ELb0EEENS1_36VarlenDynamicPersistentTileSchedulerILi128ELi128ELi256ELi128ELb0ELb1ELb1ELb1ELb0ELb1EEEEEEEEEvNT_6ParamsE,@function
        .size           _ZN7cutlass13device_kernelIN5flash11enable_sm90INS1_16FlashAttnFwdSm90INS1_25CollectiveMainloopFwdSm90ILi2EN4cute5tupleIJNS5_1CILi1EEES8_S8_EEENS6_IJNS7_ILi128EEESA_SA_EEELi128ENS_6half_tEfNS_4arch4Sm90ELb0ELb1ELb1ELb1ELb1ELb1ELb0ELb1ELb1ELb1ELb0ELb0EEENS1_21CollectiveEpilogueFwdISB_S9_SC_SE_Li256ELb1ELb1ELb0ELb0EEENS1_36VarlenDynamicPersistentTileSchedulerILi128ELi128ELi256ELi128ELb0ELb1ELb1ELb1ELb0ELb1EEEEEEEEEvNT_6ParamsE,(.L_x_3483 - _ZN7cutlass13device_kernelIN5flash11enable_sm90INS1_16FlashAttnFwdSm90INS1_25CollectiveMainloopFwdSm90ILi2EN4cute5tupleIJNS5_1CILi1EEES8_S8_EEENS6_IJNS7_ILi128EEESA_SA_EEELi128ENS_6half_tEfNS_4arch4Sm90ELb0ELb1ELb1ELb1ELb1ELb1ELb0ELb1ELb1ELb1ELb0ELb0EEENS1_21CollectiveEpilogueFwdISB_S9_SC_SE_Li256ELb1ELb1ELb0ELb0EEENS1_36VarlenDynamicPersistentTileSchedulerILi128ELi128ELi256ELi128ELb0ELb1ELb1ELb1ELb0ELb1EEEEEEEEEvNT_6ParamsE)
        .other          _ZN7cutlass13device_kernelIN5flash11enable_sm90INS1_16FlashAttnFwdSm90INS1_25CollectiveMainloopFwdSm90ILi2EN4cute5tupleIJNS5_1CILi1EEES8_S8_EEENS6_IJNS7_ILi128EEESA_SA_EEELi128ENS_6half_tEfNS_4arch4Sm90ELb0ELb1ELb1ELb1ELb1ELb1ELb0ELb1ELb1ELb1ELb0ELb0EEENS1_21CollectiveEpilogueFwdISB_S9_SC_SE_Li256ELb1ELb1ELb0ELb0EEENS1_36VarlenDynamicPersistentTileSchedulerILi128ELi128ELi256ELi128ELb0ELb1ELb1ELb1ELb0ELb1EEEEEEEEEvNT_6ParamsE,@"STO_CUDA_ENTRY STV_DEFAULT"
_ZN7cutlass13device_kernelIN5flash11enable_sm90INS1_16FlashAttnFwdSm90INS1_25CollectiveMainloopFwdSm90ILi2EN4cute5tupleIJNS5_1CILi1EEES8_S8_EEENS6_IJNS7_ILi128EEESA_SA_EEELi128ENS_6half_tEfNS_4arch4Sm90ELb0ELb1ELb1ELb1ELb1ELb1ELb0ELb1ELb1ELb1ELb0ELb0EEENS1_21CollectiveEpilogueFwdISB_S9_SC_SE_Li256ELb1ELb1ELb0ELb0EEENS1_36VarlenDynamicPersistentTileSchedulerILi128ELi128ELi256ELi128ELb0ELb1ELb1ELb1ELb0ELb1EEEEEEEEEvNT_6ParamsE:
[----:B------:R-:W0:Y:S02]  /*0000*/  LDC R1, c[0x0][0x28] ;  /* 0x00000a00ff017b82 */ /* 0x000e240000000800 */
[----:B0-----:R-:W-:Y:S01]  /*0010*/  VIADD R1, R1, 0xffffffd0 ;  /* 0xffffffd001017836 */ /* 0x001fe20000000000 */
[----:B------:R-:W0:Y:S01]  /*0020*/  S2R R0, SR_TID.X ;  /* 0x0000000000007919 */ /* 0x000e220000002100 */
[----:B------:R-:W-:Y:S01]  /*0030*/  ELECT P0, URZ, PT ;  /* 0x00000000003f782f */ /* 0x000fe20003800000 */
[----:B------:R-:W-:Y:S01]  /*0040*/  BSSY B0, `(.L_x_1657) ;  /* 0x000000e000007945 */ /* 0x000fe20003800000 */
[--C-:B0-----:R-:W-:Y:S02]  /*0050*/  SHF.R.U32.HI R2, RZ, 0x5, R0.reuse ;  /* 0x00000005ff027819 */ /* 0x101fe40000011600 */
[----:B------:R-:W-:-:S03]  /*0060*/  SHF.R.U32.HI R4, RZ, 0x7, R0 ;  /* 0x00000007ff047819 */ /* 0x000fc60000011600 */
        /* <DEDUP_REMOVED lines=11> */
.L_x_1658:
[----:B------:R-:W-:Y:S05]  /*0120*/  BSYNC B0 ;  /* 0x0000000000007941 */ /* 0x000fea0003800000 */
.L_x_1657:
[----:B------:R-:W-:Y:S01]  /*0130*/  VOTEU.ANY UP0, P0 ;  /* 0x00000000003f7886 */ /* 0x000fe20000000100 */
[----:B------:R-:W0:Y:S01]  /*0140*/  SHFL.IDX PT, R4, R4, RZ, 0x1f ;  /* 0x00001fff04047589 */ /* 0x000e2200000e0000 */
[----:B------:R-:W-:Y:S01]  /*0150*/  UMOV UR4, 0x80 ;  /* 0x0000008000047882 */ /* 0x000fe20000000000 */
[----:B------:R-:W-:Y:S01]  /*0160*/  UMOV UR7, 0x100 ;  /* 0x0000010000077882 */ /* 0x000fe20000000000 */
[----:B------:R-:W-:Y:S01]  /*0170*/  VOTEU.ANY UP1, P0 ;  /* 0x00000000003f7886 */ /* 0x000fe20000020100 */
[----:B------:R-:W1:Y:S01]  /*0180*/  @UP0 S2UR UR8, SR_CgaCtaId ;  /* 0x00000000000809c3 */ /* 0x000e620000008800 */
[----:B------:R-:W2:Y:S01]  /*0190*/  SHFL.IDX PT, R3, R2, RZ, 0x1f ;  /* 0x00001fff02037589 */ /* 0x000ea200000e0000 */
[----:B------:R-:W-:Y:S01]  /*01a0*/  @UP0 UMOV UR6, 0x400 ;  /* 0x0000040000060882 */ /* 0x000fe20000000000 */
[----:B------:R-:W-:-:S04]  /*01b0*/  @UP0 UIADD3 UR4, -UR4, 0x100000, URZ ;  /* 0x0010000004040890 */ /* 0x000fc8000fffe13f */
[----:B------:R-:W-:Y:S02]  /*01c0*/  @UP0 USHF.L.U32 UR5, UR4, 0xb, URZ ;  /* 0x0000000b04050899 */ /* 0x000fe4000800063f */
[----:B------:R-:W-:Y:S01]  /*01d0*/  @UP0 USHF.L.U32 UR4, UR4, 0x1, URZ ;  /* 0x0000000104040899 */ /* 0x000fe2000800063f */
[----:B------:R-:W-:Y:S01]  /*01e0*/  VOTEU.ANY UP2, P0 ;  /* 0x00000000003f7886 */ /* 0x000fe20000040100 */
[----:B0-----:R-:W-:Y:S01]  /*01f0*/  R2UR UR9, R4 ;  /* 0x00000000040972ca */ /* 0x001fe200000e0000 */
[----:B-1----:R-:W-:Y:S01]  /*0200*/  @UP0 ULEA UR8, UR8, UR6, 0x18 ;  /* 0x0000000608080291 */ /* 0x002fe2000f8ec03f */
[----:B--2---:R-:W-:Y:S01]  /*0210*/  ISETP.NE.AND P1, PT, R3, RZ, PT ;  /* 0x000000ff0300720c */ /* 0x004fe20003f25270 */
[----:B------:R-:W-:-:S04]  /*0220*/  @UP0 UIADD3 UR6, -UR7, 0x100000, URZ ;  /* 0x0010000007060890 */ /* 0x000fc8000fffe13f */
[----:B------:R-:W-:Y:S02]  /*0230*/  @UP0 USHF.L.U32 UR7, UR6, 0xb, URZ ;  /* 0x0000000b06070899 */ /* 0x000fe4000800063f */
[----:B------:R-:W-:-:S04]  /*0240*/  @UP0 USHF.L.U32 UR6, UR6, 0x1, URZ ;  /* 0x0000000106060899 */ /* 0x000fc8000800063f */
[----:B------:R-:W-:Y:S01]  /*0250*/  UISETP.NE.AND UP0, UPT, UR9, URZ, UPT ;  /* 0x0000003f0900728c */ /* 0x000fe2000bf05270 */
[----:B------:R-:W0:Y:S02]  /*0260*/  FENCE.VIEW.ASYNC.S ;  /* 0x00000000000073c6 */ /* 0x000e240000000000 */
[----:B0-----:R0:W1:Y:S05]  /*0270*/  @UP1 SYNCS.EXCH.64 URZ, [UR8+0x28800], UR4 ;  /* 0x02880004083f15b2 */ /* 0x00106a0008000100 */
[----:B------:R0:W2:Y:S01]  /*0280*/  @UP2 SYNCS.EXCH.64 URZ, [UR8+0x28820], UR6 ;  /* 0x02882006083f25b2 */ /* 0x0000a20008000100 */
        /* <DEDUP_REMOVED lines=17> */
[----:B------:R3:W0:Y:S02]  /*03a0*/  SYNCS.EXCH.64 URZ, [UR8+0x28848], UR6 ;  /* 0x02884806083f75b2 */ /* 0x0006240008000100 */
[----:B---3--:R-:W-:Y:S01]  /*03b0*/  NOP ;  /* 0x0000000000007918 */ /* 0x008fe20000000000 */
.L_x_1659:
[----:B------:R-:W3:Y:S01]  /*03c0*/  SHFL.IDX PT, R3, R2, RZ, 0x1f ;  /* 0x00001fff02037589 */ /* 0x000ee200000e0000 */
[----:B------:R-:W-:Y:S01]  /*03d0*/  NOP ;  /* 0x0000000000007918 */ /* 0x000fe20000000000 */
[----:B---3--:R-:W-:-:S13]  /*03e0*/  ISETP.NE.AND P0, PT, R3, RZ, PT ;  /* 0x000000ff0300720c */ /* 0x008fda0003f05270 */
        /* <DEDUP_REMOVED lines=17> */
[----:B------:R3:W0:Y:S02]  /*0500*/  SYNCS.EXCH.64 URZ, [UR8+0x28868], UR6 ;  /* 0x02886806083f75b2 */ /* 0x0006240008000100 */
[----:B---3--:R-:W-:Y:S01]  /*0510*/  NOP ;  /* 0x0000000000007918 */ /* 0x008fe20000000000 */
.L_x_1660:
[----:B------:R-:W3:Y:S01]  /*0520*/  SHFL.IDX PT, R3, R2, RZ, 0x1f ;  /* 0x00001fff02037589 */ /* 0x000ee200000e0000 */
[----:B------:R-:W-:Y:S01]  /*0530*/  NOP ;  /* 0x0000000000007918 */ /* 0x000fe20000000000 */
[----:B---3--:R-:W-:-:S13]  /*0540*/  ISETP.NE.AND P0, PT, R3, RZ, PT ;  /* 0x000000ff0300720c */ /* 0x008fda0003f05270 */
        /* <DEDUP_REMOVED lines=13> */
[----:B------:R3:W0:Y:S02]  /*0620*/  SYNCS.EXCH.64 URZ, [UR6+0x28888], UR4 ;  /* 0x02888804063f75b2 */ /* 0x0006240008000100 */
[----:B---3--:R-:W-:Y:S01]  /*0630*/  NOP ;  /* 0x0000000000007918 */ /* 0x008fe20000000000 */
.L_x_1661:
        /* <DEDUP_REMOVED lines=22> */
.L_x_1662:
        /* <DEDUP_REMOVED lines=22> */
.L_x_1663:
[----:B------:R-:W-:Y:S01]  /*0900*/  PLOP3.LUT P0, PT, PT, PT, UP0, 0x80, 0x0 ;  /* 0x000000000000781c */ /* 0x000fe20003f0f008 */
[----:B------:R-:W-:Y:S01]  /*0910*/  UMOV UR36, 0x1 ;  /* 0x0000000100247882 */ /* 0x000fe20000000000 */
[----:B------:R-:W-:Y:S01]  /*0920*/  NOP ;  /* 0x0000000000007918 */ /* 0x000fe20000000000 */
[----:B------:R-:W-:Y:S01]  /*0930*/  USEL UR36, UR36, 0x2, !UP0 ;  /* 0x0000000224247887 */ /* 0x000fe2000c000000 */
[----:B------:R-:W-:Y:S01]  /*0940*/  BSSY B9, `(.L_x_1664) ;  /* 0x0002509000097945 */ /* 0x000fe20003800000 */
[----:B------:R-:W-:Y:S01]  /*0950*/  ULDC.64 UR54, c[0x0][0x208] ;  /* 0x0000820000367ab9 */ /* 0x000fe20000000a00 */
[----:B012-4-:R-:W-:Y:S07]  /*0960*/  BAR.SYNC.DEFER_BLOCKING 0x0 ;  /* 0x0000000000007b1d */ /* 0x017fee0000010000 */
[----:B------:R-:W-:Y:S05]  /*0970*/  @!P0 BRA `(.L_x_1665) ;  /* 0x000001dc00508947 */ /* 0x000fea0003800000 */
.L_x_1666:
[----:B------:R-:W-:-:S08]  /*0980*/  NOP ;  /* 0x0000000000007918 */ /* 0x000fd00000000000 */
[----:B------:R-:W0:Y:S02]  /*0990*/  USETMAXREG.TRY_ALLOC.CTAPOOL UP0, 0xe8 ;  /* 0x000000e8000079c8 */ /* 0x000e240008000600 */
[----:B0-----:R-:W-:-:S13]  /*09a0*/  PLOP3.LUT P0, PT, PT, PT, UP0, 0x80, 0x0 ;  /* 0x000000000000781c */ /* 0x001fda0003f0f008 */
[----:B------:R-:W-:Y:S05]  /*09b0*/  @!P0 BRA `(.L_x_1666) ;  /* 0xfffffffc00f08947 */ /* 0x000fea000383ffff */
[----:B------:R-:W-:Y:S01]  /*09c0*/  SHF.R.U32.HI R2, RZ, 0x7, R0 ;  /* 0x00000007ff027819 */ /* 0x000fe20000011600 */
[----:B------:R-:W0:Y:S08]  /*09d0*/  S2UR UR38, SR_CgaCtaId ;  /* 0x00000000002679c3 */ /* 0x000e300000008800 */
[----:B------:R-:W-:Y:S06]  /*09e0*/  BAR.ARV 0x8, 0x180 ;  /* 0x0206000000007b1d */ /* 0x000fec0000002000 */
[----:B------:R-:W-:Y:S01]  /*09f0*/  ISETP.NE.AND P0, PT, R2, 0x1, PT ;  /* 0x000000010200780c */ /* 0x000fe20003f05270 */
[----:B------:R-:W-:-:S12]  /*0a00*/  UMOV UR4, 0x400 ;  /* 0x0000040000047882 */ /* 0x000fd80000000000 */
[----:B------:R-:W-:Y:S06]  /*0a10*/  @!P0 BAR.ARV 0x9, 0x100 ;  /* 0x0244000000008b1d */ /* 0x000fec0000002000 */
[----:B0-----:R-:W-:Y:S02]  /*0a20*/  ULEA UR4, UR38, UR4, 0x18 ;  /* 0x0000000426047291 */ /* 0x001fe4000f8ec03f */
[----:B------:R-:W-:Y:S04]  /*0a30*/  BAR.SYNC.DEFER_BLOCKING 0x5, 0x180 ;  /* 0x0146000000007b1d */ /* 0x000fe80000010000 */
[----:B------:R-:W-:-:S02]  /*0a40*/  IMAD.U32 R18, RZ, RZ, UR4 ;  /* 0x00000004ff127e24 */ /* 0x000fc4000f8e00ff */
[----:B------:R-:W-:-:S03]  /*0a50*/  ULDC UR4, c[0x0][0xc3c] ;  /* 0x00030f0000047ab9 */ /* 0x000fc60000000800 */
[----:B------:R-:W0:Y:S01]  /*0a60*/  LDS.128 R40, [R18+0x288d0] ;  /* 0x0288d00012287984 */ /* 0x000e220000000c00 */
[----:B------:R-:W-:Y:S06]  /*0a70*/  BAR.ARV 0x4, 0x180 ;  /* 0x0106000000007b1d */ /* 0x000fec0000002000 */
[----:B0-----:R-:W-:-:S13]  /*0a80*/  ISETP.GE.AND P0, PT, R43, UR4, PT ;  /* 0x000000042b007c0c */ /* 0x001fda000bf06270 */
[----:B------:R-:W-:Y:S05]  /*0a90*/  @P0 BRA `(.L_x_1667) ;  /* 0x0000024c00cc0947 */ /* 0x000fea0003800000 */
[----:B------:R-:W-:Y:S01]  /*0aa0*/  VIADD R226, R0, 0xffffff80 ;  /* 0xffffff8000e27836 */ /* 0x000fe20000000000 */
[----:B------:R-:W-:Y:S01]  /*0ab0*/  R2UR UR40, R18 ;  /* 0x00000000122872ca */ /* 0x000fe200000e0000 */
[----:B------:R-:W-:Y:S01]  /*0ac0*/  IMAD.MOV.U32 R19, RZ, RZ, RZ ;  /* 0x000000ffff137224 */ /* 0x000fe200078e00ff */
[----:B------:R-:W-:Y:S01]  /*0ad0*/  ULOP3.LUT UR39, UR36, 0x1, URZ, 0xfc, !UPT ;  /* 0x0000000124277892 */ /* 0x000fe2000f8efc3f */
[----:B------:R-:W-:Y:S01]  /*0ae0*/  IMAD.MOV.U32 R192, RZ, RZ, RZ ;  /* 0x000000ffffc07224 */ /* 0x000fe200078e00ff */
[----:B------:R-:W-:Y:S01]  /*0af0*/  SHF.R.S32.HI R3, RZ, 0x1f, R226 ;  /* 0x0000001fff037819 */ /* 0x000fe200000114e2 */
[----:B------:R-:W-:Y:S01]  /*0b00*/  IMAD.MOV.U32 R187, RZ, RZ, RZ ;  /* 0x000000ffffbb7224 */ /* 0x000fe200078e00ff */
[----:B------:R-:W-:Y:S01]  /*0b10*/  UMOV UR37, URZ ;  /* 0x0000003f00257c82 */ /* 0x000fe20008000000 */
[----:B------:R-:W-:Y:S01]  /*0b20*/  IMAD.MOV.U32 R184, RZ, RZ, RZ ;  /* 0x000000ffffb87224 */ /* 0x000fe200078e00ff */
[CC--:B------:R-:W-:Y:S02]  /*0b30*/  LEA.HI R5, R3.reuse, R226.reuse, RZ, 0x7 ;  /* 0x000000e203057211 */ /* 0x0c0fe400078f38ff */
[----:B------:R-:W-:-:S02]  /*0b40*/  LEA.HI R2, R3, R226, RZ, 0x5 ;  /* 0x000000e203027211 */ /* 0x000fc400078f28ff */
[----:B------:R-:W-:Y:S01]  /*0b50*/  LOP3.LUT R211, R5, 0xffffff80, RZ, 0xc0, !PT ;  /* 0xffffff8005d37812 */ /* 0x000fe200078ec0ff */
[----:B------:R-:W-:Y:S01]  /*0b60*/  UIADD3 UR40, UR40, 0x10400, URZ ;  /* 0x0001040028287890 */ /* 0x000fe2000fffe03f */
[CC--:B------:R-:W-:Y:S02]  /*0b70*/  LEA.HI R0, R3.reuse, R226.reuse, RZ, 0x4 ;  /* 0x000000e203007211 */ /* 0x0c0fe400078f20ff */
[----:B------:R-:W-:Y:S01]  /*0b80*/  SHF.L.U32 R2, R2, 0x5, RZ ;  /* 0x0000000502027819 */ /* 0x000fe200000006ff */
[----:B------:R-:W-:Y:S01]  /*0b90*/  IMAD.IADD R211, R226, 0x1, -R211 ;  /* 0x00000001e2d37824 */ /* 0x000fe200078e0ad3 */
[----:B------:R-:W-:Y:S02]  /*0ba0*/  LOP3.LUT R7, R0, 0x3fffff0, RZ, 0xc0, !PT ;  /* 0x03fffff000077812 */ /* 0x000fe400078ec0ff */
[----:B------:R-:W-:Y:S02]  /*0bb0*/  LOP3.LUT R2, R2, 0xfffffc00, RZ, 0xc0, !PT ;  /* 0xfffffc0002027812 */ /* 0x000fe400078ec0ff */
[----:B------:R-:W-:Y:S01]  /*0bc0*/  SHF.R.S32.HI R4, RZ, 0x1f, R211 ;  /* 0x0000001fff047819 */ /* 0x000fe200000114d3 */
[----:B------:R-:W-:Y:S01]  /*0bd0*/  IMAD.IADD R7, R226, 0x1, -R7 ;  /* 0x00000001e2077824 */ /* 0x000fe200078e0a07 */
[----:B------:R-:W-:-:S02]  /*0be0*/  LEA.HI R10, R3, R226, RZ, 0x2 ;  /* 0x000000e2030a7211 */ /* 0x000fc400078f10ff */
[----:B------:R-:W-:Y:S02]  /*0bf0*/  LEA.HI R6, R4, R211, RZ, 0x2 ;  /* 0x000000d304067211 */ /* 0x000fe400078f10ff */
[----:B------:R-:W-:Y:S02]  /*0c00*/  LOP3.LUT R13, R10, 0xfffffffc, RZ, 0xc0, !PT ;  /* 0xfffffffc0a0d7812 */ /* 0x000fe400078ec0ff */
[--C-:B------:R-:W-:Y:S02]  /*0c10*/  SHF.R.S32.HI R8, RZ, 0x2, R6.reuse ;  /* 0x00000002ff087819 */ /* 0x100fe40000011406 */
[----:B------:R-:W-:Y:S01]  /*0c20*/  SHF.R.S32.HI R9, RZ, 0x1f, R6 ;  /* 0x0000001fff097819 */ /* 0x000fe20000011406 */
[----:B------:R-:W-:Y:S01]  /*0c30*/  IMAD.IADD R13, R226, 0x1, -R13 ;  /* 0x00000001e20d7824 */ /* 0x000fe200078e0a0d */
[----:B------:R-:W-:Y:S02]  /*0c40*/  SHF.R.S32.HI R218, RZ, 0x7, R5 ;  /* 0x00000007ffda7819 */ /* 0x000fe40000011405 */
[----:B------:R-:W-:-:S02]  /*0c50*/  LEA.HI R9, R9, R8, RZ, 0x3 ;  /* 0x0000000809097211 */ /* 0x000fc400078f18ff */
[----:B------:R-:W-:Y:S02]  /*0c60*/  LEA.HI R188, R3, R226, RZ, 0x3 ;  /* 0x000000e203bc7211 */ /* 0x000fe400078f18ff */
[----:B------:R-:W-:Y:S01]  /*0c70*/  LOP3.LUT R11, R9, 0xfffffff8, RZ, 0xc0, !PT ;  /* 0xfffffff8090b7812 */ /* 0x000fe200078ec0ff */
[----:B------:R-:W-:Y:S01]  /*0c80*/  IMAD R9, R7, 0x40, R2 ;  /* 0x0000004007097824 */ /* 0x000fe200078e0202 */
[----:B------:R-:W-:Y:S02]  /*0c90*/  SHF.R.S32.HI R7, RZ, 0x4, R0 ;  /* 0x00000004ff077819 */ /* 0x000fe40000011400 */
[----:B------:R-:W-:Y:S01]  /*0ca0*/  LEA.HI R4, R4, R211, RZ, 0x5 ;  /* 0x000000d304047211 */ /* 0x000fe200078f28ff */
[----:B------:R-:W-:Y:S01]  /*0cb0*/  IMAD.IADD R11, R8, 0x1, -R11 ;  /* 0x00000001080b7824 */ /* 0x000fe200078e0a0b */
[----:B------:R-:W-:Y:S02]  /*0cc0*/  LEA.HI R0, R0, R7, RZ, 0x1 ;  /* 0x0000000700007211 */ /* 0x000fe400078f08ff */
[----:B------:R-:W-:-:S02]  /*0cd0*/  LEA.HI R5, R5, R218, RZ, 0x1 ;  /* 0x000000da05057211 */ /* 0x000fc400078f08ff */
[----:B------:R-:W-:Y:S02]  /*0ce0*/  LOP3.LUT R207, R188, 0xfffffff8, RZ, 0xc0, !PT ;  /* 0xfffffff8bccf7812 */ /* 0x000fe400078ec0ff */
[----:B------:R-:W-:Y:S02]  /*0cf0*/  LOP3.LUT R0, R0, 0x1ffffffe, RZ, 0xc0, !PT ;  /* 0x1ffffffe00007812 */ /* 0x000fe400078ec0ff */
[----:B------:R-:W-:Y:S01]  /*0d00*/  SHF.R.S32.HI R4, RZ, 0x5, R4 ;  /* 0x00000005ff047819 */ /* 0x000fe20000011404 */
[----:B------:R-:W-:Y:S01]  /*0d10*/  IMAD.IADD R207, R226, 0x1, -R207 ;  /* 0x00000001e2cf7824 */ /* 0x000fe200078e0acf */
[----:B------:R-:W-:Y:S02]  /*0d20*/  LOP3.LUT R5, R5, 0x3fffffe, RZ, 0xc0, !PT ;  /* 0x03fffffe05057812 */ /* 0x000fe400078ec0ff */
[----:B------:R-:W-:Y:S01]  /*0d30*/  SHF.R.S32.HI R188, RZ, 0x3, R188 ;  /* 0x00000003ffbc7819 */ /* 0x000fe200000114bc */
[----:B------:R-:W-:Y:S01]  /*0d40*/  IMAD R4, R4, 0x10, R11 ;  /* 0x0000001004047824 */ /* 0x000fe200078e020b */
[----:B------:R-:W-:Y:S01]  /*0d50*/  LEA.HI R2, R13, R13, RZ, 0x1 ;  /* 0x0000000d0d027211 */ /* 0x000fe200078f08ff */
[----:B------:R-:W-:Y:S01]  /*0d60*/  IMAD.IADD R5, R218, 0x1, -R5 ;  /* 0x00000001da057824 */ /* 0x000fe200078e0a05 */
[----:B------:R-:W-:Y:S01]  /*0d70*/  LEA.HI R3, R3, R226, RZ, 0x6 ;  /* 0x000000e203037211 */ /* 0x000fe200078f30ff */
[C---:B------:R-:W-:Y:S01]  /*0d80*/  IMAD.SHL.U32 R222, R188.reuse, 0x40, RZ ;  /* 0x00000040bcde7824 */ /* 0x040fe200078e00ff */
[----:B------:R-:W-:Y:S01]  /*0d90*/  IADD3 R0, R7, -R0, RZ ;  /* 0x8000000007007210 */ /* 0x000fe20007ffe0ff */
[----:B------:R-:W-:Y:S01]  /*0da0*/  VIADD R217, R188, 0x20 ;  /* 0x00000020bcd97836 */ /* 0x000fe20000000000 */
[----:B------:R-:W-:Y:S01]  /*0db0*/  LOP3.LUT R2, R2, 0x1ffffffe, RZ, 0xc0, !PT ;  /* 0x1ffffffe02027812 */ /* 0x000fe200078ec0ff */
[----:B------:R-:W-:Y:S01]  /*0dc0*/  VIADD R216, R188, 0x40 ;  /* 0x00000040bcd87836 */ /* 0x000fe20000000000 */
[----:B------:R-:W-:Y:S01]  /*0dd0*/  SHF.L.U32 R3, R3, 0x3, RZ ;  /* 0x0000000303037819 */ /* 0x000fe200000006ff */
[----:B------:R-:W-:Y:S01]  /*0de0*/  IMAD R220, R0, 0x8, R9 ;  /* 0x0000000800dc7824 */ /* 0x000fe200078e0209 */
[----:B------:R-:W-:Y:S01]  /*0df0*/  IADD3 R215, R188, 0x60, RZ ;  /* 0x00000060bcd77810 */ /* 0x000fe20007ffe0ff */
[----:B------:R-:W-:Y:S01]  /*0e00*/  IMAD.SHL.U32 R16, R207, 0x8, RZ ;  /* 0x00000008cf107824 */ /* 0x000fe200078e00ff */
[----:B------:R-:W-:Y:S01]  /*0e10*/  LOP3.LUT R204, R3, 0xfffffe00, RZ, 0xc0, !PT ;  /* 0xfffffe0003cc7812 */ /* 0x000fe200078ec0ff */
[----:B------:R-:W-:Y:S01]  /*0e20*/  IMAD.IADD R0, R13, 0x1, -R2 ;  /* 0x000000010d007824 */ /* 0x000fe200078e0a02 */
[----:B------:R-:W-:Y:S01]  /*0e30*/  LEA R219, R5, R4, 0x6 ;  /* 0x0000000405db7211 */ /* 0x000fe200078e30ff */
[----:B------:R-:W-:Y:S01]  /*0e40*/  IMAD.SHL.U32 R199, R217, 0x40, RZ ;  /* 0x00000040d9c77824 */ /* 0x000fe200078e00ff */
[----:B------:R-:W-:Y:S01]  /*0e50*/  LOP3.LUT R3, R222, 0x1c0, RZ, 0xc0, !PT ;  /* 0x000001c0de037812 */ /* 0x000fe200078ec0ff */
[----:B------:R-:W-:Y:S01]  /*0e60*/  IMAD.SHL.U32 R197, R216, 0x40, RZ ;  /* 0x00000040d8c57824 */ /* 0x000fe200078e00ff */
[----:B------:R-:W-:Y:S01]  /*0e70*/  SHF.R.S32.HI R2, RZ, 0x1f, R217 ;  /* 0x0000001fff027819 */ /* 0x000fe200000114d9 */
[----:B------:R-:W-:Y:S01]  /*0e80*/  IMAD.SHL.U32 R196, R215, 0x40, RZ ;  /* 0x00000040d7c47824 */ /* 0x000fe200078e00ff */
[----:B------:R-:W-:Y:S01]  /*0e90*/  SHF.R.S32.HI R5, RZ, 0x1f, R216 ;  /* 0x0000001fff057819 */ /* 0x000fe200000114d8 */
[----:B------:R-:W-:Y:S01]  /*0ea0*/  IMAD R195, R0, 0x8, R219 ;  /* 0x0000000800c37824 */ /* 0x000fe200078e02db */
[----:B------:R-:W-:-:S02]  /*0eb0*/  SHF.R.S32.HI R4, RZ, 0x1f, R215 ;  /* 0x0000001fff047819 */ /* 0x000fc400000114d7 */
[----:B------:R-:W-:Y:S02]  /*0ec0*/  SHF.R.U32.HI R203, RZ, 0x3, R3 ;  /* 0x00000003ffcb7819 */ /* 0x000fe40000011603 */
[----:B------:R-:W-:Y:S02]  /*0ed0*/  LOP3.LUT R206, R3, 0x38, R16, 0xf8, !PT ;  /* 0x0000003803ce7812 */ /* 0x000fe400078ef810 */
[----:B------:R-:W-:Y:S01]  /*0ee0*/  LEA.HI R3, R2, R217, RZ, 0x3 ;  /* 0x000000d902037211 */ /* 0x000fe200078f18ff */
[----:B------:R-:W-:Y:S01]  /*0ef0*/  VIADD R2, R16, 0x40 ;  /* 0x0000004010027836 */ /* 0x000fe20000000000 */
[----:B------:R-:W-:Y:S02]  /*0f00*/  LEA.HI R5, R5, R216, RZ, 0x3 ;  /* 0x000000d805057211 */ /* 0x000fe400078f18ff */
[----:B------:R-:W-:Y:S01]  /*0f10*/  LEA.HI R4, R4, R215, RZ, 0x3 ;  /* 0x000000d704047211 */ /* 0x000fe200078f18ff */
[----:B------:R-:W-:Y:S01]  /*0f20*/  IMAD.SHL.U32 R3, R3, 0x40, RZ ;  /* 0x0000004003037824 */ /* 0x000fe200078e00ff */
[----:B------:R-:W-:Y:S01]  /*0f30*/  LOP3.LUT R199, R199, 0x1c0, RZ, 0xc0, !PT ;  /* 0x000001c0c7c77812 */ /* 0x000fe200078ec0ff */
[----:B------:R-:W-:Y:S01]  /*0f40*/  IMAD.SHL.U32 R5, R5, 0x40, RZ ;  /* 0x0000004005057824 */ /* 0x000fe200078e00ff */
[----:B------:R-:W-:-:S02]  /*0f50*/  LOP3.LUT R197, R197, 0x1c0, RZ, 0xc0, !PT ;  /* 0x000001c0c5c57812 */ /* 0x000fc400078ec0ff */
[----:B------:R-:W-:Y:S02]  /*0f60*/  LOP3.LUT R196, R196, 0x1c0, RZ, 0xc0, !PT ;  /* 0x000001c0c4c47812 */ /* 0x000fe400078ec0ff */
[----:B------:R-:W-:Y:S02]  /*0f70*/  SHF.L.U32 R4, R4, 0x6, RZ ;  /* 0x0000000604047819 */ /* 0x000fe400000006ff */
[----:B------:R-:W-:Y:S02]  /*0f80*/  SHF.L.U32 R22, R207, 0x2, RZ ;  /* 0x00000002cf167819 */ /* 0x000fe400000006ff */
[----:B------:R-:W-:Y:S02]  /*0f90*/  SHF.R.U32.HI R225, RZ, 0x3, R199 ;  /* 0x00000003ffe17819 */ /* 0x000fe400000116c7 */
[----:B------:R-:W-:Y:S01]  /*0fa0*/  LOP3.LUT R7, R199, 0x38, R16, 0xf8, !PT ;  /* 0x00000038c7077812 */ /* 0x000fe200078ef810 */
[----:B------:R-:W-:Y:S01]  /*0fb0*/  VIADD R186, R22, 0x20 ;  /* 0x0000002016ba7836 */ /* 0x000fe20000000000 */
[----:B------:R-:W-:-:S02]  /*0fc0*/  SHF.R.U32.HI R224, RZ, 0x3, R197 ;  /* 0x00000003ffe07819 */ /* 0x000fc400000116c5 */
[----:B------:R-:W-:Y:S02]  /*0fd0*/  LOP3.LUT R8, R197, 0x38, R16, 0xf8, !PT ;  /* 0x00000038c5087812 */ /* 0x000fe400078ef810 */
[----:B------:R-:W-:Y:S02]  /*0fe0*/  SHF.R.U32.HI R223, RZ, 0x3, R196 ;  /* 0x00000003ffdf7819 */ /* 0x000fe400000116c4 */
[----:B------:R-:W-:Y:S02]  /*0ff0*/  LOP3.LUT R9, R196, 0x38, R16, 0xf8, !PT ;  /* 0x00000038c4097812 */ /* 0x000fe400078ef810 */
[----:B------:R-:W-:Y:S02]  /*1000*/  LOP3.LUT R202, R3, 0xfffffe00, RZ, 0xc0, !PT ;  /* 0xfffffe0003ca7812 */ /* 0x000fe400078ec0ff */
[----:B------:R-:W-:Y:S02]  /*1010*/  LOP3.LUT R201, R5, 0xfffffe00, RZ, 0xc0, !PT ;  /* 0xfffffe0005c97812 */ /* 0x000fe400078ec0ff */
[----:B------:R-:W-:-:S02]  /*1020*/  LOP3.LUT R200, R4, 0xfffffe00, RZ, 0xc0, !PT ;  /* 0xfffffe0004c87812 */ /* 0x000fc400078ec0ff */
[----:B------:R-:W-:Y:S02]  /*1030*/  LOP3.LUT R6, R6, 0x7ffffffc, RZ, 0xc0, !PT ;  /* 0x7ffffffc06067812 */ /* 0x000fe400078ec0ff */
[----:B------:R-:W-:Y:S02]  /*1040*/  LOP3.LUT R206, R204, R206, R203, 0xf6, !PT ;  /* 0x000000ceccce7212 */ /* 0x000fe400078ef6cb */
[----:B------:R-:W-:Y:S01]  /*1050*/  LOP3.LUT R7, R202, R7, R225, 0xf6, !PT ;  /* 0x00000007ca077212 */ /* 0x000fe200078ef6e1 */
[----:B------:R-:W-:Y:S01]  /*1060*/  IMAD.IADD R191, R211, 0x1, -R6 ;  /* 0x00000001d3bf7824 */ /* 0x000fe200078e0a06 */
[----:B------:R-:W-:Y:S02]  /*1070*/  LOP3.LUT R8, R201, R8, R224, 0xf6, !PT ;  /* 0x00000008c9087212 */ /* 0x000fe400078ef6e0 */
[----:B------:R-:W-:Y:S02]  /*1080*/  LOP3.LUT R9, R200, R9, R223, 0xf6, !PT ;  /* 0x00000009c8097212 */ /* 0x000fe400078ef6df */
[----:B------:R-:W-:-:S02]  /*1090*/  SHF.R.S32.HI R221, RZ, 0x1f, R188 ;  /* 0x0000001fffdd7819 */ /* 0x000fc400000114bc */
[----:B------:R-:W-:Y:S02]  /*10a0*/  SHF.R.S32.HI R23, RZ, 0x1f, R22 ;  /* 0x0000001fff177819 */ /* 0x000fe40000011416 */
[----:B------:R-:W-:Y:S02]  /*10b0*/  SHF.R.S32.HI R17, RZ, 0x1f, R16 ;  /* 0x0000001fff117819 */ /* 0x000fe40000011410 */
[----:B------:R-:W-:Y:S02]  /*10c0*/  SHF.R.S32.HI R185, RZ, 0x1f, R2 ;  /* 0x0000001fffb97819 */ /* 0x000fe40000011402 */
[----:B------:R-:W-:Y:S02]  /*10d0*/  SHF.R.S32.HI R210, RZ, 0x1f, R186 ;  /* 0x0000001fffd27819 */ /* 0x000fe400000114ba */
[----:B------:R-:W-:Y:S02]  /*10e0*/  LEA R205, R206, UR40, 0x1 ;  /* 0x00000028cecd7c11 */ /* 0x000fe4000f8e08ff */
[----:B------:R-:W-:-:S02]  /*10f0*/  LEA R214, R7, UR40, 0x1 ;  /* 0x0000002807d67c11 */ /* 0x000fc4000f8e08ff */
[----:B------:R-:W-:Y:S02]  /*1100*/  LEA R213, R8, UR40, 0x1 ;  /* 0x0000002808d57c11 */ /* 0x000fe4000f8e08ff */
[----:B------:R-:W-:-:S07]  /*1110*/  LEA R212, R9, UR40, 0x1 ;  /* 0x0000002809d47c11 */ /* 0x000fce000f8e08ff */
.L_x_1949:
[----:B------:R-:W-:Y:S05]  /*1120*/  YIELD ;  /* 0x0000000000007946 */ /* 0x000fea0003800000 */
[----:B------:R-:W-:Y:S01]  /*1130*/  ULDC.64 UR4, c[0x0][0xa28] ;  /* 0x00028a0000047ab9 */ /* 0x000fe20000000a00 */
[----:B0---4-:R-:W0:Y:S01]  /*1140*/  LDC.64 R6, c[0x0][0xa08] ;  /* 0x00028200ff067b82 */ /* 0x011e220000000a00 */
[----:B------:R-:W-:Y:S01]  /*1150*/  ISETP.NE.U32.AND P1, PT, RZ, UR4, PT ;  /* 0x00000004ff007c0c */ /* 0x000fe2000bf25070 */
[----:B------:R-:W-:Y:S02]  /*1160*/  IMAD.MOV.U32 R3, RZ, RZ, RZ ;  /* 0x000000ffff037224 */ /* 0x000fe400078e00ff */
[----:B------:R-:W-:Y:S01]  /*1170*/  IMAD.MOV.U32 R29, RZ, RZ, RZ ;  /* 0x000000ffff1d7224 */ /* 0x000fe200078e00ff */
[----:B------:R-:W-:Y:S01]  /*1180*/  ISETP.NE.AND.EX P1, PT, RZ, UR5, PT, P1 ;  /* 0x00000005ff007c0c */ /* 0x000fe2000bf25310 */
[----:B------:R-:W-:-:S02]  /*1190*/  ULDC.64 UR4, c[0x0][0xa18] ;  /* 0x0002860000047ab9 */ /* 0x000fc40000000a00 */
[----:B------:R-:W-:-:S04]  /*11a0*/  ISETP.NE.U32.AND P2, PT, RZ, UR4, PT ;  /* 0x00000004ff007c0c */ /* 0x000fc8000bf45070 */
[----:B------:R-:W-:Y:S01]  /*11b0*/  ISETP.NE.AND.EX P2, PT, RZ, UR5, PT, P2 ;  /* 0x00000005ff007c0c */ /* 0x000fe2000bf45320 */
[----:B------:R-:W-:Y:S02]  /*11c0*/  ULDC.64 UR4, c[0x0][0xa08] ;  /* 0x0002820000047ab9 */ /* 0x000fe40000000a00 */
[----:B------:R-:W-:-:S03]  /*11d0*/  ISETP.NE.U32.AND P0, PT, RZ, UR4, PT ;  /* 0x00000004ff007c0c */ /* 0x000fc6000bf05070 */
[----:B-1----:R-:W1:Y:S01]  /*11e0*/  @P1 LDC.64 R4, c[0x0][0xa28] ;  /* 0x00028a00ff041b82 */ /* 0x002e620000000a00 */
[----:B------:R-:W-:Y:S01]  /*11f0*/  ISETP.NE.AND.EX P0, PT, RZ, UR5, PT, P0 ;  /* 0x00000005ff007c0c */ /* 0x000fe2000bf05300 */
[----:B0-----:R-:W-:-:S06]  /*1200*/  IMAD.WIDE R10, R43, 0x4, R6 ;  /* 0x000000042b0a7825 */ /* 0x001fcc00078e0206 */
[----:B------:R-:W0:Y:S01]  /*1210*/  @P2 LDC.64 R8, c[0x0][0xa18] ;  /* 0x00028600ff082b82 */ /* 0x000e220000000a00 */
[----:B------:R-:W-:Y:S02]  /*1220*/  ULDC UR4, c[0x0][0x288] ;  /* 0x0000a20000047ab9 */ /* 0x000fe40000000800 */
[----:B------:R-:W-:Y:S01]  /*1230*/  MOV R189, UR4 ;  /* 0x0000000400bd7c02 */ /* 0x000fe20008000f00 */
[----:B------:R-:W-:Y:S02]  /*1240*/  ULDC.64 UR4, c[0x0][0x418] ;  /* 0x0001060000047ab9 */ /* 0x000fe40000000a00 */
[----:B--2---:R2:W5:Y:S01]  /*1250*/  @P0 LDG.E R29, desc[UR54][R10.64] ;  /* 0x000000360a1d0981 */ /* 0x004562000c1e1900 */
[----:B-1----:R-:W-:-:S05]  /*1260*/  @P1 IMAD.WIDE R4, R43, 0x4, R4 ;  /* 0x000000042b041825 */ /* 0x002fca00078e0204 */
[----:B------:R2:W5:Y:S01]  /*1270*/  @P1 LDG.E R3, desc[UR54][R4.64] ;  /* 0x0000003604031981 */ /* 0x000562000c1e1900 */
[----:B0-----:R-:W-:-:S05]  /*1280*/  @P2 IMAD.WIDE R6, R43, 0x4, R8 ;  /* 0x000000042b062825 */ /* 0x001fca00078e0208 */
        /* <DEDUP_REMOVED lines=8> */
[----:B------:R-:W-:Y:S02]  /*1310*/  IMAD.U32 R25, RZ, RZ, UR5 ;  /* 0x00000005ff197e24 */ /* 0x000fe4000f8e00ff */
[----:B------:R-:W-:Y:S01]  /*1320*/  IMAD.U32 R28, RZ, RZ, UR4 ;  /* 0x00000004ff1c7e24 */ /* 0x000fe2000f8e00ff */
[----:B--2---:R-:W-:Y:S06]  /*1330*/  @P2 BRA `(.L_x_1668) ;  /* 0x0000000000242947 */ /* 0x004fec0003800000 */
        /* <DEDUP_REMOVED lines=8> */
[----:B--2---:R-:W-:-:S07]  /*13c0*/  IMAD.IADD R189, R0, 0x1, -R189 ;  /* 0x0000000100bd7824 */ /* 0x004fce00078e0abd */
.L_x_1668:
[----:B------:R-:W-:Y:S01]  /*13d0*/  ULDC.64 UR4, c[0x0][0xa20] ;  /* 0x0002880000047ab9 */ /* 0x000fe20000000a00 */
[----:B------:R-:W-:Y:S01]  /*13e0*/  IMAD.MOV.U32 R208, RZ, RZ, R42 ;  /* 0x000000ffffd07224 */ /* 0x000fe200078e002a */
[----:B------:R-:W-:Y:S02]  /*13f0*/  ISETP.NE.U32.AND P1, PT, RZ, UR4, PT ;  /* 0x00000004ff007c0c */ /* 0x000fe4000bf25070 */
[----:B------:R-:W-:Y:S02]  /*1400*/  MOV R209, R43 ;  /* 0x0000002b00d17202 */ /* 0x000fe40000000f00 */
[----:B------:R-:W-:-:S13]  /*1410*/  ISETP.NE.AND.EX P1, PT, RZ, UR5, PT, P1 ;  /* 0x00000005ff007c0c */ /* 0x000fda000bf25310 */
[----:B------:R-:W-:Y:S05]  /*1420*/  @!P1 BRA `(.L_x_1669) ;  /* 0x0000000000109947 */ /* 0x000fea0003800000 */
[----:B------:R-:W0:Y:S02]  /*1430*/  LDC.64 R4, c[0x0][0xa20] ;  /* 0x00028800ff047b82 */ /* 0x000e240000000a00 */
[----:B0-----:R-:W-:-:S05]  /*1440*/  IMAD.WIDE R4, R43, 0x4, R4 ;  /* 0x000000042b047825 */ /* 0x001fca00078e0204 */
[----:B------:R0:W5:Y:S01]  /*1450*/  LDG.E R28, desc[UR54][R4.64] ;  /* 0x00000036041c7981 */ /* 0x000162000c1e1900 */
[----:B------:R-:W-:Y:S05]  /*1460*/  BRA `(.L_x_1670) ;  /* 0x0000000000107947 */ /* 0x000fea0003800000 */
.L_x_1669:
[----:B------:R-:W-:Y:S05]  /*1470*/  @!P0 BRA `(.L_x_1670) ;  /* 0x00000000000c8947 */ /* 0x000fea0003800000 */
[----:B------:R-:W2:Y:S04]  /*1480*/  LDG.E R5, desc[UR54][R10.64] ;  /* 0x000000360a057981 */ /* 0x000ea8000c1e1900 */
[----:B------:R-:W2:Y:S02]  /*1490*/  LDG.E R28, desc[UR54][R10.64+0x4] ;  /* 0x000004360a1c7981 */ /* 0x000ea4000c1e1900 */
[----:B--2---:R-:W-:-:S07]  /*14a0*/  IMAD.IADD R28, R28, 0x1, -R5 ;  /* 0x000000011c1c7824 */ /* 0x004fce00078e0a05 */
.L_x_1670:
[----:B------:R-:W-:Y:S01]  /*14b0*/  ULDC.64 UR4, c[0x0][0xa10] ;  /* 0x0002840000047ab9 */ /* 0x000fe20000000a00 */
[----:B------:R-:W1:Y:S01]  /*14c0*/  LDC R8, c[0x0][0x448] ;  /* 0x00011200ff087b82 */ /* 0x000e620000000800 */
[----:B------:R-:W-:-:S04]  /*14d0*/  ISETP.NE.U32.AND P0, PT, RZ, UR4, PT ;  /* 0x00000004ff007c0c */ /* 0x000fc8000bf05070 */
[----:B------:R-:W-:Y:S01]  /*14e0*/  ISETP.NE.AND.EX P0, PT, RZ, UR5, PT, P0 ;  /* 0x00000005ff007c0c */ /* 0x000fe2000bf05300 */
[----:B------:R-:W-:Y:S02]  /*14f0*/  ULDC.64 UR4, c[0x0][0xa30] ;  /* 0x00028c0000047ab9 */ /* 0x000fe40000000a00 */
[----:B------:R-:W-:Y:S01]  /*1500*/  ISETP.NE.U32.AND P1, PT, RZ, UR4, PT ;  /* 0x00000004ff007c0c */ /* 0x000fe2000bf25070 */
[----:B-----5:R-:W-:Y:S01]  /*1510*/  IMAD.MOV.U32 R24, RZ, RZ, R28 ;  /* 0x000000ffff187224 */ /* 0x020fe200078e001c */
[----:B------:R-:W2:Y:S02]  /*1520*/  LDC.64 R12, c[0x0][0x9e0] ;  /* 0x00027800ff0c7b82 */ /* 0x000ea40000000a00 */
[----:B------:R-:W-:-:S06]  /*1530*/  ISETP.NE.AND.EX P1, PT, RZ, UR5, PT, P1 ;  /* 0x00000005ff007c0c */ /* 0x000fcc000bf25310 */
[----:B0-----:R-:W0:Y:S08]  /*1540*/  @P0 LDC.64 R4, c[0x0][0xa10] ;  /* 0x00028400ff040b82 */ /* 0x001e300000000a00 */
[----:B------:R-:W3:Y:S01]  /*1550*/  @P1 LDC.64 R6, c[0x0][0xa30] ;  /* 0x00028c00ff061b82 */ /* 0x000ee20000000a00 */
[----:B0-----:R-:W-:-:S05]  /*1560*/  @P0 IMAD.WIDE R4, R43, 0x4, R4 ;  /* 0x000000042b040825 */ /* 0x001fca00078e0204 */
[----:B------:R-:W4:Y:S04]  /*1570*/  @P0 LDG.E R0, desc[UR54][R4.64] ;  /* 0x0000003604000981 */ /* 0x000f28000c1e1900 */
[----:B------:R-:W4:Y:S01]  /*1580*/  @P0 LDG.E R9, desc[UR54][R4.64+0x4] ;  /* 0x0000043604090981 */ /* 0x000f22000c1e1900 */
[----:B---3--:R-:W-:-:S05]  /*1590*/  @P1 IMAD.WIDE R6, R43, 0x4, R6 ;  /* 0x000000042b061825 */ /* 0x008fca00078e0206 */
[----:B------:R0:W5:Y:S01]  /*15a0*/  @P1 LDG.E R24, desc[UR54][R6.64] ;  /* 0x0000003606181981 */ /* 0x000162000c1e1900 */
[----:B-1----:R-:W-:Y:S01]  /*15b0*/  ISETP.NE.AND P1, PT, R8, 0x1, PT ;  /* 0x000000010800780c */ /* 0x002fe20003f25270 */
[----:B------:R-:W-:Y:S01]  /*15c0*/  IMAD.SHL.U32 R193, R41, 0x80, RZ ;  /* 0x0000008029c17824 */ /* 0x000fe200078e00ff */
[----:B------:R-:W-:Y:S02]  /*15d0*/  IADD3 R10, -R3, R28, RZ ;  /* 0x0000001c030a7210 */ /* 0x000fe40007ffe1ff */
[----:B--2---:R-:W-:-:S09]  /*15e0*/  ISETP.GE.AND P2, PT, R13, 0x1, PT ;  /* 0x000000010d00780c */ /* 0x004fd20003f46270 */
[----:B------:R-:W1:Y:S08]  /*15f0*/  @P1 LDC R11, c[0x0][0x44c] ;  /* 0x00011300ff0b1b82 */ /* 0x000e700000000800 */
[----:B------:R-:W2:Y:S01]  /*1600*/  @P1 LDC R8, c[0x0][0x450] ;  /* 0x00011400ff081b82 */ /* 0x000ea20000000800 */
[----:B----4-:R-:W-:Y:S02]  /*1610*/  @P0 IMAD.IADD R25, R9, 0x1, -R0 ;  /* 0x0000000109190824 */ /* 0x010fe400078e0a00 */
[----:B------:R-:W-:-:S02]  /*1620*/  VIADD R0, R193, 0x7f ;  /* 0x0000007fc1007836 */ /* 0x000fc40000000000 */
[----:B------:R-:W-:Y:S02]  /*1630*/  IMAD.IADD R190, R10, 0x1, R25 ;  /* 0x000000010abe7824 */ /* 0x000fe400078e0219 */
[----:B-1----:R-:W-:-:S03]  /*1640*/  @P1 IMAD.HI.U32 R3, R0, R11, RZ ;  /* 0x0000000b00031227 */ /* 0x002fc600078e00ff */
[C---:B------:R-:W-:Y:S01]  /*1650*/  IADD3 R5, R190.reuse, 0x1, -R189 ;  /* 0x00000001be057810 */ /* 0x040fe20007ffe8bd */
[----:B------:R-:W-:Y:S01]  /*1660*/  IMAD.MOV.U32 R4, RZ, RZ, R0 ;  /* 0x000000ffff047224 */ /* 0x000fe200078e0000 */
[----:B--2---:R-:W-:Y:S01]  /*1670*/  @P1 SHF.R.U32.HI R4, RZ, R8, R3 ;  /* 0x00000008ff041219 */ /* 0x004fe20000011603 */
[----:B------:R-:W-:-:S03]  /*1680*/  VIADD R0, R190, 0x7f ;  /* 0x0000007fbe007836 */ /* 0x000fc60000000000 */
[----:B0-----:R-:W-:Y:S02]  /*1690*/  IADD3 R7, R5, R4, RZ ;  /* 0x0000000405077210 */ /* 0x001fe40007ffe0ff */
[----:B------:R-:W-:-:S04]  /*16a0*/  SHF.R.S32.HI R3, RZ, 0x1f, R0 ;  /* 0x0000001fff037819 */ /* 0x000fc80000011400 */
[----:B------:R-:W-:Y:S01]  /*16b0*/  LEA.HI R3, R3, R0, RZ, 0x7 ;  /* 0x0000000003037211 */ /* 0x000fe200078f38ff */
[----:B------:R-:W-:-:S03]  /*16c0*/  IMAD.IADD R0, R7, 0x1, R12 ;  /* 0x0000000107007824 */ /* 0x000fc600078e020c */
[----:B------:R-:W-:Y:S01]  /*16d0*/  SHF.R.S32.HI R96, RZ, 0x7, R3 ;  /* 0x00000007ff607819 */ /* 0x000fe20000011403 */
        /* <DEDUP_REMOVED lines=12> */
.L_x_1673:
[----:B------:R-:W-:-:S13]  /*17a0*/  ISETP.NE.AND P0, PT, R13, 0x1, PT ;  /* 0x000000010d00780c */ /* 0x000fda0003f05270 */
[----:B------:R-:W0:Y:S02]  /*17b0*/  @P0 LDC.64 R4, c[0x0][0x9e8] ;  /* 0x00027a00ff040b82 */ /* 0x000e240000000a00 */
[----:B0-----:R-:W-:-:S05]  /*17c0*/  @P0 IMAD.HI.U32 R4, R3, R4, RZ ;  /* 0x0000000403040227 */ /* 0x001fca00078e00ff */
[----:B------:R-:W-:-:S07]  /*17d0*/  @P0 SHF.R.U32.HI R3, RZ, R5, R4 ;  /* 0x00000005ff030219 */ /* 0x000fce0000011604 */
.L_x_1674:
[----:B------:R-:W-:Y:S05]  /*17e0*/  BSYNC B0 ;  /* 0x0000000000007941 */ /* 0x000fea0003800000 */
.L_x_1672:
[----:B------:R-:W-:-:S05]  /*17f0*/  IMAD R3, R3, R13, R13 ;  /* 0x0000000d03037224 */ /* 0x000fca00078e020d */
[----:B------:R-:W-:-:S07]  /*1800*/  VIMNMX R0, R0, R3, PT ;  /* 0x0000000300007248 */ /* 0x000fce0003fe0100 */
.L_x_1671:
[----:B------:R-:W0:Y:S01]  /*1810*/  @P1 LDC R4, c[0x0][0x44c] ;  /* 0x00011300ff041b82 */ /* 0x000e220000000800 */
[----:B------:R-:W-:Y:S01]  /*1820*/  IADD3 R95, R190, -R189, RZ ;  /* 0x800000bdbe5f7210 */ /* 0x000fe20007ffe0ff */
[----:B------:R-:W-:-:S06]  /*1830*/  ULDC UR4, c[0x0][0x9dc] ;  /* 0x0002770000047ab9 */ /* 0x000fcc0000000800 */
[----:B------:R-:W1:Y:S01]  /*1840*/  @P1 LDC R6, c[0x0][0x450] ;  /* 0x00011400ff061b82 */ /* 0x000e620000000800 */
[----:B0-----:R-:W-:-:S04]  /*1850*/  @P1 IMAD.HI.U32 R3, R193, R4, RZ ;  /* 0x00000004c1031227 */ /* 0x001fc800078e00ff */
[----:B------:R-:W-:Y:S01]  /*1860*/  IMAD.MOV.U32 R4, RZ, RZ, R193 ;  /* 0x000000ffff047224 */ /* 0x000fe200078e00c1 */
[----:B-1----:R-:W-:-:S05]  /*1870*/  @P1 SHF.R.U32.HI R4, RZ, R6, R3 ;  /* 0x00000006ff041219 */ /* 0x002fca0000011603 */
[----:B------:R-:W-:-:S04]  /*1880*/  IMAD.IADD R3, R95, 0x1, R4 ;  /* 0x000000015f037824 */ /* 0x000fc800078e0204 */
[----:B------:R-:W-:Y:S01]  /*1890*/  VIADD R4, R3, -UR4 ;  /* 0x8000000403047c36 */ /* 0x000fe20008000000 */
[----:B------:R-:W-:Y:S06]  /*18a0*/  @!P2 BRA `(.L_x_1675) ;  /* 0x000000000044a947 */ /* 0x000fec0003800000 */
[----:B------:R-:W-:Y:S01]  /*18b0*/  ISETP.GT.AND P0, PT, R3, -0x1, PT ;  /* 0xffffffff0300780c */ /* 0x000fe20003f04270 */
[----:B------:R-:W-:-:S12]  /*18c0*/  BSSY B0, `(.L_x_1676) ;  /* 0x000000d000007945 */ /* 0x000fd80003800000 */
[----:B------:R-:W-:Y:S05]  /*18d0*/  @P0 BRA `(.L_x_1677) ;  /* 0x00000000001c0947 */ /* 0x000fea0003800000 */
[----:B------:R-:W-:Y:S02]  /*18e0*/  ISETP.NE.AND P0, PT, R13, 0x1, PT ;  /* 0x000000010d00780c */ /* 0x000fe40003f05270 */
[----:B------:R-:W-:-:S11]  /*18f0*/  LOP3.LUT R3, RZ, R3, RZ, 0x33, !PT ;  /* 0x00000003ff037212 */ /* 0x000fd600078e33ff */
[----:B------:R-:W0:Y:S02]  /*1900*/  @P0 LDC.64 R6, c[0x0][0x9e8] ;  /* 0x00027a00ff060b82 */ /* 0x000e240000000a00 */
[----:B0-----:R-:W-:-:S05]  /*1910*/  @P0 IMAD.HI.U32 R6, R3, R6, RZ ;  /* 0x0000000603060227 */ /* 0x001fca00078e00ff */
[----:B------:R-:W-:-:S04]  /*1920*/  @P0 SHF.R.U32.HI R3, RZ, R7, R6 ;  /* 0x00000007ff030219 */ /* 0x000fc80000011606 */
[----:B------:R-:W-:Y:S01]  /*1930*/  LOP3.LUT R3, RZ, R3, RZ, 0x33, !PT ;  /* 0x00000003ff037212 */ /* 0x000fe200078e33ff */
[----:B------:R-:W-:Y:S06]  /*1940*/  BRA `(.L_x_1678) ;  /* 0x0000000000107947 */ /* 0x000fec0003800000 */
.L_x_1677:
[----:B------:R-:W-:-:S13]  /*1950*/  ISETP.NE.AND P0, PT, R13, 0x1, PT ;  /* 0x000000010d00780c */ /* 0x000fda0003f05270 */
[----:B------:R-:W0:Y:S02]  /*1960*/  @P0 LDC.64 R6, c[0x0][0x9e8] ;  /* 0x00027a00ff060b82 */ /* 0x000e240000000a00 */
[----:B0-----:R-:W-:-:S05]  /*1970*/  @P0 IMAD.HI.U32 R6, R3, R6, RZ ;  /* 0x0000000603060227 */ /* 0x001fca00078e00ff */
[----:B------:R-:W-:-:S07]  /*1980*/  @P0 SHF.R.U32.HI R3, RZ, R7, R6 ;  /* 0x00000007ff030219 */ /* 0x000fce0000011606 */
.L_x_1678:
[----:B------:R-:W-:Y:S05]  /*1990*/  BSYNC B0 ;  /* 0x0000000000007941 */ /* 0x000fea0003800000 */
.L_x_1676:
[----:B------:R-:W-:-:S05]  /*19a0*/  IMAD R3, R3, R13, RZ ;  /* 0x0000000d03037224 */ /* 0x000fca00078e02ff */
[----:B------:R-:W-:-:S07]  /*19b0*/  VIMNMX R4, R4, R3, !PT ;  /* 0x0000000304047248 */ /* 0x000fce0007fe0100 */
.L_x_1675:
[----:B------:R-:W-:Y:S01]  /*19c0*/  VIADD R0, R0, 0x7f ;  /* 0x0000007f00007836 */ /* 0x000fe20000000000 */
[----:B------:R-:W-:-:S04]  /*19d0*/  SHF.R.S32.HI R5, RZ, 0x1f, R4 ;  /* 0x0000001fff057819 */ /* 0x000fc80000011404 */
[----:B------:R-:W-:Y:S02]  /*19e0*/  SHF.R.S32.HI R3, RZ, 0x1f, R0 ;  /* 0x0000001fff037819 */ /* 0x000fe40000011400 */
[----:B------:R-:W-:Y:S02]  /*19f0*/  LEA.HI R5, R5, R4, RZ, 0x7 ;  /* 0x0000000405057211 */ /* 0x000fe400078f38ff */
[----:B------:R-:W-:Y:S02]  /*1a00*/  LEA.HI R3, R3, R0, RZ, 0x7 ;  /* 0x0000000003037211 */ /* 0x000fe400078f38ff */
[----:B------:R-:W-:Y:S02]  /*1a10*/  SHF.R.S32.HI R5, RZ, 0x7, R5 ;  /* 0x00000007ff057819 */ /* 0x000fe40000011405 */
[----:B------:R-:W-:Y:S02]  /*1a20*/  SHF.R.S32.HI R3, RZ, 0x7, R3 ;  /* 0x00000007ff037819 */ /* 0x000fe40000011403 */
[----:B------:R-:W-:-:S02]  /*1a30*/  VIMNMX R5, RZ, R5, !PT ;  /* 0x00000005ff057248 */ /* 0x000fc40007fe0100 */
[----:B------:R-:W-:-:S03]  /*1a40*/  VIMNMX R3, R96, R3, PT ;  /* 0x0000000360037248 */ /* 0x000fc60003fe0100 */
[----:B------:R-:W-:Y:S01]  /*1a50*/  IMAD R5, R5, 0x80, -R10 ;  /* 0x0000008005057824 */ /* 0x000fe200078e0a0a */
[----:B------:R-:W-:-:S04]  /*1a60*/  LEA R0, R3, -R10, 0x7 ;  /* 0x8000000a03007211 */ /* 0x000fc800078e38ff */
[----:B------:R-:W-:Y:S02]  /*1a70*/  VIMNMX R5, RZ, R5, !PT ;  /* 0x00000005ff057248 */ /* 0x000fe40007fe0100 */
[----:B------:R-:W-:Y:S02]  /*1a80*/  VIMNMX R0, R0, R25, PT ;  /* 0x0000001900007248 */ /* 0x000fe40003fe0100 */
[----:B------:R-:W-:Y:S02]  /*1a90*/  SHF.R.U32.HI R26, RZ, 0x7, R5 ;  /* 0x00000007ff1a7819 */ /* 0x000fe40000011605 */
[----:B------:R-:W-:-:S03]  /*1aa0*/  ISETP.GT.AND P0, PT, R0, R5, PT ;  /* 0x000000050000720c */ /* 0x000fc60003f04270 */
[----:B------:R-:W-:-:S10]  /*1ab0*/  IMAD.MOV.U32 R27, RZ, RZ, R26 ;  /* 0x000000ffff1b7224 */ /* 0x000fd400078e001a */
[----:B------:R-:W-:-:S05]  /*1ac0*/  @P0 VIADD R0, R0, 0x7f ;  /* 0x0000007f00000836 */ /* 0x000fca0000000000 */
[----:B------:R-:W-:-:S04]  /*1ad0*/  @P0 SHF.R.S32.HI R3, RZ, 0x1f, R0 ;  /* 0x0000001fff030819 */ /* 0x000fc80000011400 */
[----:B------:R-:W-:-:S04]  /*1ae0*/  @P0 LEA.HI R3, R3, R0, RZ, 0x7 ;  /* 0x0000000003030211 */ /* 0x000fc800078f38ff */
[----:B------:R-:W-:Y:S02]  /*1af0*/  @P0 SHF.R.S32.HI R27, RZ, 0x7, R3 ;  /* 0x00000007ff1b0819 */ /* 0x000fe40000011403 */
[----:B------:R-:W-:Y:S02]  /*1b00*/  PLOP3.LUT P0, PT, PT, PT, PT, 0x80, 0x0 ;  /* 0x000000000000781c */ /* 0x000fe40003f0f070 */
[----:B------:R-:W-:-:S13]  /*1b10*/  ISETP.GT.AND P1, PT, R27, R26, PT ;  /* 0x0000001a1b00720c */ /* 0x000fda0003f24270 */
[----:B------:R-:W-:Y:S05]  /*1b20*/  @!P1 BRA `(.L_x_1679) ;  /* 0x0000006800549947 */ /* 0x000fea0003800000 */
        /* <DEDUP_REMOVED lines=19> */
[----:B-1---5:R-:W-:Y:S05]  /*1c60*/  CALL.ABS.NOINC R14 ;  /* 0x000000000e007343 */ /* 0x022fea0003c00000 */
.L_x_1681:
[----:B------:R-:W-:Y:S05]  /*1c70*/  BSYNC B6 ;  /* 0x0000000000067941 */ /* 0x000fea0003800000 */
.L_x_1680:
        /* <DEDUP_REMOVED lines=20> */
.L_x_1683:
[----:B------:R-:W-:Y:S05]  /*1dc0*/  BSYNC B6 ;  /* 0x0000000000067941 */ /* 0x000fea0003800000 */
.L_x_1682:
[----:B------:R-:W-:Y:S01]  /*1dd0*/  ULDC.64 UR4, c[0x0][0x9f8] ;  /* 0x00027e0000047ab9 */ /* 0x000fe20000000a00 */
[----:B------:R-:W-:Y:S01]  /*1de0*/  IMAD.MOV.U32 R0, RZ, RZ, R43 ;  /* 0x000000ffff007224 */ /* 0x000fe200078e002b */
[----:B------:R-:W-:Y:S01]  /*1df0*/  ISETP.NE.U32.AND P0, PT, RZ, UR4, PT ;  /* 0x00000004ff007c0c */ /* 0x000fe2000bf05070 */
[----:B------:R-:W0:Y:S03]  /*1e00*/  LDC R37, c[0x0][0x3f4] ;  /* 0x0000fd00ff257b82 */ /* 0x000e260000000800 */
[----:B------:R-:W-:-:S05]  /*1e10*/  ISETP.NE.AND.EX P0, PT, RZ, UR5, PT, P0 ;  /* 0x00000005ff007c0c */ /* 0x000fca000bf05300 */
[----:B------:R-:W1:Y:S08]  /*1e20*/  LDC.64 R14, c[0x0][0x3f8] ;  /* 0x0000fe00ff0e7b82 */ /* 0x000e700000000a00 */
[----:B------:R-:W2:Y:S08]  /*1e30*/  @P0 LDC.64 R4, c[0x0][0x9f8] ;  /* 0x00027e00ff040b82 */ /* 0x000eb00000000a00 */
[----:B------:R-:W3:Y:S01]  /*1e40*/  LDC.64 R34, c[0x0][0x408] ;  /* 0x00010200ff227b82 */ /* 0x000ee20000000a00 */
[----:B--2---:R-:W-:-:S05]  /*1e50*/  @P0 IMAD.WIDE R4, R43, 0x4, R4 ;  /* 0x000000042b040825 */ /* 0x004fca00078e0204 */
[----:B------:R2:W4:Y:S01]  /*1e60*/  @P0 LDG.E R0, desc[UR54][R4.64] ;  /* 0x0000003604000981 */ /* 0x000522000c1e1900 */
[----:B0-----:R-:W-:Y:S01]  /*1e70*/  ISETP.GE.AND P0, PT, R16, R37, PT ;  /* 0x000000251000720c */ /* 0x001fe20003f06270 */
[----:B-1----:R-:W-:Y:S01]  /*1e80*/  IMAD.WIDE.U32 R6, R188, R14, R22 ;  /* 0x0000000ebc067225 */ /* 0x002fe200078e0016 */
[C-C-:B---3--:R-:W-:Y:S01]  /*1e90*/  SHF.L.U64.HI R30, R34.reuse, 0x6, R35.reuse ;  /* 0x00000006221e7819 */ /* 0x148fe20000010223 */
[----:B------:R-:W0:Y:S01]  /*1ea0*/  S2R R38, SR_TID.X ;  /* 0x0000000000267919 */ /* 0x000e220000002100 */
[----:B------:R-:W-:Y:S01]  /*1eb0*/  SEL R13, R37, RZ, P0 ;  /* 0x000000ff250d7207 */ /* 0x000fe20000000000 */
[----:B------:R-:W-:Y:S01]  /*1ec0*/  IMAD.MOV.U32 R82, RZ, RZ, R6 ;  /* 0x000000ffff527224 */ /* 0x000fe200078e0006 */
[----:B------:R-:W-:Y:S01]  /*1ed0*/  SHF.L.U64.HI R31, R34, 0x7, R35 ;  /* 0x00000007221f7819 */ /* 0x000fe20000010223 */
[----:B------:R-:W-:Y:S01]  /*1ee0*/  IMAD R10, R221, R34, RZ ;  /* 0x00000022dd0a7224 */ /* 0x000fe200078e02ff */
[----:B------:R-:W-:Y:S01]  /*1ef0*/  SHF.L.U32 R20, R14, 0x5, RZ ;  /* 0x000000050e147819 */ /* 0x000fe200000006ff */
[----:B------:R-:W-:-:S02]  /*1f00*/  IMAD.IADD R13, R16, 0x1, R13 ;  /* 0x00000001100d7824 */ /* 0x000fc400078e020d */
[----:B--2---:R-:W-:-:S03]  /*1f10*/  IMAD.WIDE.U32 R4, R188, R34, R22 ;  /* 0x00000022bc047225 */ /* 0x004fc600078e0016 */
[----:B------:R-:W-:Y:S01]  /*1f20*/  SHF.R.S32.HI R6, RZ, 0x1f, R13 ;  /* 0x0000001fff067819 */ /* 0x000fe2000001140d */
[----:B------:R-:W-:Y:S02]  /*1f30*/  IMAD R8, R221, R14, RZ ;  /* 0x0000000edd087224 */ /* 0x000fe400078e02ff */
[----:B------:R-:W-:Y:S01]  /*1f40*/  IMAD.MOV.U32 R86, RZ, RZ, R4 ;  /* 0x000000ffff567224 */ /* 0x000fe200078e0004 */
[----:B------:R-:W-:Y:S01]  /*1f50*/  LEA.HI R4, R6, R13, RZ, 0x6 ;  /* 0x0000000d06047211 */ /* 0x000fe200078f30ff */
[----:B------:R-:W-:Y:S01]  /*1f60*/  IMAD R89, R188, R35, R10 ;  /* 0x00000023bc597224 */ /* 0x000fe200078e020a */
[----:B------:R-:W-:Y:S01]  /*1f70*/  LEA.HI R12, R6, R13, RZ, 0x3 ;  /* 0x0000000d060c7211 */ /* 0x000fe200078f18ff */
[----:B------:R-:W-:-:S03]  /*1f80*/  IMAD.WIDE.U32 R10, R188, R34, R16 ;  /* 0x00000022bc0a7225 */ /* 0x000fc600078e0010 */
[----:B------:R-:W-:Y:S01]  /*1f90*/  LOP3.LUT R6, R199, 0x38, R12, 0xf8, !PT ;  /* 0x00000038c7067812 */ /* 0x000fe200078ef80c */
[----:B------:R-:W-:Y:S01]  /*1fa0*/  IMAD R85, R188, R15, R8 ;  /* 0x0000000fbc557224 */ /* 0x000fe200078e0208 */
[----:B------:R-:W-:Y:S01]  /*1fb0*/  LOP3.LUT R41, R12, 0xfffffff8, RZ, 0xc0, !PT ;  /* 0xfffffff80c297812 */ /* 0x000fe200078ec0ff */
[----:B------:R-:W-:Y:S01]  /*1fc0*/  IMAD.WIDE.U32 R8, R188, R14, R16 ;  /* 0x0000000ebc087225 */ /* 0x000fe200078e0010 */
[----:B------:R-:W-:Y:S02]  /*1fd0*/  LOP3.LUT R6, R6, R225, RZ, 0x3c, !PT ;  /* 0x000000e106067212 */ /* 0x000fe400078e3cff */
[----:B------:R-:W-:Y:S01]  /*1fe0*/  IADD3 R83, R7, R85, RZ ;  /* 0x0000005507537210 */ /* 0x000fe20007ffe0ff */
[----:B------:R-:W-:Y:S01]  /*1ff0*/  IMAD.IADD R87, R5, 0x1, R89 ;  /* 0x0000000105577824 */ /* 0x000fe200078e0259 */
[----:B------:R-:W-:Y:S01]  /*2000*/  LOP3.LUT R5, R12, 0x38, RZ, 0xc0, !PT ;  /* 0x000000380c057812 */ /* 0x000fe200078ec0ff */
[----:B------:R-:W-:Y:S01]  /*2010*/  IMAD.IADD R89, R89, 0x1, R11 ;  /* 0x0000000159597824 */ /* 0x000fe200078e020b */
[----:B-----5:R-:W-:Y:S01]  /*2020*/  SHF.R.S32.HI R11, RZ, 0x1f, R24 ;  /* 0x0000001fff0b7819 */ /* 0x020fe20000011418 */
[----:B------:R-:W-:Y:S01]  /*2030*/  IMAD.SHL.U32 R4, R4, 0x80, RZ ;  /* 0x0000008004047824 */ /* 0x000fe200078e00ff */
[----:B0-----:R-:W-:Y:S01]  /*2040*/  SHF.R.U32.HI R38, RZ, 0x7, R38 ;  /* 0x00000007ff267819 */ /* 0x001fe20000011626 */
[----:B------:R-:W-:Y:S01]  /*2050*/  IMAD.IADD R85, R85, 0x1, R9 ;  /* 0x0000000155557824 */ /* 0x000fe200078e0209 */
[----:B------:R-:W-:Y:S01]  /*2060*/  MOV R84, R8 ;  /* 0x0000000800547202 */ /* 0x000fe20000000f00 */
[----:B------:R-:W-:Y:S01]  /*2070*/  IMAD R13, R11, R14, RZ ;  /* 0x0000000e0b0d7224 */ /* 0x000fe200078e02ff */
[----:B------:R-:W-:Y:S01]  /*2080*/  ISETP.NE.AND P6, PT, R38, 0x1, PT ;  /* 0x000000012600780c */ /* 0x000fe20003fc5270 */
[----:B------:R-:W-:Y:S01]  /*2090*/  IMAD.MOV.U32 R88, RZ, RZ, R10 ;  /* 0x000000ffff587224 */ /* 0x000fe200078e000a */
[--C-:B------:R-:W-:Y:S01]  /*20a0*/  LOP3.LUT R9, R197, 0x38, R12.reuse, 0xf8, !PT ;  /* 0x00000038c5097812 */ /* 0x100fe200078ef80c */
[----:B------:R-:W-:Y:S01]  /*20b0*/  IMAD R11, R11, R34, RZ ;  /* 0x000000220b0b7224 */ /* 0x000fe200078e02ff */
[----:B------:R-:W-:Y:S01]  /*20c0*/  LOP3.LUT R8, R196, 0x38, R12, 0xf8, !PT ;  /* 0x00000038c4087812 */ /* 0x000fe200078ef80c */
[----:B------:R-:W-:Y:S01]  /*20d0*/  IMAD R13, R24, R15, R13 ;  /* 0x0000000f180d7224 */ /* 0x000fe200078e020d */
[----:B------:R-:W-:Y:S01]  /*20e0*/  LOP3.LUT R7, R4, 0xffffe000, RZ, 0xc0, !PT ;  /* 0xffffe00004077812 */ /* 0x000fe200078ec0ff */
[----:B------:R-:W-:Y:S01]  /*20f0*/  IMAD.WIDE.U32 R84, R24, R14, R84 ;  /* 0x0000000e18547225 */ /* 0x000fe200078e0054 */
[----:B------:R-:W-:-:S02]  /*2100*/  LOP3.LUT R4, R5, 0x1c0, R222, 0xf8, !PT ;  /* 0x000001c005047812 */ /* 0x000fc400078ef8de */
[----:B------:R-:W-:Y:S01]  /*2110*/  LOP3.LUT R10, R9, R224, RZ, 0x3c, !PT ;  /* 0x000000e0090a7212 */ /* 0x000fe200078e3cff */
[----:B------:R-:W-:Y:S01]  /*2120*/  IMAD.WIDE.U32 R82, R24, R14, R82 ;  /* 0x0000000e18527225 */ /* 0x000fe200078e0052 */
[----:B------:R-:W-:Y:S01]  /*2130*/  LOP3.LUT R9, R8, R223, RZ, 0x3c, !PT ;  /* 0x000000df08097212 */ /* 0x000fe200078e3cff */
[----:B------:R-:W-:Y:S05]  /*2140*/  @!P6 WARPSYNC.ALL ;  /* 0x000000000000e948 */ /* 0x000fea0003800000 */
[----:B------:R-:W-:Y:S01]  /*2150*/  LOP3.LUT R8, R4, R203, RZ, 0x3c, !PT ;  /* 0x000000cb04087212 */ /* 0x000fe200078e3cff */
[----:B------:R-:W-:Y:S01]  /*2160*/  IMAD R11, R24, R35, R11 ;  /* 0x00000023180b7224 */ /* 0x000fe200078e020b */
[-C--:B------:R-:W-:Y:S01]  /*2170*/  IADD3 R4, R6, R7.reuse, R202 ;  /* 0x0000000706047210 */ /* 0x080fe20007ffe0ca */
[-C--:B------:R-:W-:Y:S01]  /*2180*/  IMAD.WIDE.U32 R86, R24, R34.reuse, R86 ;  /* 0x0000002218567225 */ /* 0x080fe200078e0056 */
[-C--:B------:R-:W-:Y:S01]  /*2190*/  IADD3 R5, R10, R7.reuse, R201 ;  /* 0x000000070a057210 */ /* 0x080fe20007ffe0c9 */
[----:B------:R-:W-:Y:S01]  /*21a0*/  ULDC UR4, c[0x0][0x2f4] ;  /* 0x0000bd0000047ab9 */ /* 0x000fe20000000800 */
[-C--:B------:R-:W-:Y:S01]  /*21b0*/  IADD3 R6, R9, R7.reuse, R200 ;  /* 0x0000000709067210 */ /* 0x080fe20007ffe0c8 */
[----:B------:R-:W-:Y:S01]  /*21c0*/  IMAD.WIDE.U32 R88, R24, R34, R88 ;  /* 0x0000002218587225 */ /* 0x000fe200078e0058 */
[----:B------:R-:W-:-:S02]  /*21d0*/  IADD3 R7, R8, R7, R204 ;  /* 0x0000000708077210 */ /* 0x000fc40007ffe0cc */
[----:B------:R-:W-:Y:S01]  /*21e0*/  SHF.L.U64.HI R8, R14, 0x5, R15 ;  /* 0x000000050e087819 */ /* 0x000fe2000001020f */
[----:B------:R-:W-:Y:S01]  /*21f0*/  IMAD.IADD R3, R29, 0x1, R28 ;  /* 0x000000011d037824 */ /* 0x000fe200078e021c */
[C---:B------:R-:W-:Y:S01]  /*2200*/  SHF.L.U64.HI R29, R34.reuse, 0x5, R35 ;  /* 0x00000005221d7819 */ /* 0x040fe20000010223 */
[----:B------:R-:W-:Y:S01]  /*2210*/  IMAD.SHL.U32 R32, R34, 0x20, RZ ;  /* 0x0000002022207824 */ /* 0x000fe200078e00ff */
[--C-:B------:R-:W-:Y:S01]  /*2220*/  SHF.L.U64.HI R9, R14, 0x6, R15.reuse ;  /* 0x000000060e097819 */ /* 0x100fe2000001020f */
[----:B------:R-:W-:Y:S01]  /*2230*/  IMAD.SHL.U32 R33, R34, 0x40, RZ ;  /* 0x0000004022217824 */ /* 0x000fe200078e00ff */
[----:B------:R-:W-:Y:S01]  /*2240*/  SHF.L.U64.HI R10, R14, 0x7, R15 ;  /* 0x000000070e0a7819 */ /* 0x000fe2000001020f */
[----:B------:R-:W-:Y:S01]  /*2250*/  VIADD R94, R38, 0x8 ;  /* 0x00000008265e7836 */ /* 0x000fe20000000000 */
[----:B------:R-:W-:Y:S01]  /*2260*/  SHF.L.U32 R34, R34, 0x7, RZ ;  /* 0x0000000722227819 */ /* 0x000fe200000006ff */
[C---:B------:R-:W-:Y:S01]  /*2270*/  IMAD.SHL.U32 R21, R14.reuse, 0x40, RZ ;  /* 0x000000400e157824 */ /* 0x040fe200078e00ff */
[----:B------:R-:W-:Y:S01]  /*2280*/  SHF.R.S32.HI R35, RZ, 0x1f, R42 ;  /* 0x0000001fff237819 */ /* 0x000fe2000001142a */
[----:B------:R-:W-:Y:S01]  /*2290*/  IMAD.SHL.U32 R28, R14, 0x80, RZ ;  /* 0x000000800e1c7824 */ /* 0x000fe200078e00ff */
[----:B------:R-:W-:Y:S01]  /*22a0*/  ISETP.GE.AND P1, PT, R16, UR4, PT ;  /* 0x0000000410007c0c */ /* 0x000fe2000bf26270 */
[----:B------:R-:W-:Y:S01]  /*22b0*/  IMAD R36, R207, 0x20, R188 ;  /* 0x00000020cf247824 */ /* 0x000fe200078e02bc */
[----:B------:R-:W-:Y:S01]  /*22c0*/  ISETP.GE.AND P2, PT, R2, UR4, PT ;  /* 0x0000000402007c0c */ /* 0x000fe2000bf46270 */
[----:B------:R-:W-:Y:S01]  /*22d0*/  IMAD.SHL.U32 R37, R37, 0x2, RZ ;  /* 0x0000000225257824 */ /* 0x000fe200078e00ff */
[----:B------:R-:W-:Y:S01]  /*22e0*/  IADD3 R40, R13, R85, RZ ;  /* 0x000000550d287210 */ /* 0x000fe20007ffe0ff */
[----:B------:R-:W-:Y:S01]  /*22f0*/  IMAD.IADD R39, R83, 0x1, R13 ;  /* 0x0000000153277824 */ /* 0x000fe200078e020d */
[----:B------:R-:W-:Y:S01]  /*2300*/  SHF.R.S32.HI R81, RZ, 0x3, R12 ;  /* 0x00000003ff517819 */ /* 0x000fe2000001140c */
[----:B------:R-:W-:Y:S01]  /*2310*/  IMAD.IADD R43, R87, 0x1, R11 ;  /* 0x00000001572b7824 */ /* 0x000fe200078e020b */
[----:B------:R-:W-:Y:S01]  /*2320*/  SHF.R.S32.HI R90, RZ, 0x1f, R41 ;  /* 0x0000001fff5a7819 */ /* 0x000fe20000011429 */
[----:B------:R-:W-:Y:S01]  /*2330*/  IMAD.IADD R80, R11, 0x1, R89 ;  /* 0x000000010b507824 */ /* 0x000fe200078e0259 */
[----:B------:R-:W-:Y:S01]  /*2340*/  @!P6 BAR.SYNC.DEFER_BLOCKING 0x9, 0x100 ;  /* 0x024400000000eb1d */ /* 0x000fe20000010000 */
[----:B----4-:R-:W-:-:S07]  /*2350*/  SHF.R.S32.HI R38, RZ, 0x1f, R0 ;  /* 0x0000001fff267819 */ /* 0x010fce0000011400 */
.L_x_1781:
[----:B------:R-:W0:Y:S01]  /*2360*/  LDC R100, c[0x0][0x430] ;  /* 0x00010c00ff647b82 */ /* 0x000e220000000800 */
[----:B------:R-:W-:Y:S02]  /*2370*/  VIADD R27, R27, 0xffffffff ;  /* 0xffffffff1b1b7836 */ /* 0x000fe40000000000 */
[----:B------:R-:W-:Y:S02]  /*2380*/  IMAD.MOV.U32 R101, RZ, RZ, RZ ;  /* 0x000000ffff657224 */ /* 0x000fe400078e00ff */
[----:B---3--:R-:W-:-:S03]  /*2390*/  IMAD R44, R27, 0x80, R36 ;  /* 0x000000801b2c7824 */ /* 0x008fc600078e0224 */
[----:B-1----:R-:W1:Y:S02]  /*23a0*/  LDC R107, c[0x0][0x3f4] ;  /* 0x0000fd00ff6b7b82 */ /* 0x002e640000000800 */
[----:B------:R-:W-:Y:S02]  /*23b0*/  ISETP.GE.AND P3, PT, R44, R25, PT ;  /* 0x000000192c00720c */ /* 0x000fe40003f66270 */
[----:B------:R-:W-:Y:S02]  /*23c0*/  IADD3 R45, R3, R44, RZ ;  /* 0x0000002c032d7210 */ /* 0x000fe40007ffe0ff */
[----:B------:R-:W-:-:S03]  /*23d0*/  ISETP.GT.OR P3, PT, R36, 0x7f, P3 ;  /* 0x0000007f2400780c */ /* 0x000fc60001f64670 */
[----:B------:R-:W-:Y:S01]  /*23e0*/  IMAD.MOV.U32 R11, RZ, RZ, R45 ;  /* 0x000000ffff0b7224 */ /* 0x000fe200078e002d */
[----:B0-----:R-:W-:-:S09]  /*23f0*/  ISETP.NE.AND P4, PT, R100, 0x1, PT ;  /* 0x000000016400780c */ /* 0x001fd20003f85270 */
[----:B------:R-:W0:Y:S08]  /*2400*/  @!P3 LDC.64 R14, c[0x0][0x428] ;  /* 0x00010a00ff0ebb82 */ /* 0x000e300000000a00 */
[----:B--2---:R-:W2:Y:S08]  /*2410*/  @!P3 LDC.64 R46, c[0x0][0x418] ;  /* 0x00010600ff2ebb82 */ /* 0x004eb00000000a00 */
[----:B------:R-:W3:Y:S08]  /*2420*/  @P4 LDC R12, c[0x0][0x434] ;  /* 0x00010d00ff0c4b82 */ /* 0x000ef00000000800 */
[----:B------:R-:W4:Y:S01]  /*2430*/  @P4 LDC R13, c[0x0][0x438] ;  /* 0x00010e00ff0d4b82 */ /* 0x000f220000000800 */
[----:B---3--:R-:W-:-:S05]  /*2440*/  @P4 IMAD.HI.U32 R12, R45, R12, RZ ;  /* 0x0000000c2d0c4227 */ /* 0x008fca00078e00ff */
[----:B----4-:R-:W-:Y:S01]  /*2450*/  @P4 SHF.R.U32.HI R11, RZ, R13, R12 ;  /* 0x0000000dff0b4219 */ /* 0x010fe2000001160c */
[----:B0-----:R-:W-:-:S03]  /*2460*/  @!P3 IMAD R12, R38, R14, RZ ;  /* 0x0000000e260cb224 */ /* 0x001fc600078e02ff */
[--C-:B------:R-:W-:Y:S01]  /*2470*/  @!P3 SHF.R.S32.HI R13, RZ, 0x1f, R11.reuse ;  /* 0x0000001fff0db819 */ /* 0x100fe2000001140b */
[----:B------:R-:W-:Y:S02]  /*2480*/  @!P3 IMAD R15, R0, R15, R12 ;  /* 0x0000000f000fb224 */ /* 0x000fe400078e020c */
[----:B------:R-:W-:-:S04]  /*2490*/  @!P3 IMAD.MOV.U32 R12, RZ, RZ, R11 ;  /* 0x000000ffff0cb224 */ /* 0x000fc800078e000b */
[----:B------:R-:W-:-:S04]  /*24a0*/  @!P3 IMAD.WIDE.U32 R12, R0, R14, R12 ;  /* 0x0000000e000cb225 */ /* 0x000fc800078e000c */
[----:B------:R-:W-:Y:S01]  /*24b0*/  @!P3 IMAD.IADD R13, R13, 0x1, R15 ;  /* 0x000000010d0db824 */ /* 0x000fe200078e020f */
[----:B--2---:R-:W-:-:S04]  /*24c0*/  @!P3 LEA R14, P4, R12, R46, 0x2 ;  /* 0x0000002e0c0eb211 */ /* 0x004fc800078810ff */
[----:B------:R-:W-:-:S05]  /*24d0*/  @!P3 LEA.HI.X R15, R12, R47, R13, 0x2, P4 ;  /* 0x0000002f0c0fb211 */ /* 0x000fca00020f140d */
[----:B------:R0:W5:Y:S01]  /*24e0*/  @!P3 LDG.E R101, desc[UR54][R14.64] ;  /* 0x000000360e65b981 */ /* 0x000162000c1e1900 */
[----:B-1----:R-:W-:Y:S01]  /*24f0*/  ISETP.GE.AND P3, PT, R107, 0x1, PT ;  /* 0x000000016b00780c */ /* 0x002fe20003f66270 */
[----:B------:R-:W-:Y:S01]  /*2500*/  IMAD R93, R19, 0x4000, R206 ;  /* 0x00004000135d7824 */ /* 0x000fe200078e02ce */
[----:B------:R-:W-:Y:S01]  /*2510*/  IADD3 R11, -R11, RZ, RZ ;  /* 0x000000ff0b0b7210 */ /* 0x000fe20007ffe1ff */
[----:B------:R-:W-:Y:S05]  /*2520*/  YIELD ;  /* 0x0000000000007946 */ /* 0x000fea0003800000 */
[----:B------:R-:W-:Y:S01]  /*2530*/  ISETP.GT.AND P4, PT, R27, R26, PT ;  /* 0x0000001a1b00720c */ /* 0x000fe20003f84270 */
[----:B------:R-:W-:Y:S01]  /*2540*/  BSSY B0, `(.L_x_1684) ;  /* 0x0000573000007945 */ /* 0x000fe20003800000 */
[----:B------:R-:W-:-:S02]  /*2550*/  IMAD R100, R100, R11, R45 ;  /* 0x0000000b64647224 */ /* 0x000fc400078e022d */
[----:B------:R-:W-:Y:S01]  /*2560*/  IMAD R93, R93, 0x2, R18 ;  /* 0x000000025d5d7824 */ /* 0x000fe200078e0212 */
[----:B------:R-:W-:Y:S01]  /*2570*/  P2R R92, PR, RZ, 0x10 ;  /* 0x00000010ff5c7803 */ /* 0x000fe20000000000 */
[----:B0-----:R-:W-:Y:S07]  /*2580*/  @!P3 BRA `(.L_x_1685) ;  /* 0x00000050000cb947 */ /* 0x001fee0003800000 */
[----:B------:R-:W-:Y:S01]  /*2590*/  SHF.R.S32.HI R99, RZ, 0x1f, R100 ;  /* 0x0000001fff637819 */ /* 0x000fe20000011464 */
[----:B------:R-:W-:Y:S01]  /*25a0*/  ULDC.64 UR4, c[0x0][0x300] ;  /* 0x0000c00000047ab9 */ /* 0x000fe20000000a00 */
[----:B-----5:R-:W-:Y:S01]  /*25b0*/  SHF.R.S32.HI R98, RZ, 0x1f, R101 ;  /* 0x0000001fff627819 */ /* 0x020fe20000011465 */
[C---:B------:R-:W-:Y:S01]  /*25c0*/  IMAD.WIDE.U32 R12, R100.reuse, UR4, RZ ;  /* 0x00000004640c7c25 */ /* 0x040fe2000f8e00ff */
[----:B------:R-:W-:Y:S02]  /*25d0*/  ULDC.U8 UR6, c[0x0][0x410] ;  /* 0x0001040000067ab9 */ /* 0x000fe40000000000 */
[----:B------:R-:W-:Y:S01]  /*25e0*/  ISETP.NE.AND P3, PT, RZ, UR6, PT ;  /* 0x00000006ff007c0c */ /* 0x000fe2000bf65270 */
[----:B------:R-:W-:Y:S02]  /*25f0*/  IMAD R11, R99, UR4, RZ ;  /* 0x00000004630b7c24 */ /* 0x000fe4000f8e02ff */
[----:B------:R-:W-:Y:S02]  /*2600*/  IMAD R44, R31, R27, RZ ;  /* 0x0000001b1f2c7224 */ /* 0x000fe400078e02ff */
[----:B------:R-:W-:Y:S01]  /*2610*/  IMAD R11, R100, UR5, R11 ;  /* 0x00000005640b7c24 */ /* 0x000fe2000f8e020b */
[----:B------:R-:W-:Y:S01]  /*2620*/  ULDC.64 UR4, c[0x0][0x310] ;  /* 0x0000c40000047ab9 */ /* 0x000fe20000000a00 */
[----:B------:R-:W-:-:S02]  /*2630*/  IMAD R97, R27, -0x80, R25 ;  /* 0xffffff801b617824 */ /* 0x000fc400078e0219 */
[----:B------:R-:W-:Y:S02]  /*2640*/  IMAD R14, R98, UR4, RZ ;  /* 0x00000004620e7c24 */ /* 0x000fe4000f8e02ff */
[----:B------:R-:W-:Y:S01]  /*2650*/  IMAD.IADD R13, R13, 0x1, R11 ;  /* 0x000000010d0d7824 */ /* 0x000fe200078e020b */
[----:B------:R-:W-:Y:S01]  /*2660*/  SHF.R.S32.HI R11, RZ, 0x1f, R27 ;  /* 0x0000001fff0b7819 */ /* 0x000fe2000001141b */
[----:B------:R-:W-:Y:S01]  /*2670*/  IMAD R15, R101, UR5, R14 ;  /* 0x00000005650f7c24 */ /* 0x000fe2000f8e020e */
[----:B------:R-:W-:Y:S01]  /*2680*/  VIMNMX R97, R97, 0x80, PT ;  /* 0x0000008061617848 */ /* 0x000fe20003fe0100 */
[----:B------:R-:W-:Y:S01]  /*2690*/  IMAD.WIDE.U32 R12, R101, UR4, R12 ;  /* 0x00000004650c7c25 */ /* 0x000fe2000f8e000c */
[----:B------:R-:W-:-:S03]  /*26a0*/  ULDC.64 UR4, c[0x0][0x308] ;  /* 0x0000c20000047ab9 */ /* 0x000fc60000000a00 */
[----:B------:R-:W-:Y:S02]  /*26b0*/  IMAD R14, R10, R27, RZ ;  /* 0x0000001b0a0e7224 */ /* 0x000fe400078e02ff */
[----:B------:R-:W-:Y:S02]  /*26c0*/  IMAD.IADD R13, R13, 0x1, R15 ;  /* 0x000000010d0d7824 */ /* 0x000fe400078e020f */
[----:B------:R-:W-:Y:S02]  /*26d0*/  IMAD R15, R35, UR4, RZ ;  /* 0x00000004230f7c24 */ /* 0x000fe4000f8e02ff */
[C---:B------:R-:W-:Y:S02]  /*26e0*/  IMAD R91, R11.reuse, R28, R14 ;  /* 0x0000001c0b5b7224 */ /* 0x040fe400078e020e */
[----:B------:R-:W-:Y:S02]  /*26f0*/  IMAD R11, R11, R34, R44 ;  /* 0x000000220b0b7224 */ /* 0x000fe400078e022c */
[----:B------:R-:W-:-:S02]  /*2700*/  IMAD R103, R42, UR5, R15 ;  /* 0x000000052a677c24 */ /* 0x000fc4000f8e020f */
[----:B------:R-:W-:Y:S01]  /*2710*/  IMAD.WIDE.U32 R44, R42, UR4, R12 ;  /* 0x000000042a2c7c25 */ /* 0x000fe2000f8e000c */
[----:B------:R-:W-:-:S03]  /*2720*/  ULDC.64 UR4, c[0x0][0x2e8] ;  /* 0x0000ba0000047ab9 */ /* 0x000fc60000000a00 */
[----:B------:R-:W-:Y:S01]  /*2730*/  IMAD.WIDE.U32 R14, R28, R27, RZ ;  /* 0x0000001b1c0e7225 */ /* 0x000fe200078e00ff */
[----:B------:R-:W-:Y:S02]  /*2740*/  IADD3 R103, R45, R103, RZ ;  /* 0x000000672d677210 */ /* 0x000fe40007ffe0ff */
[----:B------:R-:W-:Y:S01]  /*2750*/  LEA R108, P4, R44, UR4, 0x1 ;  /* 0x000000042c6c7c11 */ /* 0x000fe2000f8808ff */
[----:B------:R-:W-:-:S03]  /*2760*/  IMAD.WIDE.U32 R12, R34, R27, RZ ;  /* 0x0000001b220c7225 */ /* 0x000fc600078e00ff */
[----:B------:R-:W-:Y:S01]  /*2770*/  LEA.HI.X R103, R44, UR5, R103, 0x1, P4 ;  /* 0x000000052c677c11 */ /* 0x000fe2000a0f0c67 */
[----:B------:R-:W-:Y:S02]  /*2780*/  IMAD.IADD R91, R15, 0x1, R91 ;  /* 0x000000010f5b7824 */ /* 0x000fe400078e025b */
        /* <DEDUP_REMOVED lines=19> */
[----:B------:R-:W-:-:S05]  /*28c0*/  IADD3 R47, P3, R86, R12, RZ ;  /* 0x0000000c562f7210 */ /* 0x000fca0007f7e0ff */
[----:B------:R-:W-:Y:S01]  /*28d0*/  IMAD.X R48, R11, 0x1, R43, P3 ;  /* 0x000000010b307824 */ /* 0x000fe200018e062b */
        /* <DEDUP_REMOVED lines=10> */
.L_x_1688:
[----:B------:R-:W-:Y:S05]  /*2980*/  BSYNC B1 ;  /* 0x0000000000017941 */ /* 0x000fea0003800000 */
.L_x_1687:
        /* <DEDUP_REMOVED lines=41> */
.L_x_1690:
[----:B------:R-:W-:Y:S05]  /*2c20*/  BSYNC B1 ;  /* 0x0000000000017941 */ /* 0x000fea0003800000 */
.L_x_1689:
[----:B------:R-:W-:Y:S01]  /*2c30*/  ISETP.GE.AND P3, PT, R216, R97, PT ;  /* 0x00000061d800720c */ /* 0x000fe20003f66270 */
[----:B0----5:R-:W-:Y:S01]  /*2c40*/  IMAD.MOV.U32 R44, RZ, RZ, R60 ;  /* 0x000000ffff2c7224 */ /* 0x021fe200078e003c */
[----:B------:R-:W-:Y:S01]  /*2c50*/  MOV R46, R64 ;  /* 0x00000040002e7202 */ /* 0x000fe20000000f00 */
[----:B------:R-:W-:Y:S01]  /*2c60*/  IMAD.MOV.U32 R45, RZ, RZ, R61 ;  /* 0x000000ffff2d7224 */ /* 0x000fe200078e003d */
[----:B------:R-:W-:Y:S01]  /*2c70*/  BSSY B1, `(.L_x_1691) ;  /* 0x0000027000017945 */ /* 0x000fe20003800000 */
[----:B------:R-:W-:Y:S01]  /*2c80*/  IMAD.MOV.U32 R47, RZ, RZ, R65 ;  /* 0x000000ffff2f7224 */ /* 0x000fe200078e0041 */
[----:B------:R-:W-:Y:S02]  /*2c90*/  CS2R R52, SRZ ;  /* 0x0000000000347805 */ /* 0x000fe4000001ff00 */
[----:B------:R-:W-:Y:S02]  /*2ca0*/  CS2R R56, SRZ ;  /* 0x0000000000387805 */ /* 0x000fe4000001ff00 */
        /* <DEDUP_REMOVED lines=35> */
.L_x_1692:
[----:B------:R-:W-:Y:S05]  /*2ee0*/  BSYNC B1 ;  /* 0x0000000000017941 */ /* 0x000fea0003800000 */
.L_x_1691:
[----:B------:R-:W-:Y:S01]  /*2ef0*/  ISETP.GE.AND P4, PT, R215, R97, PT ;  /* 0x00000061d700720c */ /* 0x000fe20003f86270 */
[----:B------:R-:W-:-:S12]  /*2f00*/  BSSY B1, `(.L_x_1693) ;  /* 0x000001e000017945 */ /* 0x000fd80003800000 */
[----:B------:R-:W-:Y:S05]  /*2f10*/  @P4 BRA `(.L_x_1694) ;  /* 0x0000000000704947 */ /* 0x000fea0003800000 */
[----:B------:R-:W1:Y:S01]  /*2f20*/  LDC.64 R44, c[0x0][0x3f8] ;  /* 0x0000fe00ff2c7b82 */ /* 0x000e620000000a00 */
[----:B------:R-:W-:Y:S01]  /*2f30*/  IMAD.MOV.U32 R15, RZ, RZ, R91 ;  /* 0x000000ffff0f7224 */ /* 0x000fe200078e005b */
[----:B------:R-:W-:Y:S01]  /*2f40*/  ULDC.64 UR4, c[0x0][0x3e8] ;  /* 0x0000fa0000047ab9 */ /* 0x000fe20000000a00 */
[----:B------:R-:W-:Y:S01]  /*2f50*/  IMAD.MOV.U32 R13, RZ, RZ, R11 ;  /* 0x000000ffff0d7224 */ /* 0x000fe200078e000b */
[----:B------:R-:W-:Y:S02]  /*2f60*/  CS2R R48, SRZ ;  /* 0x0000000000307805 */ /* 0x000fe4000001ff00 */
[----:B------:R-:W-:Y:S01]  /*2f70*/  CS2R R50, SRZ ;  /* 0x0000000000327805 */ /* 0x000fe2000001ff00 */
[----:B-1----:R-:W-:-:S04]  /*2f80*/  IMAD.WIDE.U32 R14, R44, 0x60, R14 ;  /* 0x000000602c0e7825 */ /* 0x002fc800078e000e */
[----:B------:R-:W-:Y:S01]  /*2f90*/  IMAD R46, R45, 0x60, RZ ;  /* 0x000000602d2e7824 */ /* 0x000fe200078e02ff */
[----:B------:R-:W-:-:S04]  /*2fa0*/  IADD3 R45, P5, R82, R14, RZ ;  /* 0x0000000e522d7210 */ /* 0x000fc80007fbe0ff */
[----:B------:R-:W-:Y:S02]  /*2fb0*/  IADD3.X R46, R39, R15, R46, P5, !PT ;  /* 0x0000000f272e7210 */ /* 0x000fe40002ffe42e */
[----:B------:R-:W1:Y:S02]  /*2fc0*/  LDC.64 R14, c[0x0][0x408] ;  /* 0x00010200ff0e7b82 */ /* 0x000e640000000a00 */
        /* <DEDUP_REMOVED lines=17> */
.L_x_1694:
[----:B------:R-:W-:Y:S05]  /*30e0*/  BSYNC B1 ;  /* 0x0000000000017941 */ /* 0x000fea0003800000 */
.L_x_1693:
[----:B-----5:R-:W-:Y:S01]  /*30f0*/  IMAD.MOV.U32 R11, RZ, RZ, R52 ;  /* 0x000000ffff0b7224 */ /* 0x020fe200078e0034 */
[----:B-1----:R-:W-:Y:S01]  /*3100*/  MOV R13, R56 ;  /* 0x00000038000d7202 */ /* 0x002fe20000000f00 */
[----:B------:R-:W-:Y:S01]  /*3110*/  IMAD.MOV.U32 R12, RZ, RZ, R53 ;  /* 0x000000ffff0c7224 */ /* 0x000fe200078e0035 */
[----:B------:R-:W-:Y:S01]  /*3120*/  UISETP.NE.AND UP0, UPT, UR39, 0x3, UPT ;  /* 0x000000032700788c */ /* 0x000fe2000bf05270 */
[----:B------:R-:W-:-:S03]  /*3130*/  IMAD.MOV.U32 R14, RZ, RZ, R57 ;  /* 0x000000ffff0e7224 */ /* 0x000fc600078e0039 */
[----:B------:R-:W-:Y:S01]  /*3140*/  PRMT R116, R11, 0x5410, R12 ;  /* 0x000054100b747816 */ /* 0x000fe2000000000c */
[----:B------:R-:W-:Y:S01]  /*3150*/  IMAD.MOV.U32 R11, RZ, RZ, R54 ;  /* 0x000000ffff0b7224 */ /* 0x000fe200078e0036 */
[----:B------:R-:W-:Y:S01]  /*3160*/  PRMT R118, R13, 0x5410, R14 ;  /* 0x000054100d767816 */ /* 0x000fe2000000000e */
[----:B------:R-:W-:Y:S01]  /*3170*/  IMAD.MOV.U32 R12, RZ, RZ, R55 ;  /* 0x000000ffff0c7224 */ /* 0x000fe200078e0037 */
[----:B------:R-:W-:Y:S01]  /*3180*/  MOV R14, R59 ;  /* 0x0000003b000e7202 */ /* 0x000fe20000000f00 */
[----:B------:R-:W-:Y:S01]  /*3190*/  IMAD.MOV.U32 R13, RZ, RZ, R58 ;  /* 0x000000ffff0d7224 */ /* 0x000fe200078e003a */
[----:B------:R-:W-:Y:S02]  /*31a0*/  PLOP3.LUT P5, PT, PT, PT, UP0, 0x80, 0x0 ;  /* 0x000000000000781c */ /* 0x000fe40003faf008 */
[----:B------:R-:W-:Y:S01]  /*31b0*/  PRMT R117, R11, 0x5410, R12 ;  /* 0x000054100b757816 */ /* 0x000fe2000000000c */
[----:B------:R-:W-:Y:S01]  /*31c0*/  IMAD.MOV.U32 R11, RZ, RZ, R44 ;  /* 0x000000ffff0b7224 */ /* 0x000fe200078e002c */
[----:B------:R-:W-:Y:S01]  /*31d0*/  PRMT R119, R13, 0x5410, R14 ;  /* 0x000054100d777816 */ /* 0x000fe2000000000e */
[----:B------:R-:W-:-:S02]  /*31e0*/  IMAD.MOV.U32 R12, RZ, RZ, R45 ;  /* 0x000000ffff0c7224 */ /* 0x000fc400078e002d */
[----:B------:R-:W-:Y:S02]  /*31f0*/  IMAD.MOV.U32 R13, RZ, RZ, R48 ;  /* 0x000000ffff0d7224 */ /* 0x000fe400078e0030 */
[----:B------:R-:W-:Y:S01]  /*3200*/  IMAD.MOV.U32 R14, RZ, RZ, R49 ;  /* 0x000000ffff0e7224 */ /* 0x000fe200078e0031 */
[----:B0-----:R-:W-:Y:S01]  /*3210*/  PRMT R78, R11, 0x5410, R12 ;  /* 0x000054100b4e7816 */ /* 0x001fe2000000000c */
[----:B------:R-:W-:Y:S01]  /*3220*/  IMAD.MOV.U32 R12, RZ, RZ, R47 ;  /* 0x000000ffff0c7224 */ /* 0x000fe200078e002f */
[----:B------:R-:W-:Y:S02]  /*3230*/  MOV R11, R46 ;  /* 0x0000002e000b7202 */ /* 0x000fe40000000f00 */
[----:B------:R-:W-:Y:S01]  /*3240*/  PRMT R110, R13, 0x5410, R14 ;  /* 0x000054100d6e7816 */ /* 0x000fe2000000000e */
[----:B------:R-:W-:Y:S01]  /*3250*/  IMAD.MOV.U32 R13, RZ, RZ, R50 ;  /* 0x000000ffff0d7224 */ /* 0x000fe200078e0032 */
[----:B------:R-:W-:Y:S01]  /*3260*/  PRMT R104, R11, 0x5410, R12 ;  /* 0x000054100b687816 */ /* 0x000fe2000000000c */
[----:B------:R-:W-:-:S05]  /*3270*/  IMAD.MOV.U32 R14, RZ, RZ, R51 ;  /* 0x000000ffff0e7224 */ /* 0x000fca00078e0033 */
[----:B------:R-:W-:Y:S01]  /*3280*/  PRMT R111, R13, 0x5410, R14 ;  /* 0x000054100d6f7816 */ /* 0x000fe2000000000e */
[----:B------:R-:W-:Y:S06]  /*3290*/  @!P5 BRA `(.L_x_1695) ;  /* 0x000000000004d947 */ /* 0x000fec0003800000 */
[----:B------:R-:W-:Y:S01]  /*32a0*/  BPT.TRAP 0x1 ;  /* 0x000000040000795c */ /* 0x000fe20000300000 */
.L_x_1695:
[----:B------:R-:W-:Y:S01]  /*32b0*/  IMAD R91, R19, 0x8, R18 ;  /* 0x00000008135b7824 */ /* 0x000fe200078e0212 */
[----:B------:R-:W-:Y:S01]  /*32c0*/  SHF.L.U32 R102, R192, 0x1f, RZ ;  /* 0x0000001fc0667819 */ /* 0x000fe200000006ff */
[----:B------:R-:W-:Y:S03]  /*32d0*/  BSSY B1, `(.L_x_1696) ;  /* 0x0000003000017945 */ /* 0x000fe60003800000 */
[----:B------:R-:W0:Y:S02]  /*32e0*/  SYNCS.PHASECHK.TRANS64.TRYWAIT P6, [R91+URZ+0x28890], R102 ;  /* 0x028890665b0075a7 */ /* 0x000e2400080c017f */
[----:B0-----:R-:W-:Y:S05]  /*32f0*/  @!P6 BRA `(.L_x_1697) ;  /* 0x0000022400bce947 */ /* 0x001fea0003800000 */
.L_x_2086:
[----:B------:R-:W-:Y:S05]  /*3300*/  BSYNC B1 ;  /* 0x0000000000017941 */ /* 0x000fea0003800000 */
.L_x_1696:
[----:B------:R-:W-:-:S03]  /*3310*/  UMOV UR4, 0xffffffff ;  /* 0xffffffff00047882 */ /* 0x000fc60000000000 */
[----:B------:R-:W-:Y:S05]  /*3320*/  BRA.DIV UR4, `(.L_x_1698) ;  /* 0x0000022604c47947 */ /* 0x000fea000b800000 */
[----:B------:R1:W2:Y:S04]  /*3330*/  SHFL.IDX PT, R79, R103, RZ, 0x181f ;  /* 0x00181fff674f7589 */ /* 0x0002a800000e0000 */
[----:B------:R1:W3:Y:S02]  /*3340*/  SHFL.IDX PT, R105, R108, RZ, 0x181f ;  /* 0x00181fff6c697589 */ /* 0x0002e400000e0000 */
.L_x_2090:
        /* <DEDUP_REMOVED lines=51> */
.L_x_1704:
[----:B------:R-:W-:Y:S05]  /*3680*/  BSYNC B3 ;  /* 0x0000000000037941 */ /* 0x000fea0003800000 */
.L_x_1703:
[----:B0-----:R4:W-:Y:S02]  /*3690*/  ST.E.128 desc[UR54][R76.64], R12 ;  /* 0x0000000c4c007985 */ /* 0x0019e4000c101d36 */
.L_x_1702:
[----:B------:R-:W-:Y:S05]  /*36a0*/  BSYNC B2 ;  /* 0x0000000000027941 */ /* 0x000fea0003800000 */
.L_x_1701:
        /* <DEDUP_REMOVED lines=21> */
[C---:B------:R-:W-:Y:S01]  /*3800*/  FMUL.FTZ R120, R68.reuse, R71 ;  /* 0x0000004744787220 */ /* 0x040fe20000410000 */
[C---:B------:R-:W-:Y:S01]  /*3810*/  FMUL.FTZ R74, R13.reuse, R74 ;  /* 0x0000004a0d4a7220 */ /* 0x040fe20000410000 */
[----:B------:R-:W-:Y:S01]  /*3820*/  FFMA.FTZ R76, R13, R70, -R76 ;  /* 0x000000460d4c7223 */ /* 0x000fe2000001084c */
[----:B------:R-:W-:Y:S01]  /*3830*/  FFMA.FTZ R77, R68, R69, R75 ;  /* 0x00000045444d7223 */ /* 0x000fe2000001004b */
[----:B------:R-:W-:-:S02]  /*3840*/  HADD2.F32 R68, -RZ, R115.H0_H0 ;  /* 0x20000073ff447230 */ /* 0x000fc40000004100 */
[----:B------:R-:W-:Y:S01]  /*3850*/  FFMA.FTZ R71, R11, R70, R74 ;  /* 0x000000460b477223 */ /* 0x000fe2000001004a */
[----:B------:R-:W-:Y:S02]  /*3860*/  HADD2.F32 R11, -RZ, R12.H1_H1 ;  /* 0x3000000cff0b7230 */ /* 0x000fe40000004100 */
[----:B------:R-:W-:Y:S01]  /*3870*/  FFMA.FTZ R120, R15, R69, -R120 ;  /* 0x000000450f787223 */ /* 0x000fe20000010878 */
[----:B------:R-:W-:Y:S02]  /*3880*/  HADD2.F32 R13, -RZ, R14.H1_H1 ;  /* 0x3000000eff0d7230 */ /* 0x000fe40000004100 */
[----:B------:R-:W-:Y:S02]  /*3890*/  HADD2.F32 R115, -RZ, R115.H1_H1 ;  /* 0x30000073ff737230 */ /* 0x000fe40000004100 */
[----:B------:R-:W-:Y:S01]  /*38a0*/  FMUL.FTZ R69, R11, R68 ;  /* 0x000000440b457220 */ /* 0x000fe20000410000 */
[----:B------:R-:W-:Y:S02]  /*38b0*/  HADD2.F32 R12, -RZ, R12.H0_H0 ;  /* 0x2000000cff0c7230 */ /* 0x000fe40000004100 */
[----:B------:R-:W-:-:S02]  /*38c0*/  HADD2.F32 R14, -RZ, R14.H0_H0 ;  /* 0x2000000eff0e7230 */ /* 0x000fc40000004100 */
[-C--:B------:R-:W-:Y:S01]  /*38d0*/  FMUL.FTZ R75, R13, R115.reuse ;  /* 0x000000730d4b7220 */ /* 0x080fe20000410000 */
        /* <DEDUP_REMOVED lines=12> */
.L_x_1706:
[----:B------:R-:W-:Y:S05]  /*39a0*/  BSYNC B2 ;  /* 0x0000000000027941 */ /* 0x000fea0003800000 */
.L_x_1705:
[----:B0-----:R0:W-:Y:S02]  /*39b0*/  ST.E.128 desc[UR54][R72.64], R12 ;  /* 0x0000000c48007985 */ /* 0x0011e4000c101d36 */
.L_x_1700:
[----:B------:R-:W-:Y:S05]  /*39c0*/  BSYNC B1 ;  /* 0x0000000000017941 */ /* 0x000fea0003800000 */
.L_x_1699:
[----:B------:R-:W-:-:S03]  /*39d0*/  UMOV UR4, 0xffffffff ;  /* 0xffffffff00047882 */ /* 0x000fc60000000000 */
[----:B------:R-:W-:Y:S05]  /*39e0*/  BRA.DIV UR4, `(.L_x_1707) ;  /* 0x0000022204607947 */ /* 0x000fea000b800000 */
[----:B------:R1:W1:Y:S04]  /*39f0*/  SHFL.IDX PT, R71, R103, 0x1, 0x181f ;  /* 0x00381f0067477f89 */ /* 0x00026800000e0000 */
[----:B0-----:R0:W0:Y:S02]  /*3a00*/  SHFL.IDX PT, R73, R108, 0x1, 0x181f ;  /* 0x00381f006c497f89 */ /* 0x00102400000e0000 */
.L_x_2094:
        /* <DEDUP_REMOVED lines=51> */
.L_x_1713:
[----:B------:R-:W-:Y:S05]  /*3d40*/  BSYNC B3 ;  /* 0x0000000000037941 */ /* 0x000fea0003800000 */
.L_x_1712:
[----:B--2---:R0:W-:Y:S02]  /*3d50*/  ST.E.128 desc[UR54][R68.64], R12 ;  /* 0x0000000c44007985 */ /* 0x0041e4000c101d36 */
.L_x_1711:
[----:B------:R-:W-:Y:S05]  /*3d60*/  BSYNC B2 ;  /* 0x0000000000027941 */ /* 0x000fea0003800000 */
.L_x_1710:
        /* <DEDUP_REMOVED lines=47> */
.L_x_1715:
[----:B------:R-:W-:Y:S05]  /*4060*/  BSYNC B2 ;  /* 0x0000000000027941 */ /* 0x000fea0003800000 */
.L_x_1714:
[----:B----4-:R0:W-:Y:S02]  /*4070*/  ST.E.128 desc[UR54][R64.64], R12 ;  /* 0x0000000c40007985 */ /* 0x0101e4000c101d36 */
.L_x_1709:
[----:B------:R-:W-:Y:S05]  /*4080*/  BSYNC B1 ;  /* 0x0000000000017941 */ /* 0x000fea0003800000 */
.L_x_1708:
[----:B------:R-:W-:-:S03]  /*4090*/  UMOV UR4, 0xffffffff ;  /* 0xffffffff00047882 */ /* 0x000fc60000000000 */
[----:B------:R-:W-:Y:S05]  /*40a0*/  BRA.DIV UR4, `(.L_x_1716) ;  /* 0x0000021a04fc7947 */ /* 0x000fea000b800000 */
[----:B------:R0:W0:Y:S04]  /*40b0*/  SHFL.IDX PT, R61, R103, 0x2, 0x181f ;  /* 0x00581f00673d7f89 */ /* 0x00002800000e0000 */
[----:B------:R0:W0:Y:S02]  /*40c0*/  SHFL.IDX PT, R63, R108, 0x2, 0x181f ;  /* 0x00581f006c3f7f89 */ /* 0x00002400000e0000 */
.L_x_2098:
[----:B------:R-:W-:Y:S04]  /*40d0*/  BSSY B1, `(.L_x_1717) ;  /* 0x0000066000017945 */ /* 0x000fe80003800000 */
[----:B------:R-:W-:Y:S05]  /*40e0*/  @P3 BRA `(.L_x_1718) ;  /* 0x0000000400903947 */ /* 0x000fea0003800000 */
[----:B------:R-:W-:Y:S04]  /*40f0*/  BSSY B2, `(.L_x_1719) ;  /* 0x0000032000027945 */ /* 0x000fe80003800000 */
[----:B------:R-:W-:Y:S05]  /*4100*/  @P1 BRA `(.L_x_1720) ;  /* 0x0000000000c01947 */ /* 0x000fea0003800000 */
[----:B0---4-:R0:W4:Y:S01]  /*4110*/  LDS.128 R12, [R93+0x1a400] ;  /* 0x01a400005d0c7984 */ /* 0x0111220000000c00 */
[C---:B------:R-:W-:Y:S01]  /*4120*/  LEA R64, P3, R16.reuse, R63, 0x1 ;  /* 0x0000003f10407211 */ /* 0x040fe200078608ff */
[----:B------:R-:W-:Y:S03]  /*4130*/  BSSY B3, `(.L_x_1721) ;  /* 0x000002c000037945 */ /* 0x000fe60003800000 */
[----:B------:R-:W-:Y:S02]  /*4140*/  LEA.HI.X R65, R16, R61, R17, 0x1, P3 ;  /* 0x0000003d10417211 */ /* 0x000fe400018f0c11 */
        /* <DEDUP_REMOVED lines=42> */
.L_x_1722:
[----:B------:R-:W-:Y:S05]  /*43f0*/  BSYNC B3 ;  /* 0x0000000000037941 */ /* 0x000fea0003800000 */
.L_x_1721:
[----:B----4-:R0:W-:Y:S02]  /*4400*/  ST.E.128 desc[UR54][R64.64], R12 ;  /* 0x0000000c40007985 */ /* 0x0101e4000c101d36 */
.L_x_1720:
[----:B------:R-:W-:Y:S05]  /*4410*/  BSYNC B2 ;  /* 0x0000000000027941 */ /* 0x000fea0003800000 */
.L_x_1719:
        /* <DEDUP_REMOVED lines=47> */
.L_x_1724:
[----:B------:R-:W-:Y:S05]  /*4710*/  BSYNC B2 ;  /* 0x0000000000027941 */ /* 0x000fea0003800000 */
.L_x_1723:
[----:B----4-:R0:W-:Y:S02]  /*4720*/  ST.E.128 desc[UR54][R56.64], R12 ;  /* 0x0000000c38007985 */ /* 0x0101e4000c101d36 */
.L_x_1718:
[----:B------:R-:W-:Y:S05]  /*4730*/  BSYNC B1 ;  /* 0x0000000000017941 */ /* 0x000fea0003800000 */
.L_x_1717:
[----:B------:R-:W-:-:S03]  /*4740*/  UMOV UR4, 0xffffffff ;  /* 0xffffffff00047882 */ /* 0x000fc60000000000 */
[----:B------:R-:W-:Y:S05]  /*4750*/  BRA.DIV UR4, `(.L_x_1725) ;  /* 0x00000216049c7947 */ /* 0x000fea000b800000 */
[----:B01----:R-:W0:Y:S04]  /*4760*/  SHFL.IDX PT, R103, R103, 0x3, 0x181f ;  /* 0x00781f0067677f89 */ /* 0x003e2800000e0000 */
[----:B------:R1:W0:Y:S02]  /*4770*/  SHFL.IDX PT, R53, R108, 0x3, 0x181f ;  /* 0x00781f006c357f89 */ /* 0x00022400000e0000 */
.L_x_2102:
[----:B------:R-:W-:Y:S05]  /*4780*/  @P4 BRA `(.L_x_1726) ;  /* 0x0000003400384947 */ /* 0x000fea0003800000 */
[----:B------:R-:W-:Y:S04]  /*4790*/  BSSY B1, `(.L_x_1727) ;  /* 0x0000032000017945 */ /* 0x000fe80003800000 */
[----:B------:R-:W-:Y:S05]  /*47a0*/  @P1 BRA `(.L_x_1728) ;  /* 0x0000000000c01947 */ /* 0x000fea0003800000 */
[----:B----4-:R4:W1:Y:S01]  /*47b0*/  LDS.128 R12, [R93+0x1b400] ;  /* 0x01b400005d0c7984 */ /* 0x0108620000000c00 */
[C---:B0-----:R-:W-:Y:S01]  /*47c0*/  LEA R54, P3, R16.reuse, R53, 0x1 ;  /* 0x0000003510367211 */ /* 0x041fe200078608ff */
[----:B------:R-:W-:Y:S03]  /*47d0*/  BSSY B2, `(.L_x_1729) ;  /* 0x000002c000027945 */ /* 0x000fe60003800000 */
[----:B------:R-:W-:Y:S02]  /*47e0*/  LEA.HI.X R55, R16, R103, R17, 0x1, P3 ;  /* 0x0000006710377211 */ /* 0x000fe400018f0c11 */
[----:B------:R-:W-:-:S13]  /*47f0*/  ISETP.GE.AND P3, PT, R22, R107, PT ;  /* 0x0000006b1600720c */ /* 0x000fda0003f66270 */
[----:B----4-:R-:W-:Y:S05]  /*4800*/  @P3 BRA `(.L_x_1730) ;  /* 0x0000000000a03947 */ /* 0x010fea0003800000 */
[----:B------:R-:W-:Y:S01]  /*4810*/  SHF.R.U64 R11, R48, 0x10, R49 ;  /* 0x00000010300b7819 */ /* 0x000fe20000001231 */
[--C-:B-1----:R-:W-:Y:S01]  /*4820*/  HADD2.F32 R48, -RZ, R15.reuse.H1_H1 ;  /* 0x3000000fff307230 */ /* 0x102fe20000004100 */
        /* <DEDUP_REMOVED lines=38> */
.L_x_1730:
[----:B------:R-:W-:Y:S05]  /*4a90*/  BSYNC B2 ;  /* 0x0000000000027941 */ /* 0x000fea0003800000 */
.L_x_1729:
[----:B-1----:R0:W-:Y:S02]  /*4aa0*/  ST.E.128 desc[UR54][R54.64], R12 ;  /* 0x0000000c36007985 */ /* 0x0021e4000c101d36 */
.L_x_1728:
[----:B------:R-:W-:Y:S05]  /*4ab0*/  BSYNC B1 ;  /* 0x0000000000017941 */ /* 0x000fea0003800000 */
.L_x_1727:
        /* <DEDUP_REMOVED lines=47> */
.L_x_1732:
[----:B------:R-:W-:Y:S05]  /*4db0*/  BSYNC B1 ;  /* 0x0000000000017941 */ /* 0x000fea0003800000 */
.L_x_1731:
[----:B----4-:R0:W-:Y:S01]  /*4dc0*/  ST.E.128 desc[UR54][R48.64], R12 ;  /* 0x0000000c30007985 */ /* 0x0101e2000c101d36 */
[----:B------:R-:W-:Y:S05]  /*4dd0*/  BRA `(.L_x_1726) ;  /* 0x0000002c00a47947 */ /* 0x000fea0003800000 */
.L_x_1686:
        /* <DEDUP_REMOVED lines=30> */
[----:B------:R-:W-:Y:S02]  /*4fc0*/  @!P4 LEA R68, P6, R46, R68, 0x1 ;  /* 0x000000442e44c211 */ /* 0x000fe400078c08ff */
[----:B------:R-:W-:Y:S02]  /*4fd0*/  CS2R R52, SRZ ;  /* 0x0000000000347805 */ /* 0x000fe4000001ff00 */
[----:B------:R-:W-:Y:S02]  /*4fe0*/  CS2R R58, SRZ ;  /* 0x00000000003a7805 */ /* 0x000fe4000001ff00 */
[----:B------:R-:W-:-:S02]  /*4ff0*/  CS2R R56, SRZ ;  /* 0x0000000000387805 */ /* 0x000fc4000001ff00 */
[----:B------:R-:W-:Y:S02]  /*5000*/  @!P4 LEA.HI.X R69, R46, R69, R47, 0x1, P6 ;  /* 0x000000452e45c211 */ /* 0x000fe400030f0c2f */
[----:B------:R-:W-:Y:S02]  /*5010*/  CS2R R46, SRZ ;  /* 0x00000000002e7805 */ /* 0x000fe4000001ff00 */
[C---:B-1----:R-:W-:Y:S02]  /*5020*/  @!P4 LEA R70, P6, R44.reuse, R70, 0x1 ;  /* 0x000000462c46c211 */ /* 0x042fe400078c08ff */
[----:B------:R-:W-:Y:S01]  /*5030*/  CS2R R48, SRZ ;  /* 0x0000000000307805 */ /* 0x000fe2000001ff00 */
[----:B------:R-:W5:Y:S01]  /*5040*/  @!P4 LDG.E.128 R52, desc[UR54][R68.64] ;  /* 0x000000364434c981 */ /* 0x000f62000c1e1d00 */
[----:B------:R-:W-:Y:S02]  /*5050*/  @!P4 LEA.HI.X R71, R44, R71, R45, 0x1, P6 ;  /* 0x000000472c47c211 */ /* 0x000fe400030f0c2d */
[----:B------:R-:W-:-:S02]  /*5060*/  CS2R R44, SRZ ;  /* 0x00000000002c7805 */ /* 0x000fc4000001ff00 */
[----:B------:R0:W5:Y:S04]  /*5070*/  @!P5 LDG.E.128 R48, desc[UR54][R62.64] ;  /* 0x000000363e30d981 */ /* 0x000168000c1e1d00 */
[----:B------:R-:W5:Y:S01]  /*5080*/  @!P4 LDG.E.128 R56, desc[UR54][R70.64] ;  /* 0x000000364638c981 */ /* 0x000f62000c1e1d00 */
[----:B--2---:R-:W-:-:S03]  /*5090*/  @!P3 LEA R76, P4, R66, R76, 0x1 ;  /* 0x0000004c424cb211 */ /* 0x004fc600078808ff */
[----:B------:R1:W5:Y:S01]  /*50a0*/  @!P5 LDG.E.128 R44, desc[UR54][R60.64] ;  /* 0x000000363c2cd981 */ /* 0x000362000c1e1d00 */
        /* <DEDUP_REMOVED lines=12> */
[----:B------:R0:W5:Y:S01]  /*5170*/  @!P3 LDG.E.128 R60, desc[UR54][R76.64] ;  /* 0x000000364c3cb981 */ /* 0x000162000c1e1d00 */
[----:B------:R-:W-:Y:S02]  /*5180*/  CS2R R74, SRZ ;  /* 0x00000000004a7805 */ /* 0x000fe4000001ff00 */
[----:B------:R-:W-:Y:S01]  /*5190*/  CS2R R72, SRZ ;  /* 0x0000000000487805 */ /* 0x000fe2000001ff00 */
[----:B------:R0:W5:Y:S01]  /*51a0*/  @!P3 LDG.E.128 R64, desc[UR54][R78.64] ;  /* 0x000000364e40b981 */ /* 0x000162000c1e1d00 */
[----:B------:R-:W-:Y:S01]  /*51b0*/  ISETP.GE.AND P3, PT, R16, R107, PT ;  /* 0x0000006b1000720c */ /* 0x000fe20003f66270 */
[----:B------:R-:W-:-:S12]  /*51c0*/  @P4 BRA `(.L_x_1734) ;  /* 0x0000000000504947 */ /* 0x000fd80003800000 */
[----:B------:R-:W1:Y:S01]  /*51d0*/  LDC.64 R70, c[0x0][0x3f8] ;  /* 0x0000fe00ff467b82 */ /* 0x000e620000000a00 */
[----:B------:R-:W-:Y:S01]  /*51e0*/  IMAD.MOV.U32 R15, RZ, RZ, R91 ;  /* 0x000000ffff0f7224 */ /* 0x000fe200078e005b */
[----:B------:R-:W-:Y:S01]  /*51f0*/  ULDC.64 UR4, c[0x0][0x3e8] ;  /* 0x0000fa0000047ab9 */ /* 0x000fe20000000a00 */
[----:B------:R-:W-:Y:S01]  /*5200*/  IMAD.MOV.U32 R13, RZ, RZ, R11 ;  /* 0x000000ffff0d7224 */ /* 0x000fe200078e000b */
[----:B------:R-:W-:-:S04]  /*5210*/  ULDC.64 UR6, c[0x0][0x400] ;  /* 0x0001000000067ab9 */ /* 0x000fc80000000a00 */
[----:B------:R-:W2:Y:S01]  /*5220*/  LDC.64 R68, c[0x0][0x408] ;  /* 0x00010200ff447b82 */ /* 0x000ea20000000a00 */
[----:B-1----:R-:W-:-:S04]  /*5230*/  IMAD.WIDE.U32 R14, R70, 0x60, R14 ;  /* 0x00000060460e7825 */ /* 0x002fc800078e000e */
[----:B------:R-:W-:Y:S01]  /*5240*/  IMAD R71, R71, 0x60, RZ ;  /* 0x0000006047477824 */ /* 0x000fe200078e02ff */
[----:B------:R-:W-:Y:S01]  /*5250*/  IADD3 R14, P4, R84, R14, RZ ;  /* 0x0000000e540e7210 */ /* 0x000fe20007f9e0ff */
[----:B--2---:R-:W-:-:S03]  /*5260*/  IMAD.WIDE.U32 R12, R68, 0x60, R12 ;  /* 0x00000060440c7825 */ /* 0x004fc600078e000c */
        /* <DEDUP_REMOVED lines=10> */
.L_x_1734:
[----:B------:R-:W-:Y:S05]  /*5310*/  BSYNC B1 ;  /* 0x0000000000017941 */ /* 0x000fea0003800000 */
.L_x_1733:
[----:B-----5:R-:W-:Y:S01]  /*5320*/  IMAD.MOV.U32 R11, RZ, RZ, R70 ;  /* 0x000000ffff0b7224 */ /* 0x020fe200078e0046 */
[----:B------:R-:W-:Y:S01]  /*5330*/  MOV R12, R71 ;  /* 0x00000047000c7202 */ /* 0x000fe20000000f00 */
[----:B------:R-:W-:Y:S01]  /*5340*/  IMAD.MOV.U32 R13, RZ, RZ, R68 ;  /* 0x000000ffff0d7224 */ /* 0x000fe200078e0044 */
[----:B------:R-:W-:Y:S01]  /*5350*/  UISETP.NE.AND UP0, UPT, UR39, 0x3, UPT ;  /* 0x000000032700788c */ /* 0x000fe2000bf05270 */
[----:B------:R-:W-:Y:S01]  /*5360*/  IMAD.MOV.U32 R14, RZ, RZ, R69 ;  /* 0x000000ffff0e7224 */ /* 0x000fe200078e0045 */
[----:B------:R-:W-:Y:S01]  /*5370*/  PRMT R114, R12, 0x5410, R11 ;  /* 0x000054100c727816 */ /* 0x000fe2000000000b */
[----:B------:R-:W-:Y:S02]  /*5380*/  IMAD.MOV.U32 R11, RZ, RZ, R74 ;  /* 0x000000ffff0b7224 */ /* 0x000fe400078e004a */
        /* <DEDUP_REMOVED lines=9> */
[----:B------:R-:W-:Y:S01]  /*5420*/  IMAD.MOV.U32 R11, RZ, RZ, R46 ;  /* 0x000000ffff0b7224 */ /* 0x000fe200078e002e */
[----:B------:R-:W-:Y:S01]  /*5430*/  PRMT R126, R12, 0x7610, R126 ;  /* 0x000076100c7e7816 */ /* 0x000fe2000000007e */
        /* <DEDUP_REMOVED lines=13> */
[----:B------:R-:W-:-:S02]  /*5510*/  PRMT R123, R11, 0x7610, R123 ;  /* 0x000076100b7b7816 */ /* 0x000fc4000000007b */
[----:B------:R-:W-:Y:S02]  /*5520*/  MOV R11, R54 ;  /* 0x00000036000b7202 */ /* 0x000fe40000000f00 */
        /* <DEDUP_REMOVED lines=23> */
.L_x_1735:
[----:B------:R-:W-:Y:S01]  /*56a0*/  IMAD R91, R19, 0x8, R18 ;  /* 0x00000008135b7824 */ /* 0x000fe200078e0212 */
[----:B------:R-:W-:Y:S01]  /*56b0*/  SHF.L.U32 R102, R192, 0x1f, RZ ;  /* 0x0000001fc0667819 */ /* 0x000fe200000006ff */
[----:B------:R-:W1:Y:S01]  /*56c0*/  LDC R110, c[0x0][0x2f4] ;  /* 0x0000bd00ff6e7b82 */ /* 0x000e620000000800 */
[----:B------:R-:W-:Y:S02]  /*56d0*/  BSSY B1, `(.L_x_1736) ;  /* 0x0000003000017945 */ /* 0x000fe40003800000 */
[----:B------:R-:W2:Y:S02]  /*56e0*/  SYNCS.PHASECHK.TRANS64.TRYWAIT P4, [R91+URZ+0x28890], R102 ;  /* 0x028890665b0075a7 */ /* 0x000ea4000808017f */
[----:B--2---:R-:W-:Y:S05]  /*56f0*/  @!P4 BRA `(.L_x_1737) ;  /* 0x000002080000c947 */ /* 0x004fea0003800000 */
.L_x_2103:
[----:B------:R-:W-:Y:S05]  /*5700*/  BSYNC B1 ;  /* 0x0000000000017941 */ /* 0x000fea0003800000 */
.L_x_1736:
[----:B------:R-:W-:Y:S01]  /*5710*/  UMOV UR4, 0xffffffff ;  /* 0xffffffff00047882 */ /* 0x000fe20000000000 */
[----:B-1----:R-:W-:Y:S02]  /*5720*/  IMAD.IADD R112, R110, 0x1, -R37 ;  /* 0x000000016e707824 */ /* 0x002fe400078e0a25 */
[----:B------:R-:W-:Y:S05]  /*5730*/  BRA.DIV UR4, `(.L_x_1738) ;  /* 0x0000020a04047947 */ /* 0x000fea000b800000 */
[----:B------:R1:W3:Y:S04]  /*5740*/  SHFL.IDX PT, R107, R103, RZ, 0x181f ;  /* 0x00181fff676b7589 */ /* 0x0002e800000e0000 */
[----:B------:R1:W4:Y:S02]  /*5750*/  SHFL.IDX PT, R106, R108, RZ, 0x181f ;  /* 0x00181fff6c6a7589 */ /* 0x00032400000e0000 */
.L_x_2107:
[----:B------:R-:W-:Y:S01]  /*5760*/  ISETP.GE.OR P4, PT, R188, R97, P1 ;  /* 0x00000061bc00720c */ /* 0x000fe20000f86670 */
[----:B------:R-:W-:-:S12]  /*5770*/  BSSY B1, `(.L_x_1739) ;  /* 0x0000074000017945 */ /* 0x000fd80003800000 */
[----:B------:R-:W-:Y:S05]  /*5780*/  @P4 BRA `(.L_x_1740) ;  /* 0x0000000400c84947 */ /* 0x000fea0003800000 */
[----:B------:R-:W-:Y:S01]  /*5790*/  SEL R11, R37, R112, !P0 ;  /* 0x00000070250b7207 */ /* 0x000fe20004000000 */
[----:B------:R-:W-:Y:S01]  /*57a0*/  BSSY B2, `(.L_x_1741) ;  /* 0x000006c000027945 */ /* 0x000fe20003800000 */
[C---:B----4-:R-:W-:Y:S02]  /*57b0*/  LEA R104, P4, R41.reuse, R106, 0x1 ;  /* 0x0000006a29687211 */ /* 0x050fe400078808ff */
[----:B------:R-:W-:Y:S02]  /*57c0*/  SHF.R.S32.HI R12, RZ, 0x1f, R11 ;  /* 0x0000001fff0c7819 */ /* 0x000fe4000001140b */
[----:B---3--:R-:W-:Y:S02]  /*57d0*/  LEA.HI.X R105, R41, R107, R90, 0x1, P4 ;  /* 0x0000006b29697211 */ /* 0x008fe400020f0c5a */
[----:B------:R-:W-:-:S04]  /*57e0*/  LEA.HI R12, R12, R11, RZ, 0x4 ;  /* 0x0000000b0c0c7211 */ /* 0x000fc800078f20ff */
[----:B------:R-:W-:-:S04]  /*57f0*/  LEA.HI.SX32 R12, R12, R81, 0x1c ;  /* 0x000000510c0c7211 */ /* 0x000fc800078fe2ff */
[----:B------:R-:W-:Y:S01]  /*5800*/  SHF.R.S32.HI R13, RZ, 0x1f, R12 ;  /* 0x0000001fff0d7819 */ /* 0x000fe2000001140c */
[----:B------:R-:W-:-:S03]  /*5810*/  IMAD.SHL.U32 R11, R12, 0x8, RZ ;  /* 0x000000080c0b7824 */ /* 0x000fc600078e00ff */
[----:B------:R-:W-:Y:S02]  /*5820*/  LEA.HI R12, R13, R12, RZ, 0x3 ;  /* 0x0000000c0d0c7211 */ /* 0x000fe400078f18ff */
[----:B------:R-:W-:-:S03]  /*5830*/  LOP3.LUT R13, R11, 0x38, RZ, 0xc0, !PT ;  /* 0x000000380b0d7812 */ /* 0x000fc600078ec0ff */
[----:B------:R-:W-:Y:S01]  /*5840*/  IMAD.SHL.U32 R14, R12, 0x400, RZ ;  /* 0x000004000c0e7824 */ /* 0x000fe200078e00ff */
[----:B------:R-:W-:-:S04]  /*5850*/  LOP3.LUT R12, R13, 0x1c0, R222, 0xf8, !PT ;  /* 0x000001c00d0c7812 */ /* 0x000fc800078ef8de */
[----:B------:R-:W-:Y:S02]  /*5860*/  LOP3.LUT R13, R14, 0x7fffe000, RZ, 0xc0, !PT ;  /* 0x7fffe0000e0d7812 */ /* 0x000fe400078ec0ff */
[----:B------:R-:W-:-:S04]  /*5870*/  LOP3.LUT R12, R12, R203, RZ, 0x3c, !PT ;  /* 0x000000cb0c0c7212 */ /* 0x000fc800078e3cff */
[----:B------:R-:W-:Y:S02]  /*5880*/  IADD3 R12, R12, R13, R204 ;  /* 0x0000000d0c0c7210 */ /* 0x000fe40007ffe0cc */
[----:B------:R-:W-:-:S03]  /*5890*/  LEA R13, R19, R7, 0xe ;  /* 0x00000007130d7211 */ /* 0x000fc600078e70ff */
[----:B------:R-:W-:Y:S02]  /*58a0*/  IMAD R15, R19, 0x4000, R12 ;  /* 0x00004000130f7824 */ /* 0x000fe400078e020c */
[--C-:B------:R-:W-:Y:S02]  /*58b0*/  IMAD R13, R13, 0x2, R18.reuse ;  /* 0x000000020d0d7824 */ /* 0x100fe400078e0212 */
[----:B0-----:R-:W-:-:S04]  /*58c0*/  IMAD R76, R15, 0x2, R18 ;  /* 0x000000020f4c7824 */ /* 0x001fc800078e0212 */
[----:B------:R-:W0:Y:S04]  /*58d0*/  LDS.128 R12, [R13+0x18400] ;  /* 0x018400000d0c7984 */ /* 0x000e280000000c00 */
[----:B------:R-:W3:Y:S01]  /*58e0*/  LDS.128 R76, [R76+0x18400] ;  /* 0x018400004c4c7984 */ /* 0x000ee20000000c00 */
[----:B------:R-:W-:Y:S05]  /*58f0*/  @P3 BRA `(.L_x_1742) ;  /* 0x0000000400583947 */ /* 0x000fea0003800000 */
[----:B------:R-:W-:Y:S02]  /*5900*/  SHF.R.U32.HI R128, RZ, 0x10, R49 ;  /* 0x00000010ff807819 */ /* 0x000fe40000011631 */
[--C-:B------:R-:W-:Y:S02]  /*5910*/  SHF.R.U64 R124, R44, 0x10, R45.reuse ;  /* 0x000000102c7c7819 */ /* 0x100fe4000000122d */
[----:B------:R-:W-:Y:S01]  /*5920*/  SHF.R.U32.HI R130, RZ, 0x10, R45 ;  /* 0x00000010ff827819 */ /* 0x000fe2000001162d */
[----:B------:R-:W-:Y:S01]  /*5930*/  HADD2.F32 R128, -RZ, R128.H0_H0 ;  /* 0x20000080ff807230 */ /* 0x000fe20000004100 */
[--C-:B------:R-:W-:Y:S01]  /*5940*/  SHF.R.U64 R45, R50, 0x10, R51.reuse ;  /* 0x00000010322d7819 */ /* 0x100fe20000001233 */
[----:B------:R-:W-:Y:S01]  /*5950*/  HADD2.F32 R124, -RZ, R124.H0_H0 ;  /* 0x2000007cff7c7230 */ /* 0x000fe20000004100 */
[----:B------:R-:W-:Y:S01]  /*5960*/  SHF.R.U32.HI R129, RZ, 0x10, R51 ;  /* 0x00000010ff817819 */ /* 0x000fe20000011633 */
[--C-:B------:R-:W-:Y:S01]  /*5970*/  HADD2.F32 R51, -RZ, R127.reuse.H0_H0 ;  /* 0x2000007fff337230 */ /* 0x100fe20000004100 */
[--C-:B------:R-:W-:Y:S01]  /*5980*/  SHF.R.U64 R44, R46, 0x10, R47.reuse ;  /* 0x000000102e2c7819 */ /* 0x100fe2000000122f */
[----:B------:R-:W-:Y:S01]  /*5990*/  HADD2.F32 R127, -RZ, R127.H1_H1 ;  /* 0x3000007fff7f7230 */ /* 0x000fe20000004100 */
[----:B------:R-:W-:Y:S01]  /*59a0*/  SHF.R.U32.HI R131, RZ, 0x10, R47 ;  /* 0x00000010ff837819 */ /* 0x000fe2000001162f */
[----:B0-----:R-:W-:Y:S01]  /*59b0*/  IMAD.MOV.U32 R47, RZ, RZ, R12 ;  /* 0x000000ffff2f7224 */ /* 0x001fe200078e000c */
[----:B------:R-:W-:Y:S01]  /*59c0*/  SHF.R.U64 R48, R48, 0x10, R49 ;  /* 0x0000001030307819 */ /* 0x000fe20000001231 */
[--C-:B---3--:R-:W-:Y:S01]  /*59d0*/  HADD2.F32 R46, -RZ, R77.reuse.H0_H0 ;  /* 0x2000004dff2e7230 */ /* 0x108fe20000004100 */
[----:B------:R-:W-:Y:S01]  /*59e0*/  MOV R49, R15 ;  /* 0x0000000f00317202 */ /* 0x000fe20000000f00 */
[----:B------:R-:W-:-:S02]  /*59f0*/  HADD2.F32 R77, -RZ, R77.H1_H1 ;  /* 0x3000004dff4d7230 */ /* 0x000fc40000004100 */
[--C-:B------:R-:W-:Y:S02]  /*5a00*/  HADD2.F32 R12, -RZ, R13.reuse.H0_H0 ;  /* 0x2000000dff0c7230 */ /* 0x100fe40000004100 */
        /* <DEDUP_REMOVED lines=10> */
[----:B------:R-:W-:-:S02]  /*5ab0*/  HADD2.F32 R51, -RZ, R79.H0_H0 ;  /* 0x2000004fff337230 */ /* 0x000fc40000004100 */
[--C-:B------:R-:W-:Y:S01]  /*5ac0*/  HADD2.F32 R127, -RZ, R126.reuse.H1_H1 ;  /* 0x3000007eff7f7230 */ /* 0x100fe20000004100 */
[----:B------:R-:W-:Y:S01]  /*5ad0*/  F2FP.F16.F32.PACK_AB R15, R15, R12 ;  /* 0x0000000c0f0f723e */ /* 0x000fe200000000ff */
[----:B------:R-:W-:Y:S01]  /*5ae0*/  HADD2.F32 R79, -RZ, R79.H1_H1 ;  /* 0x3000004fff4f7230 */ /* 0x000fe20000004100 */
[----:B------:R-:W-:Y:S01]  /*5af0*/  F2FP.F16.F32.PACK_AB R46, R46, R13 ;  /* 0x0000000d2e2e723e */ /* 0x000fe200000000ff */
[----:B------:R-:W-:Y:S02]  /*5b00*/  HADD2.F32 R50, -RZ, R49.H0_H0 ;  /* 0x20000031ff327230 */ /* 0x000fe40000004100 */
[----:B------:R-:W-:Y:S02]  /*5b10*/  HADD2.F32 R128, -RZ, R129.H0_H0 ;  /* 0x20000081ff807230 */ /* 0x000fe40000004100 */
[-C--:B------:R-:W-:Y:S01]  /*5b20*/  FMUL.FTZ R129, R51, R127.reuse ;  /* 0x0000007f33817220 */ /* 0x080fe20000410000 */
[----:B------:R-:W-:Y:S02]  /*5b30*/  HADD2.F32 R77, -RZ, R126.H0_H0 ;  /* 0x2000007eff4d7230 */ /* 0x000fe40000004100 */
[----:B------:R-:W-:Y:S01]  /*5b40*/  FMUL.FTZ R130, R50, R127 ;  /* 0x0000007f32827220 */ /* 0x000fe20000410000 */
[----:B------:R-:W-:-:S02]  /*5b50*/  HADD2.F32 R49, -RZ, R49.H1_H1 ;  /* 0x30000031ff317230 */ /* 0x000fc40000004100 */
[-C--:B------:R-:W-:Y:S01]  /*5b60*/  FMUL.FTZ R132, R79, R128.reuse ;  /* 0x000000804f847220 */ /* 0x080fe20000410000 */
[----:B------:R-:W-:Y:S02]  /*5b70*/  HADD2.F32 R126, -RZ, R131.H0_H0 ;  /* 0x20000083ff7e7230 */ /* 0x000fe40000004100 */
[-C--:B------:R-:W-:Y:S01]  /*5b80*/  FFMA.FTZ R130, R51, R77.reuse, R130 ;  /* 0x0000004d33827223 */ /* 0x080fe20000010082 */
[----:B------:R-:W-:Y:S02]  /*5b90*/  HADD2.F32 R51, -RZ, R48.H0_H0 ;  /* 0x20000030ff337230 */ /* 0x000fe40000004100 */
[C---:B------:R-:W-:Y:S01]  /*5ba0*/  FMUL.FTZ R128, R49.reuse, R128 ;  /* 0x0000008031807220 */ /* 0x040fe20000410000 */
[----:B------:R-:W-:Y:S01]  /*5bb0*/  FFMA.FTZ R129, R50, R77, -R129 ;  /* 0x0000004d32817223 */ /* 0x000fe20000010881 */
[-C--:B------:R-:W-:Y:S01]  /*5bc0*/  FFMA.FTZ R132, R49, R126.reuse, -R132 ;  /* 0x0000007e31847223 */ /* 0x080fe20000010884 */
[----:B------:R-:W-:Y:S02]  /*5bd0*/  HADD2.F32 R49, -RZ, R76.H0_H0 ;  /* 0x2000004cff317230 */ /* 0x000fe40000004100 */
[----:B------:R-:W-:Y:S01]  /*5be0*/  FFMA.FTZ R127, R79, R126, R128 ;  /* 0x0000007e4f7f7223 */ /* 0x000fe20000010080 */
[----:B------:R-:W-:-:S02]  /*5bf0*/  HADD2.F32 R48, -RZ, R47.H0_H0 ;  /* 0x2000002fff307230 */ /* 0x000fc40000004100 */
[----:B------:R-:W-:Y:S01]  /*5c00*/  HADD2.F32 R76, -RZ, R76.H1_H1 ;  /* 0x3000004cff4c7230 */ /* 0x000fe20000004100 */
[----:B------:R-:W-:Y:S01]  /*5c10*/  F2FP.F16.F32.PACK_AB R129, R132, R129 ;  /* 0x000000818481723e */ /* 0x000fe200000000ff */
[----:B------:R-:W-:Y:S01]  /*5c20*/  HADD2.F32 R50, -RZ, R125.H1_H1 ;  /* 0x3000007dff327230 */ /* 0x000fe20000004100 */
[----:B------:R-:W-:Y:S01]  /*5c30*/  F2FP.F16.F32.PACK_AB R127, R127, R130 ;  /* 0x000000827f7f723e */ /* 0x000fe200000000ff */
[----:B------:R-:W-:Y:S02]  /*5c40*/  HADD2.F32 R47, -RZ, R47.H1_H1 ;  /* 0x3000002fff2f7230 */ /* 0x000fe40000004100 */
[-C--:B------:R-:W-:Y:S01]  /*5c50*/  FMUL.FTZ R128, R76, R51.reuse ;  /* 0x000000334c807220 */ /* 0x080fe20000410000 */
[----:B------:R-:W-:Y:S02]  /*5c60*/  HADD2.F32 R125, -RZ, R125.H0_H0 ;  /* 0x2000007dff7d7230 */ /* 0x000fe40000004100 */
[----:B------:R-:W-:Y:S02]  /*5c70*/  IMAD.MOV.U32 R13, RZ, RZ, R15 ;  /* 0x000000ffff0d7224 */ /* 0x000fe400078e000f */
[C---:B------:R-:W-:Y:S01]  /*5c80*/  FMUL.FTZ R51, R47.reuse, R51 ;  /* 0x000000332f337220 */ /* 0x040fe20000410000 */
[-C--:B------:R-:W-:Y:S01]  /*5c90*/  FFMA.FTZ R128, R47, R124.reuse, -R128 ;  /* 0x0000007c2f807223 */ /* 0x080fe20000010880 */
[-C--:B------:R-:W-:Y:S01]  /*5ca0*/  FMUL.FTZ R77, R49, R125.reuse ;  /* 0x0000007d314d7220 */ /* 0x080fe20000410000 */
[----:B------:R-:W-:Y:S01]  /*5cb0*/  FMUL.FTZ R126, R48, R125 ;  /* 0x0000007d307e7220 */ /* 0x000fe20000410000 */
[----:B------:R-:W-:Y:S01]  /*5cc0*/  FFMA.FTZ R79, R76, R124, R51 ;  /* 0x0000007c4c4f7223 */ /* 0x000fe20000010033 */
[----:B------:R-:W-:-:S02]  /*5cd0*/  HADD2.F32 R51, -RZ, R45.H0_H0 ;  /* 0x2000002dff337230 */ /* 0x000fc40000004100 */
[-C--:B------:R-:W-:Y:S01]  /*5ce0*/  FFMA.FTZ R77, R48, R50.reuse, -R77 ;  /* 0x00000032304d7223 */ /* 0x080fe2000001084d */
[----:B------:R-:W-:Y:S01]  /*5cf0*/  FFMA.FTZ R126, R49, R50, R126 ;  /* 0x00000032317e7223 */ /* 0x000fe2000001007e */
[----:B------:R-:W-:Y:S02]  /*5d00*/  HADD2.F32 R47, -RZ, R78.H0_H0 ;  /* 0x2000004eff2f7230 */ /* 0x000fe40000004100 */
[----:B------:R-:W-:Y:S01]  /*5d10*/  HADD2.F32 R50, -RZ, R123.H0_H0 ;  /* 0x2000007bff327230 */ /* 0x000fe20000004100 */
[----:B------:R-:W-:Y:S01]  /*5d20*/  F2FP.F16.F32.PACK_AB R12, R128, R77 ;  /* 0x0000004d800c723e */ /* 0x000fe200000000ff */
[----:B------:R-:W-:Y:S01]  /*5d30*/  HADD2.F32 R45, -RZ, R14.H0_H0 ;  /* 0x2000000eff2d7230 */ /* 0x000fe20000004100 */
[----:B------:R-:W-:Y:S01]  /*5d40*/  F2FP.F16.F32.PACK_AB R76, R79, R126 ;  /* 0x0000007e4f4c723e */ /* 0x000fe200000000ff */
[----:B------:R-:W-:Y:S02]  /*5d50*/  HADD2.F32 R78, -RZ, R78.H1_H1 ;  /* 0x3000004eff4e7230 */ /* 0x000fe40000004100 */
[----:B------:R-:W-:-:S02]  /*5d60*/  HADD2.F32 R14, -RZ, R14.H1_H1 ;  /* 0x3000000eff0e7230 */ /* 0x000fc40000004100 */
[----:B------:R-:W-:Y:S02]  /*5d70*/  HADD2.F32 R48, -RZ, R123.H1_H1 ;  /* 0x3000007bff307230 */ /* 0x000fe40000004100 */
[-C--:B------:R-:W-:Y:S01]  /*5d80*/  FMUL.FTZ R123, R78, R51.reuse ;  /* 0x000000334e7b7220 */ /* 0x080fe20000410000 */
[----:B------:R-:W-:Y:S02]  /*5d90*/  HADD2.F32 R49, -RZ, R44.H0_H0 ;  /* 0x2000002cff317230 */ /* 0x000fe40000004100 */
[-C--:B------:R-:W-:Y:S01]  /*5da0*/  FMUL.FTZ R44, R47, R50.reuse ;  /* 0x000000322f2c7220 */ /* 0x080fe20000410000 */
[C---:B------:R-:W-:Y:S01]  /*5db0*/  FMUL.FTZ R50, R45.reuse, R50 ;  /* 0x000000322d327220 */ /* 0x040fe20000410000 */
[C---:B------:R-:W-:Y:S01]  /*5dc0*/  FMUL.FTZ R51, R14.reuse, R51 ;  /* 0x000000330e337220 */ /* 0x040fe20000410000 */
[----:B------:R-:W-:Y:S02]  /*5dd0*/  IMAD.MOV.U32 R77, RZ, RZ, R46 ;  /* 0x000000ffff4d7224 */ /* 0x000fe400078e002e */
[-C--:B------:R-:W-:Y:S01]  /*5de0*/  FFMA.FTZ R44, R45, R48.reuse, -R44 ;  /* 0x000000302d2c7223 */ /* 0x080fe2000001082c */
[----:B------:R-:W-:Y:S01]  /*5df0*/  FFMA.FTZ R50, R47, R48, R50 ;  /* 0x000000302f327223 */ /* 0x000fe20000010032 */
[-C--:B------:R-:W-:Y:S01]  /*5e00*/  FFMA.FTZ R123, R14, R49.reuse, -R123 ;  /* 0x000000310e7b7223 */ /* 0x080fe2000001087b */
[----:B------:R-:W-:Y:S01]  /*5e10*/  FFMA.FTZ R51, R78, R49, R51 ;  /* 0x000000314e337223 */ /* 0x000fe20000010033 */
[----:B------:R-:W-:-:S02]  /*5e20*/  IMAD.MOV.U32 R15, RZ, RZ, R129 ;  /* 0x000000ffff0f7224 */ /* 0x000fc400078e0081 */
[----:B------:R-:W-:Y:S01]  /*5e30*/  IMAD.MOV.U32 R79, RZ, RZ, R127 ;  /* 0x000000ffff4f7224 */ /* 0x000fe200078e007f */
[----:B------:R-:W-:Y:S02]  /*5e40*/  F2FP.F16.F32.PACK_AB R14, R123, R44 ;  /* 0x0000002c7b0e723e */ /* 0x000fe400000000ff */
[----:B------:R-:W-:-:S07]  /*5e50*/  F2FP.F16.F32.PACK_AB R78, R51, R50 ;  /* 0x00000032334e723e */ /* 0x000fce00000000ff */
.L_x_1742:
[----:B------:R-:W-:Y:S05]  /*5e60*/  BSYNC B2 ;  /* 0x0000000000027941 */ /* 0x000fea0003800000 */
.L_x_1741:
[----:B------:R-:W-:Y:S01]  /*5e70*/  ISETP.GE.AND P4, PT, R11, R110, PT ;  /* 0x0000006e0b00720c */ /* 0x000fe20003f86270 */
[----:B0-----:R0:W-:-:S12]  /*5e80*/  ST.E.128 desc[UR54][R104.64], R12 ;  /* 0x0000000c68007985 */ /* 0x0011d8000c101d36 */
[----:B------:R-:W-:-:S05]  /*5e90*/  @!P4 IMAD.WIDE R106, R11, 0x2, R106 ;  /* 0x000000020b6ac825 */ /* 0x000fca00078e026a */
[----:B---3--:R0:W-:Y:S02]  /*5ea0*/  @!P4 ST.E.128 desc[UR54][R106.64], R76 ;  /* 0x0000004c6a00c985 */ /* 0x0081e4000c101d36 */
.L_x_1740:
[----:B------:R-:W-:Y:S05]  /*5eb0*/  BSYNC B1 ;  /* 0x0000000000017941 */ /* 0x000fea0003800000 */
.L_x_1739:
[----:B------:R-:W-:-:S03]  /*5ec0*/  UMOV UR4, 0xffffffff ;  /* 0xffffffff00047882 */ /* 0x000fc60000000000 */
[----:B------:R-:W-:Y:S05]  /*5ed0*/  BRA.DIV UR4, `(.L_x_1743) ;  /* 0x0000020204687947 */ /* 0x000fea000b800000 */
[----:B------:R0:W0:Y:S04]  /*5ee0*/  SHFL.IDX PT, R51, R103, 0x1, 0x181f ;  /* 0x00381f0067337f89 */ /* 0x00002800000e0000 */
[----:B------:R0:W0:Y:S02]  /*5ef0*/  SHFL.IDX PT, R50, R108, 0x1, 0x181f ;  /* 0x00381f006c327f89 */ /* 0x00002400000e0000 */
.L_x_2111:
[----:B------:R-:W-:Y:S01]  /*5f00*/  ISETP.GE.OR P4, PT, R217, R97, P1 ;  /* 0x00000061d900720c */ /* 0x000fe20000f86670 */
[----:B------:R-:W-:-:S12]  /*5f10*/  BSSY B1, `(.L_x_1744) ;  /* 0x0000075000017945 */ /* 0x000fd80003800000 */
        /* <DEDUP_REMOVED lines=8> */
[----:B------:R-:W-:Y:S02]  /*5fa0*/  SHF.R.S32.HI R13, RZ, 0x1f, R12 ;  /* 0x0000001fff0d7819 */ /* 0x000fe4000001140c */
[----:B------:R-:W-:Y:S02]  /*5fb0*/  SHF.L.U32 R11, R12, 0x3, RZ ;  /* 0x000000030c0b7819 */ /* 0x000fe400000006ff */
[----:B------:R-:W-:Y:S02]  /*5fc0*/  LEA.HI R13, R13, R12, RZ, 0x3 ;  /* 0x0000000c0d0d7211 */ /* 0x000fe400078f18ff */
[----:B------:R-:W-:-:S03]  /*5fd0*/  LOP3.LUT R12, R199, 0x38, R11, 0xf8, !PT ;  /* 0x00000038c70c7812 */ /* 0x000fc600078ef80b */
[----:B------:R-:W-:Y:S01]  /*5fe0*/  IMAD.SHL.U32 R14, R13, 0x400, RZ ;  /* 0x000004000d0e7824 */ /* 0x000fe200078e00ff */
[----:B------:R-:W-:-:S04]  /*5ff0*/  LOP3.LUT R13, R12, R225, RZ, 0x3c, !PT ;  /* 0x000000e10c0d7212 */ /* 0x000fc800078e3cff */
[----:B------:R-:W-:-:S04]  /*6000*/  LOP3.LUT R12, R14, 0x7fffe000, RZ, 0xc0, !PT ;  /* 0x7fffe0000e0c7812 */ /* 0x000fc800078ec0ff */
[----:B------:R-:W-:Y:S01]  /*6010*/  IADD3 R12, R13, R12, R202 ;  /* 0x0000000c0d0c7210 */ /* 0x000fe20007ffe0ca */
[----:B------:R-:W-:-:S04]  /*6020*/  IMAD R13, R19, 0x4000, R4 ;  /* 0x00004000130d7824 */ /* 0x000fc800078e0204 */
[----:B------:R-:W-:Y:S02]  /*6030*/  IMAD R15, R19, 0x4000, R12 ;  /* 0x00004000130f7824 */ /* 0x000fe400078e020c */
[----:B------:R-:W-:-:S03]  /*6040*/  IMAD R13, R13, 0x2, R18 ;  /* 0x000000020d0d7824 */ /* 0x000fc600078e0212 */
[----:B------:R-:W-:-:S03]  /*6050*/  LEA R44, R15, R18, 0x1 ;  /* 0x000000120f2c7211 */ /* 0x000fc600078e08ff */
[----:B------:R-:W0:Y:S04]  /*6060*/  LDS.128 R12, [R13+0x18400] ;  /* 0x018400000d0c7984 */ /* 0x000e280000000c00 */
[----:B------:R-:W0:Y:S01]  /*6070*/  LDS.128 R44, [R44+0x18400] ;  /* 0x018400002c2c7984 */ /* 0x000e220000000c00 */
[----:B------:R-:W-:Y:S05]  /*6080*/  @P3 BRA `(.L_x_1747) ;  /* 0x0000000400603947 */ /* 0x000fea0003800000 */
[----:B---3--:R-:W-:Y:S02]  /*6090*/  SHF.R.U64 R107, R56, 0x10, R57 ;  /* 0x00000010386b7819 */ /* 0x008fe40000001239 */
[----:B------:R-:W-:Y:S02]  /*60a0*/  SHF.R.U64 R123, R52, 0x10, R53 ;  /* 0x00000010347b7819 */ /* 0x000fe40000001235 */
[----:B------:R-:W-:Y:S01]  /*60b0*/  SHF.R.U32.HI R56, RZ, 0x10, R57 ;  /* 0x00000010ff387819 */ /* 0x000fe20000011639 */
[----:B------:R-:W-:Y:S01]  /*60c0*/  HADD2.F32 R57, -RZ, R122.H1_H1 ;  /* 0x3000007aff397230 */ /* 0x000fe20000004100 */
[----:B------:R-:W-:Y:S01]  /*60d0*/  SHF.R.U32.HI R76, RZ, 0x10, R53 ;  /* 0x00000010ff4c7819 */ /* 0x000fe20000011635 */
[----:B0-----:R-:W-:Y:S01]  /*60e0*/  IMAD.MOV.U32 R53, RZ, RZ, R44 ;  /* 0x000000ffff357224 */ /* 0x001fe200078e002c */
[----:B------:R-:W-:Y:S01]  /*60f0*/  SHF.R.U64 R52, R54, 0x10, R55 ;  /* 0x0000001036347819 */ /* 0x000fe20000001237 */
[----:B------:R-:W-:Y:S01]  /*6100*/  IMAD.MOV.U32 R54, RZ, RZ, R46 ;  /* 0x000000ffff367224 */ /* 0x000fe200078e002e */
[----:B----4-:R-:W-:Y:S01]  /*6110*/  SHF.R.U64 R106, R58, 0x10, R59 ;  /* 0x000000103a6a7819 */ /* 0x010fe2000000123b */
[----:B------:R-:W-:Y:S01]  /*6120*/  IMAD.MOV.U32 R44, RZ, RZ, R14 ;  /* 0x000000ffff2c7224 */ /* 0x000fe200078e000e */
[----:B------:R-:W-:Y:S01]  /*6130*/  SHF.R.U32.HI R78, RZ, 0x10, R55 ;  /* 0x00000010ff4e7819 */ /* 0x000fe20000011637 */
[----:B------:R-:W-:Y:S01]  /*6140*/  HADD2.F32 R46, -RZ, R45.H0_H0 ;  /* 0x2000002dff2e7230 */ /* 0x000fe20000004100 */
[----:B------:R-:W-:Y:S01]  /*6150*/  SHF.R.U32.HI R77, RZ, 0x10, R59 ;  /* 0x00000010ff4d7819 */ /* 0x000fe2000001163b */
[----:B------:R-:W-:-:S02]  /*6160*/  HADD2.F32 R14, -RZ, R13.H0_H0 ;  /* 0x2000000dff0e7230 */ /* 0x000fc40000004100 */
[----:B------:R-:W-:Y:S02]  /*6170*/  HADD2.F32 R45, -RZ, R45.H1_H1 ;  /* 0x3000002dff2d7230 */ /* 0x000fe40000004100 */
[-C--:B------:R-:W-:Y:S01]  /*6180*/  FMUL.FTZ R59, R46, R57.reuse ;  /* 0x000000392e3b7220 */ /* 0x080fe20000410000 */
[----:B------:R-:W-:Y:S02]  /*6190*/  HADD2.F32 R58, -RZ, R56.H0_H0 ;  /* 0x20000038ff3a7230 */ /* 0x000fe40000004100 */
[----:B------:R-:W-:Y:S01]  /*61a0*/  FMUL.FTZ R57, R14, R57 ;  /* 0x000000390e397220 */ /* 0x000fe20000410000 */
[----:B------:R-:W-:Y:S02]  /*61b0*/  HADD2.F32 R55, -RZ, R120.H1_H1 ;  /* 0x30000078ff377230 */ /* 0x000fe40000004100 */
[----:B------:R-:W-:Y:S02]  /*61c0*/  HADD2.F32 R13, -RZ, R13.H1_H1 ;  /* 0x3000000dff0d7230 */ /* 0x000fe40000004100 */
[----:B------:R-:W-:-:S02]  /*61d0*/  HADD2.F32 R56, -RZ, R76.H0_H0 ;  /* 0x2000004cff387230 */ /* 0x000fc40000004100 */
[-C--:B------:R-:W-:Y:S01]  /*61e0*/  FMUL.FTZ R76, R45, R58.reuse ;  /* 0x0000003a2d4c7220 */ /* 0x080fe20000410000 */
[-C--:B------:R-:W-:Y:S01]  /*61f0*/  FFMA.FTZ R59, R14, R55.reuse, -R59 ;  /* 0x000000370e3b7223 */ /* 0x080fe2000001083b */
[----:B------:R-:W-:Y:S01]  /*6200*/  FFMA.FTZ R57, R46, R55, R57 ;  /* 0x000000372e397223 */ /* 0x000fe20000010039 */
[C---:B------:R-:W-:Y:S01]  /*6210*/  FMUL.FTZ R58, R13.reuse, R58 ;  /* 0x0000003a0d3a7220 */ /* 0x040fe20000410000 */
[-C--:B------:R-:W-:Y:S01]  /*6220*/  FFMA.FTZ R76, R13, R56.reuse, -R76 ;  /* 0x000000380d4c7223 */ /* 0x080fe2000001084c */
[----:B------:R-:W-:Y:S02]  /*6230*/  HADD2.F32 R55, -RZ, R121.H1_H1 ;  /* 0x30000079ff377230 */ /* 0x000fe40000004100 */
[----:B------:R-:W-:Y:S02]  /*6240*/  HADD2.F32 R14, -RZ, R47.H0_H0 ;  /* 0x2000002fff0e7230 */ /* 0x000fe40000004100 */
[----:B------:R-:W-:Y:S01]  /*6250*/  FFMA.FTZ R58, R45, R56, R58 ;  /* 0x000000382d3a7223 */ /* 0x000fe2000001003a */
[----:B------:R-:W-:-:S02]  /*6260*/  HADD2.F32 R13, -RZ, R15.H0_H0 ;  /* 0x2000000fff0d7230 */ /* 0x000fc40000004100 */
[----:B------:R-:W-:Y:S02]  /*6270*/  HADD2.F32 R46, -RZ, R78.H0_H0 ;  /* 0x2000004eff2e7230 */ /* 0x000fe40000004100 */
[-C--:B------:R-:W-:Y:S01]  /*6280*/  FMUL.FTZ R78, R14, R55.reuse ;  /* 0x000000370e4e7220 */ /* 0x080fe20000410000 */
[----:B------:R-:W-:Y:S02]  /*6290*/  HADD2.F32 R45, -RZ, R119.H1_H1 ;  /* 0x30000077ff2d7230 */ /* 0x000fe40000004100 */
[----:B------:R-:W-:Y:S01]  /*62a0*/  FMUL.FTZ R55, R13, R55 ;  /* 0x000000370d377220 */ /* 0x000fe20000410000 */
[----:B------:R-:W-:Y:S01]  /*62b0*/  HADD2.F32 R47, -RZ, R47.H1_H1 ;  /* 0x3000002fff2f7230 */ /* 0x000fe20000004100 */
[----:B------:R-:W-:Y:S01]  /*62c0*/  F2FP.F16.F32.PACK_AB R57, R58, R57 ;  /* 0x000000393a39723e */ /* 0x000fe200000000ff */
[----:B------:R-:W-:Y:S02]  /*62d0*/  HADD2.F32 R56, -RZ, R77.H0_H0 ;  /* 0x2000004dff387230 */ /* 0x000fe40000004100 */
[----:B------:R-:W-:Y:S01]  /*62e0*/  FFMA.FTZ R79, R14, R45, R55 ;  /* 0x0000002d0e4f7223 */ /* 0x000fe20000010037 */
[----:B------:R-:W-:-:S02]  /*62f0*/  HADD2.F32 R15, -RZ, R15.H1_H1 ;  /* 0x3000000fff0f7230 */ /* 0x000fc40000004100 */
[----:B------:R-:W-:Y:S01]  /*6300*/  FFMA.FTZ R78, R13, R45, -R78 ;  /* 0x0000002d0d4e7223 */ /* 0x000fe2000001084e */
[----:B------:R-:W-:Y:S02]  /*6310*/  HADD2.F32 R122, -RZ, R122.H0_H0 ;  /* 0x2000007aff7a7230 */ /* 0x000fe40000004100 */
[-C--:B------:R-:W-:Y:S01]  /*6320*/  FMUL.FTZ R104, R47, R56.reuse ;  /* 0x000000382f687220 */ /* 0x080fe20000410000 */
[----:B------:R-:W-:Y:S02]  /*6330*/  HADD2.F32 R14, -RZ, R53.H0_H0 ;  /* 0x20000035ff0e7230 */ /* 0x000fe40000004100 */
[C---:B------:R-:W-:Y:S01]  /*6340*/  FMUL.FTZ R56, R15.reuse, R56 ;  /* 0x000000380f387220 */ /* 0x040fe20000410000 */
[----:B------:R-:W-:Y:S02]  /*6350*/  HADD2.F32 R45, -RZ, R107.H0_H0 ;  /* 0x2000006bff2d7230 */ /* 0x000fe40000004100 */
[----:B------:R-:W-:Y:S01]  /*6360*/  FFMA.FTZ R105, R15, R46, -R104 ;  /* 0x0000002e0f697223 */ /* 0x000fe20000010868 */
[----:B------:R-:W-:-:S02]  /*6370*/  HADD2.F32 R53, -RZ, R53.H1_H1 ;  /* 0x30000035ff357230 */ /* 0x000fc40000004100 */
[----:B------:R-:W-:Y:S01]  /*6380*/  FFMA.FTZ R104, R47, R46, R56 ;  /* 0x0000002e2f687223 */ /* 0x000fe20000010038 */
[----:B------:R-:W-:Y:S02]  /*6390*/  HADD2.F32 R120, -RZ, R120.H0_H0 ;  /* 0x20000078ff787230 */ /* 0x000fe40000004100 */
[-C--:B------:R-:W-:Y:S01]  /*63a0*/  FMUL.FTZ R46, R14, R122.reuse ;  /* 0x0000007a0e2e7220 */ /* 0x080fe20000410000 */
[--C-:B------:R-:W-:Y:S02]  /*63b0*/  HADD2.F32 R13, -RZ, R12.reuse.H0_H0 ;  /* 0x2000000cff0d7230 */ /* 0x100fe40000004100 */
[----:B------:R-:W-:Y:S01]  /*63c0*/  FMUL.FTZ R55, R53, R45 ;  /* 0x0000002d35377220 */ /* 0x000fe20000410000 */
[----:B------:R-:W-:Y:S01]  /*63d0*/  HADD2.F32 R12, -RZ, R12.H1_H1 ;  /* 0x3000000cff0c7230 */ /* 0x000fe20000004100 */
[----:B------:R-:W-:Y:S01]  /*63e0*/  F2FP.F16.F32.PACK_AB R79, R104, R79 ;  /* 0x0000004f684f723e */ /* 0x000fe200000000ff */
        /* <DEDUP_REMOVED lines=30> */
[----:B------:R-:W-:Y:S01]  /*65d0*/  F2FP.F16.F32.PACK_AB R13, R76, R59 ;  /* 0x0000003b4c0d723e */ /* 0x000fe200000000ff */
[----:B------:R-:W-:Y:S01]  /*65e0*/  IMAD.MOV.U32 R14, RZ, RZ, R46 ;  /* 0x000000ffff0e7224 */ /* 0x000fe200078e002e */
[----:B------:R-:W-:Y:S01]  /*65f0*/  MOV R45, R57 ;  /* 0x00000039002d7202 */ /* 0x000fe20000000f00 */
[----:B------:R-:W-:-:S07]  /*6600*/  IMAD.MOV.U32 R46, RZ, RZ, R78 ;  /* 0x000000ffff2e7224 */ /* 0x000fce00078e004e */
.L_x_1747:
[----:B------:R-:W-:Y:S05]  /*6610*/  BSYNC B2 ;  /* 0x0000000000027941 */ /* 0x000fea0003800000 */
.L_x_1746:
[----:B------:R-:W-:Y:S01]  /*6620*/  ISETP.GE.AND P4, PT, R11, R110, PT ;  /* 0x0000006e0b00720c */ /* 0x000fe20003f86270 */
[----:B0-----:R0:W-:-:S12]  /*6630*/  ST.E.128 desc[UR54][R48.64], R12 ;  /* 0x0000000c30007985 */ /* 0x0011d8000c101d36 */
[----:B------:R-:W-:-:S05]  /*6640*/  @!P4 IMAD.WIDE R50, R11, 0x2, R50 ;  /* 0x000000020b32c825 */ /* 0x000fca00078e0232 */
[----:B------:R0:W-:Y:S02]  /*6650*/  @!P4 ST.E.128 desc[UR54][R50.64], R44 ;  /* 0x0000002c3200c985 */ /* 0x0001e4000c101d36 */
.L_x_1745:
[----:B------:R-:W-:Y:S05]  /*6660*/  BSYNC B1 ;  /* 0x0000000000017941 */ /* 0x000fea0003800000 */
.L_x_1744:
[----:B------:R-:W-:-:S03]  /*6670*/  UMOV UR4, 0xffffffff ;  /* 0xffffffff00047882 */ /* 0x000fc60000000000 */
[----:B------:R-:W-:Y:S05]  /*6680*/  BRA.DIV UR4, `(.L_x_1748) ;  /* 0x000001fa04c87947 */ /* 0x000fea000b800000 */
[----:B0-----:R0:W0:Y:S04]  /*6690*/  SHFL.IDX PT, R45, R103, 0x2, 0x181f ;  /* 0x00581f00672d7f89 */ /* 0x00102800000e0000 */
[----:B------:R0:W0:Y:S02]  /*66a0*/  SHFL.IDX PT, R14, R108, 0x2, 0x181f ;  /* 0x00581f006c0e7f89 */ /* 0x00002400000e0000 */
.L_x_2115:
[----:B------:R-:W-:Y:S01]  /*66b0*/  ISETP.GE.OR P4, PT, R216, R97, P1 ;  /* 0x00000061d800720c */ /* 0x000fe20000f86670 */
[----:B------:R-:W-:-:S12]  /*66c0*/  BSSY B1, `(.L_x_1749) ;  /* 0x0000075000017945 */ /* 0x000fd80003800000 */
[----:B------:R-:W-:Y:S05]  /*66d0*/  @P4 BRA `(.L_x_1750) ;  /* 0x0000000400cc4947 */ /* 0x000fea0003800000 */
[----:B------:R-:W-:Y:S01]  /*66e0*/  SEL R11, R37, R112, !P0 ;  /* 0x00000070250b7207 */ /* 0x000fe20004000000 */
[----:B0-----:R-:W-:Y:S01]  /*66f0*/  IMAD.MOV.U32 R51, RZ, RZ, R45 ;  /* 0x000000ffff337224 */ /* 0x001fe200078e002d */
[CC--:B------:R-:W-:Y:S01]  /*6700*/  LEA R48, P4, R41.reuse, R14.reuse, 0x1 ;  /* 0x0000000e29307211 */ /* 0x0c0fe200078808ff */
[----:B------:R-:W-:Y:S01]  /*6710*/  BSSY B2, `(.L_x_1751) ;  /* 0x000006b000027945 */ /* 0x000fe20003800000 */
[----:B------:R-:W-:Y:S02]  /*6720*/  SHF.R.S32.HI R12, RZ, 0x1f, R11 ;  /* 0x0000001fff0c7819 */ /* 0x000fe4000001140b */
[----:B------:R-:W-:Y:S02]  /*6730*/  LEA.HI.X R49, R41, R45, R90, 0x1, P4 ;  /* 0x0000002d29317211 */ /* 0x000fe400020f0c5a */
[----:B------:R-:W-:Y:S02]  /*6740*/  LEA.HI R12, R12, R11, RZ, 0x4 ;  /* 0x0000000b0c0c7211 */ /* 0x000fe400078f20ff */
[----:B------:R-:W-:-:S02]  /*6750*/  MOV R50, R14 ;  /* 0x0000000e00327202 */ /* 0x000fc40000000f00 */
[----:B------:R-:W-:-:S04]  /*6760*/  LEA.HI.SX32 R12, R12, R81, 0x1c ;  /* 0x000000510c0c7211 */ /* 0x000fc800078fe2ff */
[----:B------:R-:W-:Y:S01]  /*6770*/  SHF.R.S32.HI R13, RZ, 0x1f, R12 ;  /* 0x0000001fff0d7819 */ /* 0x000fe2000001140c */
[----:B------:R-:W-:-:S03]  /*6780*/  IMAD.SHL.U32 R11, R12, 0x8, RZ ;  /* 0x000000080c0b7824 */ /* 0x000fc600078e00ff */
[----:B------:R-:W-:Y:S02]  /*6790*/  LEA.HI R12, R13, R12, RZ, 0x3 ;  /* 0x0000000c0d0c7211 */ /* 0x000fe400078f18ff */
[----:B------:R-:W-:Y:S02]  /*67a0*/  LOP3.LUT R13, R197, 0x38, R11, 0xf8, !PT ;  /* 0x00000038c50d7812 */ /* 0x000fe400078ef80b */
[----:B------:R-:W-:Y:S02]  /*67b0*/  SHF.L.U32 R15, R12, 0xa, RZ ;  /* 0x0000000a0c0f7819 */ /* 0x000fe400000006ff */
[----:B------:R-:W-:Y:S01]  /*67c0*/  LOP3.LUT R12, R13, R224, RZ, 0x3c, !PT ;  /* 0x000000e00d0c7212 */ /* 0x000fe200078e3cff */
[----:B------:R-:W-:Y:S01]  /*67d0*/  IMAD R13, R19, 0x4000, R5 ;  /* 0x00004000130d7824 */ /* 0x000fe200078e0205 */
[----:B------:R-:W-:-:S03]  /*67e0*/  LOP3.LUT R15, R15, 0x7fffe000, RZ, 0xc0, !PT ;  /* 0x7fffe0000f0f7812 */ /* 0x000fc600078ec0ff */
[----:B------:R-:W-:Y:S01]  /*67f0*/  IMAD R13, R13, 0x2, R18 ;  /* 0x000000020d0d7824 */ /* 0x000fe200078e0212 */
[----:B------:R-:W-:-:S05]  /*6800*/  IADD3 R12, R12, R15, R201 ;  /* 0x0000000f0c0c7210 */ /* 0x000fca0007ffe0c9 */
[----:B------:R-:W-:-:S04]  /*6810*/  IMAD R15, R19, 0x4000, R12 ;  /* 0x00004000130f7824 */ /* 0x000fc800078e020c */
[----:B------:R-:W-:Y:S02]  /*6820*/  IMAD R44, R15, 0x2, R18 ;  /* 0x000000020f2c7824 */ /* 0x000fe400078e0212 */
[----:B------:R-:W0:Y:S04]  /*6830*/  LDS.128 R12, [R13+0x18400] ;  /* 0x018400000d0c7984 */ /* 0x000e280000000c00 */
[----:B------:R-:W0:Y:S01]  /*6840*/  LDS.128 R44, [R44+0x18400] ;  /* 0x018400002c2c7984 */ /* 0x000e220000000c00 */
[----:B------:R-:W-:Y:S05]  /*6850*/  @P3 BRA `(.L_x_1752) ;  /* 0x0000000400583947 */ /* 0x000fea0003800000 */
[----:B------:R-:W-:Y:S01]  /*6860*/  SHF.R.U32.HI R56, RZ, 0x10, R65 ;  /* 0x00000010ff387819 */ /* 0x000fe20000011641 */
[----:B0-----:R-:W-:Y:S01]  /*6870*/  IMAD.MOV.U32 R52, RZ, RZ, R44 ;  /* 0x000000ffff347224 */ /* 0x001fe200078e002c */
[--C-:B------:R-:W-:Y:S01]  /*6880*/  SHF.R.U32.HI R54, RZ, 0x10, R61.reuse ;  /* 0x00000010ff367819 */ /* 0x100fe2000001163d */
[----:B------:R-:W-:Y:S01]  /*6890*/  IMAD.MOV.U32 R53, RZ, RZ, R46 ;  /* 0x000000ffff357224 */ /* 0x000fe200078e002e */
[----:B------:R-:W-:Y:S01]  /*68a0*/  SHF.R.U64 R78, R60, 0x10, R61 ;  /* 0x000000103c4e7819 */ /* 0x000fe2000000123d */
[----:B------:R-:W-:Y:S01]  /*68b0*/  IMAD.MOV.U32 R44, RZ, RZ, R14 ;  /* 0x000000ffff2c7224 */ /* 0x000fe200078e000e */
[----:B------:R-:W-:Y:S01]  /*68c0*/  SHF.R.U64 R77, R62, 0x10, R63 ;  /* 0x000000103e4d7819 */ /* 0x000fe2000000123f */
[--C-:B------:R-:W-:Y:S01]  /*68d0*/  HADD2.F32 R46, -RZ, R45.reuse.H0_H0 ;  /* 0x2000002dff2e7230 */ /* 0x100fe20000004100 */
[----:B------:R-:W-:Y:S01]  /*68e0*/  SHF.R.U64 R61, R66, 0x10, R67 ;  /* 0x00000010423d7819 */ /* 0x000fe20000001243 */
[----:B------:R-:W-:Y:S01]  /*68f0*/  HADD2.F32 R45, -RZ, R45.H1_H1 ;  /* 0x3000002dff2d7230 */ /* 0x000fe20000004100 */
[----:B------:R-:W-:Y:S01]  /*6900*/  SHF.R.U32.HI R62, RZ, 0x10, R63 ;  /* 0x00000010ff3e7819 */ /* 0x000fe2000001163f */
[--C-:B------:R-:W-:Y:S01]  /*6910*/  HADD2.F32 R14, -RZ, R13.reuse.H0_H0 ;  /* 0x2000000dff0e7230 */ /* 0x100fe20000004100 */
[----:B------:R-:W-:Y:S01]  /*6920*/  SHF.R.U32.HI R66, RZ, 0x10, R67 ;  /* 0x00000010ff427819 */ /* 0x000fe20000011643 */
[----:B------:R-:W-:Y:S01]  /*6930*/  HADD2.F32 R56, -RZ, R56.H0_H0 ;  /* 0x20000038ff387230 */ /* 0x000fe20000004100 */
[----:B------:R-:W-:Y:S01]  /*6940*/  SHF.R.U64 R76, R64, 0x10, R65 ;  /* 0x00000010404c7819 */ /* 0x000fe20000001241 */
[----:B------:R-:W-:-:S02]  /*6950*/  HADD2.F32 R13, -RZ, R13.H1_H1 ;  /* 0x3000000dff0d7230 */ /* 0x000fc40000004100 */
[----:B------:R-:W-:Y:S02]  /*6960*/  HADD2.F32 R57, -RZ, R118.H1_H1 ;  /* 0x30000076ff397230 */ /* 0x000fe40000004100 */
[-C--:B------:R-:W-:Y:S01]  /*6970*/  FMUL.FTZ R58, R45, R56.reuse ;  /* 0x000000382d3a7220 */ /* 0x080fe20000410000 */
[----:B------:R-:W-:Y:S02]  /*6980*/  HADD2.F32 R54, -RZ, R54.H0_H0 ;  /* 0x20000036ff367230 */ /* 0x000fe40000004100 */
[C---:B------:R-:W-:Y:S01]  /*6990*/  FMUL.FTZ R56, R13.reuse, R56 ;  /* 0x000000380d387220 */ /* 0x040fe20000410000 */
[----:B------:R-:W-:Y:S02]  /*69a0*/  HADD2.F32 R55, -RZ, R116.H1_H1 ;  /* 0x30000074ff377230 */ /* 0x000fe40000004100 */
[-C--:B------:R-:W-:Y:S01]  /*69b0*/  FMUL.FTZ R59, R46, R57.reuse ;  /* 0x000000392e3b7220 */ /* 0x080fe20000410000 */
[C---:B------:R-:W-:Y:S01]  /*69c0*/  FMUL.FTZ R57, R14.reuse, R57 ;  /* 0x000000390e397220 */ /* 0x040fe20000410000 */
[-C--:B------:R-:W-:Y:S01]  /*69d0*/  FFMA.FTZ R58, R13, R54.reuse, -R58 ;  /* 0x000000360d3a7223 */ /* 0x080fe2000001083a */
[----:B------:R-:W-:Y:S01]  /*69e0*/  FFMA.FTZ R60, R45, R54, R56 ;  /* 0x000000362d3c7223 */ /* 0x000fe20000010038 */
[----:B------:R-:W-:Y:S01]  /*69f0*/  FFMA.FTZ R59, R14, R55, -R59 ;  /* 0x000000370e3b7223 */ /* 0x000fe2000001083b */
[----:B------:R-:W-:-:S02]  /*6a00*/  HADD2.F32 R54, -RZ, R117.H1_H1 ;  /* 0x30000075ff367230 */ /* 0x000fc40000004100 */
[----:B------:R-:W-:Y:S01]  /*6a10*/  FFMA.FTZ R57, R46, R55, R57 ;  /* 0x000000372e397223 */ /* 0x000fe20000010039 */
[----:B------:R-:W-:Y:S02]  /*6a20*/  HADD2.F32 R13, -RZ, R15.H0_H0 ;  /* 0x2000000fff0d7230 */ /* 0x000fe40000004100 */
[----:B------:R-:W-:Y:S02]  /*6a30*/  HADD2.F32 R14, -RZ, R47.H0_H0 ;  /* 0x2000002fff0e7230 */ /* 0x000fe40000004100 */
[----:B------:R-:W-:Y:S02]  /*6a40*/  HADD2.F32 R45, -RZ, R115.H1_H1 ;  /* 0x30000073ff2d7230 */ /* 0x000fe40000004100 */
[----:B------:R-:W-:Y:S01]  /*6a50*/  FMUL.FTZ R55, R13, R54 ;  /* 0x000000360d377220 */ /* 0x000fe20000410000 */
[----:B------:R-:W-:Y:S01]  /*6a60*/  HADD2.F32 R47, -RZ, R47.H1_H1 ;  /* 0x3000002fff2f7230 */ /* 0x000fe20000004100 */
[----:B------:R-:W-:Y:S01]  /*6a70*/  F2FP.F16.F32.PACK_AB R57, R60, R57 ;  /* 0x000000393c39723e */ /* 0x000fe200000000ff */
[----:B------:R-:W-:-:S02]  /*6a80*/  HADD2.F32 R56, -RZ, R66.H0_H0 ;  /* 0x20000042ff387230 */ /* 0x000fc40000004100 */
[CC--:B------:R-:W-:Y:S01]  /*6a90*/  FFMA.FTZ R63, R14.reuse, R45.reuse, R55 ;  /* 0x0000002d0e3f7223 */ /* 0x0c0fe20000010037 */
[----:B------:R-:W-:Y:S02]  /*6aa0*/  HADD2.F32 R46, -RZ, R62.H0_H0 ;  /* 0x2000003eff2e7230 */ /* 0x000fe40000004100 */
[----:B------:R-:W-:Y:S01]  /*6ab0*/  FMUL.FTZ R62, R14, R54 ;  /* 0x000000360e3e7220 */ /* 0x000fe20000410000 */
[----:B------:R-:W-:Y:S02]  /*6ac0*/  HADD2.F32 R15, -RZ, R15.H1_H1 ;  /* 0x3000000fff0f7230 */ /* 0x000fe40000004100 */
[----:B------:R-:W-:Y:S01]  /*6ad0*/  FMUL.FTZ R54, R47, R56 ;  /* 0x000000382f367220 */ /* 0x000fe20000410000 */
[----:B------:R-:W-:Y:S02]  /*6ae0*/  HADD2.F32 R14, -RZ, R52.H0_H0 ;  /* 0x20000034ff0e7230 */ /* 0x000fe40000004100 */
[----:B------:R-:W-:Y:S01]  /*6af0*/  FFMA.FTZ R62, R13, R45, -R62 ;  /* 0x0000002d0d3e7223 */ /* 0x000fe2000001083e */
[----:B------:R-:W-:-:S02]  /*6b00*/  HADD2.F32 R118, -RZ, R118.H0_H0 ;  /* 0x20000076ff767230 */ /* 0x000fc40000004100 */
[C---:B------:R-:W-:Y:S01]  /*6b10*/  FMUL.FTZ R56, R15.reuse, R56 ;  /* 0x000000380f387220 */ /* 0x040fe20000410000 */
[----:B------:R-:W-:Y:S02]  /*6b20*/  HADD2.F32 R45, -RZ, R76.H0_H0 ;  /* 0x2000004cff2d7230 */ /* 0x000fe40000004100 */
[-C--:B------:R-:W-:Y:S01]  /*6b30*/  FFMA.FTZ R65, R15, R46.reuse, -R54 ;  /* 0x0000002e0f417223 */ /* 0x080fe20000010836 */
[----:B------:R-:W-:Y:S02]  /*6b40*/  HADD2.F32 R13, -RZ, R12.H0_H0 ;  /* 0x2000000cff0d7230 */ /* 0x000fe40000004100 */
[----:B------:R-:W-:Y:S01]  /*6b50*/  FFMA.FTZ R64, R47, R46, R56 ;  /* 0x0000002e2f407223 */ /* 0x000fe20000010038 */
[----:B------:R-:W-:Y:S02]  /*6b60*/  HADD2.F32 R52, -RZ, R52.H1_H1 ;  /* 0x30000034ff347230 */ /* 0x000fe40000004100 */
[----:B------:R-:W-:Y:S01]  /*6b70*/  FMUL.FTZ R46, R14, R118 ;  /* 0x000000760e2e7220 */ /* 0x000fe20000410000 */
[----:B------:R-:W-:-:S02]  /*6b80*/  HADD2.F32 R12, -RZ, R12.H1_H1 ;  /* 0x3000000cff0c7230 */ /* 0x000fc40000004100 */
[C---:B------:R-:W-:Y:S01]  /*6b90*/  FMUL.FTZ R47, R13.reuse, R118 ;  /* 0x000000760d2f7220 */ /* 0x040fe20000410000 */
[----:B------:R-:W-:Y:S02]  /*6ba0*/  HADD2.F32 R116, -RZ, R116.H0_H0 ;  /* 0x20000074ff747230 */ /* 0x000fe40000004100 */
[-C--:B------:R-:W-:Y:S01]  /*6bb0*/  FMUL.FTZ R55, R52, R45.reuse ;  /* 0x0000002d34377220 */ /* 0x080fe20000410000 */
[----:B------:R-:W-:Y:S02]  /*6bc0*/  HADD2.F32 R15, -RZ, R78.H0_H0 ;  /* 0x2000004eff0f7230 */ /* 0x000fe40000004100 */
[----:B------:R-:W-:Y:S01]  /*6bd0*/  FMUL.FTZ R45, R12, R45 ;  /* 0x0000002d0c2d7220 */ /* 0x000fe20000410000 */
[----:B------:R-:W-:Y:S02]  /*6be0*/  HADD2.F32 R117, -RZ, R117.H0_H0 ;  /* 0x20000075ff757230 */ /* 0x000fe40000004100 */
[----:B------:R-:W-:Y:S01]  /*6bf0*/  FFMA.FTZ R46, R13, R116, -R46 ;  /* 0x000000740d2e7223 */ /* 0x000fe2000001082e */
[----:B------:R-:W-:-:S02]  /*6c00*/  HADD2.F32 R13, -RZ, R53.H0_H0 ;  /* 0x20000035ff0d7230 */ /* 0x000fc40000004100 */
[-C--:B------:R-:W-:Y:S01]  /*6c10*/  FFMA.FTZ R55, R12, R15.reuse, -R55 ;  /* 0x0000000f0c377223 */ /* 0x080fe20000010837 */
[----:B------:R-:W-:Y:S01]  /*6c20*/  FFMA.FTZ R52, R52, R15, R45 ;  /* 0x0000000f34347223 */ /* 0x000fe2000001002d */
[----:B------:R-:W-:Y:S02]  /*6c30*/  HADD2.F32 R15, -RZ, R61.H0_H0 ;  /* 0x2000003dff0f7230 */ /* 0x000fe40000004100 */
[----:B------:R-:W-:Y:S01]  /*6c40*/  FFMA.FTZ R47, R14, R116, R47 ;  /* 0x000000740e2f7223 */ /* 0x000fe2000001002f */
[--C-:B------:R-:W-:Y:S02]  /*6c50*/  HADD2.F32 R12, -RZ, R44.reuse.H0_H0 ;  /* 0x2000002cff0c7230 */ /* 0x100fe40000004100 */
[----:B------:R-:W-:Y:S01]  /*6c60*/  FMUL.FTZ R45, R13, R117 ;  /* 0x000000750d2d7220 */ /* 0x000fe20000410000 */
[----:B------:R-:W-:Y:S01]  /*6c70*/  HADD2.F32 R53, -RZ, R53.H1_H1 ;  /* 0x30000035ff357230 */ /* 0x000fe20000004100 */
[----:B------:R-:W-:Y:S01]  /*6c80*/  F2FP.F16.F32.PACK_AB R63, R64, R63 ;  /* 0x0000003f403f723e */ /* 0x000fe200000000ff */
[----:B------:R-:W-:-:S02]  /*6c90*/  HADD2.F32 R44, -RZ, R44.H1_H1 ;  /* 0x3000002cff2c7230 */ /* 0x000fc40000004100 */
        /* <DEDUP_REMOVED lines=18> */
.L_x_1752:
[----:B------:R-:W-:Y:S05]  /*6dc0*/  BSYNC B2 ;  /* 0x0000000000027941 */ /* 0x000fea0003800000 */
.L_x_1751:
[----:B------:R-:W-:Y:S01]  /*6dd0*/  ISETP.GE.AND P4, PT, R11, R110, PT ;  /* 0x0000006e0b00720c */ /* 0x000fe20003f86270 */
[----:B0-----:R0:W-:-:S12]  /*6de0*/  ST.E.128 desc[UR54][R48.64], R12 ;  /* 0x0000000c30007985 */ /* 0x0011d8000c101d36 */
[----:B------:R-:W-:-:S05]  /*6df0*/  @!P4 IMAD.WIDE R50, R11, 0x2, R50 ;  /* 0x000000020b32c825 */ /* 0x000fca00078e0232 */
[----:B------:R0:W-:Y:S02]  /*6e00*/  @!P4 ST.E.128 desc[UR54][R50.64], R44 ;  /* 0x0000002c3200c985 */ /* 0x0001e4000c101d36 */
.L_x_1750:
[----:B------:R-:W-:Y:S05]  /*6e10*/  BSYNC B1 ;  /* 0x0000000000017941 */ /* 0x000fea0003800000 */
.L_x_1749:
[----:B------:R-:W-:-:S03]  /*6e20*/  UMOV UR4, 0xffffffff ;  /* 0xffffffff00047882 */ /* 0x000fc60000000000 */
[----:B------:R-:W-:Y:S05]  /*6e30*/  BRA.DIV UR4, `(.L_x_1753) ;  /* 0x000001f604247947 */ /* 0x000fea000b800000 */
[----:B01----:R-:W0:Y:S04]  /*6e40*/  SHFL.IDX PT, R103, R103, 0x3, 0x181f ;  /* 0x00781f0067677f89 */ /* 0x003e2800000e0000 */
[----:B------:R-:W1:Y:S02]  /*6e50*/  SHFL.IDX PT, R108, R108, 0x3, 0x181f ;  /* 0x00781f006c6c7f89 */ /* 0x000e6400000e0000 */
.L_x_2119:
[----:B------:R-:W-:-:S13]  /*6e60*/  ISETP.GE.OR P4, PT, R215, R97, P1 ;  /* 0x00000061d700720c */ /* 0x000fda0000f86670 */
[----:B------:R-:W-:Y:S05]  /*6e70*/  @P4 BRA `(.L_x_1726) ;  /* 0x0000000c007c4947 */ /* 0x000fea0003800000 */
[----:B------:R-:W-:Y:S01]  /*6e80*/  SEL R112, R37, R112, !P0 ;  /* 0x0000007025707207 */ /* 0x000fe20004000000 */
[----:B------:R-:W-:Y:S01]  /*6e90*/  BSSY B1, `(.L_x_1754) ;  /* 0x000006b000017945 */ /* 0x000fe20003800000 */
[C---:B-1----:R-:W-:Y:S02]  /*6ea0*/  LEA R48, P4, R41.reuse, R108, 0x1 ;  /* 0x0000006c29307211 */ /* 0x042fe400078808ff */
[----:B------:R-:W-:Y:S02]  /*6eb0*/  SHF.R.S32.HI R11, RZ, 0x1f, R112 ;  /* 0x0000001fff0b7819 */ /* 0x000fe40000011470 */
[----:B0-----:R-:W-:Y:S02]  /*6ec0*/  LEA.HI.X R49, R41, R103, R90, 0x1, P4 ;  /* 0x0000006729317211 */ /* 0x001fe400020f0c5a */
[----:B------:R-:W-:-:S04]  /*6ed0*/  LEA.HI R112, R11, R112, RZ, 0x4 ;  /* 0x000000700b707211 */ /* 0x000fc800078f20ff */
[----:B------:R-:W-:-:S04]  /*6ee0*/  LEA.HI.SX32 R112, R112, R81, 0x1c ;  /* 0x0000005170707211 */ /* 0x000fc800078fe2ff */
[----:B------:R-:W-:Y:S01]  /*6ef0*/  SHF.R.S32.HI R13, RZ, 0x1f, R112 ;  /* 0x0000001fff0d7819 */ /* 0x000fe20000011470 */
[----:B------:R-:W-:-:S03]  /*6f00*/  IMAD.SHL.U32 R11, R112, 0x8, RZ ;  /* 0x00000008700b7824 */ /* 0x000fc600078e00ff */
[----:B------:R-:W-:Y:S02]  /*6f10*/  LEA.HI R13, R13, R112, RZ, 0x3 ;  /* 0x000000700d0d7211 */ /* 0x000fe400078f18ff */
[----:B------:R-:W-:-:S03]  /*6f20*/  LOP3.LUT R12, R196, 0x38, R11, 0xf8, !PT ;  /* 0x00000038c40c7812 */ /* 0x000fc600078ef80b */
[----:B------:R-:W-:Y:S01]  /*6f30*/  IMAD.SHL.U32 R14, R13, 0x400, RZ ;  /* 0x000004000d0e7824 */ /* 0x000fe200078e00ff */
[----:B------:R-:W-:-:S04]  /*6f40*/  LOP3.LUT R13, R12, R223, RZ, 0x3c, !PT ;  /* 0x000000df0c0d7212 */ /* 0x000fc800078e3cff */
[----:B------:R-:W-:-:S04]  /*6f50*/  LOP3.LUT R12, R14, 0x7fffe000, RZ, 0xc0, !PT ;  /* 0x7fffe0000e0c7812 */ /* 0x000fc800078ec0ff */
[----:B------:R-:W-:Y:S02]  /*6f60*/  IADD3 R12, R13, R12, R200 ;  /* 0x0000000c0d0c7210 */ /* 0x000fe40007ffe0c8 */
[----:B------:R-:W-:-:S03]  /*6f70*/  LEA R13, R19, R6, 0xe ;  /* 0x00000006130d7211 */ /* 0x000fc600078e70ff */
[----:B------:R-:W-:Y:S02]  /*6f80*/  IMAD R15, R19, 0x4000, R12 ;  /* 0x00004000130f7824 */ /* 0x000fe400078e020c */
[--C-:B------:R-:W-:Y:S02]  /*6f90*/  IMAD R13, R13, 0x2, R18.reuse ;  /* 0x000000020d0d7824 */ /* 0x100fe400078e0212 */
[----:B------:R-:W-:-:S04]  /*6fa0*/  IMAD R44, R15, 0x2, R18 ;  /* 0x000000020f2c7824 */ /* 0x000fc800078e0212 */
[----:B------:R-:W0:Y:S04]  /*6fb0*/  LDS.128 R12, [R13+0x18400] ;  /* 0x018400000d0c7984 */ /* 0x000e280000000c00 */
[----:B------:R-:W1:Y:S01]  /*6fc0*/  LDS.128 R44, [R44+0x18400] ;  /* 0x018400002c2c7984 */ /* 0x000e620000000c00 */
[----:B------:R-:W-:Y:S05]  /*6fd0*/  @P3 BRA `(.L_x_1755) ;  /* 0x0000000400583947 */ /* 0x000fea0003800000 */
[----:B------:R-:W-:Y:S01]  /*6fe0*/  SHF.R.U32.HI R54, RZ, 0x10, R73 ;  /* 0x00000010ff367819 */ /* 0x000fe20000011649 */
[----:B-1----:R-:W-:Y:S01]  /*6ff0*/  IMAD.MOV.U32 R50, RZ, RZ, R44 ;  /* 0x000000ffff327224 */ /* 0x002fe200078e002c */
[----:B0-----:R-:W-:Y:S01]  /*7000*/  MOV R44, R14 ;  /* 0x0000000e002c7202 */ /* 0x001fe20000000f00 */
[----:B------:R-:W-:Y:S01]  /*7010*/  IMAD.MOV.U32 R51, RZ, RZ, R46 ;  /* 0x000000ffff337224 */ /* 0x000fe200078e002e */
[----:B------:R-:W-:Y:S01]  /*7020*/  SHF.R.U32.HI R52, RZ, 0x10, R69 ;  /* 0x00000010ff347819 */ /* 0x000fe20000011645 */
[--C-:B------:R-:W-:Y:S01]  /*7030*/  HADD2.F32 R46, -RZ, R45.reuse.H0_H0 ;  /* 0x2000002dff2e7230 */ /* 0x100fe20000004100 */
[--C-:B------:R-:W-:Y:S01]  /*7040*/  SHF.R.U64 R63, R74, 0x10, R75.reuse ;  /* 0x000000104a3f7819 */ /* 0x100fe2000000124b */
[----:B------:R-:W-:Y:S01]  /*7050*/  HADD2.F32 R45, -RZ, R45.H1_H1 ;  /* 0x3000002dff2d7230 */ /* 0x000fe20000004100 */
[----:B------:R-:W-:Y:S01]  /*7060*/  SHF.R.U32.HI R74, RZ, 0x10, R75 ;  /* 0x00000010ff4a7819 */ /* 0x000fe2000001164b */
[--C-:B------:R-:W-:Y:S01]  /*7070*/  HADD2.F32 R14, -RZ, R13.reuse.H0_H0 ;  /* 0x2000000dff0e7230 */ /* 0x100fe20000004100 */
[--C-:B------:R-:W-:Y:S01]  /*7080*/  SHF.R.U64 R65, R70, 0x10, R71.reuse ;  /* 0x0000001046417819 */ /* 0x100fe20000001247 */
[----:B------:R-:W-:Y:S01]  /*7090*/  HADD2.F32 R54, -RZ, R54.H0_H0 ;  /* 0x20000036ff367230 */ /* 0x000fe20000004100 */
[----:B------:R-:W-:Y:S01]  /*70a0*/  SHF.R.U32.HI R70, RZ, 0x10, R71 ;  /* 0x00000010ff467819 */ /* 0x000fe20000011647 */
[----:B------:R-:W-:Y:S01]  /*70b0*/  HADD2.F32 R13, -RZ, R13.H1_H1 ;  /* 0x3000000dff0d7230 */ /* 0x000fe20000004100 */
[----:B------:R-:W-:Y:S01]  /*70c0*/  SHF.R.U64 R64, R72, 0x10, R73 ;  /* 0x0000001048407819 */ /* 0x000fe20000001249 */
[----:B------:R-:W-:-:S02]  /*70d0*/  HADD2.F32 R55, -RZ, R109.H0_H0 ;  /* 0x2000006dff377230 */ /* 0x000fc40000004100 */
[-C--:B------:R-:W-:Y:S01]  /*70e0*/  FMUL.FTZ R56, R45, R54.reuse ;  /* 0x000000362d387220 */ /* 0x080fe20000410000 */
[----:B------:R-:W-:Y:S02]  /*70f0*/  HADD2.F32 R52, -RZ, R52.H0_H0 ;  /* 0x20000034ff347230 */ /* 0x000fe40000004100 */
[C---:B------:R-:W-:Y:S01]  /*7100*/  FMUL.FTZ R54, R13.reuse, R54 ;  /* 0x000000360d367220 */ /* 0x040fe20000410000 */
[----:B------:R-:W-:Y:S02]  /*7110*/  HADD2.F32 R53, -RZ, R113.H0_H0 ;  /* 0x20000071ff357230 */ /* 0x000fe40000004100 */
[-C--:B------:R-:W-:Y:S01]  /*7120*/  FMUL.FTZ R57, R46, R55.reuse ;  /* 0x000000372e397220 */ /* 0x080fe20000410000 */
[C---:B------:R-:W-:Y:S01]  /*7130*/  FMUL.FTZ R55, R14.reuse, R55 ;  /* 0x000000370e377220 */ /* 0x040fe20000410000 */
[-C--:B------:R-:W-:Y:S01]  /*7140*/  FFMA.FTZ R56, R13, R52.reuse, -R56 ;  /* 0x000000340d387223 */ /* 0x080fe20000010838 */
[----:B------:R-:W-:Y:S01]  /*7150*/  FFMA.FTZ R58, R45, R52, R54 ;  /* 0x000000342d3a7223 */ /* 0x000fe20000010036 */
[----:B------:R-:W-:Y:S01]  /*7160*/  FFMA.FTZ R57, R14, R53, -R57 ;  /* 0x000000350e397223 */ /* 0x000fe20000010839 */
[----:B------:R-:W-:-:S02]  /*7170*/  HADD2.F32 R52, -RZ, R111.H0_H0 ;  /* 0x2000006fff347230 */ /* 0x000fc40000004100 */
[----:B------:R-:W-:Y:S01]  /*7180*/  FFMA.FTZ R55, R46, R53, R55 ;  /* 0x000000352e377223 */ /* 0x000fe20000010037 */
[----:B------:R-:W-:Y:S01]  /*7190*/  HADD2.F32 R13, -RZ, R15.H0_H0 ;  /* 0x2000000fff0d7230 */ /* 0x000fe20000004100 */
[----:B------:R-:W-:Y:S01]  /*71a0*/  SHF.R.U64 R66, R68, 0x10, R69 ;  /* 0x0000001044427819 */ /* 0x000fe20000001245 */
[--C-:B------:R-:W-:Y:S02]  /*71b0*/  HADD2.F32 R14, -RZ, R47.reuse.H0_H0 ;  /* 0x2000002fff0e7230 */ /* 0x100fe40000004100 */
[----:B------:R-:W-:Y:S02]  /*71c0*/  HADD2.F32 R45, -RZ, R114.H0_H0 ;  /* 0x20000072ff2d7230 */ /* 0x000fe40000004100 */
[-C--:B------:R-:W-:Y:S01]  /*71d0*/  FMUL.FTZ R53, R13, R52.reuse ;  /* 0x000000340d357220 */ /* 0x080fe20000410000 */
[----:B------:R-:W-:Y:S02]  /*71e0*/  HADD2.F32 R47, -RZ, R47.H1_H1 ;  /* 0x3000002fff2f7230 */ /* 0x000fe40000004100 */
[----:B------:R-:W-:Y:S01]  /*71f0*/  FMUL.FTZ R60, R14, R52 ;  /* 0x000000340e3c7220 */ /* 0x000fe20000410000 */
[----:B------:R-:W-:-:S02]  /*7200*/  HADD2.F32 R54, -RZ, R74.H0_H0 ;  /* 0x2000004aff367230 */ /* 0x000fc40000004100 */
[-C--:B------:R-:W-:Y:S01]  /*7210*/  FFMA.FTZ R59, R14, R45.reuse, R53 ;  /* 0x0000002d0e3b7223 */ /* 0x080fe20000010035 */
[----:B------:R-:W-:Y:S02]  /*7220*/  HADD2.F32 R15, -RZ, R15.H1_H1 ;  /* 0x3000000fff0f7230 */ /* 0x000fe40000004100 */
[----:B------:R-:W-:Y:S01]  /*7230*/  FFMA.FTZ R60, R13, R45, -R60 ;  /* 0x0000002d0d3c7223 */ /* 0x000fe2000001083c */
[----:B------:R-:W-:Y:S02]  /*7240*/  HADD2.F32 R46, -RZ, R70.H0_H0 ;  /* 0x20000046ff2e7230 */ /* 0x000fe40000004100 */
[-C--:B------:R-:W-:Y:S01]  /*7250*/  FMUL.FTZ R52, R47, R54.reuse ;  /* 0x000000362f347220 */ /* 0x080fe20000410000 */
[----:B------:R-:W-:Y:S02]  /*7260*/  HADD2.F32 R14, -RZ, R50.H0_H0 ;  /* 0x20000032ff0e7230 */ /* 0x000fe40000004100 */
[----:B------:R-:W-:Y:S01]  /*7270*/  FMUL.FTZ R54, R15, R54 ;  /* 0x000000360f367220 */ /* 0x000fe20000410000 */
[----:B------:R-:W-:-:S02]  /*7280*/  HADD2.F32 R109, -RZ, R109.H1_H1 ;  /* 0x3000006dff6d7230 */ /* 0x000fc40000004100 */
[-C--:B------:R-:W-:Y:S01]  /*7290*/  FFMA.FTZ R61, R15, R46.reuse, -R52 ;  /* 0x0000002e0f3d7223 */ /* 0x080fe20000010834 */
[----:B------:R-:W-:Y:S02]  /*72a0*/  HADD2.F32 R45, -RZ, R64.H0_H0 ;  /* 0x20000040ff2d7230 */ /* 0x000fe40000004100 */
[----:B------:R-:W-:Y:S01]  /*72b0*/  FFMA.FTZ R62, R47, R46, R54 ;  /* 0x0000002e2f3e7223 */ /* 0x000fe20000010036 */
[----:B------:R-:W-:Y:S02]  /*72c0*/  HADD2.F32 R13, -RZ, R12.H0_H0 ;  /* 0x2000000cff0d7230 */ /* 0x000fe40000004100 */
[----:B------:R-:W-:Y:S01]  /*72d0*/  FMUL.FTZ R46, R14, R109 ;  /* 0x0000006d0e2e7220 */ /* 0x000fe20000410000 */
[----:B------:R-:W-:Y:S01]  /*72e0*/  HADD2.F32 R50, -RZ, R50.H1_H1 ;  /* 0x30000032ff327230 */ /* 0x000fe20000004100 */
[----:B------:R-:W-:Y:S01]  /*72f0*/  F2FP.F16.F32.PACK_AB R55, R58, R55 ;  /* 0x000000373a37723e */ /* 0x000fe200000000ff */
[----:B------:R-:W-:Y:S02]  /*7300*/  HADD2.F32 R12, -RZ, R12.H1_H1 ;  /* 0x3000000cff0c7230 */ /* 0x000fe40000004100 */
[----:B------:R-:W-:Y:S01]  /*7310*/  FMUL.FTZ R109, R13, R109 ;  /* 0x0000006d0d6d7220 */ /* 0x000fe20000410000 */
[----:B------:R-:W-:-:S02]  /*7320*/  HADD2.F32 R113, -RZ, R113.H1_H1 ;  /* 0x30000071ff717230 */ /* 0x000fc40000004100 */
[-C--:B------:R-:W-:Y:S01]  /*7330*/  FMUL.FTZ R47, R50, R45.reuse ;  /* 0x0000002d322f7220 */ /* 0x080fe20000410000 */
[----:B------:R-:W-:Y:S02]  /*7340*/  HADD2.F32 R15, -RZ, R66.H0_H0 ;  /* 0x20000042ff0f7230 */ /* 0x000fe40000004100 */
[C---:B------:R-:W-:Y:S01]  /*7350*/  FMUL.FTZ R45, R12.reuse, R45 ;  /* 0x0000002d0c2d7220 */ /* 0x040fe20000410000 */
[----:B------:R-:W-:Y:S02]  /*7360*/  HADD2.F32 R111, -RZ, R111.H1_H1 ;  /* 0x3000006fff6f7230 */ /* 0x000fe40000004100 */
[----:B------:R-:W-:Y:S01]  /*7370*/  FFMA.FTZ R46, R13, R113, -R46 ;  /* 0x000000710d2e7223 */ /* 0x000fe2000001082e */
[----:B------:R-:W-:Y:S02]  /*7380*/  HADD2.F32 R13, -RZ, R51.H0_H0 ;  /* 0x20000033ff0d7230 */ /* 0x000fe40000004100 */
[-C--:B------:R-:W-:Y:S01]  /*7390*/  FFMA.FTZ R47, R12, R15.reuse, -R47 ;  /* 0x0000000f0c2f7223 */ /* 0x080fe2000001082f */
[----:B------:R-:W-:Y:S01]  /*73a0*/  FFMA.FTZ R50, R50, R15, R45 ;  /* 0x0000000f32327223 */ /* 0x000fe2000001002d */
[----:B------:R-:W-:-:S02]  /*73b0*/  HADD2.F32 R12, -RZ, R44.H0_H0 ;  /* 0x2000002cff0c7230 */ /* 0x000fc40000004100 */
[----:B------:R-:W-:Y:S01]  /*73c0*/  FFMA.FTZ R109, R14, R113, R109 ;  /* 0x000000710e6d7223 */ /* 0x000fe2000001006d */
[----:B------:R-:W-:Y:S02]  /*73d0*/  HADD2.F32 R15, -RZ, R63.H0_H0 ;  /* 0x2000003fff0f7230 */ /* 0x000fe40000004100 */
[-C--:B------:R-:W-:Y:S01]  /*73e0*/  FMUL.FTZ R45, R13, R111.reuse ;  /* 0x0000006f0d2d7220 */ /* 0x080fe20000410000 */
[----:B------:R-:W-:Y:S02]  /*73f0*/  HADD2.F32 R51, -RZ, R51.H1_H1 ;  /* 0x30000033ff337230 */ /* 0x000fe40000004100 */
[----:B------:R-:W-:Y:S01]  /*7400*/  FMUL.FTZ R52, R12, R111 ;  /* 0x0000006f0c347220 */ /* 0x000fe20000410000 */
[----:B------:R-:W-:Y:S01]  /*7410*/  HADD2.F32 R44, -RZ, R44.H1_H1 ;  /* 0x3000002cff2c7230 */ /* 0x000fe20000004100 */
[----:B------:R-:W-:Y:S01]  /*7420*/  F2FP.F16.F32.PACK_AB R59, R62, R59 ;  /* 0x0000003b3e3b723e */ /* 0x000fe200000000ff */
[----:B------:R-:W-:Y:S02]  /*7430*/  HADD2.F32 R114, -RZ, R114.H1_H1 ;  /* 0x30000072ff727230 */ /* 0x000fe40000004100 */
        /* <DEDUP_REMOVED lines=8> */
[----:B------:R-:W-:Y:S02]  /*74c0*/  F2FP.F16.F32.PACK_AB R54, R50, R109 ;  /* 0x0000006d3236723e */ /* 0x000fe400000000ff */
[----:B------:R-:W-:Y:S01]  /*74d0*/  F2FP.F16.F32.PACK_AB R12, R47, R46 ;  /* 0x0000002e2f0c723e */ /* 0x000fe200000000ff */
[----:B------:R-:W-:Y:S01]  /*74e0*/  IMAD.MOV.U32 R47, RZ, RZ, R59 ;  /* 0x000000ffff2f7224 */ /* 0x000fe200078e003b */
[----:B------:R-:W-:Y:S01]  /*74f0*/  F2FP.F16.F32.PACK_AB R14, R44, R45 ;  /* 0x0000002d2c0e723e */ /* 0x000fe200000000ff */
[----:B------:R-:W-:Y:S01]  /*7500*/  IMAD.MOV.U32 R44, RZ, RZ, R54 ;  /* 0x000000ffff2c7224 */ /* 0x000fe200078e0036 */
[----:B------:R-:W-:Y:S01]  /*7510*/  F2FP.F16.F32.PACK_AB R13, R56, R57 ;  /* 0x00000039380d723e */ /* 0x000fe200000000ff */
[----:B------:R-:W-:Y:S01]  /*7520*/  IMAD.MOV.U32 R45, RZ, RZ, R55 ;  /* 0x000000ffff2d7224 */ /* 0x000fe200078e0037 */
[----:B------:R-:W-:-:S07]  /*7530*/  F2FP.F16.F32.PACK_AB R46, R51, R52 ;  /* 0x00000034332e723e */ /* 0x000fce00000000ff */
.L_x_1755:
[----:B------:R-:W-:Y:S05]  /*7540*/  BSYNC B1 ;  /* 0x0000000000017941 */ /* 0x000fea0003800000 */
.L_x_1754:
[----:B0-----:R0:W-:Y:S01]  /*7550*/  ST.E.128 desc[UR54][R48.64], R12 ;  /* 0x0000000c30007985 */ /* 0x0011e2000c101d36 */
[----:B------:R-:W-:Y:S02]  /*7560*/  ISETP.GE.AND P3, PT, R11, R110, PT ;  /* 0x0000006e0b00720c */ /* 0x000fe40003f66270 */
[----:B------:R-:W-:-:S11]  /*7570*/  MOV R109, R103 ;  /* 0x00000067006d7202 */ /* 0x000fd60000000f00 */
[----:B------:R-:W-:Y:S05]  /*7580*/  @P3 BRA `(.L_x_1726) ;  /* 0x0000000400b83947 */ /* 0x000fea0003800000 */
[----:B0-----:R-:W-:-:S05]  /*7590*/  IMAD.WIDE R12, R11, 0x2, R108 ;  /* 0x000000020b0c7825 */ /* 0x001fca00078e026c */
[----:B-1----:R0:W-:Y:S01]  /*75a0*/  ST.E.128 desc[UR54][R12.64], R44 ;  /* 0x0000002c0c007985 */ /* 0x0021e2000c101d36 */
[----:B------:R-:W-:Y:S05]  /*75b0*/  BRA `(.L_x_1726) ;  /* 0x0000000400ac7947 */ /* 0x000fea0003800000 */
.L_x_1685:
[----:B------:R-:W-:-:S06]  /*75c0*/  UISETP.NE.AND UP0, UPT, UR39, 0x3, UPT ;  /* 0x000000032700788c */ /* 0x000fcc000bf05270 */
[----:B------:R-:W-:-:S13]  /*75d0*/  PLOP3.LUT P5, PT, PT, PT, UP0, 0x80, 0x0 ;  /* 0x000000000000781c */ /* 0x000fda0003faf008 */
[----:B------:R-:W-:Y:S05]  /*75e0*/  @!P5 BRA `(.L_x_1756) ;  /* 0x000000000004d947 */ /* 0x000fea0003800000 */
[----:B------:R-:W-:Y:S01]  /*75f0*/  BPT.TRAP 0x1 ;  /* 0x000000040000795c */ /* 0x000fe20000300000 */
.L_x_1756:
[----:B------:R-:W-:Y:S01]  /*7600*/  IMAD R91, R19, 0x8, R18 ;  /* 0x00000008135b7824 */ /* 0x000fe200078e0212 */
[----:B------:R-:W-:Y:S01]  /*7610*/  SHF.L.U32 R102, R192, 0x1f, RZ ;  /* 0x0000001fc0667819 */ /* 0x000fe200000006ff */
[----:B------:R-:W-:Y:S01]  /*7620*/  BSSY B1, `(.L_x_1757) ;  /* 0x0000004000017945 */ /* 0x000fe20003800000 */
[----:B------:R-:W-:Y:S02]  /*7630*/  SHF.R.S32.HI R99, RZ, 0x1f, R100 ;  /* 0x0000001fff637819 */ /* 0x000fe40000011464 */
[----:B------:R-:W0:Y:S02]  /*7640*/  SYNCS.PHASECHK.TRANS64.TRYWAIT P3, [R91+URZ+0x28890], R102 ;  /* 0x028890665b0075a7 */ /* 0x000e24000806017f */
[----:B0-----:R-:W-:Y:S05]  /*7650*/  @!P3 BRA `(.L_x_1758) ;  /* 0x000001ec0068b947 */ /* 0x001fea0003800000 */
.L_x_2120:
[----:B------:R-:W-:Y:S05]  /*7660*/  BSYNC B1 ;  /* 0x0000000000017941 */ /* 0x000fea0003800000 */
.L_x_1757:
        /* <DEDUP_REMOVED lines=12> */
[----:B------:R-:W-:Y:S01]  /*7730*/  ULDC.64 UR4, c[0x0][0x308] ;  /* 0x0000c20000047ab9 */ /* 0x000fe20000000a00 */
[----:B------:R-:W-:-:S02]  /*7740*/  IADD3 R47, -R188, R97, RZ ;  /* 0x00000061bc2f7210 */ /* 0x000fc40007ffe1ff */
[----:B------:R-:W-:Y:S02]  /*7750*/  IMAD R15, R35, UR4, RZ ;  /* 0x00000004230f7c24 */ /* 0x000fe4000f8e02ff */
[----:B------:R-:W-:Y:S02]  /*7760*/  IMAD.IADD R13, R13, 0x1, R11 ;  /* 0x000000010d0d7824 */ /* 0x000fe400078e020b */
[C---:B------:R-:W-:Y:S02]  /*7770*/  IMAD R15, R42.reuse, UR5, R15 ;  /* 0x000000052a0f7c24 */ /* 0x040fe4000f8e020f */
[----:B------:R-:W-:Y:S01]  /*7780*/  IMAD.WIDE.U32 R12, R42, UR4, R12 ;  /* 0x000000042a0c7c25 */ /* 0x000fe2000f8e000c */
[----:B------:R-:W-:-:S03]  /*7790*/  ULDC.64 UR4, c[0x0][0x2e8] ;  /* 0x0000ba0000047ab9 */ /* 0x000fc60000000a00 */
[----:B------:R-:W-:Y:S01]  /*77a0*/  IMAD.IADD R15, R13, 0x1, R15 ;  /* 0x000000010d0f7824 */ /* 0x000fe200078e020f */
[----:B------:R-:W-:Y:S01]  /*77b0*/  LEA R44, P3, R12, UR4, 0x1 ;  /* 0x000000040c2c7c11 */ /* 0x000fe2000f8608ff */
[----:B------:R-:W-:-:S03]  /*77c0*/  UMOV UR4, 0xffffffff ;  /* 0xffffffff00047882 */ /* 0x000fc60000000000 */
[----:B------:R-:W-:Y:S02]  /*77d0*/  LEA.HI.X R46, R12, UR5, R15, 0x1, P3 ;  /* 0x000000050c2e7c11 */ /* 0x000fe400098f0c0f */
[----:B------:R-:W-:Y:S01]  /*77e0*/  ISETP.GE.AND P3, PT, R47, 0x1, PT ;  /* 0x000000012f00780c */ /* 0x000fe20003f66270 */
[----:B------:R-:W-:-:S12]  /*77f0*/  BRA.DIV UR4, `(.L_x_1759) ;  /* 0x000001ee04147947 */ /* 0x000fd8000b800000 */
[----:B------:R1:W2:Y:S04]  /*7800*/  SHFL.IDX PT, R45, R46, RZ, 0x181f ;  /* 0x00181fff2e2d7589 */ /* 0x0002a800000e0000 */
[----:B------:R1:W3:Y:S02]  /*7810*/  SHFL.IDX PT, R14, R44, RZ, 0x181f ;  /* 0x00181fff2c0e7589 */ /* 0x0002e400000e0000 */
.L_x_2124:
        /* <DEDUP_REMOVED lines=13> */
.L_x_1761:
[----:B------:R-:W-:Y:S05]  /*78f0*/  BSYNC B1 ;  /* 0x0000000000017941 */ /* 0x000fea0003800000 */
.L_x_1760:
[----:B------:R-:W-:-:S03]  /*7900*/  UMOV UR4, 0xffffffff ;  /* 0xffffffff00047882 */ /* 0x000fc60000000000 */
[----:B------:R-:W-:Y:S05]  /*7910*/  BRA.DIV UR4, `(.L_x_1762) ;  /* 0x000001ee04147947 */ /* 0x000fea000b800000 */
[----:B--2---:R2:W0:Y:S04]  /*7920*/  SHFL.IDX PT, R45, R46, 0x1, 0x181f ;  /* 0x00381f002e2d7f89 */ /* 0x00442800000e0000 */
[----:B---34-:R2:W3:Y:S02]  /*7930*/  SHFL.IDX PT, R14, R44, 0x1, 0x181f ;  /* 0x00381f002c0e7f89 */ /* 0x0184e400000e0000 */
.L_x_2128:
        /* <DEDUP_REMOVED lines=14> */
.L_x_1764:
[----:B------:R-:W-:Y:S05]  /*7a20*/  BSYNC B1 ;  /* 0x0000000000017941 */ /* 0x000fea0003800000 */
.L_x_1763:
[----:B------:R-:W-:-:S03]  /*7a30*/  UMOV UR4, 0xffffffff ;  /* 0xffffffff00047882 */ /* 0x000fc60000000000 */
[----:B------:R-:W-:Y:S05]  /*7a40*/  BRA.DIV UR4, `(.L_x_1765) ;  /* 0x000001ee04107947 */ /* 0x000fea000b800000 */
[----:B0-----:R0:W0:Y:S04]  /*7a50*/  SHFL.IDX PT, R45, R46, 0x2, 0x181f ;  /* 0x00581f002e2d7f89 */ /* 0x00102800000e0000 */
[----:B---34-:R3:W4:Y:S02]  /*7a60*/  SHFL.IDX PT, R14, R44, 0x2, 0x181f ;  /* 0x00581f002c0e7f89 */ /* 0x01872400000e0000 */
.L_x_2132:
        /* <DEDUP_REMOVED lines=14> */
.L_x_1767:
[----:B------:R-:W-:Y:S05]  /*7b50*/  BSYNC B1 ;  /* 0x0000000000017941 */ /* 0x000fea0003800000 */
.L_x_1766:
[----:B------:R-:W-:-:S03]  /*7b60*/  UMOV UR4, 0xffffffff ;  /* 0xffffffff00047882 */ /* 0x000fc60000000000 */
[----:B------:R-:W-:Y:S05]  /*7b70*/  BRA.DIV UR4, `(.L_x_1768) ;  /* 0x000001ee040c7947 */ /* 0x000fea000b800000 */
[----:B0-----:R0:W0:Y:S04]  /*7b80*/  SHFL.IDX PT, R45, R46, 0x3, 0x181f ;  /* 0x00781f002e2d7f89 */ /* 0x00102800000e0000 */
[----:B----4-:R4:W0:Y:S02]  /*7b90*/  SHFL.IDX PT, R14, R44, 0x3, 0x181f ;  /* 0x00781f002c0e7f89 */ /* 0x01082400000e0000 */
.L_x_2136:
        /* <DEDUP_REMOVED lines=13> */
.L_x_1726:
[----:B------:R-:W-:Y:S05]  /*7c70*/  BSYNC B0 ;  /* 0x0000000000007941 */ /* 0x000fea0003800000 */
.L_x_1684:
[----:B------:R-:W5:Y:S01]  /*7c80*/  S2R R11, SR_TID.X ;  /* 0x00000000000b7919 */ /* 0x000f620000002100 */
[----:B------:R-:W-:Y:S01]  /*7c90*/  @!PT LDS RZ, [RZ] ;  /* 0x00000000fffff984 */ /* 0x000fe20000000800 */
[----:B------:R-:W-:Y:S01]  /*7ca0*/  @!PT LDS RZ, [RZ] ;  /* 0x00000000fffff984 */ /* 0x000fe20000000800 */
[----:B------:R-:W-:Y:S01]  /*7cb0*/  @!PT LDS RZ, [RZ] ;  /* 0x00000000fffff984 */ /* 0x000fe20000000800 */
[----:B------:R-:W-:Y:S01]  /*7cc0*/  @!PT LDS RZ, [RZ] ;  /* 0x00000000fffff984 */ /* 0x000fe20000000800 */
[----:B------:R2:W-:Y:S06]  /*7cd0*/  MEMBAR.ALL.CTA ;  /* 0x0000000000007992 */ /* 0x0005ec0000008000 */
[----:B--2---:R-:W2:Y:S01]  /*7ce0*/  FENCE.VIEW.ASYNC.S ;  /* 0x00000000000073c6 */ /* 0x004ea20000000000 */
[----:B------:R-:W-:Y:S05]  /*7cf0*/  WARPSYNC.ALL ;  /* 0x0000000000007948 */ /* 0x000fea0003800000 */
[----:B------:R-:W-:Y:S01]  /*7d00*/  BSSY B0, `(.L_x_1769) ;  /* 0x0000009000007945 */ /* 0x000fe20003800000 */
[----:B-----5:R-:W-:Y:S01]  /*7d10*/  LOP3.LUT R11, R11, 0x7f, RZ, 0xc0, !PT ;  /* 0x0000007f0b0b7812 */ /* 0x020fe200078ec0ff */
[----:B--2---:R2:W-:Y:S03]  /*7d20*/  BAR.SYNC.DEFER_BLOCKING R94, 0x80 ;  /* 0x0002005e0000751d */ /* 0x0045e60000010000 */
[----:B------:R-:W-:-:S13]  /*7d30*/  ISETP.NE.AND P3, PT, R11, RZ, PT ;  /* 0x000000ff0b00720c */ /* 0x000fda0003f65270 */
[----:B------:R-:W-:-:S05]  /*7d40*/  @!P3 VIADD R11, R91, 0x288a0 ;  /* 0x000288a05b0bb836 */ /* 0x000fca0000000000 */
[----:B------:R-:W-:-:S04]  /*7d50*/  @!P3 PRMT R11, RZ, 0x654, R11 ;  /* 0x00000654ff0bb816 */ /* 0x000fc8000000000b */
[----:B------:R2:W-:Y:S01]  /*7d60*/  @!P3 SYNCS.ARRIVE.TRANS64.RED.A1T0 RZ, [R11+URZ], RZ ;  /* 0x000000ff0bffb9a7 */ /* 0x0005e2000810043f */
[----:B------:R-:W-:Y:S05]  /*7d70*/  @!P5 BRA `(.L_x_1770) ;  /* 0x000000000004d947 */ /* 0x000fea0003800000 */
[----:B------:R-:W-:Y:S01]  /*7d80*/  BPT.TRAP 0x1 ;  /* 0x000000040000795c */ /* 0x000fe20000300000 */
.L_x_1770:
[----:B------:R-:W-:Y:S05]  /*7d90*/  BSYNC B0 ;  /* 0x0000000000007941 */ /* 0x000fea0003800000 */
.L_x_1769:
[----:B------:R-:W5:Y:S01]  /*7da0*/  SYNCS.PHASECHK.TRANS64.TRYWAIT P4, [R91+URZ+0x288b0], R102 ;  /* 0x0288b0665b0075a7 */ /* 0x000f62000808017f */
[----:B------:R-:W-:Y:S01]  /*7db0*/  ULDC UR41, c[0x0][0x2f4] ;  /* 0x0000bd0000297ab9 */ /* 0x000fe20000000800 */
[----:B------:R-:W-:Y:S04]  /*7dc0*/  BSSY B0, `(.L_x_1771) ;  /* 0x0000002000007945 */ /* 0x000fe80003800000 */
[----:B-----5:R-:W-:Y:S05]  /*7dd0*/  @!P4 BRA `(.L_x_1772) ;  /* 0x000001e800bcc947 */ /* 0x020fea0003800000 */
.L_x_2137:
[----:B------:R-:W-:Y:S05]  /*7de0*/  BSYNC B0 ;  /* 0x0000000000007941 */ /* 0x000fea0003800000 */
.L_x_1771:
[----:B------:R-:W-:Y:S01]  /*7df0*/  ULDC.64 UR4, c[0x0][0x328] ;  /* 0x0000ca0000047ab9 */ /* 0x000fe20000000a00 */
[----:B------:R-:W-:Y:S01]  /*7e00*/  IADD3 R97, -R188, R97, RZ ;  /* 0x00000061bc617210 */ /* 0x000fe20007ffe1ff */
[----:B------:R-:W-:Y:S01]  /*7e10*/  IMAD R99, R99, UR4, RZ ;  /* 0x0000000463637c24 */ /* 0x000fe2000f8e02ff */
[----:B------:R-:W-:Y:S01]  /*7e20*/  BSSY B0, `(.L_x_1773) ;  /* 0x000001f000007945 */ /* 0x000fe20003800000 */
[----:B0---4-:R-:W-:-:S04]  /*7e30*/  IMAD.WIDE.U32 R12, R100, UR4, RZ ;  /* 0x00000004640c7c25 */ /* 0x011fc8000f8e00ff */
[----:B------:R-:W-:Y:S01]  /*7e40*/  IMAD R99, R100, UR5, R99 ;  /* 0x0000000564637c24 */ /* 0x000fe2000f8e0263 */
[----:B------:R-:W-:Y:S02]  /*7e50*/  ULDC.64 UR4, c[0x0][0x338] ;  /* 0x0000ce0000047ab9 */ /* 0x000fe40000000a00 */
[----:B------:R-:W-:Y:S02]  /*7e60*/  IMAD R98, R98, UR4, RZ ;  /* 0x0000000462627c24 */ /* 0x000fe4000f8e02ff */
[----:B------:R-:W-:Y:S02]  /*7e70*/  IMAD.IADD R13, R13, 0x1, R99 ;  /* 0x000000010d0d7824 */ /* 0x000fe400078e0263 */
[C---:B--2---:R-:W-:Y:S02]  /*7e80*/  IMAD R11, R101.reuse, UR5, R98 ;  /* 0x00000005650b7c24 */ /* 0x044fe4000f8e0262 */
[----:B------:R-:W-:Y:S01]  /*7e90*/  IMAD.WIDE.U32 R12, R101, UR4, R12 ;  /* 0x00000004650c7c25 */ /* 0x000fe2000f8e000c */
[----:B------:R-:W-:-:S03]  /*7ea0*/  ULDC.64 UR4, c[0x0][0x330] ;  /* 0x0000cc0000047ab9 */ /* 0x000fc60000000a00 */
[----:B------:R-:W-:Y:S02]  /*7eb0*/  IMAD R15, R35, UR4, RZ ;  /* 0x00000004230f7c24 */ /* 0x000fe4000f8e02ff */
[----:B------:R-:W-:Y:S02]  /*7ec0*/  IMAD.IADD R13, R13, 0x1, R11 ;  /* 0x000000010d0d7824 */ /* 0x000fe400078e020b */
[C---:B------:R-:W-:Y:S02]  /*7ed0*/  IMAD R11, R42.reuse, UR5, R15 ;  /* 0x000000052a0b7c24 */ /* 0x040fe4000f8e020f */
[----:B------:R-:W-:Y:S01]  /*7ee0*/  IMAD.WIDE.U32 R12, R42, UR4, R12 ;  /* 0x000000042a0c7c25 */ /* 0x000fe2000f8e000c */
[----:B------:R-:W-:-:S03]  /*7ef0*/  ULDC.64 UR4, c[0x0][0x318] ;  /* 0x0000c60000047ab9 */ /* 0x000fc60000000a00 */
[----:B------:R-:W-:Y:S01]  /*7f00*/  IMAD.IADD R11, R13, 0x1, R11 ;  /* 0x000000010d0b7824 */ /* 0x000fe200078e020b */
[----:B------:R-:W-:-:S04]  /*7f10*/  LEA R48, P4, R12, UR4, 0x1 ;  /* 0x000000040c307c11 */ /* 0x000fc8000f8808ff */
[----:B------:R-:W-:Y:S01]  /*7f20*/  LEA.HI.X R11, R12, UR5, R11, 0x1, P4 ;  /* 0x000000050c0b7c11 */ /* 0x000fe2000a0f0c0b */
[----:B-1----:R0:W1:Y:S01]  /*7f30*/  SHFL.IDX PT, R47, R48, RZ, 0x181f ;  /* 0x00181fff302f7589 */ /* 0x00206200000e0000 */
[----:B------:R-:W-:-:S03]  /*7f40*/  ISETP.GE.AND P4, PT, R97, 0x1, PT ;  /* 0x000000016100780c */ /* 0x000fc60003f86270 */
[----:B------:R0:W2:Y:S10]  /*7f50*/  SHFL.IDX PT, R13, R11, RZ, 0x181f ;  /* 0x00181fff0b0d7589 */ /* 0x0000b400000e0000 */
[----:B0-----:R-:W-:Y:S05]  /*7f60*/  @!P4 BRA `(.L_x_1774) ;  /* 0x000000000028c947 */ /* 0x001fea0003800000 */
[----:B------:R-:W-:-:S13]  /*7f70*/  ISETP.GE.AND P4, PT, R16, UR41, PT ;  /* 0x0000002910007c0c */ /* 0x000fda000bf86270 */
[----:B-1-3--:R-:W-:-:S04]  /*7f80*/  @!P4 LEA R44, P5, R16, R47, 0x1 ;  /* 0x0000002f102cc211 */ /* 0x00afc800078a08ff */
[----:B--2---:R-:W-:Y:S02]  /*7f90*/  @!P4 LEA.HI.X R45, R16, R13, R17, 0x1, P5 ;  /* 0x0000000d102dc211 */ /* 0x004fe400028f0c11 */
[----:B------:R-:W-:-:S13]  /*7fa0*/  ISETP.GE.AND P5, PT, R2, UR41, PT ;  /* 0x0000002902007c0c */ /* 0x000fda000bfa6270 */
[----:B------:R-:W-:-:S04]  /*7fb0*/  @!P5 LEA R46, P6, R2, R47, 0x1 ;  /* 0x0000002f022ed211 */ /* 0x000fc800078c08ff */
[----:B------:R-:W-:Y:S02]  /*7fc0*/  @!P5 LEA.HI.X R47, R2, R13, R185, 0x1, P6 ;  /* 0x0000000d022fd211 */ /* 0x000fe400030f0cb9 */
[----:B------:R-:W0:Y:S04]  /*7fd0*/  @!P4 LDS.128 R12, [R93+0x400] ;  /* 0x000400005d0cc984 */ /* 0x000e280000000c00 */
[----:B0-----:R-:W-:Y:S04]  /*7fe0*/  @!P4 ST.E.128 desc[UR54][R44.64], R12 ;  /* 0x0000000c2c00c985 */ /* 0x001fe8000c101d36 */
[----:B------:R-:W0:Y:S04]  /*7ff0*/  @!P5 LDS.128 R12, [R93+0x4400] ;  /* 0x004400005d0cd984 */ /* 0x000e280000000c00 */
[----:B0-----:R0:W-:Y:S02]  /*8000*/  @!P5 ST.E.128 desc[UR54][R46.64], R12 ;  /* 0x0000000c2e00d985 */ /* 0x0011e4000c101d36 */
.L_x_1774:
[----:B------:R-:W-:Y:S05]  /*8010*/  BSYNC B0 ;  /* 0x0000000000007941 */ /* 0x000fea0003800000 */
.L_x_1773:
[----:B------:R-:W-:Y:S01]  /*8020*/  ISETP.GE.AND P4, PT, R97, 0x21, PT ;  /* 0x000000216100780c */ /* 0x000fe20003f86270 */
[----:B0-2---:R0:W2:Y:S01]  /*8030*/  SHFL.IDX PT, R13, R11, 0x1, 0x181f ;  /* 0x00381f000b0d7f89 */ /* 0x0050a200000e0000 */
[----:B------:R-:W-:Y:S03]  /*8040*/  BSSY B0, `(.L_x_1775) ;  /* 0x000000d000007945 */ /* 0x000fe60003800000 */
[----:B-1----:R0:W1:Y:S08]  /*8050*/  SHFL.IDX PT, R47, R48, 0x1, 0x181f ;  /* 0x00381f00302f7f89 */ /* 0x00207000000e0000 */
        /* <DEDUP_REMOVED lines=11> */
.L_x_1776:
[----:B------:R-:W-:Y:S05]  /*8110*/  BSYNC B0 ;  /* 0x0000000000007941 */ /* 0x000fea0003800000 */
.L_x_1775:
        /* <DEDUP_REMOVED lines=15> */
.L_x_1778:
[----:B------:R-:W-:Y:S05]  /*8210*/  BSYNC B0 ;  /* 0x0000000000007941 */ /* 0x000fea0003800000 */
.L_x_1777:
[----:B------:R-:W-:Y:S01]  /*8220*/  ISETP.GE.AND P4, PT, R97, 0x61, PT ;  /* 0x000000616100780c */ /* 0x000fe20003f86270 */
[----:B------:R-:W4:Y:S01]  /*8230*/  SHFL.IDX PT, R11, R11, 0x3, 0x181f ;  /* 0x00781f000b0b7f89 */ /* 0x000f2200000e0000 */
[----:B------:R-:W-:Y:S03]  /*8240*/  BSSY B0, `(.L_x_1779) ;  /* 0x000000d000007945 */ /* 0x000fe60003800000 */
[----:B01----:R0:W1:Y:S08]  /*8250*/  SHFL.IDX PT, R47, R48, 0x3, 0x181f ;  /* 0x00781f00302f7f89 */ /* 0x00307000000e0000 */
[----:B0-----:R-:W-:Y:S05]  /*8260*/  @!P4 BRA `(.L_x_1780) ;  /* 0x000000000028c947 */ /* 0x001fea0003800000 */
[----:B------:R-:W-:-:S13]  /*8270*/  ISETP.GE.AND P4, PT, R16, UR41, PT ;  /* 0x0000002910007c0c */ /* 0x000fda000bf86270 */
[----:B--2---:R-:W0:Y:S01]  /*8280*/  @!P4 LDS.128 R12, [R93+0x3400] ;  /* 0x003400005d0cc984 */ /* 0x004e220000000c00 */
[----:B-1-3--:R-:W-:-:S04]  /*8290*/  @!P4 LEA R44, P5, R16, R47, 0x1 ;  /* 0x0000002f102cc211 */ /* 0x00afc800078a08ff */
[----:B----4-:R-:W-:Y:S02]  /*82a0*/  @!P4 LEA.HI.X R45, R16, R11, R17, 0x1, P5 ;  /* 0x0000000b102dc211 */ /* 0x010fe400028f0c11 */
[----:B------:R-:W-:-:S13]  /*82b0*/  ISETP.GE.AND P5, PT, R2, UR41, PT ;  /* 0x0000002902007c0c */ /* 0x000fda000bfa6270 */
[----:B------:R-:W-:-:S04]  /*82c0*/  @!P5 LEA R46, P6, R2, R47, 0x1 ;  /* 0x0000002f022ed211 */ /* 0x000fc800078c08ff */
[----:B------:R-:W-:Y:S01]  /*82d0*/  @!P5 LEA.HI.X R47, R2, R11, R185, 0x1, P6 ;  /* 0x0000000b022fd211 */ /* 0x000fe200030f0cb9 */
[----:B0-----:R-:W-:Y:S04]  /*82e0*/  @!P4 ST.E.128 desc[UR54][R44.64], R12 ;  /* 0x0000000c2c00c985 */ /* 0x001fe8000c101d36 */
[----:B------:R-:W0:Y:S04]  /*82f0*/  @!P5 LDS.128 R12, [R93+0x7400] ;  /* 0x007400005d0cd984 */ /* 0x000e280000000c00 */
[----:B0-----:R0:W-:Y:S02]  /*8300*/  @!P5 ST.E.128 desc[UR54][R46.64], R12 ;  /* 0x0000000c2e00d985 */ /* 0x0011e4000c101d36 */
.L_x_1780:
[----:B------:R-:W-:Y:S05]  /*8310*/  BSYNC B0 ;  /* 0x0000000000007941 */ /* 0x000fea0003800000 */
.L_x_1779:
        /* <DEDUP_REMOVED lines=22> */
.L_x_1679:
[----:B------:R-:W0:Y:S01]  /*8480*/  LDC R0, c[0x0][0x448] ;  /* 0x00011200ff007b82 */ /* 0x000e220000000800 */
[----:B------:R-:W-:-:S07]  /*8490*/  IADD3 R5, R190, 0x1, -R189 ;  /* 0x00000001be057810 */ /* 0x000fce0007ffe8bd */
[----:B------:R-:W4:Y:S01]  /*84a0*/  LDC.64 R6, c[0x0][0x9e0] ;  /* 0x00027800ff067b82 */ /* 0x000f220000000a00 */
[----:B0-----:R-:W-:Y:S01]  /*84b0*/  ISETP.NE.AND P1, PT, R0, 0x1, PT ;  /* 0x000000010000780c */ /* 0x001fe20003f25270 */
[----:B------:R-:W-:Y:S01]  /*84c0*/  VIADD R0, R193, 0x7f ;  /* 0x0000007fc1007836 */ /* 0x000fe20000000000 */
[----:B----4-:R-:W-:-:S11]  /*84d0*/  ISETP.GE.AND P2, PT, R7, 0x1, PT ;  /* 0x000000010700780c */ /* 0x010fd60003f46270 */
[----:B------:R-:W0:Y:S08]  /*84e0*/  @P1 LDC R3, c[0x0][0x44c] ;  /* 0x00011300ff031b82 */ /* 0x000e300000000800 */
[----:B------:R-:W4:Y:S01]  /*84f0*/  @P1 LDC R4, c[0x0][0x450] ;  /* 0x00011400ff041b82 */ /* 0x000f220000000800 */
[----:B0-----:R-:W-:-:S05]  /*8500*/  @P1 IMAD.HI.U32 R3, R0, R3, RZ ;  /* 0x0000000300031227 */ /* 0x001fca00078e00ff */
[----:B----4-:R-:W-:-:S05]  /*8510*/  @P1 SHF.R.U32.HI R0, RZ, R4, R3 ;  /* 0x00000004ff001219 */ /* 0x010fca0000011603 */
[----:B------:R-:W-:Y:S01]  /*8520*/  IMAD.IADD R5, R5, 0x1, R0 ;  /* 0x0000000105057824 */ /* 0x000fe200078e0200 */
[----:B------:R-:W-:Y:S06]  /*8530*/  @P0 BRA `(.L_x_1782) ;  /* 0x00000000000c0947 */ /* 0x000fec0003800000 */
[----:B------:R-:W0:Y:S01]  /*8540*/  FENCE.VIEW.ASYNC.G ;  /* 0x00000000000073c6 */ /* 0x000e220000000100 */
[----:B------:R-:W-:Y:S05]  /*8550*/  WARPSYNC.ALL ;  /* 0x0000000000007948 */ /* 0x000fea0003800000 */
[----:B0-----:R-:W-:Y:S06]  /*8560*/  BAR.ARV 0xc, 0x180 ;  /* 0x0306000000007b1d */ /* 0x001fec0000002000 */
.L_x_1782:
[----:B------:R-:W-:Y:S01]  /*8570*/  IADD3 R0, R5, R6, RZ ;  /* 0x0000000605007210 */ /* 0x000fe20007ffe0ff */
        /* <DEDUP_REMOVED lines=12> */
.L_x_1785:
[----:B------:R-:W-:-:S13]  /*8640*/  ISETP.NE.AND P0, PT, R7, 0x1, PT ;  /* 0x000000010700780c */ /* 0x000fda0003f05270 */
[----:B------:R-:W0:Y:S02]  /*8650*/  @P0 LDC.64 R4, c[0x0][0x9e8] ;  /* 0x00027a00ff040b82 */ /* 0x000e240000000a00 */
[----:B0-----:R-:W-:-:S05]  /*8660*/  @P0 IMAD.HI.U32 R4, R3, R4, RZ ;  /* 0x0000000403040227 */ /* 0x001fca00078e00ff */
[----:B------:R-:W-:-:S07]  /*8670*/  @P0 SHF.R.U32.HI R3, RZ, R5, R4 ;  /* 0x00000005ff030219 */ /* 0x000fce0000011604 */
.L_x_1786:
[----:B------:R-:W-:Y:S05]  /*8680*/  BSYNC B0 ;  /* 0x0000000000007941 */ /* 0x000fea0003800000 */
.L_x_1784:
[----:B------:R-:W-:-:S05]  /*8690*/  IMAD R3, R3, R7, R7 ;  /* 0x0000000703037224 */ /* 0x000fca00078e0207 */
[----:B------:R-:W-:-:S07]  /*86a0*/  VIMNMX R0, R0, R3, PT ;  /* 0x0000000300007248 */ /* 0x000fce0003fe0100 */
.L_x_1783:
[----:B------:R-:W0:Y:S01]  /*86b0*/  @P1 LDC R4, c[0x0][0x44c] ;  /* 0x00011300ff041b82 */ /* 0x000e220000000800 */
[----:B------:R-:W-:Y:S01]  /*86c0*/  VIADD R0, R0, 0x7f ;  /* 0x0000007f00007836 */ /* 0x000fe20000000000 */
[----:B------:R-:W-:-:S04]  /*86d0*/  ULDC UR4, c[0x0][0x9dc] ;  /* 0x0002770000047ab9 */ /* 0x000fc80000000800 */
[----:B------:R-:W-:Y:S02]  /*86e0*/  SHF.R.S32.HI R3, RZ, 0x1f, R0 ;  /* 0x0000001fff037819 */ /* 0x000fe40000011400 */
[----:B------:R-:W4:Y:S02]  /*86f0*/  @P1 LDC R6, c[0x0][0x450] ;  /* 0x00011400ff061b82 */ /* 0x000f240000000800 */
[----:B------:R-:W-:-:S04]  /*8700*/  LEA.HI R3, R3, R0, RZ, 0x7 ;  /* 0x0000000003037211 */ /* 0x000fc800078f38ff */
[----:B------:R-:W-:-:S04]  /*8710*/  SHF.R.S32.HI R3, RZ, 0x7, R3 ;  /* 0x00000007ff037819 */ /* 0x000fc80000011403 */
[----:B------:R-:W-:Y:S01]  /*8720*/  VIMNMX R89, R96, R3, PT ;  /* 0x0000000360597248 */ /* 0x000fe20003fe0100 */
[----:B0-----:R-:W-:-:S04]  /*8730*/  @P1 IMAD.HI.U32 R5, R193, R4, RZ ;  /* 0x00000004c1051227 */ /* 0x001fc800078e00ff */
[----:B------:R-:W-:Y:S01]  /*8740*/  IMAD.MOV.U32 R4, RZ, RZ, R193 ;  /* 0x000000ffff047224 */ /* 0x000fe200078e00c1 */
[----:B----4-:R-:W-:-:S04]  /*8750*/  @P1 SHF.R.U32.HI R4, RZ, R6, R5 ;  /* 0x00000006ff041219 */ /* 0x010fc80000011605 */
[----:B------:R-:W-:-:S05]  /*8760*/  IADD3 R0, R95, R4, RZ ;  /* 0x000000045f007210 */ /* 0x000fca0007ffe0ff */
        /* <DEDUP_REMOVED lines=12> */
.L_x_1789:
[----:B------:R-:W-:-:S13]  /*8830*/  ISETP.NE.AND P0, PT, R7, 0x1, PT ;  /* 0x000000010700780c */ /* 0x000fda0003f05270 */
[----:B------:R-:W0:Y:S02]  /*8840*/  @P0 LDC.64 R8, c[0x0][0x9e8] ;  /* 0x00027a00ff080b82 */ /* 0x000e240000000a00 */
[----:B0-----:R-:W-:-:S05]  /*8850*/  @P0 IMAD.HI.U32 R6, R0, R8, RZ ;  /* 0x0000000800060227 */ /* 0x001fca00078e00ff */
[----:B------:R-:W-:-:S07]  /*8860*/  @P0 SHF.R.U32.HI R0, RZ, R9, R6 ;  /* 0x00000009ff000219 */ /* 0x000fce0000011606 */
.L_x_1790:
[----:B------:R-:W-:Y:S05]  /*8870*/  BSYNC B0 ;  /* 0x0000000000007941 */ /* 0x000fea0003800000 */
.L_x_1788:
[----:B------:R-:W-:-:S05]  /*8880*/  IMAD R3, R0, R7, RZ ;  /* 0x0000000700037224 */ /* 0x000fca00078e02ff */
[----:B------:R-:W-:-:S07]  /*8890*/  VIMNMX R4, R4, R3, !PT ;  /* 0x0000000304047248 */ /* 0x000fce0007fe0100 */
.L_x_1787:
[----:B------:R-:W-:Y:S01]  /*88a0*/  SHF.R.S32.HI R5, RZ, 0x1f, R4 ;  /* 0x0000001fff057819 */ /* 0x000fe20000011404 */
[----:B------:R-:W-:Y:S01]  /*88b0*/  IMAD.MOV.U32 R3, RZ, RZ, RZ ;  /* 0x000000ffff037224 */ /* 0x000fe200078e00ff */
[----:B------:R-:W-:Y:S01]  /*88c0*/  PLOP3.LUT P0, PT, PT, PT, PT, 0x80, 0x0 ;  /* 0x000000000000781c */ /* 0x000fe20003f0f070 */
[----:B------:R-:W-:Y:S01]  /*88d0*/  IMAD.MOV.U32 R0, RZ, RZ, RZ ;  /* 0x000000ffff007224 */ /* 0x000fe200078e00ff */
[----:B------:R-:W-:Y:S02]  /*88e0*/  LEA.HI R5, R5, R4, RZ, 0x7 ;  /* 0x0000000405057211 */ /* 0x000fe400078f38ff */
[----:B------:R-:W-:Y:S02]  /*88f0*/  CS2R R150, SRZ ;  /* 0x0000000000967805 */ /* 0x000fe4000001ff00 */
[----:B------:R-:W-:Y:S02]  /*8900*/  CS2R R148, SRZ ;  /* 0x0000000000947805 */ /* 0x000fe4000001ff00 */
[----:B------:R-:W-:-:S02]  /*8910*/  CS2R R146, SRZ ;  /* 0x0000000000927805 */ /* 0x000fc4000001ff00 */
[----:B------:R-:W-:Y:S02]  /*8920*/  SHF.R.S32.HI R5, RZ, 0x7, R5 ;  /* 0x00000007ff057819 */ /* 0x000fe40000011405 */
[----:B------:R-:W-:Y:S02]  /*8930*/  CS2R R144, SRZ ;  /* 0x0000000000907805 */ /* 0x000fe4000001ff00 */
[----:B------:R-:W-:Y:S01]  /*8940*/  CS2R R34, SRZ ;  /* 0x0000000000227805 */ /* 0x000fe2000001ff00 */
[----:B------:R-:W-:Y:S01]  /*8950*/  IMAD.MOV.U32 R142, RZ, RZ, RZ ;  /* 0x000000ffff8e7224 */ /* 0x000fe200078e00ff */
[----:B------:R-:W-:Y:S02]  /*8960*/  VIMNMX R198, RZ, R5, !PT ;  /* 0x00000005ffc67248 */ /* 0x000fe40007fe0100 */
[----:B------:R-:W-:Y:S02]  /*8970*/  CS2R R32, SRZ ;  /* 0x0000000000207805 */ /* 0x000fe4000001ff00 */
[----:B------:R-:W-:Y:S01]  /*8980*/  MOV R141, RZ ;  /* 0x000000ff008d7202 */ /* 0x000fe20000000f00 */
[----:B------:R-:W-:Y:S01]  /*8990*/  IMAD.MOV.U32 R138, RZ, RZ, RZ ;  /* 0x000000ffff8a7224 */ /* 0x000fe200078e00ff */
[----:B------:R-:W-:Y:S01]  /*89a0*/  ISETP.GT.AND P1, PT, R89, R198, PT ;  /* 0x000000c65900720c */ /* 0x000fe20003f24270 */
[----:B------:R-:W-:Y:S01]  /*89b0*/  IMAD.MOV.U32 R137, RZ, RZ, RZ ;  /* 0x000000ffff897224 */ /* 0x000fe200078e00ff */
[----:B------:R-:W-:Y:S01]  /*89c0*/  CS2R R30, SRZ ;  /* 0x00000000001e7805 */ /* 0x000fe2000001ff00 */
[----:B------:R-:W-:Y:S01]  /*89d0*/  IMAD.MOV.U32 R134, RZ, RZ, RZ ;  /* 0x000000ffff867224 */ /* 0x000fe200078e00ff */
[----:B------:R-:W-:Y:S01]  /*89e0*/  CS2R R130, SRZ ;  /* 0x0000000000827805 */ /* 0x000fe2000001ff00 */
[----:B------:R-:W-:Y:S01]  /*89f0*/  IMAD.MOV.U32 R133, RZ, RZ, RZ ;  /* 0x000000ffff857224 */ /* 0x000fe200078e00ff */
        /* <DEDUP_REMOVED lines=11> */
[----:B---3--:R-:W-:Y:S02]  /*8ab0*/  CS2R R106, SRZ ;  /* 0x00000000006a7805 */ /* 0x008fe4000001ff00 */
[----:B------:R-:W-:-:S02]  /*8ac0*/  CS2R R104, SRZ ;  /* 0x0000000000687805 */ /* 0x000fc4000001ff00 */
[----:B------:R-:W-:Y:S02]  /*8ad0*/  CS2R R102, SRZ ;  /* 0x0000000000667805 */ /* 0x000fe4000001ff00 */
[----:B------:R-:W-:Y:S02]  /*8ae0*/  CS2R R100, SRZ ;  /* 0x0000000000647805 */ /* 0x000fe4000001ff00 */
[----:B------:R-:W-:Y:S02]  /*8af0*/  CS2R R98, SRZ ;  /* 0x0000000000627805 */ /* 0x000fe4000001ff00 */
[----:B------:R-:W-:Y:S02]  /*8b00*/  CS2R R96, SRZ ;  /* 0x0000000000607805 */ /* 0x000fe4000001ff00 */
[----:B------:R-:W-:Y:S02]  /*8b10*/  CS2R R36, SRZ ;  /* 0x0000000000247805 */ /* 0x000fe4000001ff00 */
[----:B------:R-:W-:-:S02]  /*8b20*/  MOV R93, RZ ;  /* 0x000000ff005d7202 */ /* 0x000fc40000000f00 */
[----:B------:R-:W-:Y:S02]  /*8b30*/  CS2R R6, SRZ ;  /* 0x0000000000067805 */ /* 0x000fe4000001ff00 */
[----:B------:R-:W-:Y:S01]  /*8b40*/  CS2R R90, SRZ ;  /* 0x00000000005a7805 */ /* 0x000fe2000001ff00 */
[----:B------:R-:W-:Y:S01]  /*8b50*/  IMAD.MOV.U32 R88, RZ, RZ, RZ ;  /* 0x000000ffff587224 */ /* 0x000fe200078e00ff */
[----:B------:R-:W-:Y:S06]  /*8b60*/  @!P1 BRA `(.L_x_1791) ;  /* 0x0000013800c49947 */ /* 0x000fec0003800000 */
[----:B------:R-:W-:-:S03]  /*8b70*/  UMOV UR4, 0xffffffff ;  /* 0xffffffff00047882 */ /* 0x000fc60000000000 */
[----:B------:R-:W-:Y:S05]  /*8b80*/  BRA.DIV UR4, `(.L_x_1792) ;  /* 0x000001de04647947 */ /* 0x000fea000b800000 */
[----:B------:R0:W3:Y:S02]  /*8b90*/  SHFL.IDX PT, R194, R218, RZ, 0x1f ;  /* 0x00001fffdac27589 */ /* 0x0000e400000e0000 */
.L_x_2140:
[----:B---3--:R-:W-:-:S04]  /*8ba0*/  LEA.HI R0, R194, R194, RZ, 0x1 ;  /* 0x000000c2c2007211 */ /* 0x008fc800078f08ff */
[----:B------:R-:W-:Y:S01]  /*8bb0*/  LOP3.LUT R3, R0, 0x1e, RZ, 0xc0, !PT ;  /* 0x0000001e00037812 */ /* 0x000fe200078ec0ff */
[----:B------:R-:W-:-:S04]  /*8bc0*/  IMAD.U32 R0, RZ, RZ, UR40 ;  /* 0x00000028ff007e24 */ /* 0x000fc8000f8e00ff */
[----:B------:R-:W-:Y:S01]  /*8bd0*/  IMAD.IADD R3, R194, 0x1, -R3 ;  /* 0x00000001c2037824 */ /* 0x000fe200078e0a03 */
[----:B------:R-:W-:-:S04]  /*8be0*/  LOP3.LUT P0, RZ, R0, 0x3ff, RZ, 0xc0, !PT ;  /* 0x000003ff00ff7812 */ /* 0x000fc8000780c0ff */
[----:B------:R-:W-:Y:S02]  /*8bf0*/  LEA R3, R3, UR40, 0xd ;  /* 0x0000002803037c11 */ /* 0x000fe4000f8e68ff */
[----:B------:R-:W-:Y:S02]  /*8c00*/  P2R R25, PR, RZ, 0x1 ;  /* 0x00000001ff197803 */ /* 0x000fe40000000000 */
[----:B------:R-:W-:-:S04]  /*8c10*/  SHF.R.U32.HI R3, RZ, 0x4, R3 ;  /* 0x00000004ff037819 */ /* 0x000fc80000011603 */
[----:B------:R-:W-:Y:S01]  /*8c20*/  LOP3.LUT R42, R3, 0x3fff, RZ, 0xc0, !PT ;  /* 0x00003fff032a7812 */ /* 0x000fe200078ec0ff */
[----:B------:R-:W-:Y:S06]  /*8c30*/  @!P0 BRA `(.L_x_1793) ;  /* 0x0000000000408947 */ /* 0x000fec0003800000 */
[----:B------:R-:W-:Y:S01]  /*8c40*/  MOV R0, 0x0 ;  /* 0x0000000000007802 */ /* 0x000fe20000000f00 */
[----:B------:R-:W-:Y:S01]  /*8c50*/  ULDC.64 UR4, c[0x4][0x80] ;  /* 0x0100200000047ab9 */ /* 0x000fe20000000a00 */
[----:B------:R-:W-:Y:S01]  /*8c60*/  ULDC.64 UR6, c[0x4][0x88] ;  /* 0x0100220000067ab9 */ /* 0x000fe20000000a00 */
[----:B------:R-:W-:Y:S01]  /*8c70*/  IMAD.U32 R4, RZ, RZ, UR4 ;  /* 0x00000004ff047e24 */ /* 0x000fe2000f8e00ff */
[----:B------:R3:W4:Y:S01]  /*8c80*/  LDC.64 R14, c[0x4][R0] ;  /* 0x01000000000e7b82 */ /* 0x0007220000000a00 */
        /* <DEDUP_REMOVED lines=8> */
[----:B--23--:R-:W-:-:S07]  /*8d10*/  IMAD.MOV.U32 R13, RZ, RZ, RZ ;  /* 0x000000ffff0d7224 */ /* 0x00cfce00078e00ff */
[----:B------:R-:W-:-:S07]  /*8d20*/  LEPC R20, `(.L_x_1793) ;  /* 0x000000001014794e */ /* 0x000fce0000000000 */
[----:B01--45:R-:W-:Y:S05]  /*8d30*/  CALL.ABS.NOINC R14 ;  /* 0x000000000e007343 */ /* 0x033fea0003c00000 */
.L_x_1793:
[----:B------:R-:W-:Y:S02]  /*8d40*/  ULDC UR4, c[0x0][0x3f4] ;  /* 0x0000fd0000047ab9 */ /* 0x000fe40000000800 */
[----:B------:R-:W-:-:S13]  /*8d50*/  ISETP.LT.AND P0, PT, RZ, UR4, PT ;  /* 0x00000004ff007c0c */ /* 0x000fda000bf01270 */
[----:B------:R-:W-:Y:S05]  /*8d60*/  @P0 BRA `(.L_x_1794) ;  /* 0x0000000000400947 */ /* 0x000fea0003800000 */
[----:B------:R-:W-:-:S04]  /*8d70*/  ULEA.HI UR4, UR37, UR37, URZ, 0x1 ;  /* 0x0000002525047291 */ /* 0x000fc8000f8f083f */
[----:B------:R-:W-:-:S04]  /*8d80*/  ULOP3.LUT UR4, UR4, 0xfffffffe, URZ, 0xc0, !UPT ;  /* 0xfffffffe04047892 */ /* 0x000fc8000f8ec03f */
[----:B------:R-:W-:-:S06]  /*8d90*/  UIADD3 UR4, UR37, -UR4, URZ ;  /* 0x8000000425047290 */ /* 0x000fcc000fffe03f */
[----:B------:R-:W-:-:S05]  /*8da0*/  IMAD.U32 R3, RZ, RZ, UR4 ;  /* 0x00000004ff037e24 */ /* 0x000fca000f8e00ff */
[----:B------:R-:W-:-:S04]  /*8db0*/  SHF.L.U32 R3, R3, 0x1f, RZ ;  /* 0x0000001f03037819 */ /* 0x000fc800000006ff */
[----:B------:R3:W4:Y:S03]  /*8dc0*/  SYNCS.PHASECHK.TRANS64.TRYWAIT P0, [R18+URZ+0x28800], R3 ;  /* 0x02880003120075a7 */ /* 0x000726000800017f */
[----:B----4-:R-:W-:Y:S05]  /*8dd0*/  @!P0 NANOSLEEP.SYNCS 0x989680 ;  /* 0x009896800000895d */ /* 0x010fea0003900000 */
[----:B------:R-:W4:Y:S01]  /*8de0*/  @!P0 SYNCS.PHASECHK.TRANS64 P0, [R18+URZ+0x28800], R3 ;  /* 0x02880003120085a7 */ /* 0x000f22000800007f */
[----:B------:R-:W-:Y:S04]  /*8df0*/  BSSY B0, `(.L_x_1795) ;  /* 0x0000006000007945 */ /* 0x000fe80003800000 */
[----:B----4-:R-:W-:Y:S05]  /*8e00*/  @P0 BRA `(.L_x_1796) ;  /* 0x0000000000100947 */ /* 0x010fea0003800000 */
.L_x_1797:
[----:B----4-:R4:W0:Y:S02]  /*8e10*/  SYNCS.PHASECHK.TRANS64.TRYWAIT P0, [R18+URZ+0x28800], R3 ;  /* 0x02880003120075a7 */ /* 0x010824000800017f */
[----:B0-----:R-:W-:Y:S05]  /*8e20*/  @!P0 NANOSLEEP.SYNCS 0x989680 ;  /* 0x009896800000895d */ /* 0x001fea0003900000 */
[----:B------:R-:W0:Y:S02]  /*8e30*/  @!P0 SYNCS.PHASECHK.TRANS64 P0, [R18+URZ+0x28800], R3 ;  /* 0x02880003120085a7 */ /* 0x000e24000800007f */
[----:B0-----:R-:W-:Y:S05]  /*8e40*/  @!P0 BRA `(.L_x_1797) ;  /* 0xfffffffc00f08947 */ /* 0x001fea000383ffff */
.L_x_1796:
[----:B------:R-:W-:Y:S05]  /*8e50*/  BSYNC B0 ;  /* 0x0000000000007941 */ /* 0x000fea0003800000 */
.L_x_1795:
[----:B------:R-:W-:Y:S05]  /*8e60*/  BRA `(.L_x_1798) ;  /* 0x0000004c00a07947 */ /* 0x000fea0003800000 */
.L_x_1794:
[----:B------:R-:W-:Y:S01]  /*8e70*/  ISETP.NE.AND P0, PT, R25, RZ, PT ;  /* 0x000000ff1900720c */ /* 0x000fe20003f05270 */
[----:B------:R-:W-:Y:S01]  /*8e80*/  ULDC.64 UR4, c[0x0][0x3f8] ;  /* 0x0000fe0000047ab9 */ /* 0x000fe20000000a00 */
[----:B-----5:R-:W-:Y:S01]  /*8e90*/  SHF.R.S32.HI R0, RZ, 0x1f, R24 ;  /* 0x0000001fff007819 */ /* 0x020fe20000011418 */
[----:B------:R-:W-:Y:S01]  /*8ea0*/  ULDC.64 UR6, c[0x0][0x408] ;  /* 0x0001020000067ab9 */ /* 0x000fe20000000a00 */
[----:B------:R-:W-:-:S04]  /*8eb0*/  IMAD.WIDE.U32 R26, R24, UR4, RZ ;  /* 0x00000004181a7c25 */ /* 0x000fc8000f8e00ff */
[C---:B------:R-:W-:Y:S02]  /*8ec0*/  IMAD R3, R0.reuse, UR4, RZ ;  /* 0x0000000400037c24 */ /* 0x040fe4000f8e02ff */
[----:B------:R-:W-:Y:S02]  /*8ed0*/  IMAD R5, R0, UR6, RZ ;  /* 0x0000000600057c24 */ /* 0x000fe4000f8e02ff */
[C---:B------:R-:W-:Y:S02]  /*8ee0*/  IMAD R3, R24.reuse, UR5, R3 ;  /* 0x0000000518037c24 */ /* 0x040fe4000f8e0203 */
[C---:B------:R-:W-:Y:S02]  /*8ef0*/  IMAD R5, R24.reuse, UR7, R5 ;  /* 0x0000000718057c24 */ /* 0x040fe4000f8e0205 */
[----:B------:R-:W-:-:S04]  /*8f00*/  IMAD.WIDE.U32 R24, R24, UR6, RZ ;  /* 0x0000000618187c25 */ /* 0x000fc8000f8e00ff */
[----:B------:R-:W-:Y:S01]  /*8f10*/  IMAD.IADD R29, R3, 0x1, R27 ;  /* 0x00000001031d7824 */ /* 0x000fe200078e021b */
[----:B------:R-:W-:Y:S01]  /*8f20*/  IADD3 R31, R5, R25, RZ ;  /* 0x00000019051f7210 */ /* 0x000fe20007ffe0ff */
[----:B------:R-:W-:Y:S06]  /*8f30*/  @!P0 BRA `(.L_x_1799) ;  /* 0x0000000000408947 */ /* 0x000fec0003800000 */
[----:B------:R-:W-:Y:S01]  /*8f40*/  MOV R0, 0x0 ;  /* 0x0000000000007802 */ /* 0x000fe20000000f00 */
[----:B------:R-:W-:Y:S01]  /*8f50*/  ULDC.64 UR4, c[0x4][0x80] ;  /* 0x0100200000047ab9 */ /* 0x000fe20000000a00 */
[----:B------:R-:W-:Y:S01]  /*8f60*/  ULDC.64 UR6, c[0x4][0x20] ;  /* 0x0100080000067ab9 */ /* 0x000fe20000000a00 */
[----:B------:R-:W-:Y:S01]  /*8f70*/  IMAD.U32 R4, RZ, RZ, UR4 ;  /* 0x00000004ff047e24 */ /* 0x000fe2000f8e00ff */
[----:B------:R3:W4:Y:S01]  /*8f80*/  LDC.64 R14, c[0x4][R0] ;  /* 0x01000000000e7b82 */ /* 0x0007220000000a00 */
[----:B------:R-:W-:Y:S01]  /*8f90*/  IMAD.U32 R5, RZ, RZ, UR5 ;  /* 0x00000005ff057e24 */ /* 0x000fe2000f8e00ff */
[----:B------:R-:W-:Y:S01]  /*8fa0*/  ULDC.64 UR4, c[0x4][0x88] ;  /* 0x0100220000047ab9 */ /* 0x000fe20000000a00 */
[----:B------:R-:W-:Y:S01]  /*8fb0*/  MOV R10, UR6 ;  /* 0x00000006000a7c02 */ /* 0x000fe20008000f00 */
[----:B------:R-:W-:Y:S02]  /*8fc0*/  IMAD.U32 R6, RZ, RZ, UR4 ;  /* 0x00000004ff067e24 */ /* 0x000fe4000f8e00ff */
[----:B------:R-:W-:-:S02]  /*8fd0*/  IMAD.U32 R7, RZ, RZ, UR5 ;  /* 0x00000005ff077e24 */ /* 0x000fc4000f8e00ff */
[----:B------:R-:W-:Y:S02]  /*8fe0*/  IMAD.U32 R11, RZ, RZ, UR7 ;  /* 0x00000007ff0b7e24 */ /* 0x000fe4000f8e00ff */
[----:B------:R-:W-:Y:S02]  /*8ff0*/  IMAD.MOV.U32 R8, RZ, RZ, 0x70 ;  /* 0x00000070ff087424 */ /* 0x000fe400078e00ff */
[----:B------:R-:W-:Y:S02]  /*9000*/  IMAD.MOV.U32 R12, RZ, RZ, 0x1 ;  /* 0x00000001ff0c7424 */ /* 0x000fe400078e00ff */
[----:B--23--:R-:W-:-:S07]  /*9010*/  IMAD.MOV.U32 R13, RZ, RZ, RZ ;  /* 0x000000ffff0d7224 */ /* 0x00cfce00078e00ff */
[----:B------:R-:W-:-:S07]  /*9020*/  LEPC R20, `(.L_x_1799) ;  /* 0x000000001014794e */ /* 0x000fce0000000000 */
[----:B01--4-:R-:W-:Y:S05]  /*9030*/  CALL.ABS.NOINC R14 ;  /* 0x000000000e007343 */ /* 0x013fea0003c00000 */
.L_x_1799:
[----:B------:R-:W-:Y:S01]  /*9040*/  ULDC.U8 UR4, c[0x0][0x410] ;  /* 0x0001040000047ab9 */ /* 0x000fe20000000000 */
[----:B------:R-:W-:Y:S01]  /*9050*/  IADD3 R57, R188, R193, RZ ;  /* 0x000000c1bc397210 */ /* 0x000fe20007ffe0ff */
[----:B------:R-:W-:Y:S01]  /*9060*/  BSSY B0, `(.L_x_1800) ;  /* 0x00004c0000007945 */ /* 0x000fe20003800000 */
[----:B------:R-:W-:-:S03]  /*9070*/  ISETP.NE.AND P0, PT, RZ, UR4, PT ;  /* 0x00000004ff007c0c */ /* 0x000fc6000bf05270 */
[----:B------:R-:W-:-:S10]  /*9080*/  IMAD R3, R207, 0x20, R57 ;  /* 0x00000020cf037824 */ /* 0x000fd400078e0239 */
[----:B------:R-:W-:Y:S05]  /*9090*/  @!P0 BRA `(.L_x_1801) ;  /* 0x0000002400b88947 */ /* 0x000fea0003800000 */
[----:B------:R-:W3:Y:S01]  /*90a0*/  LDC R64, c[0x0][0x448] ;  /* 0x00011200ff407b82 */ /* 0x000ee20000000800 */
[----:B------:R-:W-:Y:S01]  /*90b0*/  ULDC.64 UR4, c[0x0][0x3f8] ;  /* 0x0000fe0000047ab9 */ /* 0x000fe20000000a00 */
[----:B------:R-:W-:Y:S01]  /*90c0*/  ULDC.64 UR6, c[0x0][0x408] ;  /* 0x0001020000067ab9 */ /* 0x000fe20000000a00 */
[----:B------:R-:W-:Y:S01]  /*90d0*/  MOV R11, R31 ;  /* 0x0000001f000b7202 */ /* 0x000fe20000000f00 */
[----:B------:R-:W-:Y:S02]  /*90e0*/  IMAD.MOV.U32 R8, RZ, RZ, R26 ;  /* 0x000000ffff087224 */ /* 0x000fe400078e001a */
[----:B------:R-:W-:Y:S02]  /*90f0*/  IMAD.MOV.U32 R9, RZ, RZ, R29 ;  /* 0x000000ffff097224 */ /* 0x000fe400078e001d */
[----:B------:R-:W-:Y:S01]  /*9100*/  IMAD.MOV.U32 R10, RZ, RZ, R24 ;  /* 0x000000ffff0a7224 */ /* 0x000fe200078e0018 */
[----:B---3--:R-:W-:-:S13]  /*9110*/  ISETP.NE.AND P0, PT, R64, 0x1, PT ;  /* 0x000000014000780c */ /* 0x008fda0003f05270 */
[----:B------:R-:W3:Y:S08]  /*9120*/  @P0 LDC R0, c[0x0][0x44c] ;  /* 0x00011300ff000b82 */ /* 0x000ef00000000800 */
[----:B------:R-:W4:Y:S01]  /*9130*/  @P0 LDC R5, c[0x0][0x450] ;  /* 0x00011400ff050b82 */ /* 0x000f220000000800 */
[----:B---3--:R-:W-:-:S05]  /*9140*/  @P0 IMAD.HI.U32 R0, R3, R0, RZ ;  /* 0x0000000003000227 */ /* 0x008fca00078e00ff */
[----:B----4-:R-:W-:-:S04]  /*9150*/  @P0 SHF.R.U32.HI R3, RZ, R5, R0 ;  /* 0x00000005ff030219 */ /* 0x010fc80000011600 */
[----:B------:R-:W-:Y:S01]  /*9160*/  SHF.R.S32.HI R0, RZ, 0x1f, R3 ;  /* 0x0000001fff007819 */ /* 0x000fe20000011403 */
[----:B------:R-:W-:-:S04]  /*9170*/  IMAD.WIDE.U32 R8, R3, UR4, R8 ;  /* 0x0000000403087c25 */ /* 0x000fc8000f8e0008 */
[C---:B------:R-:W-:Y:S02]  /*9180*/  IMAD R4, R0.reuse, UR4, RZ ;  /* 0x0000000400047c24 */ /* 0x040fe4000f8e02ff */
[----:B------:R-:W-:Y:S02]  /*9190*/  IMAD R0, R0, UR6, RZ ;  /* 0x0000000600007c24 */ /* 0x000fe4000f8e02ff */
[C---:B--2---:R-:W-:Y:S01]  /*91a0*/  IMAD R13, R3.reuse, UR5, R4 ;  /* 0x00000005030d7c24 */ /* 0x044fe2000f8e0204 */
[----:B------:R-:W-:Y:S01]  /*91b0*/  ULDC.64 UR4, c[0x0][0x3e8] ;  /* 0x0000fa0000047ab9 */ /* 0x000fe20000000a00 */
[C---:B------:R-:W-:Y:S01]  /*91c0*/  IMAD.WIDE.U32 R10, R3.reuse, UR6, R10 ;  /* 0x00000006030a7c25 */ /* 0x040fe2000f8e000a */
[----:B------:R-:W-:Y:S01]  /*91d0*/  LEA R5, P0, R8, UR4, 0x1 ;  /* 0x0000000408057c11 */ /* 0x000fe2000f8008ff */
[----:B------:R-:W-:Y:S02]  /*91e0*/  UMOV UR4, 0xffffffff ;  /* 0xffffffff00047882 */ /* 0x000fe40000000000 */
[----:B------:R-:W-:Y:S01]  /*91f0*/  IMAD R3, R3, UR7, R0 ;  /* 0x0000000703037c24 */ /* 0x000fe2000f8e0200 */
[----:B------:R-:W-:Y:S01]  /*9200*/  ULDC.64 UR6, c[0x0][0x400] ;  /* 0x0001000000067ab9 */ /* 0x000fe20000000a00 */
[----:B------:R-:W-:Y:S01]  /*9210*/  IMAD.IADD R9, R9, 0x1, R13 ;  /* 0x0000000109097824 */ /* 0x000fe200078e020d */
[----:B------:R-:W-:Y:S01]  /*9220*/  LEA R7, P1, R10, UR6, 0x1 ;  /* 0x000000060a077c11 */ /* 0x000fe2000f8208ff */
[----:B------:R-:W-:-:S03]  /*9230*/  IMAD.IADD R3, R11, 0x1, R3 ;  /* 0x000000010b037824 */ /* 0x000fc600078e0203 */
[----:B------:R-:W-:Y:S02]  /*9240*/  LEA.HI.X R6, R8, UR5, R9, 0x1, P0 ;  /* 0x0000000508067c11 */ /* 0x000fe400080f0c09 */
[----:B------:R-:W-:Y:S01]  /*9250*/  LEA.HI.X R8, R10, UR7, R3, 0x1, P1 ;  /* 0x000000070a087c11 */ /* 0x000fe200088f0c03 */
[----:B------:R-:W-:Y:S06]  /*9260*/  BRA.DIV UR4, `(.L_x_1802) ;  /* 0x000001d604d87947 */ /* 0x000fec000b800000 */
[----:B------:R2:W3:Y:S04]  /*9270*/  SHFL.IDX PT, R0, R6, RZ, 0x181f ;  /* 0x00181fff06007589 */ /* 0x0004e800000e0000 */
[----:B------:R2:W4:Y:S04]  /*9280*/  SHFL.IDX PT, R3, R5, RZ, 0x181f ;  /* 0x00181fff05037589 */ /* 0x00052800000e0000 */
[----:B------:R2:W0:Y:S04]  /*9290*/  SHFL.IDX PT, R4, R8, RZ, 0x181f ;  /* 0x00181fff08047589 */ /* 0x00042800000e0000 */
[----:B------:R2:W0:Y:S02]  /*92a0*/  SHFL.IDX PT, R14, R7, RZ, 0x181f ;  /* 0x00181fff070e7589 */ /* 0x00042400000e0000 */
.L_x_2146:
[----:B------:R-:W-:Y:S01]  /*92b0*/  IMAD R64, R189, R64, RZ ;  /* 0x00000040bd407224 */ /* 0x000fe200078e02ff */
[----:B------:R-:W-:Y:S01]  /*92c0*/  BSSY B1, `(.L_x_1803) ;  /* 0x000001e000017945 */ /* 0x000fe20003800000 */
[----:B------:R-:W-:Y:S02]  /*92d0*/  CS2R R48, SRZ ;  /* 0x0000000000307805 */ /* 0x000fe4000001ff00 */
[----:B------:R-:W-:Y:S02]  /*92e0*/  CS2R R44, SRZ ;  /* 0x00000000002c7805 */ /* 0x000fe4000001ff00 */
[----:B-1----:R-:W-:Y:S02]  /*92f0*/  CS2R R46, SRZ ;  /* 0x00000000002e7805 */ /* 0x002fe4000001ff00 */
[----:B------:R-:W-:Y:S02]  /*9300*/  ISETP.GE.AND P0, PT, R57, R64, PT ;  /* 0x000000403900720c */ /* 0x000fe40003f06270 */
[----:B------:R-:W-:-:S11]  /*9310*/  CS2R R40, SRZ ;  /* 0x0000000000287805 */ /* 0x000fd6000001ff00 */
[----:B------:R-:W-:Y:S05]  /*9320*/  @P0 BRA `(.L_x_1804) ;  /* 0x00000000005c0947 */ /* 0x000fea0003800000 */
[----:B------:R-:W-:Y:S01]  /*9330*/  ULDC UR4, c[0x0][0x3f4] ;  /* 0x0000fd0000047ab9 */ /* 0x000fe20000000800 */
[----:B------:R-:W-:Y:S02]  /*9340*/  CS2R R40, SRZ ;  /* 0x0000000000287805 */ /* 0x000fe4000001ff00 */
[----:B------:R-:W-:Y:S02]  /*9350*/  ISETP.GE.AND P4, PT, R22, UR4, PT ;  /* 0x0000000416007c0c */ /* 0x000fe4000bf86270 */
[----:B------:R-:W-:Y:S02]  /*9360*/  CS2R R44, SRZ ;  /* 0x00000000002c7805 */ /* 0x000fe4000001ff00 */
[----:B------:R-:W-:-:S09]  /*9370*/  ISETP.GE.AND P5, PT, R186, UR4, PT ;  /* 0x00000004ba007c0c */ /* 0x000fd2000bfa6270 */
[C---:B------:R-:W-:Y:S01]  /*9380*/  @!P4 IMAD.SHL.U32 R12, R22.reuse, 0x2, RZ ;  /* 0x00000002160cc824 */ /* 0x040fe200078e00ff */
[----:B------:R-:W-:-:S03]  /*9390*/  @!P4 SHF.L.U64.HI R13, R22, 0x1, R23 ;  /* 0x00000001160dc819 */ /* 0x000fc60000010217 */
[C---:B------:R-:W-:Y:S01]  /*93a0*/  @!P5 IMAD.SHL.U32 R15, R186.reuse, 0x2, RZ ;  /* 0x00000002ba0fd824 */ /* 0x040fe200078e00ff */
[----:B------:R-:W-:Y:S02]  /*93b0*/  @!P5 SHF.L.U64.HI R9, R186, 0x1, R210 ;  /* 0x00000001ba09d819 */ /* 0x000fe400000102d2 */
[CC--:B----4-:R-:W-:Y:S02]  /*93c0*/  @!P4 IADD3 R10, P0, R3.reuse, R12.reuse, RZ ;  /* 0x0000000c030ac210 */ /* 0x0d0fe40007f1e0ff */
[C---:B0-----:R-:W-:Y:S02]  /*93d0*/  @!P4 IADD3 R12, P1, R14.reuse, R12, RZ ;  /* 0x0000000c0e0cc210 */ /* 0x041fe40007f3e0ff */
[-C--:B------:R-:W-:Y:S01]  /*93e0*/  @!P5 IADD3 R14, P3, R14, R15.reuse, RZ ;  /* 0x0000000f0e0ed210 */ /* 0x080fe20007f7e0ff */
[----:B---3--:R-:W-:Y:S01]  /*93f0*/  @!P4 IMAD.X R11, R0, 0x1, R13, P0 ;  /* 0x00000001000bc824 */ /* 0x008fe200000e060d */
[----:B------:R-:W-:Y:S02]  /*9400*/  @!P5 IADD3 R20, P2, R3, R15, RZ ;  /* 0x0000000f0314d210 */ /* 0x000fe40007f5e0ff */
[----:B------:R-:W-:-:S02]  /*9410*/  CS2R R46, SRZ ;  /* 0x00000000002e7805 */ /* 0x000fc4000001ff00 */
[----:B------:R-:W-:Y:S01]  /*9420*/  CS2R R48, SRZ ;  /* 0x0000000000307805 */ /* 0x000fe2000001ff00 */
[----:B------:R-:W-:Y:S01]  /*9430*/  @!P4 IMAD.X R13, R4, 0x1, R13, P1 ;  /* 0x00000001040dc824 */ /* 0x000fe200008e060d */
[----:B------:R-:W-:Y:S01]  /*9440*/  @!P5 IADD3.X R21, R0, R9, RZ, P2, !PT ;  /* 0x000000090015d210 */ /* 0x000fe200017fe4ff */
[----:B------:R-:W-:Y:S01]  /*9450*/  @!P5 IMAD.X R15, R4, 0x1, R9, P3 ;  /* 0x00000001040fd824 */ /* 0x000fe200018e0609 */
[----:B------:R1:W5:Y:S04]  /*9460*/  @!P4 LD.E.64 R46, desc[UR54][R10.64] ;  /* 0x000000360a2ec980 */ /* 0x000368000c101b00 */
[----:B------:R1:W5:Y:S04]  /*9470*/  @!P5 LD.E.64 R40, desc[UR54][R20.64] ;  /* 0x000000361428d980 */ /* 0x000368000c101b00 */
[----:B------:R1:W5:Y:S04]  /*9480*/  @!P5 LD.E.64 R44, desc[UR54][R14.64] ;  /* 0x000000360e2cd980 */ /* 0x000368000c101b00 */
[----:B------:R1:W5:Y:S02]  /*9490*/  @!P4 LD.E.64 R48, desc[UR54][R12.64] ;  /* 0x000000360c30c980 */ /* 0x000364000c101b00 */
.L_x_1804:
[----:B------:R-:W-:Y:S05]  /*94a0*/  BSYNC B1 ;  /* 0x0000000000017941 */ /* 0x000fea0003800000 */
.L_x_1803:
[----:B---3-5:R-:W-:Y:S01]  /*94b0*/  IMAD.MOV.U32 R0, RZ, RZ, R48 ;  /* 0x000000ffff007224 */ /* 0x028fe200078e0030 */
[----:B----4-:R-:W-:Y:S01]  /*94c0*/  MOV R3, R49 ;  /* 0x0000003100037202 */ /* 0x010fe20000000f00 */
[----:B------:R-:W-:Y:S01]  /*94d0*/  IMAD.MOV.U32 R9, RZ, RZ, R45 ;  /* 0x000000ffff097224 */ /* 0x000fe200078e002d */
[----:B------:R-:W-:Y:S01]  /*94e0*/  UMOV UR4, 0xffffffff ;  /* 0xffffffff00047882 */ /* 0x000fe20000000000 */
[----:B0-----:R-:W-:Y:S01]  /*94f0*/  IMAD.MOV.U32 R4, RZ, RZ, R44 ;  /* 0x000000ffff047224 */ /* 0x001fe200078e002c */
[----:B------:R-:W-:Y:S01]  /*9500*/  PRMT R65, R0, 0x7610, R65 ;  /* 0x0000761000417816 */ /* 0x000fe20000000041 */
[----:B------:R-:W-:Y:S01]  /*9510*/  IMAD.MOV.U32 R0, RZ, RZ, R46 ;  /* 0x000000ffff007224 */ /* 0x000fe200078e002e */
[----:B------:R-:W-:Y:S01]  /*9520*/  PRMT R70, R3, 0x7610, R70 ;  /* 0x0000761003467816 */ /* 0x000fe20000000046 */
[----:B------:R-:W-:Y:S01]  /*9530*/  IMAD.MOV.U32 R3, RZ, RZ, R47 ;  /* 0x000000ffff037224 */ /* 0x000fe200078e002f */
[----:B------:R-:W-:Y:S01]  /*9540*/  PRMT R59, R59, 0x5410, R9 ;  /* 0x000054103b3b7816 */ /* 0x000fe20000000009 */
[----:B------:R-:W-:Y:S01]  /*9550*/  IMAD.MOV.U32 R9, RZ, RZ, R41 ;  /* 0x000000ffff097224 */ /* 0x000fe200078e0029 */
[----:B------:R-:W-:-:S02]  /*9560*/  PRMT R60, R4, 0x7610, R60 ;  /* 0x00007610043c7816 */ /* 0x000fc4000000003c */
[----:B------:R-:W-:Y:S02]  /*9570*/  CS2R R38, SRZ ;  /* 0x0000000000267805 */ /* 0x000fe4000001ff00 */
[----:B------:R-:W-:Y:S02]  /*9580*/  MOV R4, R40 ;  /* 0x0000002800047202 */ /* 0x000fe40000000f00 */
[----:B------:R-:W-:Y:S02]  /*9590*/  PRMT R65, R65, 0x5410, R0 ;  /* 0x0000541041417816 */ /* 0x000fe40000000000 */
[----:B------:R-:W-:Y:S02]  /*95a0*/  PRMT R70, R70, 0x5410, R3 ;  /* 0x0000541046467816 */ /* 0x000fe40000000003 */
[----:B------:R-:W-:Y:S02]  /*95b0*/  PRMT R60, R60, 0x5410, R4 ;  /* 0x000054103c3c7816 */ /* 0x000fe40000000004 */
[----:B------:R-:W-:Y:S01]  /*95c0*/  PRMT R59, R9, 0x7610, R59 ;  /* 0x00007610093b7816 */ /* 0x000fe2000000003b */
[----:B------:R-:W-:Y:S06]  /*95d0*/  BRA.DIV UR4, `(.L_x_1805) ;  /* 0x000001d6046c7947 */ /* 0x000fec000b800000 */
[----:B------:R0:W3:Y:S04]  /*95e0*/  SHFL.IDX PT, R0, R6, 0x1, 0x181f ;  /* 0x00381f0006007f89 */ /* 0x0000e800000e0000 */
[----:B------:R0:W4:Y:S04]  /*95f0*/  SHFL.IDX PT, R3, R5, 0x1, 0x181f ;  /* 0x00381f0005037f89 */ /* 0x00012800000e0000 */
[----:B------:R0:W0:Y:S04]  /*9600*/  SHFL.IDX PT, R4, R8, 0x1, 0x181f ;  /* 0x00381f0008047f89 */ /* 0x00002800000e0000 */
[----:B-1----:R1:W0:Y:S02]  /*9610*/  SHFL.IDX PT, R14, R7, 0x1, 0x181f ;  /* 0x00381f00070e7f89 */ /* 0x00222400000e0000 */
.L_x_2152:
[----:B------:R-:W-:Y:S01]  /*9620*/  VIADD R9, R57, 0x20 ;  /* 0x0000002039097836 */ /* 0x000fe20000000000 */
[----:B------:R-:W-:Y:S01]  /*9630*/  BSSY B1, `(.L_x_1806) ;  /* 0x000001d000017945 */ /* 0x000fe20003800000 */
[----:B------:R-:W-:Y:S02]  /*9640*/  CS2R R34, SRZ ;  /* 0x0000000000227805 */ /* 0x000fe4000001ff00 */
[----:B------:R-:W-:Y:S02]  /*9650*/  CS2R R36, SRZ ;  /* 0x0000000000247805 */ /* 0x000fe4000001ff00 */
[----:B------:R-:W-:Y:S02]  /*9660*/  CS2R R32, SRZ ;  /* 0x0000000000207805 */ /* 0x000fe4000001ff00 */
[----:B------:R-:W-:-:S13]  /*9670*/  ISETP.GE.AND P0, PT, R9, R64, PT ;  /* 0x000000400900720c */ /* 0x000fda0003f06270 */
        /* <DEDUP_REMOVED lines=12> */
[-C--:B------:R-:W-:Y:S02]  /*9740*/  @!P5 IADD3 R20, P2, R3, R11.reuse, RZ ;  /* 0x0000000b0314d210 */ /* 0x080fe40007f5e0ff */
[----:B------:R-:W-:Y:S02]  /*9750*/  @!P5 IADD3 R14, P3, R14, R11, RZ ;  /* 0x0000000b0e0ed210 */ /* 0x000fe40007f7e0ff */
[----:B------:R-:W-:-:S02]  /*9760*/  CS2R R36, SRZ ;  /* 0x0000000000247805 */ /* 0x000fc4000001ff00 */
[C---:B---3--:R-:W-:Y:S02]  /*9770*/  @!P5 IADD3.X R21, R0.reuse, R15, RZ, P2, !PT ;  /* 0x0000000f0015d210 */ /* 0x048fe400017fe4ff */
[----:B------:R-:W-:Y:S01]  /*9780*/  CS2R R38, SRZ ;  /* 0x0000000000267805 */ /* 0x000fe2000001ff00 */
[--C-:B------:R-:W-:Y:S02]  /*9790*/  @!P4 IMAD.X R11, R0, 0x1, R9.reuse, P0 ;  /* 0x00000001000bc824 */ /* 0x100fe400000e0609 */
[C---:B------:R-:W-:Y:S01]  /*97a0*/  @!P4 IMAD.X R13, R4.reuse, 0x1, R9, P1 ;  /* 0x00000001040dc824 */ /* 0x040fe200008e0609 */
[----:B------:R0:W5:Y:S01]  /*97b0*/  @!P5 LD.E.64 R32, desc[UR54][R20.64] ;  /* 0x000000361420d980 */ /* 0x000162000c101b00 */
[----:B------:R-:W-:-:S03]  /*97c0*/  @!P5 IMAD.X R15, R4, 0x1, R15, P3 ;  /* 0x00000001040fd824 */ /* 0x000fc600018e060f */
[----:B------:R0:W5:Y:S04]  /*97d0*/  @!P4 LD.E.64 R36, desc[UR54][R10.64] ;  /* 0x000000360a24c980 */ /* 0x000168000c101b00 */
[----:B------:R0:W5:Y:S04]  /*97e0*/  @!P5 LD.E.64 R34, desc[UR54][R14.64] ;  /* 0x000000360e22d980 */ /* 0x000168000c101b00 */
[----:B------:R0:W5:Y:S02]  /*97f0*/  @!P4 LD.E.64 R38, desc[UR54][R12.64] ;  /* 0x000000360c26c980 */ /* 0x000164000c101b00 */
.L_x_1807:
[----:B------:R-:W-:Y:S05]  /*9800*/  BSYNC B1 ;  /* 0x0000000000017941 */ /* 0x000fea0003800000 */
.L_x_1806:
[----:B---3-5:R-:W-:Y:S01]  /*9810*/  IMAD.MOV.U32 R0, RZ, RZ, R38 ;  /* 0x000000ffff007224 */ /* 0x028fe200078e0026 */
[----:B----4-:R-:W-:Y:S01]  /*9820*/  MOV R3, R39 ;  /* 0x0000002700037202 */ /* 0x010fe20000000f00 */
[----:B0-----:R-:W-:Y:S01]  /*9830*/  IMAD.MOV.U32 R4, RZ, RZ, R34 ;  /* 0x000000ffff047224 */ /* 0x001fe200078e0022 */
[----:B------:R-:W-:Y:S01]  /*9840*/  UMOV UR4, 0xffffffff ;  /* 0xffffffff00047882 */ /* 0x000fe20000000000 */
        /* <DEDUP_REMOVED lines=8> */
[----:B------:R-:W-:Y:S02]  /*98d0*/  PRMT R58, R58, 0x5410, R0 ;  /* 0x000054103a3a7816 */ /* 0x000fe40000000000 */
[----:B------:R-:W-:Y:S02]  /*98e0*/  PRMT R55, R3, 0x7610, R55 ;  /* 0x0000761003377816 */ /* 0x000fe40000000037 */
[----:B------:R-:W-:Y:S01]  /*98f0*/  PRMT R52, R4, 0x5410, R9 ;  /* 0x0000541004347816 */ /* 0x000fe20000000009 */
[----:B------:R-:W-:Y:S06]  /*9900*/  BRA.DIV UR4, `(.L_x_1808) ;  /* 0x000001d604107947 */ /* 0x000fec000b800000 */
[----:B------:R0:W3:Y:S04]  /*9910*/  SHFL.IDX PT, R0, R6, 0x2, 0x181f ;  /* 0x00581f0006007f89 */ /* 0x0000e800000e0000 */
[----:B------:R0:W4:Y:S04]  /*9920*/  SHFL.IDX PT, R3, R5, 0x2, 0x181f ;  /* 0x00581f0005037f89 */ /* 0x00012800000e0000 */
[----:B------:R0:W0:Y:S04]  /*9930*/  SHFL.IDX PT, R4, R8, 0x2, 0x181f ;  /* 0x00581f0008047f89 */ /* 0x00002800000e0000 */
[----:B------:R0:W0:Y:S02]  /*9940*/  SHFL.IDX PT, R14, R7, 0x2, 0x181f ;  /* 0x00581f00070e7f89 */ /* 0x00002400000e0000 */
.L_x_2158:
[----:B------:R-:W-:Y:S01]  /*9950*/  VIADD R9, R57, 0x40 ;  /* 0x0000004039097836 */ /* 0x000fe20000000000 */
[----:B------:R-:W-:Y:S01]  /*9960*/  BSSY B1, `(.L_x_1809) ;  /* 0x000001e000017945 */ /* 0x000fe20003800000 */
[----:B------:R-:W-:Y:S02]  /*9970*/  CS2R R30, SRZ ;  /* 0x00000000001e7805 */ /* 0x000fe4000001ff00 */
[----:B------:R-:W-:Y:S02]  /*9980*/  CS2R R20, SRZ ;  /* 0x0000000000147805 */ /* 0x000fe4000001ff00 */
[----:B------:R-:W-:Y:S02]  /*9990*/  CS2R R28, SRZ ;  /* 0x00000000001c7805 */ /* 0x000fe4000001ff00 */
        /* <DEDUP_REMOVED lines=26> */
.L_x_1810:
[----:B------:R-:W-:Y:S05]  /*9b40*/  BSYNC B1 ;  /* 0x0000000000017941 */ /* 0x000fea0003800000 */
.L_x_1809:
[----:B---3-5:R-:W-:Y:S01]  /*9b50*/  IMAD.MOV.U32 R0, RZ, RZ, R30 ;  /* 0x000000ffff007224 */ /* 0x028fe200078e001e */
[----:B----4-:R-:W-:Y:S01]  /*9b60*/  MOV R3, R31 ;  /* 0x0000001f00037202 */ /* 0x010fe20000000f00 */
[----:B0-----:R-:W-:Y:S01]  /*9b70*/  IMAD.MOV.U32 R4, RZ, RZ, R20 ;  /* 0x000000ffff047224 */ /* 0x001fe200078e0014 */
[----:B------:R-:W-:Y:S01]  /*9b80*/  UMOV UR4, 0xffffffff ;  /* 0xffffffff00047882 */ /* 0x000fe20000000000 */
[----:B------:R-:W-:Y:S01]  /*9b90*/  IMAD.MOV.U32 R9, RZ, RZ, R21 ;  /* 0x000000ffff097224 */ /* 0x000fe200078e0015 */
[----:B------:R-:W-:Y:S01]  /*9ba0*/  PRMT R53, R0, 0x5410, R3 ;  /* 0x0000541000357816 */ /* 0x000fe20000000003 */
[----:B------:R-:W-:Y:S01]  /*9bb0*/  IMAD.MOV.U32 R0, RZ, RZ, R28 ;  /* 0x000000ffff007224 */ /* 0x000fe200078e001c */
[----:B------:R-:W-:Y:S01]  /*9bc0*/  CS2R R26, SRZ ;  /* 0x00000000001a7805 */ /* 0x000fe2000001ff00 */
[----:B------:R-:W-:Y:S01]  /*9bd0*/  IMAD.MOV.U32 R3, RZ, RZ, R29 ;  /* 0x000000ffff037224 */ /* 0x000fe200078e001d */
[----:B------:R-:W-:Y:S01]  /*9be0*/  PRMT R43, R4, 0x5410, R9 ;  /* 0x00005410042b7816 */ /* 0x000fe20000000009 */
[----:B------:R-:W-:Y:S01]  /*9bf0*/  IMAD.MOV.U32 R9, RZ, RZ, R25 ;  /* 0x000000ffff097224 */ /* 0x000fe200078e0019 */
[----:B------:R-:W-:-:S02]  /*9c00*/  MOV R4, R24 ;  /* 0x0000001800047202 */ /* 0x000fc40000000f00 */
[----:B------:R-:W-:Y:S02]  /*9c10*/  PRMT R54, R0, 0x5410, R3 ;  /* 0x0000541000367816 */ /* 0x000fe40000000003 */
[----:B------:R-:W-:Y:S01]  /*9c20*/  PRMT R50, R4, 0x5410, R9 ;  /* 0x0000541004327816 */ /* 0x000fe20000000009 */
[----:B------:R-:W-:Y:S06]  /*9c30*/  BRA.DIV UR4, `(.L_x_1811) ;  /* 0x000001d204b47947 */ /* 0x000fec000b800000 */
[----:B------:R0:W3:Y:S04]  /*9c40*/  SHFL.IDX PT, R0, R6, 0x3, 0x181f ;  /* 0x00781f0006007f89 */ /* 0x0000e800000e0000 */
[----:B------:R0:W4:Y:S04]  /*9c50*/  SHFL.IDX PT, R3, R5, 0x3, 0x181f ;  /* 0x00781f0005037f89 */ /* 0x00012800000e0000 */
[----:B------:R0:W0:Y:S04]  /*9c60*/  SHFL.IDX PT, R4, R8, 0x3, 0x181f ;  /* 0x00781f0008047f89 */ /* 0x00002800000e0000 */
[----:B------:R0:W0:Y:S02]  /*9c70*/  SHFL.IDX PT, R14, R7, 0x3, 0x181f ;  /* 0x00781f00070e7f89 */ /* 0x00002400000e0000 */
.L_x_2164:
[----:B------:R-:W-:Y:S01]  /*9c80*/  VIADD R57, R57, 0x60 ;  /* 0x0000006039397836 */ /* 0x000fe20000000000 */
[----:B------:R-:W-:Y:S01]  /*9c90*/  BSSY B1, `(.L_x_1812) ;  /* 0x000001d000017945 */ /* 0x000fe20003800000 */
[----:B------:R-:W-:Y:S02]  /*9ca0*/  CS2R R10, SRZ ;  /* 0x00000000000a7805 */ /* 0x000fe4000001ff00 */
[----:B------:R-:W-:Y:S02]  /*9cb0*/  CS2R R12, SRZ ;  /* 0x00000000000c7805 */ /* 0x000fe4000001ff00 */
[----:B0-2---:R-:W-:Y:S02]  /*9cc0*/  CS2R R8, SRZ ;  /* 0x0000000000087805 */ /* 0x005fe4000001ff00 */
[----:B------:R-:W-:-:S13]  /*9cd0*/  ISETP.GE.AND P0, PT, R57, R64, PT ;  /* 0x000000403900720c */ /* 0x000fda0003f06270 */
[----:B------:R-:W-:Y:S05]  /*9ce0*/  @P0 BRA `(.L_x_1813) ;  /* 0x00000000005c0947 */ /* 0x000fea0003800000 */
[----:B------:R-:W-:Y:S01]  /*9cf0*/  ULDC UR4, c[0x0][0x3f4] ;  /* 0x0000fd0000047ab9 */ /* 0x000fe20000000800 */
[----:B------:R-:W-:Y:S02]  /*9d00*/  CS2R R8, SRZ ;  /* 0x0000000000087805 */ /* 0x000fe4000001ff00 */
[----:B------:R-:W-:Y:S02]  /*9d10*/  ISETP.GE.AND P4, PT, R22, UR4, PT ;  /* 0x0000000416007c0c */ /* 0x000fe4000bf86270 */
[----:B------:R-:W-:-:S11]  /*9d20*/  ISETP.GE.AND P5, PT, R186, UR4, PT ;  /* 0x00000004ba007c0c */ /* 0x000fd6000bfa6270 */
[C---:B------:R-:W-:Y:S01]  /*9d30*/  @!P4 IMAD.SHL.U32 R56, R22.reuse, 0x2, RZ ;  /* 0x000000021638c824 */ /* 0x040fe200078e00ff */
[----:B------:R-:W-:Y:S01]  /*9d40*/  @!P4 SHF.L.U64.HI R5, R22, 0x1, R23 ;  /* 0x000000011605c819 */ /* 0x000fe20000010217 */
[C---:B------:R-:W-:Y:S01]  /*9d50*/  @!P5 IMAD.SHL.U32 R15, R186.reuse, 0x2, RZ ;  /* 0x00000002ba0fd824 */ /* 0x040fe200078e00ff */
[----:B------:R-:W-:Y:S02]  /*9d60*/  @!P5 SHF.L.U64.HI R11, R186, 0x1, R210 ;  /* 0x00000001ba0bd819 */ /* 0x000fe400000102d2 */
[-C--:B----4-:R-:W-:Y:S02]  /*9d70*/  @!P4 IADD3 R6, P0, R3, R56.reuse, RZ ;  /* 0x000000380306c210 */ /* 0x090fe40007f1e0ff */
[C---:B------:R-:W-:Y:S02]  /*9d80*/  @!P4 IADD3 R56, P1, R14.reuse, R56, RZ ;  /* 0x000000380e38c210 */ /* 0x040fe40007f3e0ff */
[----:B------:R-:W-:Y:S02]  /*9d90*/  @!P5 IADD3 R14, P3, R14, R15, RZ ;  /* 0x0000000f0e0ed210 */ /* 0x000fe40007f7e0ff */
[----:B------:R-:W-:-:S02]  /*9da0*/  CS2R R12, SRZ ;  /* 0x00000000000c7805 */ /* 0x000fc4000001ff00 */
[----:B------:R-:W-:Y:S02]  /*9db0*/  @!P5 IADD3 R62, P2, R3, R15, RZ ;  /* 0x0000000f033ed210 */ /* 0x000fe40007f5e0ff */
[----:B------:R-:W-:Y:S01]  /*9dc0*/  CS2R R26, SRZ ;  /* 0x00000000001a7805 */ /* 0x000fe2000001ff00 */
[C---:B-1-3--:R-:W-:Y:S01]  /*9dd0*/  @!P4 IMAD.X R7, R0.reuse, 0x1, R5, P0 ;  /* 0x000000010007c824 */ /* 0x04afe200000e0605 */
[----:B------:R-:W-:Y:S01]  /*9de0*/  @!P5 IADD3.X R63, R0, R11, RZ, P2, !PT ;  /* 0x0000000b003fd210 */ /* 0x000fe200017fe4ff */
[C---:B------:R-:W-:Y:S01]  /*9df0*/  @!P5 IMAD.X R15, R4.reuse, 0x1, R11, P3 ;  /* 0x00000001040fd824 */ /* 0x040fe200018e060b */
[----:B------:R-:W-:Y:S01]  /*9e00*/  CS2R R10, SRZ ;  /* 0x00000000000a7805 */ /* 0x000fe2000001ff00 */
[----:B------:R-:W-:Y:S01]  /*9e10*/  @!P4 IMAD.X R57, R4, 0x1, R5, P1 ;  /* 0x000000010439c824 */ /* 0x000fe200008e0605 */
[----:B------:R0:W5:Y:S04]  /*9e20*/  @!P4 LD.E.64 R12, desc[UR54][R6.64] ;  /* 0x00000036060cc980 */ /* 0x000168000c101b00 */
[----:B------:R0:W5:Y:S04]  /*9e30*/  @!P5 LD.E.64 R8, desc[UR54][R62.64] ;  /* 0x000000363e08d980 */ /* 0x000168000c101b00 */
[----:B------:R0:W5:Y:S04]  /*9e40*/  @!P5 LD.E.64 R10, desc[UR54][R14.64] ;  /* 0x000000360e0ad980 */ /* 0x000168000c101b00 */
[----:B------:R0:W5:Y:S02]  /*9e50*/  @!P4 LD.E.64 R26, desc[UR54][R56.64] ;  /* 0x00000036381ac980 */ /* 0x000164000c101b00 */
.L_x_1813:
[----:B------:R-:W-:Y:S05]  /*9e60*/  BSYNC B1 ;  /* 0x0000000000017941 */ /* 0x000fea0003800000 */
.L_x_1812:
[----:B------:R-:W-:Y:S01]  /*9e70*/  ULEA.HI UR4, UR37, UR37, URZ, 0x1 ;  /* 0x0000002525047291 */ /* 0x000fe2000f8f083f */
[----:B-----5:R-:W-:Y:S01]  /*9e80*/  IMAD.MOV.U32 R4, RZ, RZ, R27 ;  /* 0x000000ffff047224 */ /* 0x020fe200078e001b */
[----:B----4-:R-:W-:Y:S01]  /*9e90*/  MOV R3, R26 ;  /* 0x0000001a00037202 */ /* 0x010fe20000000f00 */
[----:B0-----:R-:W-:Y:S01]  /*9ea0*/  IMAD.MOV.U32 R6, RZ, RZ, R12 ;  /* 0x000000ffff067224 */ /* 0x001fe200078e000c */
[----:B------:R-:W-:Y:S01]  /*9eb0*/  ULOP3.LUT UR4, UR4, 0xfffffffe, URZ, 0xc0, !UPT ;  /* 0xfffffffe04047892 */ /* 0x000fe2000f8ec03f */
[----:B-1----:R-:W-:Y:S01]  /*9ec0*/  MOV R7, R13 ;  /* 0x0000000d00077202 */ /* 0x002fe20000000f00 */
[----:B------:R-:W-:Y:S01]  /*9ed0*/  BSSY B1, `(.L_x_1814) ;  /* 0x000000f000017945 */ /* 0x000fe20003800000 */
[----:B------:R-:W-:Y:S01]  /*9ee0*/  PRMT R15, R3, 0x5410, R4 ;  /* 0x00005410030f7816 */ /* 0x000fe20000000004 */
[----:B------:R-:W-:Y:S01]  /*9ef0*/  UIADD3 UR4, UR37, -UR4, URZ ;  /* 0x8000000425047290 */ /* 0x000fe2000fffe03f */
[----:B------:R-:W-:Y:S01]  /*9f00*/  IMAD.MOV.U32 R3, RZ, RZ, R10 ;  /* 0x000000ffff037224 */ /* 0x000fe200078e000a */
[----:B---3--:R-:W-:Y:S01]  /*9f10*/  VIADDMNMX R0, R64, -R193, 0x80, PT ;  /* 0x0000008040007446 */ /* 0x008fe200038009c1 */
[----:B------:R-:W-:Y:S01]  /*9f20*/  IMAD.MOV.U32 R4, RZ, RZ, R11 ;  /* 0x000000ffff047224 */ /* 0x000fe200078e000b */
[----:B------:R-:W-:Y:S01]  /*9f30*/  PRMT R56, R6, 0x5410, R7 ;  /* 0x0000541006387816 */ /* 0x000fe20000000007 */
[----:B------:R-:W-:Y:S01]  /*9f40*/  IMAD.MOV.U32 R6, RZ, RZ, R9 ;  /* 0x000000ffff067224 */ /* 0x000fe200078e0009 */
[----:B------:R-:W-:Y:S01]  /*9f50*/  ISETP.GE.AND P1, PT, R188, R0, PT ;  /* 0x00000000bc00720c */ /* 0x000fe20003f26270 */
[----:B------:R-:W-:Y:S01]  /*9f60*/  IMAD.U32 R5, RZ, RZ, UR4 ;  /* 0x00000004ff057e24 */ /* 0x000fe2000f8e00ff */
[----:B------:R-:W-:Y:S01]  /*9f70*/  PRMT R3, R3, 0x5410, R4 ;  /* 0x0000541003037816 */ /* 0x000fe20000000004 */
[----:B------:R-:W-:-:S03]  /*9f80*/  IMAD.MOV.U32 R4, RZ, RZ, R8 ;  /* 0x000000ffff047224 */ /* 0x000fc600078e0008 */
[----:B------:R-:W-:-:S04]  /*9f90*/  SHF.L.U32 R5, R5, 0x1f, RZ ;  /* 0x0000001f05057819 */ /* 0x000fc800000006ff */
[----:B------:R-:W0:Y:S02]  /*9fa0*/  SYNCS.PHASECHK.TRANS64.TRYWAIT P0, [R18+URZ+0x28800], R5 ;  /* 0x02880005120075a7 */ /* 0x000e24000800017f */
[----:B0-----:R-:W-:Y:S05]  /*9fb0*/  @!P0 BRA `(.L_x_1815) ;  /* 0x000001d000448947 */ /* 0x001fea0003800000 */
.L_x_2165:
[----:B------:R-:W-:Y:S05]  /*9fc0*/  BSYNC B1 ;  /* 0x0000000000017941 */ /* 0x000fea0003800000 */
.L_x_1814:
[----:B------:R-:W-:Y:S01]  /*9fd0*/  BSSY B1, `(.L_x_1816) ;  /* 0x000005e000017945 */ /* 0x000fe20003800000 */
[----:B------:R-:W-:-:S03]  /*9fe0*/  PRMT R14, R4, 0x5410, R6 ;  /* 0x00005410040e7816 */ /* 0x000fc60000000006 */
[----:B------:R-:W-:Y:S05]  /*9ff0*/  @P1 BRA `(.L_x_1817) ;  /* 0x00000004006c1947 */ /* 0x000fea0003800000 */
[----:B0-----:R-:W0:Y:S01]  /*a000*/  LDC R5, c[0x0][0x3f4] ;  /* 0x0000fd00ff057b82 */ /* 0x001e220000000800 */
[----:B------:R-:W-:Y:S01]  /*a010*/  BSSY B2, `(.L_x_1818) ;  /* 0x000002e000027945 */ /* 0x000fe20003800000 */
[-C--:B0-----:R-:W-:Y:S02]  /*a020*/  ISETP.GE.AND P0, PT, R22, R5.reuse, PT ;  /* 0x000000051600720c */ /* 0x081fe40003f06270 */
[----:B------:R-:W-:-:S11]  /*a030*/  ISETP.GE.AND P1, PT, R186, R5, PT ;  /* 0x00000005ba00720c */ /* 0x000fd60003f26270 */
[----:B------:R-:W-:Y:S05]  /*a040*/  @P0 BRA `(.L_x_1819) ;  /* 0x0000000000a80947 */ /* 0x000fea0003800000 */
[----:B------:R-:W0:Y:S01]  /*a050*/  LDS.128 R4, [R205] ;  /* 0x00000000cd047984 */ /* 0x000e220000000c00 */
[----:B------:R-:W-:Y:S01]  /*a060*/  SHF.R.U32.HI R61, RZ, 0x10, R47 ;  /* 0x00000010ff3d7819 */ /* 0x000fe2000001162f */
[--C-:B------:R-:W-:Y:S01]  /*a070*/  HADD2.F32 R62, -RZ, R65.reuse.H0_H0 ;  /* 0x20000041ff3e7230 */ /* 0x100fe20000004100 */
[--C-:B------:R-:W-:Y:S01]  /*a080*/  SHF.R.U32.HI R63, RZ, 0x10, R49.reuse ;  /* 0x00000010ff3f7819 */ /* 0x100fe20000011631 */
[----:B------:R-:W-:Y:S01]  /*a090*/  HADD2.F32 R57, -RZ, R65.H1_H1 ;  /* 0x30000041ff397230 */ /* 0x000fe20000004100 */
[----:B------:R-:W-:Y:S01]  /*a0a0*/  SHF.R.U64 R67, R48, 0x10, R49 ;  /* 0x0000001030437819 */ /* 0x000fe20000001231 */
[----:B------:R-:W-:Y:S01]  /*a0b0*/  HADD2.F32 R61, -RZ, R61.H0_H0 ;  /* 0x2000003dff3d7230 */ /* 0x000fe20000004100 */
[----:B------:R-:W-:Y:S01]  /*a0c0*/  SHF.R.U64 R69, R46, 0x10, R47 ;  /* 0x000000102e457819 */ /* 0x000fe2000000122f */
[----:B------:R-:W-:Y:S02]  /*a0d0*/  HADD2.F32 R63, -RZ, R63.H0_H0 ;  /* 0x2000003fff3f7230 */ /* 0x000fe40000004100 */
[----:B0-----:R-:W-:-:S02]  /*a0e0*/  HADD2.F32 R48, -RZ, R7.H0_H0 ;  /* 0x20000007ff307230 */ /* 0x001fc40000004100 */
[----:B------:R-:W-:Y:S02]  /*a0f0*/  HADD2.F32 R49, -RZ, R7.H1_H1 ;  /* 0x30000007ff317230 */ /* 0x000fe40000004100 */
[--C-:B------:R-:W-:Y:S02]  /*a100*/  HADD2.F32 R7, -RZ, R4.reuse.H0_H0 ;  /* 0x20000004ff077230 */ /* 0x100fe40000004100 */
[----:B------:R-:W-:Y:S02]  /*a110*/  HADD2.F32 R4, -RZ, R4.H1_H1 ;  /* 0x30000004ff047230 */ /* 0x000fe40000004100 */
[C---:B------:R-:W-:Y:S01]  /*a120*/  FMUL.FTZ R66, R49.reuse, R61 ;  /* 0x0000003d31427220 */ /* 0x040fe20000410000 */
[----:B------:R-:W-:Y:S01]  /*a130*/  FMUL.FTZ R65, R49, R63 ;  /* 0x0000003f31417220 */ /* 0x000fe20000410000 */
[--C-:B------:R-:W-:Y:S02]  /*a140*/  HADD2.F32 R46, -RZ, R6.reuse.H0_H0 ;  /* 0x20000006ff2e7230 */ /* 0x100fe40000004100 */
[----:B------:R-:W-:Y:S01]  /*a150*/  FMUL.FTZ R64, R4, R62 ;  /* 0x0000003e04407220 */ /* 0x000fe20000410000 */
[----:B------:R-:W-:-:S02]  /*a160*/  HADD2.F32 R47, -RZ, R6.H1_H1 ;  /* 0x30000006ff2f7230 */ /* 0x000fc40000004100 */
[C---:B------:R-:W-:Y:S01]  /*a170*/  FFMA.FTZ R68, R48.reuse, R63, R66 ;  /* 0x0000003f30447223 */ /* 0x040fe20000010042 */
[--C-:B------:R-:W-:Y:S02]  /*a180*/  HADD2.F32 R6, -RZ, R5.reuse.H0_H0 ;  /* 0x20000005ff067230 */ /* 0x100fe40000004100 */
[----:B------:R-:W-:Y:S01]  /*a190*/  FFMA.FTZ R65, R48, R61, -R65 ;  /* 0x0000003d30417223 */ /* 0x000fe20000010841 */
[-C--:B------:R-:W-:Y:S01]  /*a1a0*/  FMUL.FTZ R66, R4, R57.reuse ;  /* 0x0000003904427220 */ /* 0x080fe20000410000 */
[C---:B------:R-:W-:Y:S01]  /*a1b0*/  FFMA.FTZ R64, R7.reuse, R57, -R64 ;  /* 0x0000003907407223 */ /* 0x040fe20000010840 */
[----:B------:R-:W-:Y:S02]  /*a1c0*/  HADD2.F32 R5, -RZ, R5.H1_H1 ;  /* 0x30000005ff057230 */ /* 0x000fe40000004100 */
[--C-:B------:R-:W-:Y:S02]  /*a1d0*/  HADD2.F32 R57, -RZ, R70.reuse.H0_H0 ;  /* 0x20000046ff397230 */ /* 0x100fe40000004100 */
[----:B------:R-:W-:Y:S01]  /*a1e0*/  FFMA.FTZ R61, R7, R62, R66 ;  /* 0x0000003e073d7223 */ /* 0x000fe20000010042 */
[----:B------:R-:W-:-:S02]  /*a1f0*/  HADD2.F32 R48, -RZ, R70.H1_H1 ;  /* 0x30000046ff307230 */ /* 0x000fc40000004100 */
[----:B------:R-:W-:Y:S02]  /*a200*/  HADD2.F32 R49, -RZ, R67.H0_H0 ;  /* 0x20000043ff317230 */ /* 0x000fe40000004100 */
[C---:B------:R-:W-:Y:S01]  /*a210*/  FMUL.FTZ R63, R47.reuse, R57 ;  /* 0x000000392f3f7220 */ /* 0x040fe20000410000 */
[----:B------:R-:W-:Y:S02]  /*a220*/  HADD2.F32 R4, -RZ, R69.H0_H0 ;  /* 0x20000045ff047230 */ /* 0x000fe40000004100 */
[-C--:B------:R-:W-:Y:S01]  /*a230*/  FMUL.FTZ R66, R47, R48.reuse ;  /* 0x000000302f427220 */ /* 0x080fe20000410000 */
[C---:B------:R-:W-:Y:S01]  /*a240*/  FMUL.FTZ R7, R5.reuse, R49 ;  /* 0x0000003105077220 */ /* 0x040fe20000410000 */
[C---:B------:R-:W-:Y:S01]  /*a250*/  FFMA.FTZ R63, R46.reuse, R48, -R63 ;  /* 0x000000302e3f7223 */ /* 0x040fe2000001083f */
[-C--:B------:R-:W-:Y:S01]  /*a260*/  FMUL.FTZ R62, R5, R4.reuse ;  /* 0x00000004053e7220 */ /* 0x080fe20000410000 */
[----:B------:R-:W-:Y:S01]  /*a270*/  FFMA.FTZ R66, R46, R57, R66 ;  /* 0x000000392e427223 */ /* 0x000fe20000010042 */
[----:B------:R-:W-:Y:S01]  /*a280*/  FFMA.FTZ R5, R6, R4, -R7 ;  /* 0x0000000406057223 */ /* 0x000fe20000010807 */
[----:B------:R-:W-:Y:S01]  /*a290*/  F2FP.F16.F32.PACK_AB R7, R68, R65 ;  /* 0x000000414407723e */ /* 0x000fe200000000ff */
[----:B------:R-:W-:Y:S01]  /*a2a0*/  FFMA.FTZ R62, R6, R49, R62 ;  /* 0x00000031063e7223 */ /* 0x000fe2000001003e */
[----:B------:R-:W-:-:S02]  /*a2b0*/  F2FP.F16.F32.PACK_AB R4, R61, R64 ;  /* 0x000000403d04723e */ /* 0x000fc400000000ff */
[----:B------:R-:W-:Y:S02]  /*a2c0*/  F2FP.F16.F32.PACK_AB R6, R66, R63 ;  /* 0x0000003f4206723e */ /* 0x000fe400000000ff */
[----:B------:R-:W-:-:S05]  /*a2d0*/  F2FP.F16.F32.PACK_AB R5, R62, R5 ;  /* 0x000000053e05723e */ /* 0x000fca00000000ff */
[----:B------:R0:W-:Y:S02]  /*a2e0*/  STS.128 [R205], R4 ;  /* 0x00000004cd007388 */ /* 0x0001e40000000c00 */
.L_x_1819:
[----:B------:R-:W-:Y:S05]  /*a2f0*/  BSYNC B2 ;  /* 0x0000000000027941 */ /* 0x000fea0003800000 */
.L_x_1818:
[----:B------:R-:W-:Y:S05]  /*a300*/  @P1 BRA `(.L_x_1817) ;  /* 0x0000000000a81947 */ /* 0x000fea0003800000 */
[----:B0-----:R-:W0:Y:S01]  /*a310*/  LDS.128 R4, [R205+0x4000] ;  /* 0x00400000cd047984 */ /* 0x001e220000000c00 */
[----:B------:R-:W-:Y:S01]  /*a320*/  SHF.R.U32.HI R48, RZ, 0x10, R45 ;  /* 0x00000010ff307819 */ /* 0x000fe2000001162d */
[--C-:B------:R-:W-:Y:S01]  /*a330*/  HADD2.F32 R46, -RZ, R60.reuse.H1_H1 ;  /* 0x3000003cff2e7230 */ /* 0x100fe20000004100 */
[----:B------:R-:W-:Y:S01]  /*a340*/  SHF.R.U32.HI R47, RZ, 0x10, R41 ;  /* 0x00000010ff2f7819 */ /* 0x000fe20000011629 */
[----:B------:R-:W-:Y:S01]  /*a350*/  HADD2.F32 R60, -RZ, R60.H0_H0 ;  /* 0x2000003cff3c7230 */ /* 0x000fe20000004100 */
[----:B------:R-:W-:Y:S01]  /*a360*/  SHF.R.U64 R61, R44, 0x10, R45 ;  /* 0x000000102c3d7819 */ /* 0x000fe2000000122d */
[----:B------:R-:W-:Y:S01]  /*a370*/  HADD2.F32 R48, -RZ, R48.H0_H0 ;  /* 0x20000030ff307230 */ /* 0x000fe20000004100 */
[----:B------:R-:W-:Y:S01]  /*a380*/  SHF.R.U64 R63, R40, 0x10, R41 ;  /* 0x00000010283f7819 */ /* 0x000fe20000001229 */
[----:B------:R-:W-:Y:S02]  /*a390*/  HADD2.F32 R47, -RZ, R47.H0_H0 ;  /* 0x2000002fff2f7230 */ /* 0x000fe40000004100 */
[----:B0-----:R-:W-:-:S02]  /*a3a0*/  HADD2.F32 R45, -RZ, R7.H1_H1 ;  /* 0x30000007ff2d7230 */ /* 0x001fc40000004100 */
[----:B------:R-:W-:Y:S02]  /*a3b0*/  HADD2.F32 R44, -RZ, R7.H0_H0 ;  /* 0x20000007ff2c7230 */ /* 0x000fe40000004100 */
[--C-:B------:R-:W-:Y:S02]  /*a3c0*/  HADD2.F32 R7, -RZ, R4.reuse.H0_H0 ;  /* 0x20000004ff077230 */ /* 0x100fe40000004100 */
[CC--:B------:R-:W-:Y:S01]  /*a3d0*/  FMUL.FTZ R49, R45.reuse, R48.reuse ;  /* 0x000000302d317220 */ /* 0x0c0fe20000410000 */
[----:B------:R-:W-:Y:S01]  /*a3e0*/  FMUL.FTZ R45, R45, R47 ;  /* 0x0000002f2d2d7220 */ /* 0x000fe20000410000 */
[----:B------:R-:W-:Y:S02]  /*a3f0*/  HADD2.F32 R4, -RZ, R4.H1_H1 ;  /* 0x30000004ff047230 */ /* 0x000fe40000004100 */
[--C-:B------:R-:W-:Y:S02]  /*a400*/  HADD2.F32 R40, -RZ, R6.reuse.H0_H0 ;  /* 0x20000006ff287230 */ /* 0x100fe40000004100 */
[----:B------:R-:W-:Y:S01]  /*a410*/  FFMA.FTZ R64, R44, R48, R45 ;  /* 0x000000302c407223 */ /* 0x000fe2000001002d */
[----:B------:R-:W-:-:S02]  /*a420*/  HADD2.F32 R41, -RZ, R6.H1_H1 ;  /* 0x30000006ff297230 */ /* 0x000fc40000004100 */
[----:B------:R-:W-:Y:S01]  /*a430*/  FMUL.FTZ R62, R4, R60 ;  /* 0x0000003c043e7220 */ /* 0x000fe20000410000 */
[----:B------:R-:W-:Y:S02]  /*a440*/  HADD2.F32 R45, -RZ, R59.H1_H1 ;  /* 0x3000003bff2d7230 */ /* 0x000fe40000004100 */
[----:B------:R-:W-:Y:S01]  /*a450*/  FFMA.FTZ R57, R44, R47, -R49 ;  /* 0x0000002f2c397223 */ /* 0x000fe20000010831 */
[----:B------:R-:W-:Y:S02]  /*a460*/  HADD2.F32 R6, -RZ, R5.H0_H0 ;  /* 0x20000005ff067230 */ /* 0x000fe40000004100 */
[-C--:B------:R-:W-:Y:S01]  /*a470*/  FMUL.FTZ R48, R4, R46.reuse ;  /* 0x0000002e04307220 */ /* 0x080fe20000410000 */
[----:B------:R-:W-:Y:S02]  /*a480*/  HADD2.F32 R59, -RZ, R59.H0_H0 ;  /* 0x2000003bff3b7230 */ /* 0x000fe40000004100 */
[----:B------:R-:W-:Y:S01]  /*a490*/  FFMA.FTZ R62, R7, R46, -R62 ;  /* 0x0000002e073e7223 */ /* 0x000fe2000001083e */
[----:B------:R-:W-:-:S02]  /*a4a0*/  HADD2.F32 R5, -RZ, R5.H1_H1 ;  /* 0x30000005ff057230 */ /* 0x000fc40000004100 */
[----:B------:R-:W-:Y:S01]  /*a4b0*/  FFMA.FTZ R47, R7, R60, R48 ;  /* 0x0000003c072f7223 */ /* 0x000fe20000010030 */
        /* <DEDUP_REMOVED lines=14> */
[----:B------:R1:W-:Y:S02]  /*a5a0*/  STS.128 [R205+0x4000], R4 ;  /* 0x00400004cd007388 */ /* 0x0003e40000000c00 */
.L_x_1817:
[----:B------:R-:W-:Y:S05]  /*a5b0*/  BSYNC B1 ;  /* 0x0000000000017941 */ /* 0x000fea0003800000 */
.L_x_1816:
[----:B------:R-:W-:Y:S01]  /*a5c0*/  ISETP.GE.AND P0, PT, R217, R0, PT ;  /* 0x00000000d900720c */ /* 0x000fe20003f06270 */
[----:B------:R-:W-:-:S12]  /*a5d0*/  BSSY B1, `(.L_x_1820) ;  /* 0x000005d000017945 */ /* 0x000fd80003800000 */
[----:B------:R-:W-:Y:S05]  /*a5e0*/  @P0 BRA `(.L_x_1821) ;  /* 0x00000004006c0947 */ /* 0x000fea0003800000 */
[----:B01----:R-:W0:Y:S01]  /*a5f0*/  LDC R5, c[0x0][0x3f4] ;  /* 0x0000fd00ff057b82 */ /* 0x003e220000000800 */
[----:B------:R-:W-:Y:S01]  /*a600*/  BSSY B2, `(.L_x_1822) ;  /* 0x000002e000027945 */ /* 0x000fe20003800000 */
[-C--:B0-----:R-:W-:Y:S02]  /*a610*/  ISETP.GE.AND P0, PT, R22, R5.reuse, PT ;  /* 0x000000051600720c */ /* 0x081fe40003f06270 */
[----:B------:R-:W-:-:S11]  /*a620*/  ISETP.GE.AND P1, PT, R186, R5, PT ;  /* 0x00000005ba00720c */ /* 0x000fd60003f26270 */
[----:B------:R-:W-:Y:S05]  /*a630*/  @P0 BRA `(.L_x_1823) ;  /* 0x0000000000a80947 */ /* 0x000fea0003800000 */
[----:B------:R-:W0:Y:S01]  /*a640*/  LDS.128 R4, [R205+0x1000] ;  /* 0x00100000cd047984 */ /* 0x000e220000000c00 */
        /* <DEDUP_REMOVED lines=41> */
.L_x_1823:
[----:B------:R-:W-:Y:S05]  /*a8e0*/  BSYNC B2 ;  /* 0x0000000000027941 */ /* 0x000fea0003800000 */
.L_x_1822:
[----:B------:R-:W-:Y:S05]  /*a8f0*/  @P1 BRA `(.L_x_1821) ;  /* 0x0000000000a81947 */ /* 0x000fea0003800000 */
[----:B0-----:R-:W0:Y:S01]  /*a900*/  LDS.128 R4, [R205+0x5000] ;  /* 0x00500000cd047984 */ /* 0x001e220000000c00 */
[----:B------:R-:W-:Y:S01]  /*a910*/  SHF.R.U32.HI R37, RZ, 0x10, R33 ;  /* 0x00000010ff257819 */ /* 0x000fe20000011621 */
[----:B------:R-:W-:Y:S01]  /*a920*/  HADD2.F32 R36, -RZ, R52.H0_H0 ;  /* 0x20000034ff247230 */ /* 0x000fe20000004100 */
[--C-:B------:R-:W-:Y:S01]  /*a930*/  SHF.R.U32.HI R39, RZ, 0x10, R35.reuse ;  /* 0x00000010ff277819 */ /* 0x100fe20000011623 */
[----:B------:R-:W-:Y:S01]  /*a940*/  HADD2.F32 R38, -RZ, R51.H0_H0 ;  /* 0x20000033ff267230 */ /* 0x000fe20000004100 */
[----:B------:R-:W-:Y:S01]  /*a950*/  SHF.R.U64 R45, R34, 0x10, R35 ;  /* 0x00000010222d7819 */ /* 0x000fe20000001223 */
[----:B------:R-:W-:Y:S01]  /*a960*/  HADD2.F32 R37, -RZ, R37.H0_H0 ;  /* 0x20000025ff257230 */ /* 0x000fe20000004100 */
[----:B------:R-:W-:Y:S01]  /*a970*/  SHF.R.U64 R47, R32, 0x10, R33 ;  /* 0x00000010202f7819 */ /* 0x000fe20000001221 */
[----:B------:R-:W-:Y:S02]  /*a980*/  HADD2.F32 R39, -RZ, R39.H0_H0 ;  /* 0x20000027ff277230 */ /* 0x000fe40000004100 */
[----:B------:R-:W-:-:S02]  /*a990*/  HADD2.F32 R51, -RZ, R51.H1_H1 ;  /* 0x30000033ff337230 */ /* 0x000fc40000004100 */
[----:B------:R-:W-:Y:S02]  /*a9a0*/  HADD2.F32 R52, -RZ, R52.H1_H1 ;  /* 0x30000034ff347230 */ /* 0x000fe40000004100 */
[--C-:B0-----:R-:W-:Y:S02]  /*a9b0*/  HADD2.F32 R35, -RZ, R7.reuse.H1_H1 ;  /* 0x30000007ff237230 */ /* 0x101fe40000004100 */
[----:B------:R-:W-:Y:S02]  /*a9c0*/  HADD2.F32 R34, -RZ, R7.H0_H0 ;  /* 0x20000007ff227230 */ /* 0x000fe40000004100 */
[--C-:B------:R-:W-:Y:S02]  /*a9d0*/  HADD2.F32 R7, -RZ, R4.reuse.H0_H0 ;  /* 0x20000004ff077230 */ /* 0x100fe40000004100 */
[C---:B------:R-:W-:Y:S01]  /*a9e0*/  FMUL.FTZ R44, R35.reuse, R37 ;  /* 0x00000025232c7220 */ /* 0x040fe20000410000 */
[----:B------:R-:W-:Y:S02]  /*a9f0*/  HADD2.F32 R4, -RZ, R4.H1_H1 ;  /* 0x30000004ff047230 */ /* 0x000fe40000004100 */
[----:B------:R-:W-:Y:S01]  /*aa00*/  FMUL.FTZ R41, R35, R39 ;  /* 0x0000002723297220 */ /* 0x000fe20000410000 */
[----:B------:R-:W-:-:S02]  /*aa10*/  HADD2.F32 R32, -RZ, R6.H0_H0 ;  /* 0x20000006ff207230 */ /* 0x000fc40000004100 */
[----:B------:R-:W-:Y:S01]  /*aa20*/  FFMA.FTZ R46, R34, R39, R44 ;  /* 0x00000027222e7223 */ /* 0x000fe2000001002c */
[----:B------:R-:W-:Y:S02]  /*aa30*/  HADD2.F32 R33, -RZ, R6.H1_H1 ;  /* 0x30000006ff217230 */ /* 0x000fe40000004100 */
[----:B------:R-:W-:Y:S01]  /*aa40*/  FMUL.FTZ R40, R4, R38 ;  /* 0x0000002604287220 */ /* 0x000fe20000410000 */
[--C-:B------:R-:W-:Y:S02]  /*aa50*/  HADD2.F32 R6, -RZ, R5.reuse.H0_H0 ;  /* 0x20000005ff067230 */ /* 0x100fe40000004100 */
[----:B------:R-:W-:Y:S01]  /*aa60*/  FFMA.FTZ R41, R34, R37, -R41 ;  /* 0x0000002522297223 */ /* 0x000fe20000010829 */
[-C--:B------:R-:W-:Y:S01]  /*aa70*/  FMUL.FTZ R44, R4, R36.reuse ;  /* 0x00000024042c7220 */ /* 0x080fe20000410000 */
[----:B------:R-:W-:Y:S02]  /*aa80*/  HADD2.F32 R5, -RZ, R5.H1_H1 ;  /* 0x30000005ff057230 */ /* 0x000fe40000004100 */
[----:B------:R-:W-:Y:S01]  /*aa90*/  FFMA.FTZ R40, R7, R36, -R40 ;  /* 0x0000002407287223 */ /* 0x000fe20000010828 */
[----:B------:R-:W-:-:S02]  /*aaa0*/  HADD2.F32 R34, -RZ, R45.H0_H0 ;  /* 0x2000002dff227230 */ /* 0x000fc40000004100 */
[----:B------:R-:W-:Y:S01]  /*aab0*/  FFMA.FTZ R35, R7, R38, R44 ;  /* 0x0000002607237223 */ /* 0x000fe2000001002c */
[----:B------:R-:W-:Y:S02]  /*aac0*/  HADD2.F32 R4, -RZ, R47.H0_H0 ;  /* 0x2000002fff047230 */ /* 0x000fe40000004100 */
[CC--:B------:R-:W-:Y:S01]  /*aad0*/  FMUL.FTZ R37, R33.reuse, R51.reuse ;  /* 0x0000003321257220 */ /* 0x0c0fe20000410000 */
[----:B------:R-:W-:Y:S01]  /*aae0*/  FMUL.FTZ R36, R33, R52 ;  /* 0x0000003421247220 */ /* 0x000fe20000410000 */
[C---:B------:R-:W-:Y:S01]  /*aaf0*/  FMUL.FTZ R7, R5.reuse, R34 ;  /* 0x0000002205077220 */ /* 0x040fe20000410000 */
[----:B------:R-:W-:Y:S01]  /*ab00*/  FMUL.FTZ R33, R5, R4 ;  /* 0x0000000405217220 */ /* 0x000fe20000410000 */
[C---:B------:R-:W-:Y:S01]  /*ab10*/  FFMA.FTZ R37, R32.reuse, R52, -R37 ;  /* 0x0000003420257223 */ /* 0x040fe20000010825 */
[----:B------:R-:W-:Y:S01]  /*ab20*/  FFMA.FTZ R36, R32, R51, R36 ;  /* 0x0000003320247223 */ /* 0x000fe20000010024 */
[C---:B------:R-:W-:Y:S01]  /*ab30*/  FFMA.FTZ R5, R6.reuse, R4, -R7 ;  /* 0x0000000406057223 */ /* 0x040fe20000010807 */
[----:B------:R-:W-:Y:S01]  /*ab40*/  FFMA.FTZ R34, R6, R34, R33 ;  /* 0x0000002206227223 */ /* 0x000fe20000010021 */
[----:B------:R-:W-:-:S02]  /*ab50*/  F2FP.F16.F32.PACK_AB R7, R46, R41 ;  /* 0x000000292e07723e */ /* 0x000fc400000000ff */
[----:B------:R-:W-:Y:S02]  /*ab60*/  F2FP.F16.F32.PACK_AB R6, R36, R37 ;  /* 0x000000252406723e */ /* 0x000fe400000000ff */
[----:B------:R-:W-:Y:S02]  /*ab70*/  F2FP.F16.F32.PACK_AB R4, R35, R40 ;  /* 0x000000282304723e */ /* 0x000fe400000000ff */
[----:B------:R-:W-:-:S05]  /*ab80*/  F2FP.F16.F32.PACK_AB R5, R34, R5 ;  /* 0x000000052205723e */ /* 0x000fca00000000ff */
[----:B------:R2:W-:Y:S02]  /*ab90*/  STS.128 [R205+0x5000], R4 ;  /* 0x00500004cd007388 */ /* 0x0005e40000000c00 */
.L_x_1821:
[----:B------:R-:W-:Y:S05]  /*aba0*/  BSYNC B1 ;  /* 0x0000000000017941 */ /* 0x000fea0003800000 */
.L_x_1820:
[----:B------:R-:W-:Y:S01]  /*abb0*/  ISETP.GE.AND P0, PT, R216, R0, PT ;  /* 0x00000000d800720c */ /* 0x000fe20003f06270 */
[----:B------:R-:W-:-:S12]  /*abc0*/  BSSY B1, `(.L_x_1824) ;  /* 0x000005d000017945 */ /* 0x000fd80003800000 */
[----:B------:R-:W-:Y:S05]  /*abd0*/  @P0 BRA `(.L_x_1825) ;  /* 0x00000004006c0947 */ /* 0x000fea0003800000 */
[----:B012---:R-:W0:Y:S01]  /*abe0*/  LDC R5, c[0x0][0x3f4] ;  /* 0x0000fd00ff057b82 */ /* 0x007e220000000800 */
[----:B------:R-:W-:Y:S01]  /*abf0*/  BSSY B2, `(.L_x_1826) ;  /* 0x000002e000027945 */ /* 0x000fe20003800000 */
[-C--:B0-----:R-:W-:Y:S02]  /*ac00*/  ISETP.GE.AND P0, PT, R22, R5.reuse, PT ;  /* 0x000000051600720c */ /* 0x081fe40003f06270 */
[----:B------:R-:W-:-:S11]  /*ac10*/  ISETP.GE.AND P1, PT, R186, R5, PT ;  /* 0x00000005ba00720c */ /* 0x000fd60003f26270 */
[----:B------:R-:W-:Y:S05]  /*ac20*/  @P0 BRA `(.L_x_1827) ;  /* 0x0000000000a80947 */ /* 0x000fea0003800000 */
[----:B------:R-:W0:Y:S01]  /*ac30*/  LDS.128 R4, [R205+0x2000] ;  /* 0x00200000cd047984 */ /* 0x000e220000000c00 */
        /* <DEDUP_REMOVED lines=41> */
.L_x_1827:
[----:B------:R-:W-:Y:S05]  /*aed0*/  BSYNC B2 ;  /* 0x0000000000027941 */ /* 0x000fea0003800000 */
.L_x_1826:
[----:B------:R-:W-:Y:S05]  /*aee0*/  @P1 BRA `(.L_x_1825) ;  /* 0x0000000000a81947 */ /* 0x000fea0003800000 */
[----:B0-----:R-:W0:Y:S01]  /*aef0*/  LDS.128 R4, [R205+0x6000] ;  /* 0x00600000cd047984 */ /* 0x001e220000000c00 */
[----:B------:R-:W-:Y:S01]  /*af00*/  SHF.R.U32.HI R29, RZ, 0x10, R25 ;  /* 0x00000010ff1d7819 */ /* 0x000fe20000011619 */
[----:B------:R-:W-:Y:S01]  /*af10*/  HADD2.F32 R28, -RZ, R50.H0_H0 ;  /* 0x20000032ff1c7230 */ /* 0x000fe20000004100 */
[----:B------:R-:W-:Y:S01]  /*af20*/  SHF.R.U32.HI R31, RZ, 0x10, R21 ;  /* 0x00000010ff1f7819 */ /* 0x000fe20000011615 */
        /* <DEDUP_REMOVED lines=38> */
.L_x_1825:
[----:B------:R-:W-:Y:S05]  /*b190*/  BSYNC B1 ;  /* 0x0000000000017941 */ /* 0x000fea0003800000 */
.L_x_1824:
[----:B------:R-:W-:-:S13]  /*b1a0*/  ISETP.GE.AND P0, PT, R215, R0, PT ;  /* 0x00000000d700720c */ /* 0x000fda0003f06270 */
[----:B------:R-:W-:Y:S05]  /*b1b0*/  @P0 BRA `(.L_x_1828) ;  /* 0x0000002800a80947 */ /* 0x000fea0003800000 */
[----:B0123--:R-:W0:Y:S01]  /*b1c0*/  LDC R5, c[0x0][0x3f4] ;  /* 0x0000fd00ff057b82 */ /* 0x00fe220000000800 */
[----:B------:R-:W-:Y:S01]  /*b1d0*/  BSSY B1, `(.L_x_1829) ;  /* 0x000002e000017945 */ /* 0x000fe20003800000 */
[-C--:B0-----:R-:W-:Y:S02]  /*b1e0*/  ISETP.GE.AND P0, PT, R22, R5.reuse, PT ;  /* 0x000000051600720c */ /* 0x081fe40003f06270 */
[----:B------:R-:W-:-:S11]  /*b1f0*/  ISETP.GE.AND P1, PT, R186, R5, PT ;  /* 0x00000005ba00720c */ /* 0x000fd60003f26270 */
[----:B------:R-:W-:Y:S05]  /*b200*/  @P0 BRA `(.L_x_1830) ;  /* 0x0000000000a80947 */ /* 0x000fea0003800000 */
[----:B------:R-:W0:Y:S01]  /*b210*/  LDS.128 R4, [R205+0x3000] ;  /* 0x00300000cd047984 */ /* 0x000e220000000c00 */
[----:B------:R-:W-:Y:S01]  /*b220*/  SHF.R.U32.HI R24, RZ, 0x10, R13 ;  /* 0x00000010ff187819 */ /* 0x000fe2000001160d */
[----:B------:R-:W-:Y:S01]  /*b230*/  HADD2.F32 R21, -RZ, R56.H0_H0 ;  /* 0x20000038ff157230 */ /* 0x000fe20000004100 */
[--C-:B------:R-:W-:Y:S01]  /*b240*/  SHF.R.U64 R30, R26, 0x10, R27.reuse ;  /* 0x000000101a1e7819 */ /* 0x100fe2000000121b */
[--C-:B------:R-:W-:Y:S01]  /*b250*/  HADD2.F32 R25, -RZ, R15.reuse.H0_H0 ;  /* 0x2000000fff197230 */ /* 0x100fe20000004100 */
[----:B------:R-:W-:Y:S01]  /*b260*/  SHF.R.U32.HI R26, RZ, 0x10, R27 ;  /* 0x00000010ff1a7819 */ /* 0x000fe2000001161b */
[----:B------:R-:W-:Y:S01]  /*b270*/  HADD2.F32 R24, -RZ, R24.H0_H0 ;  /* 0x20000018ff187230 */ /* 0x000fe20000004100 */
[----:B------:R-:W-:Y:S01]  /*b280*/  SHF.R.U64 R32, R12, 0x10, R13 ;  /* 0x000000100c207819 */ /* 0x000fe2000000120d */
[----:B------:R-:W-:Y:S02]  /*b290*/  HADD2.F32 R15, -RZ, R15.H1_H1 ;  /* 0x3000000fff0f7230 */ /* 0x000fe40000004100 */
[----:B------:R-:W-:-:S02]  /*b2a0*/  HADD2.F32 R26, -RZ, R26.H0_H0 ;  /* 0x2000001aff1a7230 */ /* 0x000fc40000004100 */
        /* <DEDUP_REMOVED lines=8> */
[C---:B------:R-:W-:Y:S01]  /*b330*/  FFMA.FTZ R31, R13.reuse, R26, R29 ;  /* 0x0000001a0d1f7223 */ /* 0x040fe2000001001d */
[----:B------:R-:W-:Y:S02]  /*b340*/  HADD2.F32 R12, -RZ, R6.H1_H1 ;  /* 0x30000006ff0c7230 */ /* 0x000fe40000004100 */
[C---:B------:R-:W-:Y:S01]  /*b350*/  FMUL.FTZ R27, R4.reuse, R25 ;  /* 0x00000019041b7220 */ /* 0x040fe20000410000 */
[--C-:B------:R-:W-:Y:S02]  /*b360*/  HADD2.F32 R6, -RZ, R5.reuse.H0_H0 ;  /* 0x20000005ff067230 */ /* 0x100fe40000004100 */
[----:B------:R-:W-:Y:S01]  /*b370*/  FFMA.FTZ R28, R13, R24, -R28 ;  /* 0x000000180d1c7223 */ /* 0x000fe2000001081c */
[-C--:B------:R-:W-:Y:S01]  /*b380*/  FMUL.FTZ R29, R4, R21.reuse ;  /* 0x00000015041d7220 */ /* 0x080fe20000410000 */
[----:B------:R-:W-:Y:S02]  /*b390*/  HADD2.F32 R5, -RZ, R5.H1_H1 ;  /* 0x30000005ff057230 */ /* 0x000fe40000004100 */
[----:B------:R-:W-:Y:S01]  /*b3a0*/  FFMA.FTZ R27, R0, R21, -R27 ;  /* 0x00000015001b7223 */ /* 0x000fe2000001081b */
[----:B------:R-:W-:-:S02]  /*b3b0*/  HADD2.F32 R13, -RZ, R30.H0_H0 ;  /* 0x2000001eff0d7230 */ /* 0x000fc40000004100 */
[C---:B------:R-:W-:Y:S01]  /*b3c0*/  FMUL.FTZ R20, R12.reuse, R15 ;  /* 0x0000000f0c147220 */ /* 0x040fe20000410000 */
[----:B------:R-:W-:Y:S02]  /*b3d0*/  HADD2.F32 R4, -RZ, R32.H0_H0 ;  /* 0x20000020ff047230 */ /* 0x000fe40000004100 */
[-C--:B------:R-:W-:Y:S01]  /*b3e0*/  FMUL.FTZ R24, R12, R56.reuse ;  /* 0x000000380c187220 */ /* 0x080fe20000410000 */
[----:B------:R-:W-:Y:S01]  /*b3f0*/  FFMA.FTZ R0, R0, R25, R29 ;  /* 0x0000001900007223 */ /* 0x000fe2000001001d */
[----:B------:R-:W-:Y:S01]  /*b400*/  FMUL.FTZ R21, R5, R13 ;  /* 0x0000000d05157220 */ /* 0x000fe20000410000 */
[----:B------:R-:W-:Y:S01]  /*b410*/  FFMA.FTZ R20, R7, R56, -R20 ;  /* 0x0000003807147223 */ /* 0x000fe20000010814 */
[-C--:B------:R-:W-:Y:S01]  /*b420*/  FMUL.FTZ R12, R5, R4.reuse ;  /* 0x00000004050c7220 */ /* 0x080fe20000410000 */
[----:B------:R-:W-:Y:S01]  /*b430*/  FFMA.FTZ R15, R7, R15, R24 ;  /* 0x0000000f070f7223 */ /* 0x000fe20000010018 */
[C---:B------:R-:W-:Y:S01]  /*b440*/  FFMA.FTZ R5, R6.reuse, R4, -R21 ;  /* 0x0000000406057223 */ /* 0x040fe20000010815 */
[----:B------:R-:W-:Y:S01]  /*b450*/  F2FP.F16.F32.PACK_AB R7, R31, R28 ;  /* 0x0000001c1f07723e */ /* 0x000fe200000000ff */
[----:B------:R-:W-:Y:S01]  /*b460*/  FFMA.FTZ R12, R6, R13, R12 ;  /* 0x0000000d060c7223 */ /* 0x000fe2000001000c */
[----:B------:R-:W-:-:S02]  /*b470*/  F2FP.F16.F32.PACK_AB R4, R0, R27 ;  /* 0x0000001b0004723e */ /* 0x000fc400000000ff */
[----:B------:R-:W-:Y:S02]  /*b480*/  F2FP.F16.F32.PACK_AB R6, R15, R20 ;  /* 0x000000140f06723e */ /* 0x000fe400000000ff */
[----:B------:R-:W-:-:S05]  /*b490*/  F2FP.F16.F32.PACK_AB R5, R12, R5 ;  /* 0x000000050c05723e */ /* 0x000fca00000000ff */
[----:B------:R0:W-:Y:S02]  /*b4a0*/  STS.128 [R205+0x3000], R4 ;  /* 0x00300004cd007388 */ /* 0x0001e40000000c00 */
.L_x_1830:
[----:B------:R-:W-:Y:S05]  /*b4b0*/  BSYNC B1 ;  /* 0x0000000000017941 */ /* 0x000fea0003800000 */
.L_x_1829:
[----:B------:R-:W-:Y:S05]  /*b4c0*/  @P1 BRA `(.L_x_1828) ;  /* 0x0000002400e41947 */ /* 0x000fea0003800000 */
[----:B0-----:R-:W0:Y:S01]  /*b4d0*/  LDS.128 R4, [R205+0x7000] ;  /* 0x00700000cd047984 */ /* 0x001e220000000c00 */
[----:B------:R-:W-:Y:S01]  /*b4e0*/  SHF.R.U32.HI R15, RZ, 0x10, R11 ;  /* 0x00000010ff0f7819 */ /* 0x000fe2000001160b */
[----:B------:R-:W-:Y:S01]  /*b4f0*/  HADD2.F32 R13, -RZ, R3.H0_H0 ;  /* 0x20000003ff0d7230 */ /* 0x000fe20000004100 */
[----:B------:R-:W-:Y:S02]  /*b500*/  SHF.R.U32.HI R12, RZ, 0x10, R9 ;  /* 0x00000010ff0c7819 */ /* 0x000fe40000011609 */
[----:B------:R-:W-:Y:S01]  /*b510*/  SHF.R.U64 R24, R10, 0x10, R11 ;  /* 0x000000100a187819 */ /* 0x000fe2000000120b */
[----:B------:R-:W-:Y:S01]  /*b520*/  HADD2.F32 R15, -RZ, R15.H0_H0 ;  /* 0x2000000fff0f7230 */ /* 0x000fe20000004100 */
[----:B------:R-:W-:Y:S01]  /*b530*/  SHF.R.U64 R26, R8, 0x10, R9 ;  /* 0x00000010081a7819 */ /* 0x000fe20000001209 */
[----:B------:R-:W-:Y:S02]  /*b540*/  HADD2.F32 R12, -RZ, R12.H0_H0 ;  /* 0x2000000cff0c7230 */ /* 0x000fe40000004100 */
[----:B------:R-:W-:-:S02]  /*b550*/  HADD2.F32 R11, -RZ, R14.H0_H0 ;  /* 0x2000000eff0b7230 */ /* 0x000fc40000004100 */
[----:B------:R-:W-:Y:S02]  /*b560*/  HADD2.F32 R14, -RZ, R14.H1_H1 ;  /* 0x3000000eff0e7230 */ /* 0x000fe40000004100 */
[--C-:B0-----:R-:W-:Y:S02]  /*b570*/  HADD2.F32 R10, -RZ, R7.reuse.H1_H1 ;  /* 0x30000007ff0a7230 */ /* 0x101fe40000004100 */
[----:B------:R-:W-:Y:S02]  /*b580*/  HADD2.F32 R9, -RZ, R7.H0_H0 ;  /* 0x20000007ff097230 */ /* 0x000fe40000004100 */
[--C-:B------:R-:W-:Y:S02]  /*b590*/  HADD2.F32 R0, -RZ, R4.reuse.H0_H0 ;  /* 0x20000004ff007230 */ /* 0x100fe40000004100 */
[C---:B------:R-:W-:Y:S01]  /*b5a0*/  FMUL.FTZ R20, R10.reuse, R15 ;  /* 0x0000000f0a147220 */ /* 0x040fe20000410000 */
[----:B------:R-:W-:Y:S01]  /*b5b0*/  FMUL.FTZ R10, R10, R12 ;  /* 0x0000000c0a0a7220 */ /* 0x000fe20000410000 */
[----:B------:R-:W-:-:S02]  /*b5c0*/  HADD2.F32 R4, -RZ, R4.H1_H1 ;  /* 0x30000004ff047230 */ /* 0x000fc40000004100 */
[C---:B------:R-:W-:Y:S01]  /*b5d0*/  FFMA.FTZ R20, R9.reuse, R12, -R20 ;  /* 0x0000000c09147223 */ /* 0x040fe20000010814 */
[----:B------:R-:W-:Y:S01]  /*b5e0*/  FFMA.FTZ R25, R9, R15, R10 ;  /* 0x0000000f09197223 */ /* 0x000fe2000001000a */
[--C-:B------:R-:W-:Y:S02]  /*b5f0*/  HADD2.F32 R7, -RZ, R6.reuse.H0_H0 ;  /* 0x20000006ff077230 */ /* 0x100fe40000004100 */
[C---:B------:R-:W-:Y:S01]  /*b600*/  FMUL.FTZ R21, R4.reuse, R13 ;  /* 0x0000000d04157220 */ /* 0x040fe20000410000 */
[----:B------:R-:W-:Y:S02]  /*b610*/  HADD2.F32 R8, -RZ, R6.H1_H1 ;  /* 0x30000006ff087230 */ /* 0x000fe40000004100 */
[-C--:B------:R-:W-:Y:S01]  /*b620*/  FMUL.FTZ R15, R4, R11.reuse ;  /* 0x0000000b040f7220 */ /* 0x080fe20000410000 */
[----:B------:R-:W-:Y:S02]  /*b630*/  HADD2.F32 R9, -RZ, R3.H1_H1 ;  /* 0x30000003ff097230 */ /* 0x000fe40000004100 */
[----:B------:R-:W-:Y:S01]  /*b640*/  FFMA.FTZ R21, R0, R11, -R21 ;  /* 0x0000000b00157223 */ /* 0x000fe20000010815 */
[----:B------:R-:W-:-:S02]  /*b650*/  HADD2.F32 R6, -RZ, R5.H0_H0 ;  /* 0x20000005ff067230 */ /* 0x000fc40000004100 */
[----:B------:R-:W-:Y:S01]  /*b660*/  FFMA.FTZ R0, R0, R13, R15 ;  /* 0x0000000d00007223 */ /* 0x000fe2000001000f */
[----:B------:R-:W-:Y:S02]  /*b670*/  HADD2.F32 R5, -RZ, R5.H1_H1 ;  /* 0x30000005ff057230 */ /* 0x000fe40000004100 */
[CC--:B------:R-:W-:Y:S01]  /*b680*/  FMUL.FTZ R10, R8.reuse, R9.reuse ;  /* 0x00000009080a7220 */ /* 0x0c0fe20000410000 */
[----:B------:R-:W-:Y:S02]  /*b690*/  HADD2.F32 R4, -RZ, R24.H0_H0 ;  /* 0x20000018ff047230 */ /* 0x000fe40000004100 */
[-C--:B------:R-:W-:Y:S01]  /*b6a0*/  FMUL.FTZ R8, R8, R14.reuse ;  /* 0x0000000e08087220 */ /* 0x080fe20000410000 */
[----:B------:R-:W-:Y:S02]  /*b6b0*/  HADD2.F32 R3, -RZ, R26.H0_H0 ;  /* 0x2000001aff037230 */ /* 0x000fe40000004100 */
[----:B------:R-:W-:Y:S01]  /*b6c0*/  FFMA.FTZ R10, R7, R14, -R10 ;  /* 0x0000000e070a7223 */ /* 0x000fe2000001080a */
[----:B------:R-:W-:Y:S01]  /*b6d0*/  FMUL.FTZ R11, R5, R4 ;  /* 0x00000004050b7220 */ /* 0x000fe20000410000 */
[----:B------:R-:W-:Y:S01]  /*b6e0*/  FFMA.FTZ R9, R7, R9, R8 ;  /* 0x0000000907097223 */ /* 0x000fe20000010008 */
[-C--:B------:R-:W-:Y:S01]  /*b6f0*/  FMUL.FTZ R13, R5, R3.reuse ;  /* 0x00000003050d7220 */ /* 0x080fe20000410000 */
[----:B------:R-:W-:Y:S01]  /*b700*/  F2FP.F16.F32.PACK_AB R7, R25, R20 ;  /* 0x000000141907723e */ /* 0x000fe200000000ff */
[----:B------:R-:W-:-:S02]  /*b710*/  FFMA.FTZ R5, R6, R3, -R11 ;  /* 0x0000000306057223 */ /* 0x000fc4000001080b */
[----:B------:R-:W-:Y:S01]  /*b720*/  FFMA.FTZ R8, R6, R4, R13 ;  /* 0x0000000406087223 */ /* 0x000fe2000001000d */
[----:B------:R-:W-:Y:S02]  /*b730*/  F2FP.F16.F32.PACK_AB R6, R9, R10 ;  /* 0x0000000a0906723e */ /* 0x000fe400000000ff */
[----:B------:R-:W-:Y:S02]  /*b740*/  F2FP.F16.F32.PACK_AB R4, R0, R21 ;  /* 0x000000150004723e */ /* 0x000fe400000000ff */
[----:B------:R-:W-:-:S05]  /*b750*/  F2FP.F16.F32.PACK_AB R5, R8, R5 ;  /* 0x000000050805723e */ /* 0x000fca00000000ff */
[----:B------:R0:W-:Y:S01]  /*b760*/  STS.128 [R205+0x7000], R4 ;  /* 0x00700004cd007388 */ /* 0x0001e20000000c00 */
[----:B------:R-:W-:Y:S05]  /*b770*/  BRA `(.L_x_1828) ;  /* 0x0000002400387947 */ /* 0x000fea0003800000 */
.L_x_1801:
[----:B------:R-:W3:Y:S01]  /*b780*/  LDC R0, c[0x0][0x448] ;  /* 0x00011200ff007b82 */ /* 0x000ee20000000800 */
[----:B------:R-:W-:Y:S01]  /*b790*/  ULDC.64 UR4, c[0x0][0x3f8] ;  /* 0x0000fe0000047ab9 */ /* 0x000fe20000000a00 */
[----:B------:R-:W-:Y:S01]  /*b7a0*/  ULDC.64 UR6, c[0x0][0x408] ;  /* 0x0001020000067ab9 */ /* 0x000fe20000000a00 */
        /* <DEDUP_REMOVED lines=11> */
[C---:B------:R-:W-:Y:S01]  /*b860*/  IMAD R5, R3.reuse, UR5, R6 ;  /* 0x0000000503057c24 */ /* 0x040fe2000f8e0206 */
[----:B------:R-:W-:Y:S01]  /*b870*/  ULDC.64 UR4, c[0x0][0x3e8] ;  /* 0x0000fa0000047ab9 */ /* 0x000fe20000000a00 */
[----:B------:R-:W-:Y:S01]  /*b880*/  IMAD.WIDE.U32 R24, R3, UR6, R24 ;  /* 0x0000000603187c25 */ /* 0x000fe2000f8e0018 */
[----:B------:R-:W-:Y:S01]  /*b890*/  LEA R10, P0, R26, UR4, 0x1 ;  /* 0x000000041a0a7c11 */ /* 0x000fe2000f8008ff */
[----:B------:R-:W-:Y:S01]  /*b8a0*/  UMOV UR4, 0xffffffff ;  /* 0xffffffff00047882 */ /* 0x000fe20000000000 */
[----:B------:R-:W-:Y:S01]  /*b8b0*/  IADD3 R5, R27, R5, RZ ;  /* 0x000000051b057210 */ /* 0x000fe20007ffe0ff */
[----:B------:R-:W-:Y:S01]  /*b8c0*/  IMAD R3, R3, UR7, R4 ;  /* 0x0000000703037c24 */ /* 0x000fe2000f8e0204 */
[----:B------:R-:W-:-:S02]  /*b8d0*/  ULDC.64 UR6, c[0x0][0x400] ;  /* 0x0001000000067ab9 */ /* 0x000fc40000000a00 */
[----:B------:R-:W-:Y:S01]  /*b8e0*/  LEA R44, P1, R24, UR6, 0x1 ;  /* 0x00000006182c7c11 */ /* 0x000fe2000f8208ff */
[----:B------:R-:W-:Y:S01]  /*b8f0*/  IMAD.IADD R3, R25, 0x1, R3 ;  /* 0x0000000119037824 */ /* 0x000fe200078e0203 */
[----:B------:R-:W-:-:S04]  /*b900*/  LEA.HI.X R43, R26, UR5, R5, 0x1, P0 ;  /* 0x000000051a2b7c11 */ /* 0x000fc800080f0c05 */
[----:B------:R-:W-:Y:S01]  /*b910*/  LEA.HI.X R45, R24, UR7, R3, 0x1, P1 ;  /* 0x00000007182d7c11 */ /* 0x000fe200088f0c03 */
[----:B------:R-:W-:Y:S06]  /*b920*/  BRA.DIV UR4, `(.L_x_1831) ;  /* 0x000001b604fc7947 */ /* 0x000fec000b800000 */
[----:B------:R-:W3:Y:S01]  /*b930*/  LDC R56, c[0x0][0x3f4] ;  /* 0x0000fd00ff387b82 */ /* 0x000ee20000000800 */
[----:B------:R-:W4:Y:S01]  /*b940*/  SHFL.IDX PT, R4, R10, RZ, 0x181f ;  /* 0x00181fff0a047589 */ /* 0x000f2200000e0000 */
[----:B------:R-:W-:-:S03]  /*b950*/  IMAD R0, R189, R0, RZ ;  /* 0x00000000bd007224 */ /* 0x000fc600078e02ff */
[----:B------:R-:W5:Y:S04]  /*b960*/  SHFL.IDX PT, R3, R43, RZ, 0x181f ;  /* 0x00181fff2b037589 */ /* 0x000f6800000e0000 */
[----:B------:R-:W0:Y:S04]  /*b970*/  SHFL.IDX PT, R14, R44, RZ, 0x181f ;  /* 0x00181fff2c0e7589 */ /* 0x000e2800000e0000 */
[----:B------:R-:W1:Y:S01]  /*b980*/  SHFL.IDX PT, R5, R45, RZ, 0x181f ;  /* 0x00181fff2d057589 */ /* 0x000e6200000e0000 */
[----:B---3--:R-:W-:-:S04]  /*b990*/  ISETP.GE.AND P0, PT, R16, R56, PT ;  /* 0x000000381000720c */ /* 0x008fc80003f06270 */
[----:B------:R-:W-:-:S13]  /*b9a0*/  ISETP.GE.OR P1, PT, R57, R0, P0 ;  /* 0x000000003900720c */ /* 0x000fda0000726670 */
[C---:B------:R-:W-:Y:S01]  /*b9b0*/  @!P1 IMAD.SHL.U32 R7, R16.reuse, 0x2, RZ ;  /* 0x0000000210079824 */ /* 0x040fe200078e00ff */
[----:B------:R-:W-:-:S04]  /*b9c0*/  @!P1 SHF.L.U64.HI R6, R16, 0x1, R17 ;  /* 0x0000000110069819 */ /* 0x000fc80000010211 */
[----:B----4-:R-:W-:-:S05]  /*b9d0*/  @!P1 IADD3 R4, P2, R4, R7, RZ ;  /* 0x0000000704049210 */ /* 0x010fca0007f5e0ff */
[----:B-----5:R-:W-:Y:S02]  /*b9e0*/  @!P1 IMAD.X R3, R3, 0x1, R6, P2 ;  /* 0x0000000103039824 */ /* 0x020fe400010e0606 */
[----:B------:R-:W-:-:S03]  /*b9f0*/  @!P1 IMAD.MOV.U32 R24, RZ, RZ, R4 ;  /* 0x000000ffff189224 */ /* 0x000fc600078e0004 */
[----:B------:R-:W-:-:S06]  /*ba00*/  @!P1 MOV R25, R3 ;  /* 0x0000000300199202 */ /* 0x000fcc0000000f00 */
[----:B------:R-:W3:Y:S01]  /*ba10*/  @!P1 LD.E.128 R24, desc[UR54][R24.64] ;  /* 0x0000003618189980 */ /* 0x000ee2000c101d00 */
[----:B0-----:R-:W-:-:S05]  /*ba20*/  @!P1 IADD3 R14, P2, R14, R7, RZ ;  /* 0x000000070e0e9210 */ /* 0x001fca0007f5e0ff */
[----:B-1----:R-:W-:Y:S02]  /*ba30*/  @!P1 IMAD.X R5, R5, 0x1, R6, P2 ;  /* 0x0000000105059824 */ /* 0x002fe400010e0606 */
[----:B------:R-:W-:-:S06]  /*ba40*/  @!P1 IMAD.MOV.U32 R4, RZ, RZ, R14 ;  /* 0x000000ffff049224 */ /* 0x000fcc00078e000e */
[----:B------:R-:W4:Y:S01]  /*ba50*/  @!P1 LD.E.128 R4, desc[UR54][R4.64] ;  /* 0x0000003604049980 */ /* 0x000f22000c101d00 */
[----:B------:R-:W-:Y:S02]  /*ba60*/  CS2R R48, SRZ ;  /* 0x0000000000307805 */ /* 0x000fe4000001ff00 */
[----:B------:R-:W-:Y:S02]  /*ba70*/  CS2R R50, SRZ ;  /* 0x0000000000327805 */ /* 0x000fe4000001ff00 */
[----:B------:R-:W-:Y:S01]  /*ba80*/  CS2R R20, SRZ ;  /* 0x0000000000147805 */ /* 0x000fe2000001ff00 */
[----:B------:R0:W1:Y:S01]  /*ba90*/  SHFL.IDX PT, R9, R45, 0x1, 0x181f ;  /* 0x00381f002d097f89 */ /* 0x00006200000e0000 */
[----:B------:R-:W-:-:S03]  /*baa0*/  CS2R R36, SRZ ;  /* 0x0000000000247805 */ /* 0x000fc6000001ff00 */
[----:B------:R0:W0:Y:S01]  /*bab0*/  SHFL.IDX PT, R14, R44, 0x1, 0x181f ;  /* 0x00381f002c0e7f89 */ /* 0x00002200000e0000 */
[----:B---3--:R-:W-:Y:S02]  /*bac0*/  @!P1 IMAD.MOV.U32 R48, RZ, RZ, R24 ;  /* 0x000000ffff309224 */ /* 0x008fe400078e0018 */
[----:B------:R-:W-:Y:S01]  /*bad0*/  @!P1 IMAD.MOV.U32 R49, RZ, RZ, R25 ;  /* 0x000000ffff319224 */ /* 0x000fe200078e0019 */
[----:B------:R-:W-:Y:S01]  /*bae0*/  CS2R R24, SRZ ;  /* 0x0000000000187805 */ /* 0x000fe2000001ff00 */
[----:B------:R-:W-:Y:S01]  /*baf0*/  @!P1 IMAD.MOV.U32 R50, RZ, RZ, R26 ;  /* 0x000000ffff329224 */ /* 0x000fe200078e001a */
[----:B------:R-:W-:Y:S01]  /*bb00*/  MOV R3, R48 ;  /* 0x0000003000037202 */ /* 0x000fe20000000f00 */
[----:B------:R-:W-:Y:S02]  /*bb10*/  IMAD.MOV.U32 R8, RZ, RZ, R49 ;  /* 0x000000ffff087224 */ /* 0x000fe400078e0031 */
[----:B------:R-:W-:Y:S01]  /*bb20*/  @!P1 IMAD.MOV.U32 R51, RZ, RZ, R27 ;  /* 0x000000ffff339224 */ /* 0x000fe200078e001b */
[----:B------:R-:W-:Y:S01]  /*bb30*/  PRMT R65, R65, 0x5410, R3 ;  /* 0x0000541041417816 */ /* 0x000fe20000000003 */
[----:B------:R-:W-:Y:S01]  /*bb40*/  IMAD.MOV.U32 R11, RZ, RZ, R50 ;  /* 0x000000ffff0b7224 */ /* 0x000fe200078e0032 */
[----:B------:R-:W-:Y:S01]  /*bb50*/  PRMT R67, R8, 0x7610, R67 ;  /* 0x0000761008437816 */ /* 0x000fe20000000043 */
[----:B------:R3:W0:Y:S01]  /*bb60*/  SHFL.IDX PT, R3, R43, 0x1, 0x181f ;  /* 0x00381f002b037f89 */ /* 0x00062200000e0000 */
[----:B------:R-:W-:Y:S01]  /*bb70*/  MOV R12, R51 ;  /* 0x00000033000c7202 */ /* 0x000fe20000000f00 */
[----:B----4-:R-:W-:-:S02]  /*bb80*/  @!P1 IMAD.MOV.U32 R20, RZ, RZ, R4 ;  /* 0x000000ffff149224 */ /* 0x010fc400078e0004 */
[----:B------:R3:W4:Y:S01]  /*bb90*/  SHFL.IDX PT, R8, R10, 0x1, 0x181f ;  /* 0x00381f000a087f89 */ /* 0x00072200000e0000 */
[----:B------:R-:W-:Y:S01]  /*bba0*/  @!P1 IMAD.MOV.U32 R21, RZ, RZ, R5 ;  /* 0x000000ffff159224 */ /* 0x000fe200078e0005 */
[----:B------:R-:W-:Y:S01]  /*bbb0*/  PRMT R46, R11, 0x5410, R12 ;  /* 0x000054100b2e7816 */ /* 0x000fe2000000000c */
[----:B------:R-:W-:Y:S01]  /*bbc0*/  @!P1 IMAD.MOV.U32 R36, RZ, RZ, R6 ;  /* 0x000000ffff249224 */ /* 0x000fe200078e0006 */
[----:B------:R-:W-:Y:S01]  /*bbd0*/  MOV R4, R20 ;  /* 0x0000001400047202 */ /* 0x000fe20000000f00 */
[----:B------:R-:W-:Y:S02]  /*bbe0*/  @!P1 IMAD.MOV.U32 R37, RZ, RZ, R7 ;  /* 0x000000ffff259224 */ /* 0x000fe400078e0007 */
[----:B------:R-:W-:Y:S02]  /*bbf0*/  IMAD.MOV.U32 R5, RZ, RZ, R21 ;  /* 0x000000ffff057224 */ /* 0x000fe400078e0015 */
[----:B------:R-:W-:Y:S02]  /*bc00*/  IMAD.MOV.U32 R6, RZ, RZ, R36 ;  /* 0x000000ffff067224 */ /* 0x000fe400078e0024 */
[----:B------:R-:W-:Y:S01]  /*bc10*/  IMAD.MOV.U32 R7, RZ, RZ, R37 ;  /* 0x000000ffff077224 */ /* 0x000fe200078e0025 */
[----:B------:R-:W-:-:S02]  /*bc20*/  PRMT R67, R67, 0x5410, R5 ;  /* 0x0000541043437816 */ /* 0x000fc40000000005 */
[----:B------:R-:W-:Y:S02]  /*bc30*/  PRMT R66, R6, 0x5410, R4 ;  /* 0x0000541006427816 */ /* 0x000fe40000000004 */
[----:B-1-3--:R-:W-:-:S07]  /*bc40*/  PRMT R65, R7, 0x7610, R65 ;  /* 0x0000761007417816 */ /* 0x00afce0000000041 */
.L_x_2175:
[----:B------:R-:W-:Y:S01]  /*bc50*/  VIADD R5, R57, 0x20 ;  /* 0x0000002039057836 */ /* 0x000fe20000000000 */
[----:B------:R-:W-:Y:S01]  /*bc60*/  BSSY B1, `(.L_x_1832) ;  /* 0x0000012000017945 */ /* 0x000fe20003800000 */
[----:B------:R-:W-:Y:S02]  /*bc70*/  CS2R R26, SRZ ;  /* 0x00000000001a7805 */ /* 0x000fe4000001ff00 */
[----:B------:R-:W-:Y:S02]  /*bc80*/  CS2R R6, SRZ ;  /* 0x0000000000067805 */ /* 0x000fe4000001ff00 */
[----:B------:R-:W-:Y:S02]  /*bc90*/  ISETP.GE.AND P1, PT, R5, R0, PT ;  /* 0x000000000500720c */ /* 0x000fe40003f26270 */
[----:B------:R-:W-:-:S11]  /*bca0*/  CS2R R4, SRZ ;  /* 0x0000000000047805 */ /* 0x000fd6000001ff00 */
[----:B------:R-:W-:Y:S05]  /*bcb0*/  @P1 BRA `(.L_x_1833) ;  /* 0x0000000000301947 */ /* 0x000fea0003800000 */
[----:B------:R-:W-:Y:S02]  /*bcc0*/  CS2R R26, SRZ ;  /* 0x00000000001a7805 */ /* 0x000fe4000001ff00 */
[----:B------:R-:W-:Y:S02]  /*bcd0*/  CS2R R4, SRZ ;  /* 0x0000000000047805 */ /* 0x000fe4000001ff00 */
[----:B------:R-:W-:Y:S01]  /*bce0*/  CS2R R6, SRZ ;  /* 0x0000000000067805 */ /* 0x000fe2000001ff00 */
[----:B------:R-:W-:Y:S06]  /*bcf0*/  @P0 BRA `(.L_x_1833) ;  /* 0x0000000000200947 */ /* 0x000fec0003800000 */
[C---:B------:R-:W-:Y:S02]  /*bd00*/  SHF.L.U32 R15, R16.reuse, 0x1, RZ ;  /* 0x00000001100f7819 */ /* 0x040fe400000006ff */
[----:B------:R-:W-:Y:S02]  /*bd10*/  SHF.L.U64.HI R6, R16, 0x1, R17 ;  /* 0x0000000110067819 */ /* 0x000fe40000010211 */
[-C--:B----4-:R-:W-:Y:S02]  /*bd20*/  IADD3 R4, P1, R8, R15.reuse, RZ ;  /* 0x0000000f08047210 */ /* 0x090fe40007f3e0ff */
[----:B0-----:R-:W-:-:S03]  /*bd30*/  IADD3 R14, P2, R14, R15, RZ ;  /* 0x0000000f0e0e7210 */ /* 0x001fc60007f5e0ff */
[--C-:B------:R-:W-:Y:S02]  /*bd40*/  IMAD.X R5, R3, 0x1, R6.reuse, P1 ;  /* 0x0000000103057824 */ /* 0x100fe400008e0606 */
[----:B------:R-:W-:-:S04]  /*bd50*/  IMAD.X R15, R9, 0x1, R6, P2 ;  /* 0x00000001090f7824 */ /* 0x000fc800010e0606 */
[----:B------:R-:W5:Y:S04]  /*bd60*/  LD.E.128 R4, desc[UR54][R4.64] ;  /* 0x0000003604047980 */ /* 0x000f68000c101d00 */
[----:B------:R1:W5:Y:S02]  /*bd70*/  LD.E.128 R24, desc[UR54][R14.64] ;  /* 0x000000360e187980 */ /* 0x000364000c101d00 */
.L_x_1833:
[----:B------:R-:W-:Y:S05]  /*bd80*/  BSYNC B1 ;  /* 0x0000000000017941 */ /* 0x000fea0003800000 */
.L_x_1832:
[----:B0----5:R-:W-:Y:S01]  /*bd90*/  IMAD.MOV.U32 R3, RZ, RZ, R24 ;  /* 0x000000ffff037224 */ /* 0x021fe200078e0018 */
[----:B------:R-:W-:Y:S01]  /*bda0*/  MOV R9, R26 ;  /* 0x0000001a00097202 */ /* 0x000fe20000000f00 */
[----:B----4-:R-:W-:Y:S01]  /*bdb0*/  IMAD.MOV.U32 R8, RZ, RZ, R25 ;  /* 0x000000ffff087224 */ /* 0x010fe200078e0019 */
[----:B------:R-:W-:Y:S01]  /*bdc0*/  UMOV UR4, 0xffffffff ;  /* 0xffffffff00047882 */ /* 0x000fe20000000000 */
        /* <DEDUP_REMOVED lines=9> */
[----:B------:R-:W-:Y:S06]  /*be60*/  BRA.DIV UR4, `(.L_x_1834) ;  /* 0x000001ba04147947 */ /* 0x000fec000b800000 */
[----:B------:R-:W0:Y:S01]  /*be70*/  SHFL.IDX PT, R8, R10, 0x2, 0x181f ;  /* 0x00581f000a087f89 */ /* 0x000e2200000e0000 */
[----:B------:R-:W-:-:S03]  /*be80*/  VIADD R9, R57, 0x40 ;  /* 0x0000004039097836 */ /* 0x000fc60000000000 */
[----:B------:R-:W3:Y:S02]  /*be90*/  SHFL.IDX PT, R3, R43, 0x2, 0x181f ;  /* 0x00581f002b037f89 */ /* 0x000ee400000e0000 */
[----:B------:R-:W-:Y:S02]  /*bea0*/  ISETP.GE.OR P1, PT, R9, R0, P0 ;  /* 0x000000000900720c */ /* 0x000fe40000726670 */
[----:B-1----:R-:W1:Y:S04]  /*beb0*/  SHFL.IDX PT, R14, R44, 0x2, 0x181f ;  /* 0x00581f002c0e7f89 */ /* 0x002e6800000e0000 */
[----:B------:R-:W4:Y:S07]  /*bec0*/  SHFL.IDX PT, R9, R45, 0x2, 0x181f ;  /* 0x00581f002d097f89 */ /* 0x000f2e00000e0000 */
[C---:B------:R-:W-:Y:S01]  /*bed0*/  @!P1 IMAD.SHL.U32 R29, R16.reuse, 0x2, RZ ;  /* 0x00000002101d9824 */ /* 0x040fe200078e00ff */
[----:B------:R-:W-:-:S04]  /*bee0*/  @!P1 SHF.L.U64.HI R28, R16, 0x1, R17 ;  /* 0x00000001101c9819 */ /* 0x000fc80000010211 */
[----:B0-----:R-:W-:-:S05]  /*bef0*/  @!P1 IADD3 R8, P2, R8, R29, RZ ;  /* 0x0000001d08089210 */ /* 0x001fca0007f5e0ff */
[----:B---3--:R-:W-:Y:S02]  /*bf00*/  @!P1 IMAD.X R3, R3, 0x1, R28, P2 ;  /* 0x0000000103039824 */ /* 0x008fe400010e061c */
[----:B------:R-:W-:-:S03]  /*bf10*/  @!P1 IMAD.MOV.U32 R32, RZ, RZ, R8 ;  /* 0x000000ffff209224 */ /* 0x000fc600078e0008 */
[----:B------:R-:W-:-:S06]  /*bf20*/  @!P1 MOV R33, R3 ;  /* 0x0000000300219202 */ /* 0x000fcc0000000f00 */
[----:B------:R-:W3:Y:S01]  /*bf30*/  @!P1 LD.E.128 R32, desc[UR54][R32.64] ;  /* 0x0000003620209980 */ /* 0x000ee2000c101d00 */
[----:B-1----:R-:W-:-:S05]  /*bf40*/  @!P1 IADD3 R14, P2, R14, R29, RZ ;  /* 0x0000001d0e0e9210 */ /* 0x002fca0007f5e0ff */
[----:B----4-:R-:W-:-:S04]  /*bf50*/  @!P1 IMAD.X R9, R9, 0x1, R28, P2 ;  /* 0x0000000109099824 */ /* 0x010fc800010e061c */
[----:B------:R-:W-:-:S05]  /*bf60*/  @!P1 IMAD.MOV.U32 R15, RZ, RZ, R9 ;  /* 0x000000ffff0f9224 */ /* 0x000fca00078e0009 */
[----:B------:R-:W4:Y:S01]  /*bf70*/  @!P1 LD.E.128 R28, desc[UR54][R14.64] ;  /* 0x000000360e1c9980 */ /* 0x000f22000c101d00 */
[----:B------:R-:W-:Y:S02]  /*bf80*/  CS2R R52, SRZ ;  /* 0x0000000000347805 */ /* 0x000fe4000001ff00 */
[----:B------:R-:W-:Y:S02]  /*bf90*/  CS2R R54, SRZ ;  /* 0x0000000000367805 */ /* 0x000fe4000001ff00 */
[----:B------:R-:W-:Y:S02]  /*bfa0*/  CS2R R38, SRZ ;  /* 0x0000000000267805 */ /* 0x000fe4000001ff00 */
[----:B------:R-:W-:Y:S01]  /*bfb0*/  CS2R R40, SRZ ;  /* 0x0000000000287805 */ /* 0x000fe2000001ff00 */
[----:B---3--:R-:W-:Y:S02]  /*bfc0*/  @!P1 IMAD.MOV.U32 R52, RZ, RZ, R32 ;  /* 0x000000ffff349224 */ /* 0x008fe400078e0020 */
[----:B------:R-:W-:Y:S01]  /*bfd0*/  @!P1 IMAD.MOV.U32 R53, RZ, RZ, R33 ;  /* 0x000000ffff359224 */ /* 0x000fe200078e0021 */
[----:B------:R0:W1:Y:S01]  /*bfe0*/  SHFL.IDX PT, R32, R10, 0x3, 0x181f ;  /* 0x00781f000a207f89 */ /* 0x00006200000e0000 */
[----:B------:R-:W-:Y:S01]  /*bff0*/  @!P1 IMAD.MOV.U32 R54, RZ, RZ, R34 ;  /* 0x000000ffff369224 */ /* 0x000fe200078e0022 */
[----:B------:R-:W-:Y:S01]  /*c000*/  MOV R3, R52 ;  /* 0x0000003400037202 */ /* 0x000fe20000000f00 */
[----:B------:R-:W-:Y:S01]  /*c010*/  IMAD.MOV.U32 R8, RZ, RZ, R53 ;  /* 0x000000ffff087224 */ /* 0x000fe200078e0035 */
[----:B------:R3:W1:Y:S01]  /*c020*/  SHFL.IDX PT, R34, R44, 0x3, 0x181f ;  /* 0x00781f002c227f89 */ /* 0x00066200000e0000 */
[----:B------:R-:W-:-:S03]  /*c030*/  @!P1 IMAD.MOV.U32 R55, RZ, RZ, R35 ;  /* 0x000000ffff379224 */ /* 0x000fc600078e0023 */
[----:B------:R-:W-:Y:S01]  /*c040*/  PRMT R62, R3, 0x5410, R8 ;  /* 0x00005410033e7816 */ /* 0x000fe20000000008 */
[----:B------:R3:W1:Y:S01]  /*c050*/  SHFL.IDX PT, R33, R45, 0x3, 0x181f ;  /* 0x00781f002d217f89 */ /* 0x00066200000e0000 */
[----:B------:R-:W-:Y:S01]  /*c060*/  IMAD.MOV.U32 R8, RZ, RZ, R54 ;  /* 0x000000ffff087224 */ /* 0x000fe200078e0036 */
[----:B------:R-:W-:Y:S01]  /*c070*/  MOV R9, R55 ;  /* 0x0000003700097202 */ /* 0x000fe20000000f00 */
[----:B----4-:R-:W-:Y:S01]  /*c080*/  @!P1 IMAD.MOV.U32 R38, RZ, RZ, R28 ;  /* 0x000000ffff269224 */ /* 0x010fe200078e001c */
[----:B------:R3:W4:Y:S01]  /*c090*/  SHFL.IDX PT, R3, R43, 0x3, 0x181f ;  /* 0x00781f002b037f89 */ /* 0x00072200000e0000 */
[----:B------:R-:W-:Y:S01]  /*c0a0*/  @!P1 IMAD.MOV.U32 R39, RZ, RZ, R29 ;  /* 0x000000ffff279224 */ /* 0x000fe200078e001d */
[----:B------:R-:W-:Y:S01]  /*c0b0*/  PRMT R47, R8, 0x5410, R9 ;  /* 0x00005410082f7816 */ /* 0x000fe20000000009 */
[----:B------:R-:W-:Y:S01]  /*c0c0*/  @!P1 IMAD.MOV.U32 R40, RZ, RZ, R30 ;  /* 0x000000ffff289224 */ /* 0x000fe200078e001e */
[----:B------:R-:W-:Y:S01]  /*c0d0*/  MOV R8, R38 ;  /* 0x0000002600087202 */ /* 0x000fe20000000f00 */
[----:B------:R-:W-:-:S02]  /*c0e0*/  @!P1 IMAD.MOV.U32 R41, RZ, RZ, R31 ;  /* 0x000000ffff299224 */ /* 0x000fc400078e001f */
[----:B------:R-:W-:Y:S02]  /*c0f0*/  IMAD.MOV.U32 R9, RZ, RZ, R39 ;  /* 0x000000ffff097224 */ /* 0x000fe400078e0027 */
[----:B0-----:R-:W-:Y:S02]  /*c100*/  IMAD.MOV.U32 R10, RZ, RZ, R40 ;  /* 0x000000ffff0a7224 */ /* 0x001fe400078e0028 */
[----:B------:R-:W-:Y:S01]  /*c110*/  IMAD.MOV.U32 R11, RZ, RZ, R41 ;  /* 0x000000ffff0b7224 */ /* 0x000fe200078e0029 */
[----:B------:R-:W-:Y:S02]  /*c120*/  PRMT R63, R8, 0x5410, R9 ;  /* 0x00005410083f7816 */ /* 0x000fe40000000009 */
[----:B------:R-:W-:Y:S02]  /*c130*/  CS2R R8, SRZ ;  /* 0x0000000000087805 */ /* 0x000fe4000001ff00 */
[----:B---3--:R-:W-:-:S07]  /*c140*/  PRMT R64, R10, 0x5410, R11 ;  /* 0x000054100a407816 */ /* 0x008fce000000000b */
.L_x_2185:
[----:B------:R-:W-:Y:S01]  /*c150*/  VIADD R57, R57, 0x60 ;  /* 0x0000006039397836 */ /* 0x000fe20000000000 */
[----:B------:R-:W-:Y:S01]  /*c160*/  BSSY B1, `(.L_x_1835) ;  /* 0x0000012000017945 */ /* 0x000fe20003800000 */
[----:B------:R-:W-:Y:S02]  /*c170*/  CS2R R10, SRZ ;  /* 0x00000000000a7805 */ /* 0x000fe4000001ff00 */
[----:B--2---:R-:W-:Y:S02]  /*c180*/  CS2R R12, SRZ ;  /* 0x00000000000c7805 */ /* 0x004fe4000001ff00 */
[----:B------:R-:W-:Y:S02]  /*c190*/  CS2R R14, SRZ ;  /* 0x00000000000e7805 */ /* 0x000fe4000001ff00 */
[----:B------:R-:W-:-:S13]  /*c1a0*/  ISETP.GE.AND P1, PT, R57, R0, PT ;  /* 0x000000003900720c */ /* 0x000fda0003f26270 */
[----:B------:R-:W-:Y:S05]  /*c1b0*/  @P1 BRA `(.L_x_1836) ;  /* 0x0000000000301947 */ /* 0x000fea0003800000 */
[----:B------:R-:W-:Y:S02]  /*c1c0*/  CS2R R10, SRZ ;  /* 0x00000000000a7805 */ /* 0x000fe4000001ff00 */
[----:B------:R-:W-:Y:S02]  /*c1d0*/  CS2R R12, SRZ ;  /* 0x00000000000c7805 */ /* 0x000fe4000001ff00 */
[----:B------:R-:W-:Y:S01]  /*c1e0*/  CS2R R14, SRZ ;  /* 0x00000000000e7805 */ /* 0x000fe2000001ff00 */
[----:B------:R-:W-:Y:S06]  /*c1f0*/  @P0 BRA `(.L_x_1836) ;  /* 0x0000000000200947 */ /* 0x000fec0003800000 */
[C---:B------:R-:W-:Y:S02]  /*c200*/  SHF.L.U32 R9, R16.reuse, 0x1, RZ ;  /* 0x0000000110097819 */ /* 0x040fe400000006ff */
[----:B------:R-:W-:Y:S02]  /*c210*/  SHF.L.U64.HI R10, R16, 0x1, R17 ;  /* 0x00000001100a7819 */ /* 0x000fe40000010211 */
[-C--:B-1----:R-:W-:Y:S02]  /*c220*/  IADD3 R12, P1, R32, R9.reuse, RZ ;  /* 0x00000009200c7210 */ /* 0x082fe40007f3e0ff */
[----:B------:R-:W-:-:S03]  /*c230*/  IADD3 R8, P2, R34, R9, RZ ;  /* 0x0000000922087210 */ /* 0x000fc60007f5e0ff */
[--C-:B----4-:R-:W-:Y:S02]  /*c240*/  IMAD.X R13, R3, 0x1, R10.reuse, P1 ;  /* 0x00000001030d7824 */ /* 0x110fe400008e060a */
[----:B------:R-:W-:-:S04]  /*c250*/  IMAD.X R9, R33, 0x1, R10, P2 ;  /* 0x0000000121097824 */ /* 0x000fc800010e060a */
[----:B------:R-:W5:Y:S04]  /*c260*/  LD.E.128 R12, desc[UR54][R12.64] ;  /* 0x000000360c0c7980 */ /* 0x000f68000c101d00 */
[----:B------:R-:W5:Y:S02]  /*c270*/  LD.E.128 R8, desc[UR54][R8.64] ;  /* 0x0000003608087980 */ /* 0x000f64000c101d00 */
.L_x_1836:
[----:B------:R-:W-:Y:S05]  /*c280*/  BSYNC B1 ;  /* 0x0000000000017941 */ /* 0x000fea0003800000 */
.L_x_1835:
[----:B------:R-:W-:Y:S01]  /*c290*/  ULEA.HI UR4, UR37, UR37, URZ, 0x1 ;  /* 0x0000002525047291 */ /* 0x000fe2000f8f083f */
[----:B------:R-:W-:Y:S01]  /*c2a0*/  VIADDMNMX R0, R0, -R193, 0x80, PT ;  /* 0x0000008000007446 */ /* 0x000fe200038009c1 */
[----:B----45:R-:W-:Y:S01]  /*c2b0*/  IMAD.MOV.U32 R3, RZ, RZ, R8 ;  /* 0x000000ffff037224 */ /* 0x030fe200078e0008 */
[----:B------:R-:W-:Y:S01]  /*c2c0*/  MOV R28, R9 ;  /* 0x00000009001c7202 */ /* 0x000fe20000000f00 */
[----:B------:R-:W-:Y:S01]  /*c2d0*/  ULOP3.LUT UR4, UR4, 0xfffffffe, URZ, 0xc0, !UPT ;  /* 0xfffffffe04047892 */ /* 0x000fe2000f8ec03f */
[-C--:B------:R-:W-:Y:S01]  /*c2e0*/  ISETP.GE.OR P3, PT, R188, R0.reuse, P0 ;  /* 0x00000000bc00720c */ /* 0x080fe20000766670 */
[----:B------:R-:W-:Y:S01]  /*c2f0*/  IMAD.MOV.U32 R30, RZ, RZ, R13 ;  /* 0x000000ffff1e7224 */ /* 0x000fe200078e000d */
[-C--:B------:R-:W-:Y:S01]  /*c300*/  ISETP.GE.OR P2, PT, R217, R0.reuse, P0 ;  /* 0x00000000d900720c */ /* 0x080fe20000746670 */
[----:B------:R-:W-:Y:S01]  /*c310*/  UIADD3 UR4, UR37, -UR4, URZ ;  /* 0x8000000425047290 */ /* 0x000fe2000fffe03f */
[-C--:B------:R-:W-:Y:S01]  /*c320*/  ISETP.GE.OR P1, PT, R216, R0.reuse, P0 ;  /* 0x00000000d800720c */ /* 0x080fe20000726670 */
[----:B------:R-:W-:Y:S01]  /*c330*/  BSSY B1, `(.L_x_1837) ;  /* 0x000000e000017945 */ /* 0x000fe20003800000 */
[----:B------:R-:W-:Y:S01]  /*c340*/  ISETP.GE.OR P0, PT, R215, R0, P0 ;  /* 0x00000000d700720c */ /* 0x000fe20000706670 */
[----:B------:R-:W-:Y:S01]  /*c350*/  IMAD.MOV.U32 R0, RZ, RZ, R10 ;  /* 0x000000ffff007224 */ /* 0x000fe200078e000a */
[----:B------:R-:W-:Y:S01]  /*c360*/  PRMT R43, R3, 0x5410, R28 ;  /* 0x00005410032b7816 */ /* 0x000fe2000000001c */
[----:B------:R-:W-:-:S02]  /*c370*/  IMAD.U32 R29, RZ, RZ, UR4 ;  /* 0x00000004ff1d7e24 */ /* 0x000fc4000f8e00ff */
[----:B------:R-:W-:Y:S02]  /*c380*/  IMAD.MOV.U32 R3, RZ, RZ, R11 ;  /* 0x000000ffff037224 */ /* 0x000fe400078e000b */
[----:B------:R-:W-:Y:S01]  /*c390*/  IMAD.MOV.U32 R28, RZ, RZ, R12 ;  /* 0x000000ffff1c7224 */ /* 0x000fe200078e000c */
[----:B------:R-:W-:Y:S02]  /*c3a0*/  SHF.L.U32 R29, R29, 0x1f, RZ ;  /* 0x0000001f1d1d7819 */ /* 0x000fe400000006ff */
[----:B------:R-:W-:Y:S01]  /*c3b0*/  PRMT R44, R0, 0x5410, R3 ;  /* 0x00005410002c7816 */ /* 0x000fe20000000003 */
[----:B------:R-:W-:Y:S01]  /*c3c0*/  IMAD.MOV.U32 R3, RZ, RZ, R15 ;  /* 0x000000ffff037224 */ /* 0x000fe200078e000f */
[----:B------:R-:W0:Y:S01]  /*c3d0*/  SYNCS.PHASECHK.TRANS64.TRYWAIT P4, [R18+URZ+0x28800], R29 ;  /* 0x0288001d120075a7 */ /* 0x000e22000808017f */
[----:B------:R-:W-:Y:S02]  /*c3e0*/  PRMT R45, R28, 0x5410, R30 ;  /* 0x000054101c2d7816 */ /* 0x000fe4000000001e */
[----:B------:R-:W-:Y:S01]  /*c3f0*/  MOV R0, R14 ;  /* 0x0000000e00007202 */ /* 0x000fe20000000f00 */
[----:B0-----:R-:W-:Y:S06]  /*c400*/  @!P4 BRA `(.L_x_1838) ;  /* 0x000001b8000cc947 */ /* 0x001fec0003800000 */
.L_x_2186:
[----:B------:R-:W-:Y:S05]  /*c410*/  BSYNC B1 ;  /* 0x0000000000017941 */ /* 0x000fea0003800000 */
.L_x_1837:
[----:B------:R-:W-:Y:S04]  /*c420*/  BSSY B1, `(.L_x_1839) ;  /* 0x0000061000017945 */ /* 0x000fe80003800000 */
[----:B------:R-:W-:Y:S05]  /*c430*/  @P3 BRA `(.L_x_1840) ;  /* 0x00000004007c3947 */ /* 0x000fea0003800000 */
[----:B------:R-:W-:Y:S01]  /*c440*/  LEA.HI R28, R56, R207, RZ, 0x1d ;  /* 0x000000cf381c7211 */ /* 0x000fe200078fe8ff */
[--C-:B------:R-:W-:Y:S01]  /*c450*/  HADD2.F32 R68, -RZ, R67.reuse.H0_H0 ;  /* 0x20000043ff447230 */ /* 0x100fe20000004100 */
[----:B------:R-:W-:Y:S01]  /*c460*/  SHF.R.U64 R81, R48, 0x10, R49 ;  /* 0x0000001030517819 */ /* 0x000fe20000001231 */
[----:B------:R-:W-:Y:S01]  /*c470*/  HADD2.F32 R69, -RZ, R67.H1_H1 ;  /* 0x30000043ff457230 */ /* 0x000fe20000004100 */
[----:B------:R-:W-:Y:S01]  /*c480*/  SHF.R.S32.HI R31, RZ, 0x1f, R28 ;  /* 0x0000001fff1f7819 */ /* 0x000fe2000001141c */
[----:B0-----:R-:W-:Y:S01]  /*c490*/  IMAD.SHL.U32 R29, R28, 0x8, RZ ;  /* 0x000000081c1d7824 */ /* 0x001fe200078e00ff */
[--C-:B------:R-:W-:Y:S01]  /*c4a0*/  SHF.R.U32.HI R70, RZ, 0x10, R21.reuse ;  /* 0x00000010ff467819 */ /* 0x100fe20000011615 */
[----:B------:R-:W-:Y:S01]  /*c4b0*/  HADD2.F32 R67, -RZ, R66.H1_H1 ;  /* 0x30000042ff437230 */ /* 0x000fe20000004100 */
[----:B------:R-:W-:Y:S02]  /*c4c0*/  LEA.HI R31, R31, R28, RZ, 0x3 ;  /* 0x0000001c1f1f7211 */ /* 0x000fe400078f18ff */
[----:B------:R-:W-:Y:S01]  /*c4d0*/  LOP3.LUT R29, R29, 0x38, RZ, 0xc0, !PT ;  /* 0x000000381d1d7812 */ /* 0x000fe200078ec0ff */
[----:B------:R-:W-:Y:S01]  /*c4e0*/  HADD2.F32 R70, -RZ, R70.H0_H0 ;  /* 0x20000046ff467230 */ /* 0x000fe20000004100 */
[----:B------:R-:W-:Y:S01]  /*c4f0*/  SHF.R.U64 R78, R20, 0x10, R21 ;  /* 0x00000010144e7819 */ /* 0x000fe20000001215 */
[----:B------:R-:W-:Y:S01]  /*c500*/  IMAD.SHL.U32 R31, R31, 0x400, RZ ;  /* 0x000004001f1f7824 */ /* 0x000fe200078e00ff */
[----:B------:R-:W-:-:S02]  /*c510*/  LOP3.LUT R28, R29, 0x1c0, R222, 0xf8, !PT ;  /* 0x000001c01d1c7812 */ /* 0x000fc400078ef8de */
[----:B------:R-:W-:Y:S02]  /*c520*/  SHF.R.U32.HI R71, RZ, 0x10, R49 ;  /* 0x00000010ff477819 */ /* 0x000fe40000011631 */
[----:B-1----:R-:W-:Y:S02]  /*c530*/  LOP3.LUT R32, R28, R203, RZ, 0x3c, !PT ;  /* 0x000000cb1c207212 */ /* 0x002fe400078e3cff */
[----:B------:R-:W-:Y:S02]  /*c540*/  LOP3.LUT R33, R31, 0x7fffe000, RZ, 0xc0, !PT ;  /* 0x7fffe0001f217812 */ /* 0x000fe400078ec0ff */
[----:B------:R-:W0:Y:S01]  /*c550*/  LDS.128 R28, [R205] ;  /* 0x00000000cd1c7984 */ /* 0x000e220000000c00 */
[--C-:B------:R-:W-:Y:S02]  /*c560*/  SHF.R.U64 R80, R50, 0x10, R51.reuse ;  /* 0x0000001032507819 */ /* 0x100fe40000001233 */
[----:B------:R-:W-:Y:S02]  /*c570*/  IADD3 R33, R32, R33, R204 ;  /* 0x0000002120217210 */ /* 0x000fe40007ffe0cc */
[----:B------:R-:W-:-:S02]  /*c580*/  SHF.R.U32.HI R79, RZ, 0x10, R51 ;  /* 0x00000010ff4f7819 */ /* 0x000fc40000011633 */
[--C-:B------:R-:W-:Y:S01]  /*c590*/  SHF.R.U32.HI R75, RZ, 0x10, R37.reuse ;  /* 0x00000010ff4b7819 */ /* 0x100fe20000011625 */
[----:B------:R-:W-:Y:S01]  /*c5a0*/  IMAD R57, R33, 0x2, R18 ;  /* 0x0000000221397824 */ /* 0x000fe200078e0212 */
[----:B------:R-:W-:-:S04]  /*c5b0*/  SHF.R.U64 R77, R36, 0x10, R37 ;  /* 0x00000010244d7819 */ /* 0x000fc80000001225 */
[----:B------:R-:W1:Y:S01]  /*c5c0*/  LDS.128 R32, [R57+0x10400] ;  /* 0x0104000039207984 */ /* 0x000e620000000c00 */
[--C-:B0-----:R-:W-:Y:S02]  /*c5d0*/  HADD2.F32 R21, -RZ, R29.reuse.H0_H0 ;  /* 0x2000001dff157230 */ /* 0x101fe40000004100 */
[----:B------:R-:W-:Y:S02]  /*c5e0*/  HADD2.F32 R29, -RZ, R29.H1_H1 ;  /* 0x3000001dff1d7230 */ /* 0x000fe40000004100 */
[----:B------:R-:W-:Y:S02]  /*c5f0*/  HADD2.F32 R20, -RZ, R28.H0_H0 ;  /* 0x2000001cff147230 */ /* 0x000fe40000004100 */
[----:B------:R-:W-:Y:S02]  /*c600*/  HADD2.F32 R36, -RZ, R30.H0_H0 ;  /* 0x2000001eff247230 */ /* 0x000fe40000004100 */
[--C-:B------:R-:W-:Y:S02]  /*c610*/  HADD2.F32 R37, -RZ, R31.reuse.H0_H0 ;  /* 0x2000001fff257230 */ /* 0x100fe40000004100 */
[----:B------:R-:W-:-:S02]  /*c620*/  HADD2.F32 R31, -RZ, R31.H1_H1 ;  /* 0x3000001fff1f7230 */ /* 0x000fc40000004100 */
[----:B------:R-:W-:Y:S02]  /*c630*/  HADD2.F32 R28, -RZ, R28.H1_H1 ;  /* 0x3000001cff1c7230 */ /* 0x000fe40000004100 */
[--C-:B-1----:R-:W-:Y:S02]  /*c640*/  HADD2.F32 R48, -RZ, R33.reuse.H0_H0 ;  /* 0x20000021ff307230 */ /* 0x102fe40000004100 */
[----:B------:R-:W-:Y:S02]  /*c650*/  HADD2.F32 R49, -RZ, R33.H1_H1 ;  /* 0x30000021ff317230 */ /* 0x000fe40000004100 */
[----:B------:R-:W-:Y:S02]  /*c660*/  HADD2.F32 R33, -RZ, R32.H0_H0 ;  /* 0x20000020ff217230 */ /* 0x000fe40000004100 */
[C---:B------:R-:W-:Y:S01]  /*c670*/  FMUL.FTZ R72, R48.reuse, R69 ;  /* 0x0000004530487220 */ /* 0x040fe20000410000 */
[----:B------:R-:W-:Y:S01]  /*c680*/  FMUL.FTZ R74, R48, R68 ;  /* 0x00000044304a7220 */ /* 0x000fe20000410000 */
[----:B------:R-:W-:-:S02]  /*c690*/  HADD2.F32 R48, -RZ, R71.H0_H0 ;  /* 0x20000047ff307230 */ /* 0x000fc40000004100 */
[C---:B------:R-:W-:Y:S01]  /*c6a0*/  FFMA.FTZ R72, R21.reuse, R68, -R72 ;  /* 0x0000004415487223 */ /* 0x040fe20000010848 */
[----:B------:R-:W-:Y:S01]  /*c6b0*/  FFMA.FTZ R74, R21, R69, R74 ;  /* 0x00000045154a7223 */ /* 0x000fe2000001004a */
[C---:B------:R-:W-:Y:S01]  /*c6c0*/  FMUL.FTZ R68, R49.reuse, R70 ;  /* 0x0000004631447220 */ /* 0x040fe20000410000 */
[----:B------:R-:W-:Y:S02]  /*c6d0*/  HADD2.F32 R21, -RZ, R65.H1_H1 ;  /* 0x30000041ff157230 */ /* 0x000fe40000004100 */
[-C--:B------:R-:W-:Y:S01]  /*c6e0*/  FMUL.FTZ R76, R49, R48.reuse ;  /* 0x00000030314c7220 */ /* 0x080fe20000410000 */
[----:B------:R-:W-:Y:S01]  /*c6f0*/  FMUL.FTZ R69, R33, R67 ;  /* 0x0000004321457220 */ /* 0x000fe20000410000 */
[----:B------:R-:W-:Y:S01]  /*c700*/  FFMA.FTZ R71, R29, R48, -R68 ;  /* 0x000000301d477223 */ /* 0x000fe20000010844 */
[----:B------:R-:W-:Y:S02]  /*c710*/  HADD2.F32 R50, -RZ, R34.H0_H0 ;  /* 0x20000022ff327230 */ /* 0x000fe40000004100 */
[-C--:B------:R-:W-:Y:S01]  /*c720*/  FMUL.FTZ R48, R33, R21.reuse ;  /* 0x0000001521307220 */ /* 0x080fe20000410000 */
[----:B------:R-:W-:Y:S01]  /*c730*/  FFMA.FTZ R69, R20, R21, -R69 ;  /* 0x0000001514457223 */ /* 0x000fe20000010845 */
[----:B------:R-:W-:-:S02]  /*c740*/  HADD2.F32 R49, -RZ, R66.H0_H0 ;  /* 0x20000042ff317230 */ /* 0x000fc40000004100 */
[----:B------:R-:W-:Y:S01]  /*c750*/  FFMA.FTZ R73, R29, R70, R76 ;  /* 0x000000461d497223 */ /* 0x000fe2000001004c */
[--C-:B------:R-:W-:Y:S02]  /*c760*/  HADD2.F32 R21, -RZ, R46.reuse.H0_H0 ;  /* 0x2000002eff157230 */ /* 0x100fe40000004100 */
[----:B------:R-:W-:Y:S01]  /*c770*/  FFMA.FTZ R67, R20, R67, R48 ;  /* 0x0000004314437223 */ /* 0x000fe20000010030 */
[----:B------:R-:W-:Y:S02]  /*c780*/  HADD2.F32 R51, -RZ, R35.H0_H0 ;  /* 0x20000023ff337230 */ /* 0x000fe40000004100 */
[C---:B------:R-:W-:Y:S01]  /*c790*/  FMUL.FTZ R29, R50.reuse, R49 ;  /* 0x00000031321d7220 */ /* 0x040fe20000410000 */
[----:B------:R-:W-:Y:S02]  /*c7a0*/  HADD2.F32 R48, -RZ, R65.H0_H0 ;  /* 0x20000041ff307230 */ /* 0x000fe40000004100 */
[----:B------:R-:W-:Y:S01]  /*c7b0*/  FMUL.FTZ R33, R50, R21 ;  /* 0x0000001532217220 */ /* 0x000fe20000410000 */
[----:B------:R-:W-:-:S02]  /*c7c0*/  HADD2.F32 R46, -RZ, R46.H1_H1 ;  /* 0x3000002eff2e7230 */ /* 0x000fc40000004100 */
[C---:B------:R-:W-:Y:S01]  /*c7d0*/  FFMA.FTZ R65, R36.reuse, R21, -R29 ;  /* 0x0000001524417223 */ /* 0x040fe2000001081d */
[----:B------:R-:W-:Y:S02]  /*c7e0*/  HADD2.F32 R35, -RZ, R35.H1_H1 ;  /* 0x30000023ff237230 */ /* 0x000fe40000004100 */
[C---:B------:R-:W-:Y:S01]  /*c7f0*/  FMUL.FTZ R66, R51.reuse, R48 ;  /* 0x0000003033427220 */ /* 0x040fe20000410000 */
[----:B------:R-:W-:Y:S02]  /*c800*/  HADD2.F32 R50, -RZ, R75.H0_H0 ;  /* 0x2000004bff327230 */ /* 0x000fe40000004100 */
[-C--:B------:R-:W-:Y:S01]  /*c810*/  FMUL.FTZ R51, R51, R46.reuse ;  /* 0x0000002e33337220 */ /* 0x080fe20000410000 */
[----:B------:R-:W-:Y:S02]  /*c820*/  HADD2.F32 R20, -RZ, R79.H0_H0 ;  /* 0x2000004fff147230 */ /* 0x000fe40000004100 */
[----:B------:R-:W-:Y:S01]  /*c830*/  FFMA.FTZ R66, R37, R46, -R66 ;  /* 0x0000002e25427223 */ /* 0x000fe20000010842 */
[----:B------:R-:W-:Y:S01]  /*c840*/  FFMA.FTZ R36, R36, R49, R33 ;  /* 0x0000003124247223 */ /* 0x000fe20000010021 */
[----:B------:R-:W-:Y:S01]  /*c850*/  FMUL.FTZ R68, R35, R50 ;  /* 0x0000003223447220 */ /* 0x000fe20000410000 */
[----:B------:R-:W-:-:S02]  /*c860*/  HADD2.F32 R32, -RZ, R32.H1_H1 ;  /* 0x30000020ff207230 */ /* 0x000fc40000004100 */
[----:B------:R-:W-:Y:S01]  /*c870*/  FMUL.FTZ R46, R35, R20 ;  /* 0x00000014232e7220 */ /* 0x000fe20000410000 */
[----:B------:R-:W-:Y:S02]  /*c880*/  HADD2.F32 R34, -RZ, R34.H1_H1 ;  /* 0x30000022ff227230 */ /* 0x000fe40000004100 */
[----:B------:R-:W-:Y:S01]  /*c890*/  FFMA.FTZ R51, R37, R48, R51 ;  /* 0x0000003025337223 */ /* 0x000fe20000010033 */
[----:B------:R-:W-:Y:S02]  /*c8a0*/  HADD2.F32 R33, -RZ, R78.H0_H0 ;  /* 0x2000004eff217230 */ /* 0x000fe40000004100 */
[C---:B------:R-:W-:Y:S01]  /*c8b0*/  FFMA.FTZ R49, R31.reuse, R20, -R68 ;  /* 0x000000141f317223 */ /* 0x040fe20000010844 */
[----:B------:R-:W-:Y:S02]  /*c8c0*/  HADD2.F32 R35, -RZ, R77.H0_H0 ;  /* 0x2000004dff237230 */ /* 0x000fe40000004100 */
[----:B------:R-:W-:Y:S01]  /*c8d0*/  FFMA.FTZ R50, R31, R50, R46 ;  /* 0x000000321f327223 */ /* 0x000fe2000001002e */
[----:B------:R-:W-:-:S02]  /*c8e0*/  HADD2.F32 R21, -RZ, R81.H0_H0 ;  /* 0x20000051ff157230 */ /* 0x000fc40000004100 */
[----:B------:R-:W-:Y:S01]  /*c8f0*/  FMUL.FTZ R31, R32, R33 ;  /* 0x00000021201f7220 */ /* 0x000fe20000410000 */
[----:B------:R-:W-:Y:S02]  /*c900*/  HADD2.F32 R29, -RZ, R80.H0_H0 ;  /* 0x20000050ff1d7230 */ /* 0x000fe40000004100 */
[----:B------:R-:W-:Y:S01]  /*c910*/  FMUL.FTZ R37, R34, R35 ;  /* 0x0000002322257220 */ /* 0x000fe20000410000 */
[----:B------:R-:W-:Y:S02]  /*c920*/  HADD2.F32 R30, -RZ, R30.H1_H1 ;  /* 0x3000001eff1e7230 */ /* 0x000fe40000004100 */
[-C--:B------:R-:W-:Y:S01]  /*c930*/  FMUL.FTZ R32, R32, R21.reuse ;  /* 0x0000001520207220 */ /* 0x080fe20000410000 */
[----:B------:R-:W-:Y:S01]  /*c940*/  FFMA.FTZ R20, R28, R21, -R31 ;  /* 0x000000151c147223 */ /* 0x000fe2000001081f */
[-C--:B------:R-:W-:Y:S01]  /*c950*/  FMUL.FTZ R46, R34, R29.reuse ;  /* 0x0000001d222e7220 */ /* 0x080fe20000410000 */
[----:B------:R-:W-:Y:S01]  /*c960*/  F2FP.F16.F32.PACK_AB R31, R49, R66 ;  /* 0x00000042311f723e */ /* 0x000fe200000000ff */
[----:B------:R-:W-:Y:S01]  /*c970*/  FFMA.FTZ R34, R30, R29, -R37 ;  /* 0x0000001d1e227223 */ /* 0x000fe20000010825 */
[----:B------:R-:W-:Y:S01]  /*c980*/  FFMA.FTZ R32, R28, R33, R32 ;  /* 0x000000211c207223 */ /* 0x000fe20000010020 */
[----:B------:R-:W-:Y:S01]  /*c990*/  FFMA.FTZ R21, R30, R35, R46 ;  /* 0x000000231e157223 */ /* 0x000fe2000001002e */
        /* <DEDUP_REMOVED lines=9> */
.L_x_1840:
[----:B------:R-:W-:Y:S05]  /*ca30*/  BSYNC B1 ;  /* 0x0000000000017941 */ /* 0x000fea0003800000 */
.L_x_1839:
[----:B------:R-:W-:Y:S04]  /*ca40*/  BSSY B1, `(.L_x_1841) ;  /* 0x0000060000017945 */ /* 0x000fe80003800000 */
[----:B------:R-:W-:Y:S05]  /*ca50*/  @P2 BRA `(.L_x_1842) ;  /* 0x0000000400782947 */ /* 0x000fea0003800000 */
[----:B------:R-:W-:Y:S01]  /*ca60*/  LEA.HI R20, R56, R207, RZ, 0x1d ;  /* 0x000000cf38147211 */ /* 0x000fe200078fe8ff */
[----:B------:R-:W-:Y:S01]  /*ca70*/  HADD2.F32 R36, -RZ, R58.H1_H1 ;  /* 0x3000003aff247230 */ /* 0x000fe20000004100 */
[----:B------:R-:W-:Y:S02]  /*ca80*/  SHF.R.U64 R65, R24, 0x10, R25 ;  /* 0x0000001018417819 */ /* 0x000fe40000001219 */
[----:B------:R-:W-:Y:S02]  /*ca90*/  SHF.R.S32.HI R21, RZ, 0x1f, R20 ;  /* 0x0000001fff157819 */ /* 0x000fe40000011414 */
[----:B--2---:R-:W-:Y:S02]  /*caa0*/  SHF.L.U32 R28, R20, 0x3, RZ ;  /* 0x00000003141c7819 */ /* 0x004fe400000006ff */
[----:B------:R-:W-:Y:S02]  /*cab0*/  LEA.HI R21, R21, R20, RZ, 0x3 ;  /* 0x0000001415157211 */ /* 0x000fe400078f18ff */
[----:B------:R-:W-:-:S02]  /*cac0*/  LOP3.LUT R20, R199, 0x38, R28, 0xf8, !PT ;  /* 0x00000038c7147812 */ /* 0x000fc400078ef81c */
[--C-:B------:R-:W-:Y:S01]  /*cad0*/  SHF.R.U64 R57, R26, 0x10, R27.reuse ;  /* 0x000000101a397819 */ /* 0x100fe2000000121b */
[----:B------:R-:W-:Y:S01]  /*cae0*/  IMAD.SHL.U32 R28, R21, 0x400, RZ ;  /* 0x00000400151c7824 */ /* 0x000fe200078e00ff */
[----:B------:R-:W-:Y:S02]  /*caf0*/  LOP3.LUT R21, R20, R225, RZ, 0x3c, !PT ;  /* 0x000000e114157212 */ /* 0x000fe400078e3cff */
[----:B------:R-:W-:Y:S01]  /*cb00*/  SHF.R.U32.HI R51, RZ, 0x10, R27 ;  /* 0x00000010ff337819 */ /* 0x000fe2000001161b */
[----:B------:R-:W-:Y:S01]  /*cb10*/  HADD2.F32 R27, -RZ, R60.H1_H1 ;  /* 0x3000003cff1b7230 */ /* 0x000fe20000004100 */
[----:B------:R-:W-:Y:S02]  /*cb20*/  LOP3.LUT R20, R28, 0x7fffe000, RZ, 0xc0, !PT ;  /* 0x7fffe0001c147812 */ /* 0x000fe400078ec0ff */
[----:B0-----:R-:W0:Y:S01]  /*cb30*/  LDS.128 R28, [R214] ;  /* 0x00000000d61c7984 */ /* 0x001e220000000c00 */
[----:B------:R-:W-:Y:S02]  /*cb40*/  SHF.R.U64 R68, R4, 0x10, R5 ;  /* 0x0000001004447819 */ /* 0x000fe40000001205 */
[----:B------:R-:W-:-:S02]  /*cb50*/  IADD3 R21, R21, R20, R202 ;  /* 0x0000001415157210 */ /* 0x000fc40007ffe0ca */
[----:B------:R-:W-:Y:S02]  /*cb60*/  SHF.R.U32.HI R37, RZ, 0x10, R5 ;  /* 0x00000010ff257819 */ /* 0x000fe40000011605 */
[----:B------:R-:W-:Y:S01]  /*cb70*/  SHF.R.U32.HI R46, RZ, 0x10, R25 ;  /* 0x00000010ff2e7819 */ /* 0x000fe20000011619 */
[----:B------:R-:W-:Y:S01]  /*cb80*/  IMAD R21, R21, 0x2, R18 ;  /* 0x0000000215157824 */ /* 0x000fe200078e0212 */
[--C-:B------:R-:W-:Y:S02]  /*cb90*/  SHF.R.U32.HI R66, RZ, 0x10, R7.reuse ;  /* 0x00000010ff427819 */ /* 0x100fe40000011607 */
[----:B------:R-:W-:Y:S01]  /*cba0*/  SHF.R.U64 R67, R6, 0x10, R7 ;  /* 0x0000001006437819 */ /* 0x000fe20000001207 */
[----:B------:R-:W-:Y:S01]  /*cbb0*/  HADD2.F32 R46, -RZ, R46.H0_H0 ;  /* 0x2000002eff2e7230 */ /* 0x000fe20000004100 */
[----:B-1----:R-:W1:Y:S01]  /*cbc0*/  LDS.128 R32, [R21+0x10400] ;  /* 0x0104000015207984 */ /* 0x002e620000000c00 */
[--C-:B0-----:R-:W-:Y:S02]  /*cbd0*/  HADD2.F32 R5, -RZ, R29.reuse.H0_H0 ;  /* 0x2000001dff057230 */ /* 0x101fe40000004100 */
[----:B------:R-:W-:-:S02]  /*cbe0*/  HADD2.F32 R29, -RZ, R29.H1_H1 ;  /* 0x3000001dff1d7230 */ /* 0x000fc40000004100 */
[----:B------:R-:W-:Y:S02]  /*cbf0*/  HADD2.F32 R4, -RZ, R28.H0_H0 ;  /* 0x2000001cff047230 */ /* 0x000fe40000004100 */
[----:B------:R-:W-:Y:S02]  /*cc00*/  HADD2.F32 R6, -RZ, R30.H0_H0 ;  /* 0x2000001eff067230 */ /* 0x000fe40000004100 */
[--C-:B------:R-:W-:Y:S02]  /*cc10*/  HADD2.F32 R7, -RZ, R31.reuse.H0_H0 ;  /* 0x2000001fff077230 */ /* 0x100fe40000004100 */
[----:B------:R-:W-:Y:S02]  /*cc20*/  HADD2.F32 R31, -RZ, R31.H1_H1 ;  /* 0x3000001fff1f7230 */ /* 0x000fe40000004100 */
[----:B------:R-:W-:Y:S02]  /*cc30*/  HADD2.F32 R28, -RZ, R28.H1_H1 ;  /* 0x3000001cff1c7230 */ /* 0x000fe40000004100 */
[----:B-1----:R-:W-:-:S02]  /*cc40*/  HADD2.F32 R24, -RZ, R33.H0_H0 ;  /* 0x20000021ff187230 */ /* 0x002fc40000004100 */
[----:B------:R-:W-:Y:S02]  /*cc50*/  HADD2.F32 R33, -RZ, R33.H1_H1 ;  /* 0x30000021ff217230 */ /* 0x000fe40000004100 */
[----:B------:R-:W-:Y:S02]  /*cc60*/  HADD2.F32 R20, -RZ, R32.H0_H0 ;  /* 0x20000020ff147230 */ /* 0x000fe40000004100 */
[CC--:B------:R-:W-:Y:S01]  /*cc70*/  FMUL.FTZ R48, R24.reuse, R36.reuse ;  /* 0x0000002418307220 */ /* 0x0c0fe20000410000 */
[-C--:B------:R-:W-:Y:S01]  /*cc80*/  FMUL.FTZ R50, R24, R27.reuse ;  /* 0x0000001b18327220 */ /* 0x080fe20000410000 */
[----:B------:R-:W-:Y:S02]  /*cc90*/  HADD2.F32 R24, -RZ, R37.H0_H0 ;  /* 0x20000025ff187230 */ /* 0x000fe40000004100 */
[C---:B------:R-:W-:Y:S01]  /*cca0*/  FFMA.FTZ R48, R5.reuse, R27, -R48 ;  /* 0x0000001b05307223 */ /* 0x040fe20000010830 */
[----:B------:R-:W-:Y:S02]  /*ccb0*/  HADD2.F32 R27, -RZ, R58.H0_H0 ;  /* 0x2000003aff1b7230 */ /* 0x000fe40000004100 */
[----:B------:R-:W-:Y:S01]  /*ccc0*/  FFMA.FTZ R50, R5, R36, R50 ;  /* 0x0000002405327223 */ /* 0x000fe20000010032 */
[----:B------:R-:W-:Y:S01]  /*ccd0*/  FMUL.FTZ R58, R33, R46 ;  /* 0x0000002e213a7220 */ /* 0x000fe20000410000 */
[----:B------:R-:W-:-:S02]  /*cce0*/  HADD2.F32 R5, -RZ, R60.H0_H0 ;  /* 0x2000003cff057230 */ /* 0x000fc40000004100 */
[-C--:B------:R-:W-:Y:S01]  /*ccf0*/  FMUL.FTZ R36, R33, R24.reuse ;  /* 0x0000001821247220 */ /* 0x080fe20000410000 */
[C---:B------:R-:W-:Y:S01]  /*cd00*/  FMUL.FTZ R33, R20.reuse, R27 ;  /* 0x0000001b14217220 */ /* 0x040fe20000410000 */
[C---:B------:R-:W-:Y:S01]  /*cd10*/  FFMA.FTZ R37, R29.reuse, R24, -R58 ;  /* 0x000000181d257223 */ /* 0x040fe2000001083a */
[----:B------:R-:W-:Y:S02]  /*cd20*/  HADD2.F32 R25, -RZ, R34.H0_H0 ;  /* 0x20000022ff197230 */ /* 0x000fe40000004100 */
[-C--:B------:R-:W-:Y:S01]  /*cd30*/  FMUL.FTZ R20, R20, R5.reuse ;  /* 0x0000000514147220 */ /* 0x080fe20000410000 */
[----:B------:R-:W-:Y:S02]  /*cd40*/  HADD2.F32 R24, -RZ, R59.H0_H0 ;  /* 0x2000003bff187230 */ /* 0x000fe40000004100 */
[----:B------:R-:W-:Y:S01]  /*cd50*/  FFMA.FTZ R33, R4, R5, -R33 ;  /* 0x0000000504217223 */ /* 0x000fe20000010821 */
[----:B------:R-:W-:Y:S02]  /*cd60*/  HADD2.F32 R5, -RZ, R61.H0_H0 ;  /* 0x2000003dff057230 */ /* 0x000fe40000004100 */
[----:B------:R-:W-:Y:S01]  /*cd70*/  FFMA.FTZ R49, R29, R46, R36 ;  /* 0x0000002e1d317223 */ /* 0x000fe20000010024 */
[----:B------:R-:W-:-:S02]  /*cd80*/  HADD2.F32 R26, -RZ, R35.H0_H0 ;  /* 0x20000023ff1a7230 */ /* 0x000fc40000004100 */
[----:B------:R-:W-:Y:S01]  /*cd90*/  FFMA.FTZ R29, R4, R27, R20 ;  /* 0x0000001b041d7223 */ /* 0x000fe20000010014 */
[----:B------:R-:W-:Y:S02]  /*cda0*/  HADD2.F32 R61, -RZ, R61.H1_H1 ;  /* 0x3000003dff3d7230 */ /* 0x000fe40000004100 */
[C---:B------:R-:W-:Y:S01]  /*cdb0*/  FMUL.FTZ R27, R25.reuse, R24 ;  /* 0x00000018191b7220 */ /* 0x040fe20000410000 */
[----:B------:R-:W-:Y:S02]  /*cdc0*/  HADD2.F32 R59, -RZ, R59.H1_H1 ;  /* 0x3000003bff3b7230 */ /* 0x000fe40000004100 */
[----:B------:R-:W-:Y:S01]  /*cdd0*/  FMUL.FTZ R25, R25, R5 ;  /* 0x0000000519197220 */ /* 0x000fe20000410000 */
[----:B------:R-:W-:Y:S02]  /*cde0*/  HADD2.F32 R35, -RZ, R35.H1_H1 ;  /* 0x30000023ff237230 */ /* 0x000fe40000004100 */
[----:B------:R-:W-:Y:S01]  /*cdf0*/  FMUL.FTZ R58, R26, R61 ;  /* 0x0000003d1a3a7220 */ /* 0x000fe20000410000 */
[----:B------:R-:W-:-:S02]  /*ce00*/  HADD2.F32 R20, -RZ, R51.H0_H0 ;  /* 0x20000033ff147230 */ /* 0x000fc40000004100 */
[----:B------:R-:W-:Y:S01]  /*ce10*/  FMUL.FTZ R46, R26, R59 ;  /* 0x0000003b1a2e7220 */ /* 0x000fe20000410000 */
[----:B------:R-:W-:Y:S02]  /*ce20*/  HADD2.F32 R4, -RZ, R66.H0_H0 ;  /* 0x20000042ff047230 */ /* 0x000fe40000004100 */
[C---:B------:R-:W-:Y:S01]  /*ce30*/  FFMA.FTZ R36, R6.reuse, R5, -R27 ;  /* 0x0000000506247223 */ /* 0x040fe2000001081b */
[----:B------:R-:W-:Y:S01]  /*ce40*/  FFMA.FTZ R26, R6, R24, R25 ;  /* 0x00000018061a7223 */ /* 0x000fe20000010019 */
[----:B------:R-:W-:Y:S02]  /*ce50*/  HADD2.F32 R32, -RZ, R32.H1_H1 ;  /* 0x30000020ff207230 */ /* 0x000fe40000004100 */
[----:B------:R-:W-:Y:S01]  /*ce60*/  FMUL.FTZ R6, R35, R20 ;  /* 0x0000001423067220 */ /* 0x000fe20000410000 */
[----:B------:R-:W-:Y:S02]  /*ce70*/  HADD2.F32 R34, -RZ, R34.H1_H1 ;  /* 0x30000022ff227230 */ /* 0x000fe40000004100 */
[C---:B------:R-:W-:Y:S01]  /*ce80*/  FFMA.FTZ R46, R7.reuse, R61, -R46 ;  /* 0x0000003d072e7223 */ /* 0x040fe2000001082e */
[----:B------:R-:W-:Y:S01]  /*ce90*/  FFMA.FTZ R58, R7, R59, R58 ;  /* 0x0000003b073a7223 */ /* 0x000fe2000001003a */
[----:B------:R-:W-:Y:S01]  /*cea0*/  FMUL.FTZ R24, R35, R4 ;  /* 0x0000000423187220 */ /* 0x000fe20000410000 */
[----:B------:R-:W-:-:S02]  /*ceb0*/  HADD2.F32 R25, -RZ, R65.H0_H0 ;  /* 0x20000041ff197230 */ /* 0x000fc40000004100 */
[C---:B------:R-:W-:Y:S01]  /*cec0*/  FFMA.FTZ R51, R31.reuse, R4, -R6 ;  /* 0x000000041f337223 */ /* 0x040fe20000010806 */
[----:B------:R-:W-:Y:S02]  /*ced0*/  HADD2.F32 R27, -RZ, R57.H0_H0 ;  /* 0x20000039ff1b7230 */ /* 0x000fe40000004100 */
[----:B------:R-:W-:Y:S01]  /*cee0*/  FFMA.FTZ R57, R31, R20, R24 ;  /* 0x000000141f397223 */ /* 0x000fe20000010018 */
[----:B------:R-:W-:Y:S02]  /*cef0*/  HADD2.F32 R5, -RZ, R68.H0_H0 ;  /* 0x20000044ff057230 */ /* 0x000fe40000004100 */
[----:B------:R-:W-:Y:S01]  /*cf00*/  FMUL.FTZ R31, R32, R25 ;  /* 0x00000019201f7220 */ /* 0x000fe20000410000 */
[----:B------:R-:W-:Y:S02]  /*cf10*/  HADD2.F32 R7, -RZ, R67.H0_H0 ;  /* 0x20000043ff077230 */ /* 0x000fe40000004100 */
[----:B------:R-:W-:Y:S01]  /*cf20*/  FMUL.FTZ R35, R34, R27 ;  /* 0x0000001b22237220 */ /* 0x000fe20000410000 */
[----:B------:R-:W-:-:S02]  /*cf30*/  HADD2.F32 R30, -RZ, R30.H1_H1 ;  /* 0x3000001eff1e7230 */ /* 0x000fc40000004100 */
[-C--:B------:R-:W-:Y:S01]  /*cf40*/  FMUL.FTZ R32, R32, R5.reuse ;  /* 0x0000000520207220 */ /* 0x080fe20000410000 */
[----:B------:R-:W-:Y:S01]  /*cf50*/  FFMA.FTZ R4, R28, R5, -R31 ;  /* 0x000000051c047223 */ /* 0x000fe2000001081f */
[-C--:B------:R-:W-:Y:S01]  /*cf60*/  FMUL.FTZ R34, R34, R7.reuse ;  /* 0x0000000722227220 */ /* 0x080fe20000410000 */
[----:B------:R-:W-:Y:S01]  /*cf70*/  F2FP.F16.F32.PACK_AB R5, R37, R48 ;  /* 0x000000302505723e */ /* 0x000fe200000000ff */
[----:B------:R-:W-:Y:S01]  /*cf80*/  FFMA.FTZ R35, R30, R7, -R35 ;  /* 0x000000071e237223 */ /* 0x000fe20000010823 */
[----:B------:R-:W-:Y:S01]  /*cf90*/  FFMA.FTZ R24, R28, R25, R32 ;  /* 0x000000191c187223 */ /* 0x000fe20000010020 */
[----:B------:R-:W-:Y:S01]  /*cfa0*/  FFMA.FTZ R31, R30, R27, R34 ;  /* 0x0000001b1e1f7223 */ /* 0x000fe20000010022 */
[----:B------:R-:W-:Y:S02]  /*cfb0*/  F2FP.F16.F32.PACK_AB R7, R51, R46 ;  /* 0x0000002e3307723e */ /* 0x000fe400000000ff */
[----:B------:R-:W-:Y:S02]  /*cfc0*/  F2FP.F16.F32.PACK_AB R4, R4, R33 ;  /* 0x000000210404723e */ /* 0x000fe400000000ff */
[----:B------:R-:W-:-:S02]  /*cfd0*/  F2FP.F16.F32.PACK_AB R6, R35, R36 ;  /* 0x000000242306723e */ /* 0x000fc400000000ff */
[----:B------:R-:W-:Y:S02]  /*cfe0*/  F2FP.F16.F32.PACK_AB R27, R57, R58 ;  /* 0x0000003a391b723e */ /* 0x000fe400000000ff */
[----:B------:R-:W-:Y:S01]  /*cff0*/  F2FP.F16.F32.PACK_AB R25, R49, R50 ;  /* 0x000000323119723e */ /* 0x000fe200000000ff */
[----:B------:R3:W-:Y:S01]  /*d000*/  STS.128 [R214], R4 ;  /* 0x00000004d6007388 */ /* 0x0007e20000000c00 */
[----:B------:R-:W-:Y:S02]  /*d010*/  F2FP.F16.F32.PACK_AB R24, R24, R29 ;  /* 0x0000001d1818723e */ /* 0x000fe400000000ff */
[----:B------:R-:W-:-:S05]  /*d020*/  F2FP.F16.F32.PACK_AB R26, R31, R26 ;  /* 0x0000001a1f1a723e */ /* 0x000fca00000000ff */
[----:B------:R3:W-:Y:S02]  /*d030*/  STS.128 [R21+0x10400], R24 ;  /* 0x0104001815007388 */ /* 0x0007e40000000c00 */
.L_x_1842:
[----:B------:R-:W-:Y:S05]  /*d040*/  BSYNC B1 ;  /* 0x0000000000017941 */ /* 0x000fea0003800000 */
.L_x_1841:
[----:B------:R-:W-:Y:S04]  /*d050*/  BSSY B1, `(.L_x_1843) ;  /* 0x0000060000017945 */ /* 0x000fe80003800000 */
[----:B------:R-:W-:Y:S05]  /*d060*/  @P1 BRA `(.L_x_1844) ;  /* 0x0000000400781947 */ /* 0x000fea0003800000 */
[----:B---3--:R-:W-:Y:S01]  /*d070*/  LEA.HI R4, R56, R207, RZ, 0x1d ;  /* 0x000000cf38047211 */ /* 0x008fe200078fe8ff */
[--C-:B--2---:R-:W-:Y:S01]  /*d080*/  HADD2.F32 R35, -RZ, R62.reuse.H1_H1 ;  /* 0x3000003eff237230 */ /* 0x104fe20000004100 */
[----:B------:R-:W-:Y:S01]  /*d090*/  SHF.R.U64 R57, R52, 0x10, R53 ;  /* 0x0000001034397819 */ /* 0x000fe20000001235 */
[--C-:B------:R-:W-:Y:S01]  /*d0a0*/  HADD2.F32 R37, -RZ, R63.reuse.H1_H1 ;  /* 0x3000003fff257230 */ /* 0x100fe20000004100 */
[----:B------:R-:W-:Y:S01]  /*d0b0*/  SHF.R.S32.HI R5, RZ, 0x1f, R4 ;  /* 0x0000001fff057819 */ /* 0x000fe20000011404 */
[----:B------:R-:W-:Y:S01]  /*d0c0*/  IMAD.SHL.U32 R6, R4, 0x8, RZ ;  /* 0x0000000804067824 */ /* 0x000fe200078e00ff */
[----:B------:R-:W-:Y:S01]  /*d0d0*/  SHF.R.U64 R51, R38, 0x10, R39 ;  /* 0x0000001026337819 */ /* 0x000fe20000001227 */
[----:B------:R-:W-:Y:S01]  /*d0e0*/  HADD2.F32 R36, -RZ, R63.H0_H0 ;  /* 0x2000003fff247230 */ /* 0x000fe20000004100 */
[----:B------:R-:W-:Y:S01]  /*d0f0*/  LEA.HI R4, R5, R4, RZ, 0x3 ;  /* 0x0000000405047211 */ /* 0x000fe200078f18ff */
[----:B------:R-:W-:Y:S01]  /*d100*/  HADD2.F32 R62, -RZ, R62.H0_H0 ;  /* 0x2000003eff3e7230 */ /* 0x000fe20000004100 */
[----:B------:R-:W-:-:S02]  /*d110*/  LOP3.LUT R5, R197, 0x38, R6, 0xf8, !PT ;  /* 0x00000038c5057812 */ /* 0x000fc400078ef806 */
[----:B------:R-:W-:Y:S01]  /*d120*/  SHF.R.U32.HI R53, RZ, 0x10, R53 ;  /* 0x00000010ff357819 */ /* 0x000fe20000011635 */
[----:B------:R-:W-:Y:S01]  /*d130*/  IMAD.SHL.U32 R4, R4, 0x400, RZ ;  /* 0x0000040004047824 */ /* 0x000fe200078e00ff */
[----:B------:R-:W-:Y:S02]  /*d140*/  LOP3.LUT R20, R5, R224, RZ, 0x3c, !PT ;  /* 0x000000e005147212 */ /* 0x000fe400078e3cff */
[----:B------:R-:W-:Y:S02]  /*d150*/  SHF.R.U32.HI R39, RZ, 0x10, R39 ;  /* 0x00000010ff277819 */ /* 0x000fe40000011627 */
[----:B------:R-:W-:Y:S02]  /*d160*/  LOP3.LUT R21, R4, 0x7fffe000, RZ, 0xc0, !PT ;  /* 0x7fffe00004157812 */ /* 0x000fe400078ec0ff */
[----:B------:R-:W2:Y:S01]  /*d170*/  LDS.128 R4, [R213] ;  /* 0x00000000d5047984 */ /* 0x000ea20000000c00 */
[----:B------:R-:W-:Y:S01]  /*d180*/  SHF.R.U64 R50, R40, 0x10, R41 ;  /* 0x0000001028327819 */ /* 0x000fe20000001229 */
[----:B------:R-:W-:Y:S01]  /*d190*/  HADD2.F32 R39, -RZ, R39.H0_H0 ;  /* 0x20000027ff277230 */ /* 0x000fe20000004100 */
[----:B------:R-:W-:-:S02]  /*d1a0*/  IADD3 R21, R20, R21, R201 ;  /* 0x0000001514157210 */ /* 0x000fc40007ffe0c9 */
[----:B------:R-:W-:Y:S02]  /*d1b0*/  SHF.R.U32.HI R48, RZ, 0x10, R41 ;  /* 0x00000010ff307819 */ /* 0x000fe40000011629 */
[----:B------:R-:W-:Y:S02]  /*d1c0*/  LEA R21, R21, R18, 0x1 ;  /* 0x0000001215157211 */ /* 0x000fe400078e08ff */
[--C-:B------:R-:W-:Y:S02]  /*d1d0*/  SHF.R.U64 R52, R54, 0x10, R55.reuse ;  /* 0x0000001036347819 */ /* 0x100fe40000001237 */
[----:B------:R-:W-:Y:S01]  /*d1e0*/  SHF.R.U32.HI R54, RZ, 0x10, R55 ;  /* 0x00000010ff367819 */ /* 0x000fe20000011637 */
[----:B------:R-:W3:Y:S01]  /*d1f0*/  LDS.128 R24, [R21+0x10400] ;  /* 0x0104000015187984 */ /* 0x000ee20000000c00 */
[--C-:B--2---:R-:W-:Y:S02]  /*d200*/  HADD2.F32 R20, -RZ, R5.reuse.H0_H0 ;  /* 0x20000005ff147230 */ /* 0x104fe40000004100 */
[----:B------:R-:W-:-:S02]  /*d210*/  HADD2.F32 R28, -RZ, R5.H1_H1 ;  /* 0x30000005ff1c7230 */ /* 0x000fc40000004100 */
[----:B------:R-:W-:Y:S02]  /*d220*/  HADD2.F32 R5, -RZ, R4.H0_H0 ;  /* 0x20000004ff057230 */ /* 0x000fe40000004100 */
[----:B0-----:R-:W-:Y:S02]  /*d230*/  HADD2.F32 R29, -RZ, R6.H0_H0 ;  /* 0x20000006ff1d7230 */ /* 0x001fe40000004100 */
[--C-:B------:R-:W-:Y:S02]  /*d240*/  HADD2.F32 R30, -RZ, R7.reuse.H0_H0 ;  /* 0x20000007ff1e7230 */ /* 0x100fe40000004100 */
[----:B------:R-:W-:Y:S02]  /*d250*/  HADD2.F32 R7, -RZ, R7.H1_H1 ;  /* 0x30000007ff077230 */ /* 0x000fe40000004100 */
[--C-:B---3--:R-:W-:Y:S02]  /*d260*/  HADD2.F32 R31, -RZ, R25.reuse.H0_H0 ;  /* 0x20000019ff1f7230 */ /* 0x108fe40000004100 */
[----:B-1----:R-:W-:-:S02]  /*d270*/  HADD2.F32 R32, -RZ, R25.H1_H1 ;  /* 0x30000019ff207230 */ /* 0x002fc40000004100 */
[----:B------:R-:W-:Y:S02]  /*d280*/  HADD2.F32 R25, -RZ, R24.H0_H0 ;  /* 0x20000018ff197230 */ /* 0x000fe40000004100 */
[C---:B------:R-:W-:Y:S01]  /*d290*/  FMUL.FTZ R41, R31.reuse, R37 ;  /* 0x000000251f297220 */ /* 0x040fe20000410000 */
[-C--:B------:R-:W-:Y:S01]  /*d2a0*/  FMUL.FTZ R49, R31, R35.reuse ;  /* 0x000000231f317220 */ /* 0x080fe20000410000 */
[----:B------:R-:W-:Y:S02]  /*d2b0*/  HADD2.F32 R31, -RZ, R53.H0_H0 ;  /* 0x20000035ff1f7230 */ /* 0x000fe40000004100 */
[C---:B------:R-:W-:Y:S01]  /*d2c0*/  FFMA.FTZ R41, R20.reuse, R35, -R41 ;  /* 0x0000002314297223 */ /* 0x040fe20000010829 */
[----:B------:R-:W-:Y:S01]  /*d2d0*/  FFMA.FTZ R49, R20, R37, R49 ;  /* 0x0000002514317223 */ /* 0x000fe20000010031 */
[C---:B------:R-:W-:Y:S01]  /*d2e0*/  FMUL.FTZ R20, R25.reuse, R36 ;  /* 0x0000002419147220 */ /* 0x040fe20000410000 */
[C---:B------:R-:W-:Y:S01]  /*d2f0*/  FMUL.FTZ R35, R32.reuse, R39 ;  /* 0x0000002720237220 */ /* 0x040fe20000410000 */
[----:B------:R-:W-:Y:S01]  /*d300*/  FMUL.FTZ R37, R32, R31 ;  /* 0x0000001f20257220 */ /* 0x000fe20000410000 */
[----:B------:R-:W-:Y:S01]  /*d310*/  FMUL.FTZ R25, R25, R62 ;  /* 0x0000003e19197220 */ /* 0x000fe20000410000 */
[----:B------:R-:W-:-:S02]  /*d320*/  HADD2.F32 R33, -RZ, R26.H0_H0 ;  /* 0x2000001aff217230 */ /* 0x000fc40000004100 */
[C---:B------:R-:W-:Y:S01]  /*d330*/  FFMA.FTZ R62, R5.reuse, R62, -R20 ;  /* 0x0000003e053e7223 */ /* 0x040fe20000010814 */
[--C-:B------:R-:W-:Y:S02]  /*d340*/  HADD2.F32 R32, -RZ, R64.reuse.H0_H0 ;  /* 0x20000040ff207230 */ /* 0x100fe40000004100 */
[----:B------:R-:W-:Y:S01]  /*d350*/  FFMA.FTZ R36, R5, R36, R25 ;  /* 0x0000002405247223 */ /* 0x000fe20000010019 */
[----:B------:R-:W-:Y:S02]  /*d360*/  HADD2.F32 R34, -RZ, R27.H0_H0 ;  /* 0x2000001bff227230 */ /* 0x000fe40000004100 */
[C---:B------:R-:W-:Y:S01]  /*d370*/  FFMA.FTZ R38, R28.reuse, R31, -R35 ;  /* 0x0000001f1c267223 */ /* 0x040fe20000010823 */
[----:B------:R-:W-:Y:S01]  /*d380*/  FFMA.FTZ R40, R28, R39, R37 ;  /* 0x000000271c287223 */ /* 0x000fe20000010025 */
[----:B------:R-:W-:Y:S02]  /*d390*/  HADD2.F32 R20, -RZ, R47.H0_H0 ;  /* 0x2000002fff147230 */ /* 0x000fe40000004100 */
[----:B------:R-:W-:Y:S01]  /*d3a0*/  FMUL.FTZ R28, R33, R32 ;  /* 0x00000020211c7220 */ /* 0x000fe20000410000 */
[----:B------:R-:W-:-:S02]  /*d3b0*/  HADD2.F32 R5, -RZ, R64.H1_H1 ;  /* 0x30000040ff057230 */ /* 0x000fc40000004100 */
[----:B------:R-:W-:Y:S02]  /*d3c0*/  HADD2.F32 R47, -RZ, R47.H1_H1 ;  /* 0x3000002fff2f7230 */ /* 0x000fe40000004100 */
[-C--:B------:R-:W-:Y:S01]  /*d3d0*/  FMUL.FTZ R46, R33, R20.reuse ;  /* 0x00000014212e7220 */ /* 0x080fe20000410000 */
[C---:B------:R-:W-:Y:S01]  /*d3e0*/  FFMA.FTZ R35, R29.reuse, R20, -R28 ;  /* 0x000000141d237223 */ /* 0x040fe2000001081c */
[C---:B------:R-:W-:Y:S01]  /*d3f0*/  FMUL.FTZ R25, R34.reuse, R5 ;  /* 0x0000000522197220 */ /* 0x040fe20000410000 */
[----:B------:R-:W-:Y:S02]  /*d400*/  HADD2.F32 R27, -RZ, R27.H1_H1 ;  /* 0x3000001bff1b7230 */ /* 0x000fe40000004100 */
[----:B------:R-:W-:Y:S01]  /*d410*/  FMUL.FTZ R34, R34, R47 ;  /* 0x0000002f22227220 */ /* 0x000fe20000410000 */
[----:B------:R-:W-:Y:S02]  /*d420*/  HADD2.F32 R28, -RZ, R48.H0_H0 ;  /* 0x20000030ff1c7230 */ /* 0x000fe40000004100 */
[----:B------:R-:W-:Y:S01]  /*d430*/  FFMA.FTZ R46, R29, R32, R46 ;  /* 0x000000201d2e7223 */ /* 0x000fe2000001002e */
[----:B------:R-:W-:-:S02]  /*d440*/  HADD2.F32 R20, -RZ, R54.H0_H0 ;  /* 0x20000036ff147230 */ /* 0x000fc40000004100 */
[C---:B------:R-:W-:Y:S01]  /*d450*/  FFMA.FTZ R47, R30.reuse, R47, -R25 ;  /* 0x0000002f1e2f7223 */ /* 0x040fe20000010819 */
[----:B------:R-:W-:Y:S01]  /*d460*/  FFMA.FTZ R34, R30, R5, R34 ;  /* 0x000000051e227223 */ /* 0x000fe20000010022 */
[C---:B------:R-:W-:Y:S01]  /*d470*/  FMUL.FTZ R32, R27.reuse, R28 ;  /* 0x0000001c1b207220 */ /* 0x040fe20000410000 */
[----:B------:R-:W-:Y:S02]  /*d480*/  HADD2.F32 R24, -RZ, R24.H1_H1 ;  /* 0x30000018ff187230 */ /* 0x000fe40000004100 */
[-C--:B------:R-:W-:Y:S01]  /*d490*/  FMUL.FTZ R30, R27, R20.reuse ;  /* 0x000000141b1e7220 */ /* 0x080fe20000410000 */
[----:B------:R-:W-:Y:S02]  /*d4a0*/  HADD2.F32 R26, -RZ, R26.H1_H1 ;  /* 0x3000001aff1a7230 */ /* 0x000fe40000004100 */
[C---:B------:R-:W-:Y:S01]  /*d4b0*/  FFMA.FTZ R32, R7.reuse, R20, -R32 ;  /* 0x0000001407207223 */ /* 0x040fe20000010820 */
[----:B------:R-:W-:Y:S02]  /*d4c0*/  HADD2.F32 R27, -RZ, R51.H0_H0 ;  /* 0x20000033ff1b7230 */ /* 0x000fe40000004100 */
[----:B------:R-:W-:Y:S01]  /*d4d0*/  FFMA.FTZ R39, R7, R28, R30 ;  /* 0x0000001c07277223 */ /* 0x000fe2000001001e */
[----:B------:R-:W-:-:S02]  /*d4e0*/  HADD2.F32 R29, -RZ, R50.H0_H0 ;  /* 0x20000032ff1d7230 */ /* 0x000fc40000004100 */
[----:B------:R-:W-:Y:S02]  /*d4f0*/  HADD2.F32 R5, -RZ, R57.H0_H0 ;  /* 0x20000039ff057230 */ /* 0x000fe40000004100 */
[----:B------:R-:W-:Y:S01]  /*d500*/  FMUL.FTZ R7, R24, R27 ;  /* 0x0000001b18077220 */ /* 0x000fe20000410000 */
[----:B------:R-:W-:Y:S02]  /*d510*/  HADD2.F32 R25, -RZ, R52.H0_H0 ;  /* 0x20000034ff197230 */ /* 0x000fe40000004100 */
[----:B------:R-:W-:Y:S01]  /*d520*/  FMUL.FTZ R37, R26, R29 ;  /* 0x0000001d1a257220 */ /* 0x000fe20000410000 */
[----:B------:R-:W-:Y:S02]  /*d530*/  HADD2.F32 R4, -RZ, R4.H1_H1 ;  /* 0x30000004ff047230 */ /* 0x000fe40000004100 */
[----:B------:R-:W-:Y:S01]  /*d540*/  FMUL.FTZ R24, R24, R5 ;  /* 0x0000000518187220 */ /* 0x000fe20000410000 */
[----:B------:R-:W-:Y:S02]  /*d550*/  HADD2.F32 R6, -RZ, R6.H1_H1 ;  /* 0x30000006ff067230 */ /* 0x000fe40000004100 */
        /* <DEDUP_REMOVED lines=8> */
[----:B------:R-:W-:Y:S02]  /*d5e0*/  F2FP.F16.F32.PACK_AB R6, R20, R35 ;  /* 0x000000231406723e */ /* 0x000fe400000000ff */
[----:B------:R-:W-:Y:S02]  /*d5f0*/  F2FP.F16.F32.PACK_AB R27, R39, R34 ;  /* 0x00000022271b723e */ /* 0x000fe400000000ff */
[----:B------:R-:W-:Y:S01]  /*d600*/  F2FP.F16.F32.PACK_AB R25, R40, R49 ;  /* 0x000000312819723e */ /* 0x000fe200000000ff */
[----:B------:R4:W-:Y:S01]  /*d610*/  STS.128 [R213], R4 ;  /* 0x00000004d5007388 */ /* 0x0009e20000000c00 */
[----:B------:R-:W-:-:S02]  /*d620*/  F2FP.F16.F32.PACK_AB R24, R33, R36 ;  /* 0x000000242118723e */ /* 0x000fc400000000ff */
[----:B------:R-:W-:-:S05]  /*d630*/  F2FP.F16.F32.PACK_AB R26, R29, R46 ;  /* 0x0000002e1d1a723e */ /* 0x000fca00000000ff */
[----:B------:R4:W-:Y:S02]  /*d640*/  STS.128 [R21+0x10400], R24 ;  /* 0x0104001815007388 */ /* 0x0009e40000000c00 */
.L_x_1844:
[----:B------:R-:W-:Y:S05]  /*d650*/  BSYNC B1 ;  /* 0x0000000000017941 */ /* 0x000fea0003800000 */
.L_x_1843:
[----:B-12---:R-:W-:Y:S01]  /*d660*/  PRMT R32, R0, 0x5410, R3 ;  /* 0x0000541000207816 */ /* 0x006fe20000000003 */
[----:B------:R-:W-:Y:S06]  /*d670*/  @P0 BRA `(.L_x_1828) ;  /* 0x0000000400780947 */ /* 0x000fec0003800000 */
[----:B------:R-:W-:Y:S01]  /*d680*/  LEA.HI R56, R56, R207, RZ, 0x1d ;  /* 0x000000cf38387211 */ /* 0x000fe200078fe8ff */
[--C-:B---34-:R-:W-:Y:S01]  /*d690*/  HADD2.F32 R21, -RZ, R43.reuse.H1_H1 ;  /* 0x3000002bff157230 */ /* 0x118fe20000004100 */
[----:B------:R-:W-:Y:S01]  /*d6a0*/  SHF.R.U32.HI R20, RZ, 0x10, R9 ;  /* 0x00000010ff147819 */ /* 0x000fe20000011609 */
[----:B------:R-:W-:Y:S01]  /*d6b0*/  HADD2.F32 R43, -RZ, R43.H0_H0 ;  /* 0x2000002bff2b7230 */ /* 0x000fe20000004100 */
[----:B------:R-:W-:Y:S01]  /*d6c0*/  SHF.R.S32.HI R5, RZ, 0x1f, R56 ;  /* 0x0000001fff057819 */ /* 0x000fe20000011438 */
[----:B------:R-:W-:Y:S01]  /*d6d0*/  IMAD.SHL.U32 R3, R56, 0x8, RZ ;  /* 0x0000000838037824 */ /* 0x000fe200078e00ff */
[----:B------:R-:W-:Y:S01]  /*d6e0*/  SHF.R.U64 R38, R12, 0x10, R13 ;  /* 0x000000100c267819 */ /* 0x000fe2000000120d */
[----:B------:R-:W-:Y:S01]  /*d6f0*/  HADD2.F32 R20, -RZ, R20.H0_H0 ;  /* 0x20000014ff147230 */ /* 0x000fe20000004100 */
[----:B------:R-:W-:Y:S02]  /*d700*/  LEA.HI R5, R5, R56, RZ, 0x3 ;  /* 0x0000003805057211 */ /* 0x000fe400078f18ff */
[----:B------:R-:W-:-:S02]  /*d710*/  LOP3.LUT R0, R196, 0x38, R3, 0xf8, !PT ;  /* 0x00000038c4007812 */ /* 0x000fc400078ef803 */
[--C-:B------:R-:W-:Y:S01]  /*d720*/  SHF.R.U64 R37, R14, 0x10, R15.reuse ;  /* 0x000000100e257819 */ /* 0x100fe2000000120f */
[----:B------:R-:W-:Y:S01]  /*d730*/  IMAD.SHL.U32 R5, R5, 0x400, RZ ;  /* 0x0000040005057824 */ /* 0x000fe200078e00ff */
[----:B------:R-:W-:Y:S02]  /*d740*/  LOP3.LUT R3, R0, R223, RZ, 0x3c, !PT ;  /* 0x000000df00037212 */ /* 0x000fe400078e3cff */
[----:B------:R-:W-:Y:S01]  /*d750*/  SHF.R.U32.HI R34, RZ, 0x10, R15 ;  /* 0x00000010ff227819 */ /* 0x000fe2000001160f */
[--C-:B------:R-:W-:Y:S01]  /*d760*/  HADD2.F32 R15, -RZ, R45.reuse.H1_H1 ;  /* 0x3000002dff0f7230 */ /* 0x100fe20000004100 */
[----:B------:R-:W-:Y:S01]  /*d770*/  LOP3.LUT R0, R5, 0x7fffe000, RZ, 0xc0, !PT ;  /* 0x7fffe00005007812 */ /* 0x000fe200078ec0ff */
[----:B------:R-:W-:Y:S01]  /*d780*/  HADD2.F32 R45, -RZ, R45.H0_H0 ;  /* 0x2000002dff2d7230 */ /* 0x000fe20000004100 */
[----:B------:R-:W1:Y:S01]  /*d790*/  LDS.128 R4, [R212] ;  /* 0x00000000d4047984 */ /* 0x000e620000000c00 */
[----:B------:R-:W-:Y:S02]  /*d7a0*/  SHF.R.U32.HI R28, RZ, 0x10, R13 ;  /* 0x00000010ff1c7819 */ /* 0x000fe4000001160d */
[----:B------:R-:W-:-:S02]  /*d7b0*/  IADD3 R3, R3, R0, R200 ;  /* 0x0000000003037210 */ /* 0x000fc40007ffe0c8 */
[----:B------:R-:W-:Y:S02]  /*d7c0*/  SHF.R.U64 R36, R8, 0x10, R9 ;  /* 0x0000001008247819 */ /* 0x000fe40000001209 */
[--C-:B------:R-:W-:Y:S01]  /*d7d0*/  SHF.R.U64 R35, R10, 0x10, R11.reuse ;  /* 0x000000100a237819 */ /* 0x100fe2000000120b */
[----:B------:R-:W-:Y:S01]  /*d7e0*/  IMAD R3, R3, 0x2, R18 ;  /* 0x0000000203037824 */ /* 0x000fe200078e0212 */
[----:B------:R-:W-:-:S04]  /*d7f0*/  SHF.R.U32.HI R33, RZ, 0x10, R11 ;  /* 0x00000010ff217819 */ /* 0x000fc8000001160b */
[----:B------:R-:W2:Y:S01]  /*d800*/  LDS.128 R24, [R3+0x10400] ;  /* 0x0104000003187984 */ /* 0x000ea20000000c00 */
[--C-:B-1----:R-:W-:Y:S02]  /*d810*/  HADD2.F32 R8, -RZ, R5.reuse.H0_H0 ;  /* 0x20000005ff087230 */ /* 0x102fe40000004100 */
[----:B------:R-:W-:Y:S02]  /*d820*/  HADD2.F32 R5, -RZ, R5.H1_H1 ;  /* 0x30000005ff057230 */ /* 0x000fe40000004100 */
[----:B------:R-:W-:Y:S02]  /*d830*/  HADD2.F32 R0, -RZ, R4.H0_H0 ;  /* 0x20000004ff007230 */ /* 0x000fe40000004100 */
[----:B------:R-:W-:Y:S02]  /*d840*/  HADD2.F32 R9, -RZ, R6.H0_H0 ;  /* 0x20000006ff097230 */ /* 0x000fe40000004100 */
[--C-:B------:R-:W-:Y:S02]  /*d850*/  HADD2.F32 R10, -RZ, R7.reuse.H0_H0 ;  /* 0x20000007ff0a7230 */ /* 0x100fe40000004100 */
[----:B------:R-:W-:-:S02]  /*d860*/  HADD2.F32 R7, -RZ, R7.H1_H1 ;  /* 0x30000007ff077230 */ /* 0x000fc40000004100 */
[----:B------:R-:W-:Y:S02]  /*d870*/  HADD2.F32 R4, -RZ, R4.H1_H1 ;  /* 0x30000004ff047230 */ /* 0x000fe40000004100 */
[--C-:B--2---:R-:W-:Y:S02]  /*d880*/  HADD2.F32 R12, -RZ, R25.reuse.H0_H0 ;  /* 0x20000019ff0c7230 */ /* 0x104fe40000004100 */
[----:B------:R-:W-:Y:S02]  /*d890*/  HADD2.F32 R25, -RZ, R25.H1_H1 ;  /* 0x30000019ff197230 */ /* 0x000fe40000004100 */
[----:B------:R-:W-:Y:S02]  /*d8a0*/  HADD2.F32 R11, -RZ, R24.H0_H0 ;  /* 0x20000018ff0b7230 */ /* 0x000fe40000004100 */
[C---:B0-----:R-:W-:Y:S01]  /*d8b0*/  FMUL.FTZ R29, R12.reuse, R21 ;  /* 0x000000150c1d7220 */ /* 0x041fe20000410000 */
[----:B------:R-:W-:Y:S01]  /*d8c0*/  FMUL.FTZ R31, R12, R15 ;  /* 0x0000000f0c1f7220 */ /* 0x000fe20000410000 */
[----:B------:R-:W-:-:S02]  /*d8d0*/  HADD2.F32 R12, -RZ, R28.H0_H0 ;  /* 0x2000001cff0c7230 */ /* 0x000fc40000004100 */
[C---:B------:R-:W-:Y:S01]  /*d8e0*/  FMUL.FTZ R28, R25.reuse, R20 ;  /* 0x00000014191c7220 */ /* 0x040fe20000410000 */
[C---:B------:R-:W-:Y:S01]  /*d8f0*/  FFMA.FTZ R29, R8.reuse, R15, -R29 ;  /* 0x0000000f081d7223 */ /* 0x040fe2000001081d */
[----:B------:R-:W-:Y:S01]  /*d900*/  FFMA.FTZ R31, R8, R21, R31 ;  /* 0x00000015081f7223 */ /* 0x000fe2000001001f */
[----:B------:R-:W-:Y:S02]  /*d910*/  HADD2.F32 R13, -RZ, R26.H0_H0 ;  /* 0x2000001aff0d7230 */ /* 0x000fe40000004100 */
[-C--:B------:R-:W-:Y:S01]  /*d920*/  FMUL.FTZ R8, R25, R12.reuse ;  /* 0x0000000c19087220 */ /* 0x080fe20000410000 */
[----:B------:R-:W-:Y:S01]  /*d930*/  FFMA.FTZ R30, R5, R12, -R28 ;  /* 0x0000000c051e7223 */ /* 0x000fe2000001081c */
[C---:B------:R-:W-:Y:S01]  /*d940*/  FMUL.FTZ R15, R11.reuse, R43 ;  /* 0x0000002b0b0f7220 */ /* 0x040fe20000410000 */
[----:B------:R-:W-:Y:S02]  /*d950*/  HADD2.F32 R12, -RZ, R44.H0_H0 ;  /* 0x2000002cff0c7230 */ /* 0x000fe40000004100 */
[----:B------:R-:W-:Y:S01]  /*d960*/  FMUL.FTZ R28, R11, R45 ;  /* 0x0000002d0b1c7220 */ /* 0x000fe20000410000 */
[----:B------:R-:W-:Y:S01]  /*d970*/  FFMA.FTZ R20, R5, R20, R8 ;  /* 0x0000001405147223 */ /* 0x000fe20000010008 */
[----:B------:R-:W-:-:S02]  /*d980*/  HADD2.F32 R8, -RZ, R32.H0_H0 ;  /* 0x20000020ff087230 */ /* 0x000fc40000004100 */
[C---:B------:R-:W-:Y:S01]  /*d990*/  FFMA.FTZ R15, R0.reuse, R45, -R15 ;  /* 0x0000002d000f7223 */ /* 0x040fe2000001080f */
[--C-:B------:R-:W-:Y:S02]  /*d9a0*/  HADD2.F32 R14, -RZ, R27.reuse.H0_H0 ;  /* 0x2000001bff0e7230 */ /* 0x100fe40000004100 */
[----:B------:R-:W-:Y:S01]  /*d9b0*/  FFMA.FTZ R28, R0, R43, R28 ;  /* 0x0000002b001c7223 */ /* 0x000fe2000001001c */
[----:B------:R-:W-:Y:S02]  /*d9c0*/  HADD2.F32 R11, -RZ, R44.H1_H1 ;  /* 0x3000002cff0b7230 */ /* 0x000fe40000004100 */
[C---:B------:R-:W-:Y:S01]  /*d9d0*/  FMUL.FTZ R0, R13.reuse, R12 ;  /* 0x0000000c0d007220 */ /* 0x040fe20000410000 */
[----:B------:R-:W-:Y:S02]  /*d9e0*/  HADD2.F32 R5, -RZ, R32.H1_H1 ;  /* 0x30000020ff057230 */ /* 0x000fe40000004100 */
[----:B------:R-:W-:Y:S01]  /*d9f0*/  FMUL.FTZ R32, R13, R8 ;  /* 0x000000080d207220 */ /* 0x000fe20000410000 */
[----:B------:R-:W-:-:S02]  /*da00*/  HADD2.F32 R27, -RZ, R27.H1_H1 ;  /* 0x3000001bff1b7230 */ /* 0x000fc40000004100 */
[C---:B------:R-:W-:Y:S01]  /*da10*/  FFMA.FTZ R25, R9.reuse, R8, -R0 ;  /* 0x0000000809197223 */ /* 0x040fe20000010800 */
[C---:B------:R-:W-:Y:S01]  /*da20*/  FMUL.FTZ R13, R14.reuse, R11 ;  /* 0x0000000b0e0d7220 */ /* 0x040fe20000410000 */
[----:B------:R-:W-:Y:S02]  /*da30*/  HADD2.F32 R8, -RZ, R33.H0_H0 ;  /* 0x20000021ff087230 */ /* 0x000fe40000004100 */
[-C--:B------:R-:W-:Y:S01]  /*da40*/  FMUL.FTZ R14, R14, R5.reuse ;  /* 0x000000050e0e7220 */ /* 0x080fe20000410000 */
[----:B------:R-:W-:Y:S02]  /*da50*/  HADD2.F32 R0, -RZ, R34.H0_H0 ;  /* 0x20000022ff007230 */ /* 0x000fe40000004100 */
[----:B------:R-:W-:Y:S01]  /*da60*/  FFMA.FTZ R32, R9, R12, R32 ;  /* 0x0000000c09207223 */ /* 0x000fe20000010020 */
[C---:B------:R-:W-:Y:S01]  /*da70*/  FFMA.FTZ R12, R10.reuse, R5, -R13 ;  /* 0x000000050a0c7223 */ /* 0x040fe2000001080d */
[----:B------:R-:W-:Y:S01]  /*da80*/  FFMA.FTZ R14, R10, R11, R14 ;  /* 0x0000000b0a0e7223 */ /* 0x000fe2000001000e */
[----:B------:R-:W-:-:S02]  /*da90*/  HADD2.F32 R24, -RZ, R24.H1_H1 ;  /* 0x30000018ff187230 */ /* 0x000fc40000004100 */
[C---:B------:R-:W-:Y:S01]  /*daa0*/  FMUL.FTZ R34, R27.reuse, R8 ;  /* 0x000000081b227220 */ /* 0x040fe20000410000 */
[----:B------:R-:W-:Y:S02]  /*dab0*/  HADD2.F32 R26, -RZ, R26.H1_H1 ;  /* 0x3000001aff1a7230 */ /* 0x000fe40000004100 */
[-C--:B------:R-:W-:Y:S01]  /*dac0*/  FMUL.FTZ R10, R27, R0.reuse ;  /* 0x000000001b0a7220 */ /* 0x080fe20000410000 */
        /* <DEDUP_REMOVED lines=25> */
.L_x_1828:
[----:B------:R-:W-:Y:S05]  /*dc60*/  BSYNC B0 ;  /* 0x0000000000007941 */ /* 0x000fea0003800000 */
.L_x_1800:
        /* <DEDUP_REMOVED lines=8> */
.L_x_1798:
[----:B------:R-:W-:-:S05]  /*dcf0*/  IMAD.U32 R0, RZ, RZ, UR39 ;  /* 0x00000027ff007e24 */ /* 0x000fca000f8e00ff */
[----:B------:R-:W-:-:S13]  /*dd00*/  ISETP.NE.AND P0, PT, R0, 0x3, PT ;  /* 0x000000030000780c */ /* 0x000fda0003f05270 */
[----:B------:R-:W-:Y:S05]  /*dd10*/  @!P0 BRA `(.L_x_1845) ;  /* 0x0000000000048947 */ /* 0x000fea0003800000 */
[----:B------:R-:W-:Y:S01]  /*dd20*/  BPT.TRAP 0x1 ;  /* 0x000000040000795c */ /* 0x000fe20000300000 */
.L_x_1845:
[----:B-1----:R-:W-:Y:S02]  /*dd30*/  LEA R8, R184, R18, 0x3 ;  /* 0x00000012b8087211 */ /* 0x002fe400078e18ff */
[----:B---34-:R-:W-:-:S04]  /*dd40*/  SHF.L.U32 R3, R187, 0x1f, RZ ;  /* 0x0000001fbb037819 */ /* 0x018fc800000006ff */
[----:B------:R1:W3:Y:S01]  /*dd50*/  SYNCS.PHASECHK.TRANS64.TRYWAIT P1, [R8+URZ+0x28830], R3 ;  /* 0x02883003080075a7 */ /* 0x0002e2000802017f */
[----:B------:R-:W-:Y:S05]  /*dd60*/  @!P0 BRA `(.L_x_1846) ;  /* 0x0000000000048947 */ /* 0x000fea0003800000 */
[----:B------:R-:W-:Y:S01]  /*dd70*/  BPT.TRAP 0x1 ;  /* 0x000000040000795c */ /* 0x000fe20000300000 */
.L_x_1846:
[----:B---3--:R-:W-:Y:S05]  /*dd80*/  @P1 BRA `(.L_x_1847) ;  /* 0x0000000000081947 */ /* 0x008fea0003800000 */
[----:B------:R-:W3:Y:S02]  /*dd90*/  SYNCS.PHASECHK.TRANS64.TRYWAIT P1, [R8+URZ+0x28830], R3 ;  /* 0x02883003080075a7 */ /* 0x000ee4000802017f */
[----:B---3--:R-:W-:Y:S05]  /*dda0*/  @!P1 BRA `(.L_x_1848) ;  /* 0x0000019c00b89947 */ /* 0x008fea0003800000 */
.L_x_1847:
[----:B------:R-:W-:Y:S05]  /*ddb0*/  WARPSYNC.ALL ;  /* 0x0000000000007948 */ /* 0x000fea0003800000 */
[----:B------:R-:W-:Y:S01]  /*ddc0*/  VIADD R0, R18, 0x18400 ;  /* 0x0001840012007836 */ /* 0x000fe20000000000 */
[----:B------:R-:W-:Y:S01]  /*ddd0*/  R2UR UR32, R42 ;  /* 0x000000002a2072ca */ /* 0x000fe200000e0000 */
[----:B0-2---:R-:W-:Y:S01]  /*dde0*/  IMAD.MOV.U32 R7, RZ, RZ, 0x40000040 ;  /* 0x40000040ff077424 */ /* 0x005fe200078e00ff */
        /* <DEDUP_REMOVED lines=14> */
[----:B------:R-:W-:Y:S01]  /*ded0*/  UMOV UR21, 0x40000040 ;  /* 0x4000004000157882 */ /* 0x000fe20000000000 */
[----:B------:R-:W-:Y:S01]  /*dee0*/  IMAD R6, R184, 0x800, R5 ;  /* 0x00000800b8067824 */ /* 0x000fe200078e0205 */
[----:B------:R-:W-:Y:S01]  /*def0*/  UIADD3 UR4, UR32, 0x2, URZ ;  /* 0x0000000220047890 */ /* 0x000fe2000fffe03f */
[----:B------:R-:W-:Y:S01]  /*df00*/  IMAD.MOV.U32 R7, RZ, RZ, 0x40000040 ;  /* 0x40000040ff077424 */ /* 0x000fe200078e00ff */
[----:B------:R-:W-:Y:S01]  /*df10*/  R2UR UR11, R11 ;  /* 0x000000000b0b72ca */ /* 0x000fe200000e0000 */
[C---:B------:R-:W-:Y:S01]  /*df20*/  VIADD R10, R6.reuse, 0x2 ;  /* 0x00000002060a7836 */ /* 0x040fe20000000000 */
[----:B------:R-:W-:Y:S01]  /*df30*/  R2UR UR34, R6 ;  /* 0x00000000062272ca */ /* 0x000fe200000e0000 */
[----:B------:R-:W-:Y:S01]  /*df40*/  UIADD3 UR8, UR32, 0x4, URZ ;  /* 0x0000000420087890 */ /* 0x000fe2000fffe03f */
[----:B------:R-:W-:Y:S01]  /*df50*/  IMAD.MOV.U32 R11, RZ, RZ, 0x40000040 ;  /* 0x40000040ff0b7424 */ /* 0x000fe200078e00ff */
[----:B------:R-:W-:Y:S01]  /*df60*/  UIADD3 UR12, UR32, 0x6, URZ ;  /* 0x00000006200c7890 */ /* 0x000fe2000fffe03f */
[----:B------:R-:W-:Y:S01]  /*df70*/  R2UR UR6, R10 ;  /* 0x000000000a0672ca */ /* 0x000fe200000e0000 */
[----:B------:R-:W-:Y:S01]  /*df80*/  VIADD R10, R6, 0x4 ;  /* 0x00000004060a7836 */ /* 0x000fe20000000000 */
[----:B------:R-:W-:Y:S01]  /*df90*/  UIADD3 UR16, UR32, 0x400, URZ ;  /* 0x0000040020107890 */ /* 0x000fe2000fffe03f */
[----:B------:R-:W-:Y:S01]  /*dfa0*/  R2UR UR15, R11 ;  /* 0x000000000b0f72ca */ /* 0x000fe200000e0000 */
[----:B------:R-:W-:Y:S01]  /*dfb0*/  IMAD.MOV.U32 R11, RZ, RZ, 0x40000040 ;  /* 0x40000040ff0b7424 */ /* 0x000fe200078e00ff */
[----:B------:R-:W-:Y:S01]  /*dfc0*/  UIADD3 UR20, UR32, 0x402, URZ ;  /* 0x0000040220147890 */ /* 0x000fe2000fffe03f */
[----:B------:R-:W-:Y:S01]  /*dfd0*/  R2UR UR10, R10 ;  /* 0x000000000a0a72ca */ /* 0x000fe200000e0000 */
[----:B------:R-:W-:Y:S01]  /*dfe0*/  VIADD R10, R6, 0x6 ;  /* 0x00000006060a7836 */ /* 0x000fe20000000000 */
[----:B------:R-:W-:-:S02]  /*dff0*/  UIADD3 UR24, UR32, 0x404, URZ ;  /* 0x0000040420187890 */ /* 0x000fc4000fffe03f */
[----:B------:R-:W-:Y:S01]  /*e000*/  HGMMA.64x128x16.F32 R24, gdesc[UR32], RZ, !UPT, gsb0 ;  /* 0x01e00000201879f0 */ /* 0x000fe2000c0008ff */
[----:B------:R-:W-:Y:S01]  /*e010*/  R2UR UR19, R11 ;  /* 0x000000000b1372ca */ /* 0x000fe200000e0000 */
[----:B------:R-:W-:Y:S01]  /*e020*/  IMAD.MOV.U32 R11, RZ, RZ, 0x40000040 ;  /* 0x40000040ff0b7424 */ /* 0x000fe200078e00ff */
[----:B------:R-:W-:Y:S01]  /*e030*/  R2UR UR14, R10 ;  /* 0x000000000a0e72ca */ /* 0x000fe200000e0000 */
[----:B------:R-:W-:Y:S01]  /*e040*/  UMOV UR25, 0x40000040 ;  /* 0x4000004000197882 */ /* 0x000fe20000000000 */
[----:B------:R-:W-:Y:S01]  /*e050*/  IADD3 R10, R6, 0x400, RZ ;  /* 0x00000400060a7810 */ /* 0x000fe20007ffe0ff */
[----:B------:R-:W-:Y:S01]  /*e060*/  UIADD3 UR28, UR32, 0x406, URZ ;  /* 0x00000406201c7890 */ /* 0x000fe2000fffe03f */
[----:B------:R-:W-:Y:S01]  /*e070*/  R2UR UR23, R11 ;  /* 0x000000000b1772ca */ /* 0x000fe200000e0000 */
[----:B------:R-:W-:Y:S01]  /*e080*/  UMOV UR29, 0x40000040 ;  /* 0x40000040001d7882 */ /* 0x000fe20000000000 */
[----:B------:R-:W-:Y:S01]  /*e090*/  R2UR UR18, R10 ;  /* 0x000000000a1272ca */ /* 0x000fe200000e0000 */
[----:B------:R-:W-:Y:S01]  /*e0a0*/  VIADD R10, R6, 0x402 ;  /* 0x00000402060a7836 */ /* 0x000fe20000000000 */
[----:B------:R-:W-:-:S02]  /*e0b0*/  MOV R11, 0x40000040 ;  /* 0x40000040000b7802 */ /* 0x000fc40000000f00 */
[----:B------:R-:W-:Y:S02]  /*e0c0*/  R2UR UR31, R7 ;  /* 0x00000000071f72ca */ /* 0x000fe400000e0000 */
[----:B------:R-:W-:Y:S01]  /*e0d0*/  R2UR UR22, R10 ;  /* 0x000000000a1672ca */ /* 0x000fe200000e0000 */
[C---:B------:R-:W-:Y:S01]  /*e0e0*/  VIADD R10, R6.reuse, 0x404 ;  /* 0x00000404060a7836 */ /* 0x040fe20000000000 */
[----:B------:R-:W-:Y:S01]  /*e0f0*/  R2UR UR27, R11 ;  /* 0x000000000b1b72ca */ /* 0x000fe200000e0000 */
        /* <DEDUP_REMOVED lines=27> */
.L_x_1849:
[----:B------:R-:W0:Y:S01]  /*e2b0*/  LDC R6, c[0x0][0x448] ;  /* 0x00011200ff067b82 */ /* 0x000e220000000800 */
[----:B------:R-:W-:Y:S01]  /*e2c0*/  ULDC UR6, c[0x0][0x9d8] ;  /* 0x0002760000067ab9 */ /* 0x000fe20000000800 */
[----:B-1-3--:R-:W-:Y:S02]  /*e2d0*/  VIADD R8, R8, 0x28840 ;  /* 0x0002884008087836 */ /* 0x00afe40000000000 */
[----:B------:R-:W-:Y:S01]  /*e2e0*/  FMUL.FTZ R20, R42, UR6 ;  /* 0x000000062a147c20 */ /* 0x000fe20008410000 */
[----:B------:R-:W-:Y:S01]  /*e2f0*/  FMUL.FTZ R77, R77, UR6 ;  /* 0x000000064d4d7c20 */ /* 0x000fe20008410000 */
[----:B------:R-:W-:Y:S01]  /*e300*/  FMUL.FTZ R10, R30, UR6 ;  /* 0x000000061e0a7c20 */ /* 0x000fe20008410000 */
[----:B------:R-:W-:Y:S01]  /*e310*/  FMUL.FTZ R15, R39, UR6 ;  /* 0x00000006270f7c20 */ /* 0x000fe20008410000 */
[----:B------:R-:W-:Y:S01]  /*e320*/  FMUL.FTZ R30, R54, UR6 ;  /* 0x00000006361e7c20 */ /* 0x000fe20008410000 */
[----:B------:R1:W2:Y:S01]  /*e330*/  MUFU.TANH R100, R77 ;  /* 0x0000004d00647308 */ /* 0x0002a20000002400 */
        /* <DEDUP_REMOVED lines=15> */
[----:B0-----:R-:W-:Y:S01]  /*e430*/  ISETP.NE.AND P1, PT, R6, 0x1, PT ;  /* 0x000000010600780c */ /* 0x001fe20003f25270 */
[----:B------:R-:W-:-:S02]  /*e440*/  IMAD.IADD R6, R195, 0x1, R193 ;  /* 0x00000001c3067824 */ /* 0x000fc400078e02c1 */
[----:B------:R-:W-:Y:S01]  /*e450*/  FMUL.FTZ R25, R47, UR6 ;  /* 0x000000062f197c20 */ /* 0x000fe20008410000 */
[----:B------:R-:W-:Y:S01]  /*e460*/  FMUL.FTZ R91, R48, UR6 ;  /* 0x00000006305b7c20 */ /* 0x000fe20008410000 */
[----:B------:R-:W-:Y:S01]  /*e470*/  FMUL.FTZ R92, R49, UR6 ;  /* 0x00000006315c7c20 */ /* 0x000fe20008410000 */
[----:B-1----:R-:W-:Y:S02]  /*e480*/  IMAD.MOV.U32 R77, RZ, RZ, R6 ;  /* 0x000000ffff4d7224 */ /* 0x002fe400078e0006 */
[----:B------:R-:W-:Y:S01]  /*e490*/  FMUL.FTZ R26, R50, UR6 ;  /* 0x00000006321a7c20 */ /* 0x000fe20008410000 */
[----:B------:R-:W-:Y:S01]  /*e4a0*/  FMUL.FTZ R27, R51, UR6 ;  /* 0x00000006331b7c20 */ /* 0x000fe20008410000 */
[----:B------:R-:W-:Y:S01]  /*e4b0*/  FMUL.FTZ R31, R55, UR6 ;  /* 0x00000006371f7c20 */ /* 0x000fe20008410000 */
[----:B------:R-:W-:Y:S01]  /*e4c0*/  FMUL.FTZ R94, R61, UR6 ;  /* 0x000000063d5e7c20 */ /* 0x000fe20008410000 */
[----:B------:R-:W-:Y:S01]  /*e4d0*/  FMUL.FTZ R38, R62, UR6 ;  /* 0x000000063e267c20 */ /* 0x000fe20008410000 */
[----:B------:R-:W-:Y:S01]  /*e4e0*/  FMUL.FTZ R96, R64, UR6 ;  /* 0x0000000640607c20 */ /* 0x000fe20008410000 */
[----:B------:R-:W-:Y:S01]  /*e4f0*/  FMUL.FTZ R44, R66, UR6 ;  /* 0x00000006422c7c20 */ /* 0x000fe20008410000 */
[----:B------:R-:W0:Y:S01]  /*e500*/  @P1 LDC R7, c[0x0][0x44c] ;  /* 0x00011300ff071b82 */ /* 0x000e220000000800 */
[----:B------:R-:W-:-:S02]  /*e510*/  IMAD.U32 R43, RZ, RZ, UR38 ;  /* 0x00000026ff2b7e24 */ /* 0x000fc4000f8e00ff */
[----:B------:R-:W-:Y:S01]  /*e520*/  FMUL.FTZ R28, R28, UR6 ;  /* 0x000000061c1c7c20 */ /* 0x000fe20008410000 */
[----:B------:R-:W-:Y:S01]  /*e530*/  FMUL.FTZ R29, R29, UR6 ;  /* 0x000000061d1d7c20 */ /* 0x000fe20008410000 */
[----:B------:R-:W-:Y:S01]  /*e540*/  FMUL.FTZ R32, R32, UR6 ;  /* 0x0000000620207c20 */ /* 0x000fe20008410000 */
[----:B------:R-:W-:Y:S01]  /*e550*/  FMUL.FTZ R33, R33, UR6 ;  /* 0x0000000621217c20 */ /* 0x000fe20008410000 */
[----:B------:R-:W-:Y:S01]  /*e560*/  FMUL.FTZ R36, R36, UR6 ;  /* 0x0000000624247c20 */ /* 0x000fe20008410000 */
[----:B------:R-:W-:Y:S01]  /*e570*/  FMUL.FTZ R37, R37, UR6 ;  /* 0x0000000625257c20 */ /* 0x000fe20008410000 */
[----:B------:R-:W1:Y:S01]  /*e580*/  @P1 LDC R42, c[0x0][0x450] ;  /* 0x00011400ff2a1b82 */ /* 0x000e620000000800 */
        /* <DEDUP_REMOVED lines=15> */
[----:B0-----:R-:W-:-:S04]  /*e680*/  @P1 IMAD.HI.U32 R7, R6, R7, RZ ;  /* 0x0000000706071227 */ /* 0x001fc800078e00ff */
[----:B------:R-:W-:Y:S01]  /*e690*/  FMUL.FTZ R99, R73, UR6 ;  /* 0x0000000649637c20 */ /* 0x000fe20008410000 */
[----:B------:R-:W-:Y:S01]  /*e6a0*/  FMUL.FTZ R49, R74, UR6 ;  /* 0x000000064a317c20 */ /* 0x000fe20008410000 */
[----:B------:R-:W-:Y:S01]  /*e6b0*/  FMUL.FTZ R61, R75, UR6 ;  /* 0x000000064b3d7c20 */ /* 0x000fe20008410000 */
[----:B------:R-:W-:Y:S01]  /*e6c0*/  FMUL.FTZ R76, R76, UR6 ;  /* 0x000000064c4c7c20 */ /* 0x000fe20008410000 */
[----:B------:R-:W-:Y:S01]  /*e6d0*/  FMUL.FTZ R62, R78, UR6 ;  /* 0x000000064e3e7c20 */ /* 0x000fe20008410000 */
[----:B------:R-:W-:Y:S01]  /*e6e0*/  FMUL.FTZ R80, R80, UR6 ;  /* 0x0000000650507c20 */ /* 0x000fe20008410000 */
[----:B------:R-:W-:Y:S01]  /*e6f0*/  FMUL.FTZ R81, R81, UR6 ;  /* 0x0000000651517c20 */ /* 0x000fe20008410000 */
[----:B-1----:R-:W-:Y:S01]  /*e700*/  @P1 SHF.R.U32.HI R77, RZ, R42, R7 ;  /* 0x0000002aff4d1219 */ /* 0x002fe20000011607 */
[----:B------:R-:W-:Y:S01]  /*e710*/  FMUL.FTZ R64, R82, UR6 ;  /* 0x0000000652407c20 */ /* 0x000fe20008410000 */
[----:B------:R-:W0:Y:S01]  /*e720*/  LDC.64 R6, c[0x0][0x9e0] ;  /* 0x00027800ff067b82 */ /* 0x000e220000000a00 */
[----:B------:R-:W-:Y:S01]  /*e730*/  MOV R42, 0xffffff80 ;  /* 0xffffff80002a7802 */ /* 0x000fe20000000f00 */
[----:B------:R-:W-:Y:S01]  /*e740*/  FMUL.FTZ R47, R83, UR6 ;  /* 0x00000006532f7c20 */ /* 0x000fe20008410000 */
[----:B------:R-:W1:Y:S01]  /*e750*/  SHFL.IDX PT, R56, R77, RZ, 0x1c1f ;  /* 0x001c1fff4d387589 */ /* 0x000e6200000e0000 */
[----:B------:R-:W-:Y:S01]  /*e760*/  FMUL.FTZ R84, R84, UR6 ;  /* 0x0000000654547c20 */ /* 0x000fe20008410000 */
[----:B------:R-:W-:Y:S01]  /*e770*/  FMUL.FTZ R85, R85, UR6 ;  /* 0x0000000655557c20 */ /* 0x000fe20008410000 */
[----:B------:R-:W-:-:S02]  /*e780*/  IMAD R79, R89, R42, 0x80 ;  /* 0x00000080594f7424 */ /* 0x000fc400078e022a */
[----:B------:R-:W-:Y:S01]  /*e790*/  FMUL.FTZ R50, R86, UR6 ;  /* 0x0000000656327c20 */ /* 0x000fe20008410000 */
[----:B------:R-:W-:Y:S01]  /*e7a0*/  FMUL.FTZ R51, R87, UR6 ;  /* 0x0000000657337c20 */ /* 0x000fe20008410000 */
[----:B------:R-:W-:Y:S01]  /*e7b0*/  PRMT R8, R43, 0x654, R8 ;  /* 0x000006542b087816 */ /* 0x000fe20000000008 */
[----:B------:R-:W-:Y:S01]  /*e7c0*/  VIADD R42, R79, 0x1 ;  /* 0x000000014f2a7836 */ /* 0x000fe20000000000 */
[----:B------:R-:W-:Y:S01]  /*e7d0*/  ULDC UR53, c[0x0][0x9dc] ;  /* 0x0002770000357ab9 */ /* 0x000fe20000000800 */
[----:B------:R-:W3:Y:S01]  /*e7e0*/  MUFU.TANH R4, R4 ;  /* 0x0000000400047308 */ /* 0x000ee20000002400 */
[----:B------:R-:W-:Y:S01]  /*e7f0*/  ULOP3.LUT UR53, URZ, UR53, URZ, 0x33, !UPT ;  /* 0x000000353f357292 */ /* 0x000fe2000f8e333f */
[----:B------:R-:W-:Y:S01]  /*e800*/  IMAD R42, R191, -0x2, R42 ;  /* 0xfffffffebf2a7824 */ /* 0x000fe200078e022a */
[----:B------:R4:W-:Y:S01]  /*e810*/  SYNCS.ARRIVE.TRANS64.RED.A1T0 RZ, [R8+URZ], RZ ;  /* 0x000000ff08ff79a7 */ /* 0x0009e2000810043f */
[----:B------:R-:W-:-:S03]  /*e820*/  LEA R82, R89, 0xffffff80, 0x7 ;  /* 0xffffff8059527811 */ /* 0x000fc600078e38ff */
[----:B------:R-:W-:Y:S01]  /*e830*/  IADD3 R43, -R189, R42, R190 ;  /* 0x0000002abd2b7210 */ /* 0x000fe20007ffe1be */
[----:B------:R-:W0:Y:S01]  /*e840*/  MUFU.TANH R9, R9 ;  /* 0x0000000900097308 */ /* 0x000e220000002400 */
[----:B----4-:R-:W-:Y:S01]  /*e850*/  IMAD.IADD R8, R190, 0x1, R79 ;  /* 0x00000001be087824 */ /* 0x010fe200078e024f */
[----:B0-----:R-:W-:Y:S02]  /*e860*/  ISETP.GE.AND P2, PT, R7, 0x1, PT ;  /* 0x000000010700780c */ /* 0x001fe40003f46270 */
[C---:B------:R-:W-:Y:S01]  /*e870*/  IMAD.IADD R86, R43.reuse, 0x1, R6 ;  /* 0x000000012b567824 */ /* 0x040fe200078e0206 */
[----:B------:R-:W-:Y:S01]  /*e880*/  IADD3 R87, R43, UR53, RZ ;  /* 0x000000352b577c10 */ /* 0x000fe2000fffe0ff */
[----:B------:R-:W-:Y:S02]  /*e890*/  IMAD R83, R191, -0x2, R8 ;  /* 0xfffffffebf537824 */ /* 0x000fe400078e0208 */
[----:B------:R-:W0:Y:S02]  /*e8a0*/  MUFU.TANH R0, R0 ;  /* 0x0000000000007308 */ /* 0x000e240000002400 */
[----:B-1----:R-:W-:Y:S01]  /*e8b0*/  IMAD.IADD R78, R87, 0x1, R56 ;  /* 0x00000001574e7824 */ /* 0x002fe200078e0238 */
[----:B------:R-:W-:-:S05]  /*e8c0*/  VIADDMNMX R8, R56, R86, R83, PT ;  /* 0x0000005638087246 */ /* 0x000fca0003800153 */
[----:B------:R-:W1:Y:S08]  /*e8d0*/  MUFU.TANH R3, R3 ;  /* 0x0000000300037308 */ /* 0x000e700000002400 */
        /* <DEDUP_REMOVED lines=59> */
[----:B-1234-:R-:W-:Y:S05]  /*ec90*/  @!P2 BRA `(.L_x_1850) ;  /* 0x000000000050a947 */ /* 0x01efea0003800000 */
[----:B------:R-:W-:Y:S01]  /*eca0*/  IADD3 R56, -R189, R190, R56 ;  /* 0x000000bebd387210 */ /* 0x000fe20007ffe138 */
[----:B------:R-:W-:Y:S03]  /*ecb0*/  BSSY B0, `(.L_x_1851) ;  /* 0x000000e000007945 */ /* 0x000fe60003800000 */
[----:B------:R-:W-:-:S13]  /*ecc0*/  ISETP.GT.AND P3, PT, R56, -0x1, PT ;  /* 0xffffffff3800780c */ /* 0x000fda0003f64270 */
        /* <DEDUP_REMOVED lines=8> */
.L_x_1852:
[----:B------:R-:W-:-:S13]  /*ed50*/  ISETP.NE.AND P3, PT, R7, 0x1, PT ;  /* 0x000000010700780c */ /* 0x000fda0003f65270 */
[----:B------:R-:W1:Y:S02]  /*ed60*/  @P3 LDC.64 R42, c[0x0][0x9e8] ;  /* 0x00027a00ff2a3b82 */ /* 0x000e640000000a00 */
[----:B-1----:R-:W-:-:S05]  /*ed70*/  @P3 IMAD.HI.U32 R42, R56, R42, RZ ;  /* 0x0000002a382a3227 */ /* 0x002fca00078e00ff */
[----:B------:R-:W-:-:S07]  /*ed80*/  @P3 SHF.R.U32.HI R56, RZ, R43, R42 ;  /* 0x0000002bff383219 */ /* 0x000fce000001162a */
.L_x_1853:
[----:B------:R-:W-:Y:S05]  /*ed90*/  BSYNC B0 ;  /* 0x0000000000007941 */ /* 0x000fea0003800000 */
.L_x_1851:
[----:B------:R-:W-:-:S04]  /*eda0*/  IMAD R56, R56, R7, -R82 ;  /* 0x0000000738387224 */ /* 0x000fc800078e0a52 */
[----:B------:R-:W-:-:S05]  /*edb0*/  IMAD R43, R191, -0x2, R56 ;  /* 0xfffffffebf2b7824 */ /* 0x000fca00078e0238 */
[----:B------:R-:W-:Y:S02]  /*edc0*/  VIMNMX R78, R78, R43, !PT ;  /* 0x0000002b4e4e7248 */ /* 0x000fe40007fe0100 */
[----:B------:R-:W-:-:S07]  /*edd0*/  VIADDMNMX R8, R43, R7, R8, PT ;  /* 0x000000072b087246 */ /* 0x000fce0003800108 */
.L_x_1850:
[C---:B------:R-:W-:Y:S02]  /*ede0*/  ISETP.GE.AND P3, PT, R79.reuse, 0x2, PT ;  /* 0x000000024f00780c */ /* 0x040fe40003f66270 */
[----:B------:R-:W-:Y:S02]  /*edf0*/  ISETP.GE.AND P5, PT, R79, 0x9, PT ;  /* 0x000000094f00780c */ /* 0x000fe40003fa6270 */
[----:B------:R-:W-:Y:S02]  /*ee00*/  ISETP.GT.AND P4, PT, R78, 0x1, !P3 ;  /* 0x000000014e00780c */ /* 0x000fe40005f84270 */
[----:B------:R-:W-:Y:S02]  /*ee10*/  P2R R101, PR, RZ, 0x20 ;  /* 0x00000020ff657803 */ /* 0x000fe40000000000 */
[----:B------:R-:W-:-:S04]  /*ee20*/  ISETP.LT.OR P4, PT, R8, 0x2, P4 ;  /* 0x000000020800780c */ /* 0x000fc80002781670 */
[----:B------:R-:W-:Y:S02]  /*ee30*/  FSEL R75, R9, -INF , !P4 ;  /* 0xff800000094b7808 */ /* 0x000fe40006000000 */
[----:B------:R-:W-:Y:S02]  /*ee40*/  ISETP.GT.AND P4, PT, R78, 0x8, !P5 ;  /* 0x000000084e00780c */ /* 0x000fe40006f84270 */
[----:B------:R-:W-:Y:S02]  /*ee50*/  ISETP.GE.AND P5, PT, R79, 0xa, PT ;  /* 0x0000000a4f00780c */ /* 0x000fe40003fa6270 */
[----:B------:R-:W-:Y:S02]  /*ee60*/  ISETP.LT.OR P4, PT, R8, 0x9, P4 ;  /* 0x000000090800780c */ /* 0x000fe40002781670 */
[----:B------:R-:W-:Y:S02]  /*ee70*/  P2R R102, PR, RZ, 0x20 ;  /* 0x00000020ff667803 */ /* 0x000fe40000000000 */
[----:B------:R-:W-:-:S02]  /*ee80*/  FSEL R73, R28, -INF , !P4 ;  /* 0xff8000001c497808 */ /* 0x000fc40006000000 */
[----:B------:R-:W-:Y:S02]  /*ee90*/  ISETP.GT.AND P4, PT, R78, 0x9, !P5 ;  /* 0x000000094e00780c */ /* 0x000fe40006f84270 */
[----:B------:R-:W-:Y:S02]  /*eea0*/  ISETP.GE.AND P5, PT, R79, 0x11, PT ;  /* 0x000000114f00780c */ /* 0x000fe40003fa6270 */
[----:B------:R-:W-:Y:S02]  /*eeb0*/  ISETP.LT.OR P4, PT, R8, 0xa, P4 ;  /* 0x0000000a0800780c */ /* 0x000fe40002781670 */
[----:B------:R-:W-:Y:S02]  /*eec0*/  P2R R103, PR, RZ, 0x20 ;  /* 0x00000020ff677803 */ /* 0x000fe40000000000 */
[----:B0-----:R-:W-:Y:S02]  /*eed0*/  FSEL R74, R29, -INF , !P4 ;  /* 0xff8000001d4a7808 */ /* 0x001fe40006000000 */
[----:B------:R-:W-:-:S02]  /*eee0*/  ISETP.GT.AND P4, PT, R78, 0x10, !P5 ;  /* 0x000000104e00780c */ /* 0x000fc40006f84270 */
[C---:B------:R-:W-:Y:S02]  /*eef0*/  ISETP.GE.AND P5, PT, R79.reuse, 0x12, PT ;  /* 0x000000124f00780c */ /* 0x040fe40003fa6270 */
[----:B------:R-:W-:Y:S02]  /*ef00*/  ISETP.LT.OR P4, PT, R8, 0x11, P4 ;  /* 0x000000110800780c */ /* 0x000fe40002781670 */
[----:B------:R-:W-:Y:S02]  /*ef10*/  P2R R104, PR, RZ, 0x20 ;  /* 0x00000020ff687803 */ /* 0x000fe40000000000 */
[----:B------:R-:W-:Y:S02]  /*ef20*/  FSEL R72, R32, -INF , !P4 ;  /* 0xff80000020487808 */ /* 0x000fe40006000000 */
[----:B------:R-:W-:Y:S02]  /*ef30*/  ISETP.GT.AND P4, PT, R78, 0x11, !P5 ;  /* 0x000000114e00780c */ /* 0x000fe40006f84270 */
[----:B------:R-:W-:-:S02]  /*ef40*/  ISETP.GE.AND P5, PT, R79, 0x19, PT ;  /* 0x000000194f00780c */ /* 0x000fc40003fa6270 */
[----:B------:R-:W-:Y:S02]  /*ef50*/  ISETP.LT.OR P4, PT, R8, 0x12, P4 ;  /* 0x000000120800780c */ /* 0x000fe40002781670 */
[----:B------:R-:W-:Y:S02]  /*ef60*/  P2R R105, PR, RZ, 0x20 ;  /* 0x00000020ff697803 */ /* 0x000fe40000000000 */
[----:B------:R-:W-:Y:S02]  /*ef70*/  FSEL R71, R33, -INF , !P4 ;  /* 0xff80000021477808 */ /* 0x000fe40006000000 */
[----:B------:R-:W-:Y:S02]  /*ef80*/  ISETP.GT.AND P4, PT, R78, 0x18, !P5 ;  /* 0x000000184e00780c */ /* 0x000fe40006f84270 */
[----:B------:R-:W-:Y:S02]  /*ef90*/  ISETP.GE.AND P5, PT, R79, 0x1a, PT ;  /* 0x0000001a4f00780c */ /* 0x000fe40003fa6270 */
[----:B------:R-:W-:-:S02]  /*efa0*/  ISETP.LT.OR P4, PT, R8, 0x19, P4 ;  /* 0x000000190800780c */ /* 0x000fc40002781670 */
[----:B------:R-:W-:Y:S02]  /*efb0*/  P2R R106, PR, RZ, 0x20 ;  /* 0x00000020ff6a7803 */ /* 0x000fe40000000000 */
[----:B------:R-:W-:Y:S02]  /*efc0*/  FSEL R70, R36, -INF , !P4 ;  /* 0xff80000024467808 */ /* 0x000fe40006000000 */
[----:B------:R-:W-:Y:S02]  /*efd0*/  ISETP.GT.AND P4, PT, R78, 0x19, !P5 ;  /* 0x000000194e00780c */ /* 0x000fe40006f84270 */
[----:B------:R-:W-:Y:S02]  /*efe0*/  ISETP.GE.AND P5, PT, R79, 0x21, PT ;  /* 0x000000214f00780c */ /* 0x000fe40003fa6270 */
[----:B------:R-:W-:Y:S02]  /*eff0*/  ISETP.LT.OR P4, PT, R8, 0x1a, P4 ;  /* 0x0000001a0800780c */ /* 0x000fe40002781670 */
[----:B------:R-:W-:-:S02]  /*f000*/  P2R R107, PR, RZ, 0x20 ;  /* 0x00000020ff6b7803 */ /* 0x000fc40000000000 */
        /* <DEDUP_REMOVED lines=10> */
[----:B------:R-:W-:Y:S02]  /*f0b0*/  FSEL R67, R41, -INF , !P4 ;  /* 0xff80000029437808 */ /* 0x000fe40006000000 */
        /* <DEDUP_REMOVED lines=12> */
[----:B------:R-:W-:-:S04]  /*f180*/  ISETP.LT.OR P4, PT, R8, 0x31, P4 ;  /* 0x000000310800780c */ /* 0x000fc80002781670 */
        /* <DEDUP_REMOVED lines=93> */
[----:B------:R-:W-:-:S04]  /*f760*/  ISETP.GE.AND P6, PT, R79, 0x7a, PT ;  /* 0x0000007a4f00780c */ /* 0x000fc80003fc6270 */
[----:B------:R-:W-:Y:S02]  /*f770*/  P2R R80, PR, RZ, 0x40 ;  /* 0x00000040ff507803 */ /* 0x000fe40000000000 */
[----:B------:R-:W-:-:S04]  /*f780*/  ISETP.GT.AND P6, PT, R78, 0x79, !P6 ;  /* 0x000000794e00780c */ /* 0x000fc800077c4270 */
[----:B------:R-:W-:Y:S02]  /*f790*/  ISETP.LT.OR P6, PT, R8, 0x7a, P6 ;  /* 0x0000007a0800780c */ /* 0x000fe400037c1670 */
[----:B------:R-:W0:Y:S02]  /*f7a0*/  SHFL.IDX PT, R8, R77, 0x1, 0x1c1f ;  /* 0x003c1f004d087f89 */ /* 0x000e2400000e0000 */
[----:B------:R-:W-:Y:S02]  /*f7b0*/  FSEL R4, R85, -INF , !P6 ;  /* 0xff80000055047808 */ /* 0x000fe40007000000 */
[----:B0-----:R-:W-:Y:S01]  /*f7c0*/  VIADDMNMX R66, R8, R86, R83, PT ;  /* 0x0000005608427246 */ /* 0x001fe20003800153 */
[----:B------:R-:W-:Y:S01]  /*f7d0*/  IMAD.IADD R65, R87, 0x1, R8 ;  /* 0x0000000157417824 */ /* 0x000fe200078e0208 */
[----:B------:R-:W-:Y:S06]  /*f7e0*/  @!P2 BRA `(.L_x_1854) ;  /* 0x000000000050a947 */ /* 0x000fec0003800000 */
[----:B------:R-:W-:Y:S01]  /*f7f0*/  IADD3 R77, -R189, R190, R8 ;  /* 0x000000bebd4d7210 */ /* 0x000fe20007ffe108 */
[----:B------:R-:W-:Y:S03]  /*f800*/  BSSY B0, `(.L_x_1855) ;  /* 0x000000e000007945 */ /* 0x000fe60003800000 */
[----:B------:R-:W-:-:S13]  /*f810*/  ISETP.GT.AND P6, PT, R77, -0x1, PT ;  /* 0xffffffff4d00780c */ /* 0x000fda0003fc4270 */
        /* <DEDUP_REMOVED lines=8> */
.L_x_1856:
[----:B------:R-:W-:-:S13]  /*f8a0*/  ISETP.NE.AND P6, PT, R7, 0x1, PT ;  /* 0x000000010700780c */ /* 0x000fda0003fc5270 */
[----:B------:R-:W0:Y:S02]  /*f8b0*/  @P6 LDC.64 R8, c[0x0][0x9e8] ;  /* 0x00027a00ff086b82 */ /* 0x000e240000000a00 */
[----:B0-----:R-:W-:-:S05]  /*f8c0*/  @P6 IMAD.HI.U32 R8, R77, R8, RZ ;  /* 0x000000084d086227 */ /* 0x001fca00078e00ff */
[----:B------:R-:W-:-:S07]  /*f8d0*/  @P6 SHF.R.U32.HI R77, RZ, R9, R8 ;  /* 0x00000009ff4d6219 */ /* 0x000fce0000011608 */
.L_x_1857:
[----:B------:R-:W-:Y:S05]  /*f8e0*/  BSYNC B0 ;  /* 0x0000000000007941 */ /* 0x000fea0003800000 */
.L_x_1855:
[----:B------:R-:W-:-:S04]  /*f8f0*/  IMAD R8, R77, R7, -R82 ;  /* 0x000000074d087224 */ /* 0x000fc800078e0a52 */
[----:B------:R-:W-:-:S05]  /*f900*/  IMAD R8, R191, -0x2, R8 ;  /* 0xfffffffebf087824 */ /* 0x000fca00078e0208 */
[----:B------:R-:W-:Y:S02]  /*f910*/  VIMNMX R65, R65, R8, !PT ;  /* 0x0000000841417248 */ /* 0x000fe40007fe0100 */
[----:B------:R-:W-:-:S07]  /*f920*/  VIADDMNMX R66, R8, R7, R66, PT ;  /* 0x0000000708427246 */ /* 0x000fce0003800142 */
.L_x_1854:
[----:B------:R-:W-:Y:S01]  /*f930*/  ISETP.GT.AND P3, PT, R65, 0x1, !P3 ;  /* 0x000000014100780c */ /* 0x000fe20005f64270 */
[----:B------:R-:W-:Y:S01]  /*f940*/  ULDC UR52, c[0x0][0x988] ;  /* 0x0002620000347ab9 */ /* 0x000fe20000000800 */
[----:B------:R-:W-:Y:S02]  /*f950*/  ISETP.NE.AND P6, PT, R105, RZ, PT ;  /* 0x000000ff6900720c */ /* 0x000fe40003fc5270 */
[----:B------:R-:W-:Y:S02]  /*f960*/  ISETP.LT.OR P3, PT, R66, 0x2, P3 ;  /* 0x000000024200780c */ /* 0x000fe40001f61670 */
[----:B------:R-:W-:Y:S02]  /*f970*/  ISETP.GT.AND P4, PT, R65, 0x71, !P4 ;  /* 0x000000714100780c */ /* 0x000fe40006784270 */
[----:B------:R-:W-:Y:S02]  /*f980*/  FSEL R9, R3, -INF , !P3 ;  /* 0xff80000003097808 */ /* 0x000fe40005800000 */
[----:B------:R-:W-:-:S02]  /*f990*/  ISETP.NE.AND P3, PT, R101, RZ, PT ;  /* 0x000000ff6500720c */ /* 0x000fc40003f65270 */
[C---:B------:R-:W-:Y:S02]  /*f9a0*/  ISETP.GT.AND P5, PT, R65.reuse, 0x78, !P5 ;  /* 0x000000784100780c */ /* 0x040fe40006fa4270 */
[----:B------:R-:W-:Y:S02]  /*f9b0*/  ISETP.GT.AND P3, PT, R65, 0x8, !P3 ;  /* 0x000000084100780c */ /* 0x000fe40005f64270 */
[C---:B------:R-:W-:Y:S02]  /*f9c0*/  ISETP.LT.OR P4, PT, R66.reuse, 0x72, P4 ;  /* 0x000000724200780c */ /* 0x040fe40002781670 */
[C---:B------:R-:W-:Y:S02]  /*f9d0*/  ISETP.LT.OR P3, PT, R66.reuse, 0x9, P3 ;  /* 0x000000094200780c */ /* 0x040fe40001f61670 */
[----:B------:R-:W-:Y:S02]  /*f9e0*/  ISETP.LT.OR P5, PT, R66, 0x79, P5 ;  /* 0x000000794200780c */ /* 0x000fe40002fa1670 */
[----:B------:R-:W-:-:S02]  /*f9f0*/  FSEL R3, R10, -INF , !P3 ;  /* 0xff8000000a037808 */ /* 0x000fc40005800000 */
[----:B------:R-:W-:Y:S02]  /*fa00*/  ISETP.NE.AND P3, PT, R102, RZ, PT ;  /* 0x000000ff6600720c */ /* 0x000fe40003f65270 */
[----:B------:R-:W-:Y:S02]  /*fa10*/  FMNMX.FTZ R10, R76, R75, !PT ;  /* 0x0000004b4c0a7209 */ /* 0x000fe40007810000 */
[----:B------:R-:W-:Y:S02]  /*fa20*/  ISETP.GT.AND P3, PT, R65, 0x9, !P3 ;  /* 0x000000094100780c */ /* 0x000fe40005f64270 */
[----:B------:R-:W-:Y:S02]  /*fa30*/  FSEL R50, R50, -INF , !P5 ;  /* 0xff80000032327808 */ /* 0x000fe40006800000 */
[----:B------:R-:W-:-:S04]  /*fa40*/  ISETP.LT.OR P3, PT, R66, 0xa, P3 ;  /* 0x0000000a4200780c */ /* 0x000fc80001f61670 */
        /* <DEDUP_REMOVED lines=15> */
[----:B------:R-:W-:Y:S02]  /*fb40*/  ISETP.GT.AND P3, PT, R65, 0x18, !P6 ;  /* 0x000000184100780c */ /* 0x000fe40007764270 */
[----:B------:R-:W-:Y:S02]  /*fb50*/  FMNMX.FTZ R10, R68, R11, !PT ;  /* 0x0000000b440a7209 */ /* 0x000fe40007810000 */
[----:B------:R-:W-:-:S02]  /*fb60*/  ISETP.LT.OR P3, PT, R66, 0x19, P3 ;  /* 0x000000194200780c */ /* 0x000fc40001f61670 */
[----:B------:R-:W-:Y:S02]  /*fb70*/  ISETP.NE.AND P6, PT, R114, RZ, PT ;  /* 0x000000ff7200720c */ /* 0x000fe40003fc5270 */
        /* <DEDUP_REMOVED lines=54> */
[----:B------:R-:W-:-:S03]  /*fee0*/  ISETP.LT.OR P3, PT, R66, 0x39, P3 ;  /* 0x000000394200780c */ /* 0x000fc60001f61670 */
[----:B------:R-:W0:Y:S01]  /*fef0*/  SHFL.BFLY PT, R10, R11, 0x2, 0x1f ;  /* 0x0c401f000b0a7f89 */ /* 0x000e2200000e0000 */
[----:B------:R-:W-:Y:S02]  /*ff00*/  FSEL R30, R30, -INF , !P3 ;  /* 0xff8000001e1e7808 */ /* 0x000fe40005800000 */
[----:B------:R-:W-:-:S04]  /*ff10*/  ISETP.NE.AND P3, PT, R112, RZ, PT ;  /* 0x000000ff7000720c */ /* 0x000fc80003f65270 */
[----:B------:R-:W-:-:S04]  /*ff20*/  ISETP.GT.AND P3, PT, R65, 0x39, !P3 ;  /* 0x000000394100780c */ /* 0x000fc80005f64270 */
[----:B------:R-:W-:-:S04]  /*ff30*/  ISETP.LT.OR P3, PT, R66, 0x3a, P3 ;  /* 0x0000003a4200780c */ /* 0x000fc80001f61670 */
[----:B------:R-:W-:Y:S02]  /*ff40*/  FSEL R31, R31, -INF , !P3 ;  /* 0xff8000001f1f7808 */ /* 0x000fe40005800000 */
[----:B------:R-:W-:-:S04]  /*ff50*/  ISETP.NE.AND P3, PT, R113, RZ, PT ;  /* 0x000000ff7100720c */ /* 0x000fc80003f65270 */
[----:B------:R-:W-:Y:S02]  /*ff60*/  ISETP.GT.AND P3, PT, R65, 0x40, !P3 ;  /* 0x000000404100780c */ /* 0x000fe40005f64270 */
[----:B0-----:R-:W-:Y:S02]  /*ff70*/  FMNMX.FTZ R77, R11, R10, !PT ;  /* 0x0000000a0b4d7209 */ /* 0x001fe40007810000 */
[----:B------:R-:W-:-:S03]  /*ff80*/  ISETP.LT.OR P3, PT, R66, 0x41, P3 ;  /* 0x000000414200780c */ /* 0x000fc60001f61670 */
[----:B------:R-:W0:Y:S01]  /*ff90*/  SHFL.BFLY PT, R10, R77, 0x1, 0x1f ;  /* 0x0c201f004d0a7f89 */ /* 0x000e2200000e0000 */
[----:B------:R-:W-:Y:S02]  /*ffa0*/  FSEL R34, R34, -INF , !P3 ;  /* 0xff80000022227808 */ /* 0x000fe40005800000 */
[----:B------:R-:W-:Y:S02]  /*ffb0*/  ISETP.GT.AND P3, PT, R65, 0x41, !P6 ;  /* 0x000000414100780c */ /* 0x000fe40007764270 */
[----:B------:R-:W-:Y:S02]  /*ffc0*/  ISETP.NE.AND P6, PT, R100, RZ, PT ;  /* 0x000000ff6400720c */ /* 0x000fe40003fc5270 */
        /* <DEDUP_REMOVED lines=8> */
[----:B------:R-:W-:-:S03]  /*10050*/  FMUL.FTZ R78, R10, UR52 ;  /* 0x000000340a4e7c20 */ /* 0x000fc60008410000 */
        /* <DEDUP_REMOVED lines=37> */
[----:B------:R-:W-:-:S04]  /*102b0*/  ISETP.LT.OR P3, PT, R66, 0x71, P3 ;  /* 0x000000714200780c */ /* 0x000fc80001f61670 */
[----:B------:R-:W-:Y:S02]  /*102c0*/  FSEL R64, R64, -INF , !P3 ;  /* 0xff80000040407808 */ /* 0x000fe40005800000 */
[----:B------:R-:W-:-:S04]  /*102d0*/  FSETP.NEU.FTZ.AND P3, PT, R10, -INF , PT ;  /* 0xff8000000a00780b */ /* 0x000fc80003f7d000 */
[----:B------:R-:W-:Y:S02]  /*102e0*/  FSEL R79, R78, RZ, P3 ;  /* 0x000000ff4e4f7208 */ /* 0x000fe40001800000 */
[----:B------:R-:W-:Y:S02]  /*102f0*/  ISETP.GT.AND P3, PT, R65, RZ, !P6 ;  /* 0x000000ff4100720c */ /* 0x000fe40007764270 */
[----:B------:R-:W-:Y:S01]  /*10300*/  ISETP.NE.AND P6, PT, R80, RZ, PT ;  /* 0x000000ff5000720c */ /* 0x000fe20003fc5270 */
[--C-:B------:R-:W-:Y:S01]  /*10310*/  FFMA.FTZ R170, R57, UR52, -R79.reuse ;  /* 0x0000003439aa7c23 */ /* 0x100fe2000801084f */
[----:B------:R-:W-:Y:S01]  /*10320*/  ISETP.LT.OR P3, PT, R66, 0x1, P3 ;  /* 0x000000014200780c */ /* 0x000fe20001f61670 */
[--C-:B------:R-:W-:Y:S01]  /*10330*/  FFMA.FTZ R57, R56, UR52, -R79.reuse ;  /* 0x0000003438397c23 */ /* 0x100fe2000801084f */
[--C-:B------:R-:W-:Y:S01]  /*10340*/  FFMA.FTZ R156, R40, UR52, -R79.reuse ;  /* 0x00000034289c7c23 */ /* 0x100fe2000801084f */
[--C-:B------:R-:W-:Y:S01]  /*10350*/  FFMA.FTZ R180, R76, UR52, -R79.reuse ;  /* 0x000000344cb47c23 */ /* 0x100fe2000801084f */
[----:B------:R-:W-:Y:S01]  /*10360*/  FSEL R78, R0, -INF , !P3 ;  /* 0xff800000004e7808 */ /* 0x000fe20005800000 */
[--C-:B------:R-:W-:Y:S01]  /*10370*/  FFMA.FTZ R75, R75, UR52, -R79.reuse ;  /* 0x000000344b4b7c23 */ /* 0x100fe2000801084f */
[----:B------:R-:W-:Y:S01]  /*10380*/  ISETP.GT.AND P3, PT, R65, 0x79, !P6 ;  /* 0x000000794100780c */ /* 0x000fe20007764270 */
[--C-:B------:R-:W-:Y:S01]  /*10390*/  FFMA.FTZ R182, R73, UR52, -R79.reuse ;  /* 0x0000003449b67c23 */ /* 0x100fe2000801084f */
[----:B------:R-:W-:Y:S01]  /*103a0*/  FMNMX.FTZ R0, R78, R9, !PT ;  /* 0x000000094e007209 */ /* 0x000fe20007810000 */
[----:B------:R-:W-:Y:S01]  /*103b0*/  MUFU.EX2 R180, R180 ;  /* 0x000000b400b47308 */ /* 0x000fe20000000800 */
[----:B------:R-:W-:Y:S01]  /*103c0*/  ISETP.LT.OR P3, PT, R66, 0x7a, P3 ;  /* 0x0000007a4200780c */ /* 0x000fe20001f61670 */
[--C-:B------:R-:W-:Y:S01]  /*103d0*/  FFMA.FTZ R73, R74, UR52, -R79.reuse ;  /* 0x000000344a497c23 */ /* 0x100fe2000801084f */
[----:B------:R-:W-:Y:S01]  /*103e0*/  FMNMX.FTZ R11, R3, R0, !PT ;  /* 0x00000000030b7209 */ /* 0x000fe20007810000 */
[--C-:B------:R-:W-:Y:S01]  /*103f0*/  FFMA.FTZ R154, R28, UR52, -R79.reuse ;  /* 0x000000341c9a7c23 */ /* 0x100fe2000801084f */
[----:B------:R-:W-:Y:S01]  /*10400*/  FSEL R51, R51, -INF , !P3 ;  /* 0xff80000033337808 */ /* 0x000fe20005800000 */
[--C-:B------:R-:W-:Y:S01]  /*10410*/  FFMA.FTZ R176, R72, UR52, -R79.reuse ;  /* 0x0000003448b07c23 */ /* 0x100fe2000801084f */
[----:B------:R-:W-:Y:S01]  /*10420*/  FMNMX.FTZ R11, R8, R11, !PT ;  /* 0x0000000b080b7209 */ /* 0x000fe20007810000 */
[----:B------:R-:W0:Y:S01]  /*10430*/  MUFU.EX2 R75, R75 ;  /* 0x0000004b004b7308 */ /* 0x000e220000000800 */
[--C-:B------:R-:W-:Y:S01]  /*10440*/  FFMA.FTZ R71, R71, UR52, -R79.reuse ;  /* 0x0000003447477c23 */ /* 0x100fe2000801084f */
[--C-:B------:R-:W-:Y:S01]  /*10450*/  FFMA.FTZ R178, R70, UR52, -R79.reuse ;  /* 0x0000003446b27c23 */ /* 0x100fe2000801084f */
[----:B------:R-:W-:Y:S01]  /*10460*/  FMNMX.FTZ R0, R12, R11, !PT ;  /* 0x0000000b0c007209 */ /* 0x000fe20007810000 */
[--C-:B------:R-:W-:Y:S01]  /*10470*/  FFMA.FTZ R69, R69, UR52, -R79.reuse ;  /* 0x0000003445457c23 */ /* 0x100fe2000801084f */
[--C-:B------:R-:W-:Y:S01]  /*10480*/  FFMA.FTZ R172, R68, UR52, -R79.reuse ;  /* 0x0000003444ac7c23 */ /* 0x100fe2000801084f */
[--C-:B------:R-:W-:Y:S01]  /*10490*/  FFMA.FTZ R67, R67, UR52, -R79.reuse ;  /* 0x0000003443437c23 */ /* 0x100fe2000801084f */
[----:B------:R-:W-:Y:S01]  /*104a0*/  FMNMX.FTZ R11, R13, R0, !PT ;  /* 0x000000000d0b7209 */ /* 0x000fe20007810000 */
[----:B------:R-:W1:Y:S01]  /*104b0*/  MUFU.EX2 R182, R182 ;  /* 0x000000b600b67308 */ /* 0x000e620000000800 */
[--C-:B------:R-:W-:Y:S01]  /*104c0*/  FFMA.FTZ R174, R88, UR52, -R79.reuse ;  /* 0x0000003458ae7c23 */ /* 0x100fe2000801084f */
[--C-:B------:R-:W-:Y:S01]  /*104d0*/  FFMA.FTZ R77, R90, UR52, -R79.reuse ;  /* 0x000000345a4d7c23 */ /* 0x100fe2000801084f */
[----:B------:R-:W-:Y:S01]  /*104e0*/  FMNMX.FTZ R0, R14, R11, !PT ;  /* 0x0000000b0e007209 */ /* 0x000fe20007810000 */
[--C-:B------:R-:W-:Y:S01]  /*104f0*/  FFMA.FTZ R168, R60, UR52, -R79.reuse ;  /* 0x000000343ca87c23 */ /* 0x100fe2000801084f */
[--C-:B------:R-:W-:Y:S01]  /*10500*/  FFMA.FTZ R59, R59, UR52, -R79.reuse ;  /* 0x000000343b3b7c23 */ /* 0x100fe2000801084f */
[--C-:B------:R-:W-:Y:S01]  /*10510*/  FFMA.FTZ R158, R36, UR52, -R79.reuse ;  /* 0x00000034249e7c23 */ /* 0x100fe2000801084f */
[----:B------:R-:W-:Y:S01]  /*10520*/  FMNMX.FTZ R11, R15, R0, !PT ;  /* 0x000000000f0b7209 */ /* 0x000fe20007810000 */
[----:B------:R-:W2:Y:S01]  /*10530*/  MUFU.EX2 R73, R73 ;  /* 0x0000004900497308 */ /* 0x000ea20000000800 */
[--C-:B------:R-:W-:Y:S01]  /*10540*/  FFMA.FTZ R164, R58, UR52, -R79.reuse ;  /* 0x000000343aa47c23 */ /* 0x100fe2000801084f */
[--C-:B------:R-:W-:Y:S01]  /*10550*/  FFMA.FTZ R166, R43, UR52, -R79.reuse ;  /* 0x000000342ba67c23 */ /* 0x100fe2000801084f */
[----:B------:R-:W-:Y:S01]  /*10560*/  FMNMX.FTZ R0, R20, R11, !PT ;  /* 0x0000000b14007209 */ /* 0x000fe20007810000 */
[--C-:B------:R-:W-:Y:S01]  /*10570*/  FFMA.FTZ R43, R42, UR52, -R79.reuse ;  /* 0x000000342a2b7c23 */ /* 0x100fe2000801084f */
[--C-:B------:R-:W-:Y:S01]  /*10580*/  FFMA.FTZ R160, R41, UR52, -R79.reuse ;  /* 0x0000003429a07c23 */ /* 0x100fe2000801084f */
[--C-:B------:R-:W-:Y:S01]  /*10590*/  FFMA.FTZ R41, R54, UR52, -R79.reuse ;  /* 0x0000003436297c23 */ /* 0x100fe2000801084f */
[----:B------:R-:W-:Y:S01]  /*105a0*/  FMNMX.FTZ R11, R21, R0, !PT ;  /* 0x00000000150b7209 */ /* 0x000fe20007810000 */
[----:B------:R-:W3:Y:S01]  /*105b0*/  MUFU.EX2 R176, R176 ;  /* 0x000000b000b07308 */ /* 0x000ee20000000800 */
[--C-:B------:R-:W-:Y:S01]  /*105c0*/  FFMA.FTZ R162, R37, UR52, -R79.reuse ;  /* 0x0000003425a27c23 */ /* 0x100fe2000801084f */
[--C-:B------:R-:W-:Y:S01]  /*105d0*/  FFMA.FTZ R152, R32, UR52, -R79.reuse ;  /* 0x0000003420987c23 */ /* 0x100fe2000801084f */
[----:B------:R-:W-:Y:S01]  /*105e0*/  FMNMX.FTZ R0, R24, R11, !PT ;  /* 0x0000000b18007209 */ /* 0x000fe20007810000 */
[--C-:B------:R-:W-:Y:S01]  /*105f0*/  FFMA.FTZ R37, R53, UR52, -R79.reuse ;  /* 0x0000003435257c23 */ /* 0x100fe2000801084f */
[--C-:B------:R-:W-:Y:S01]  /*10600*/  FFMA.FTZ R53, R52, UR52, -R79.reuse ;  /* 0x0000003434357c23 */ /* 0x100fe2000801084f */
[--C-:B------:R-:W-:Y:S01]  /*10610*/  FFMA.FTZ R33, R33, UR52, -R79.reuse ;  /* 0x0000003421217c23 */ /* 0x100fe2000801084f */
[----:B------:R-:W-:Y:S01]  /*10620*/  FMNMX.FTZ R11, R25, R0, !PT ;  /* 0x00000000190b7209 */ /* 0x000fe20007810000 */
[----:B------:R-:W4:Y:S01]  /*10630*/  MUFU.EX2 R71, R71 ;  /* 0x0000004700477308 */ /* 0x000f220000000800 */
[----:B------:R-:W-:-:S02]  /*10640*/  FFMA.FTZ R29, R29, UR52, -R79 ;  /* 0x000000341d1d7c23 */ /* 0x000fc4000801084f */
[----:B------:R-:W-:-:S04]  /*10650*/  FMNMX.FTZ R0, R26, R11, !PT ;  /* 0x0000000b1a007209 */ /* 0x000fc80007810000 */
[----:B------:R-:W-:Y:S01]  /*10660*/  FMNMX.FTZ R11, R27, R0, !PT ;  /* 0x000000001b0b7209 */ /* 0x000fe20007810000 */
[----:B------:R-:W5:Y:S03]  /*10670*/  MUFU.EX2 R178, R178 ;  /* 0x000000b200b27308 */ /* 0x000f660000000800 */
[----:B------:R-:W-:-:S04]  /*10680*/  FMNMX.FTZ R0, R30, R11, !PT ;  /* 0x0000000b1e007209 */ /* 0x000fc80007810000 */
[----:B------:R-:W-:Y:S01]  /*10690*/  FMNMX.FTZ R11, R31, R0, !PT ;  /* 0x000000001f0b7209 */ /* 0x000fe20007810000 */
[----:B------:R-:W5:Y:S03]  /*106a0*/  MUFU.EX2 R69, R69 ;  /* 0x0000004500457308 */ /* 0x000f660000000800 */
        /* <DEDUP_REMOVED lines=17> */
[----:B------:R-:W-:Y:S01]  /*107c0*/  MUFU.EX2 R59, R59 ;  /* 0x0000003b003b7308 */ /* 0x000fe20000000800 */
[----:B------:R-:W-:Y:S01]  /*107d0*/  FSEL R0, R47, -INF , !P4 ;  /* 0xff8000002f007808 */ /* 0x000fe20006000000 */
[--C-:B------:R-:W-:Y:S01]  /*107e0*/  FFMA.FTZ R47, R55, UR52, -R79.reuse ;  /* 0x00000034372f7c23 */ /* 0x100fe2000801084f */
[----:B------:R-:W-:Y:S01]  /*107f0*/  FMNMX.FTZ R11, R64, R11, !PT ;  /* 0x0000000b400b7209 */ /* 0x000fe20007810000 */
[----:B------:R-:W-:-:S03]  /*10800*/  FFMA.FTZ R55, R4, UR52, -R79 ;  /* 0x0000003404377c23 */ /* 0x000fc6000801084f */
        /* <DEDUP_REMOVED lines=15> */
[----:B0-----:R-:W-:-:S02]  /*10900*/  FMNMX.FTZ R11, R40, R11, !PT ;  /* 0x0000000b280b7209 */ /* 0x001fc40007810000 */
[----:B------:R-:W0:Y:S02]  /*10910*/  @P1 LDC R40, c[0x0][0x44c] ;  /* 0x00011300ff281b82 */ /* 0x000e240000000800 */
[C---:B------:R-:W-:Y:S01]  /*10920*/  FSETP.NEU.FTZ.AND P3, PT, R11.reuse, -INF , PT ;  /* 0xff8000000b00780b */ /* 0x040fe20003f7d000 */
[----:B------:R-:W-:Y:S02]  /*10930*/  FMUL.FTZ R28, R11, UR52 ;  /* 0x000000340b1c7c20 */ /* 0x000fe40008410000 */
[----:B------:R-:W-:Y:S03]  /*10940*/  MUFU.EX2 R37, R37 ;  /* 0x0000002500257308 */ /* 0x000fe60000000800 */
[----:B------:R-:W-:-:S05]  /*10950*/  FSEL R65, R28, RZ, P3 ;  /* 0x000000ff1c417208 */ /* 0x000fca0001800000 */
[--C-:B------:R-:W-:Y:S01]  /*10960*/  FFMA.FTZ R181, R78, UR52, -R65.reuse ;  /* 0x000000344eb57c23 */ /* 0x100fe20008010841 */
[--C-:B------:R-:W-:Y:S01]  /*10970*/  FFMA.FTZ R28, R9, UR52, -R65.reuse ;  /* 0x00000034091c7c23 */ /* 0x100fe20008010841 */
[----:B------:R-:W-:Y:S01]  /*10980*/  FFMA.FTZ R183, R3, UR52, -R65 ;  /* 0x0000003403b77c23 */ /* 0x000fe20008010841 */
[----:B------:R-:W-:Y:S01]  /*10990*/  FADD.FTZ R3, R180, R75 ;  /* 0x0000004bb4037221 */ /* 0x000fe20000010000 */
[--C-:B------:R-:W-:Y:S01]  /*109a0*/  FFMA.FTZ R8, R8, UR52, -R65.reuse ;  /* 0x0000003408087c23 */ /* 0x100fe20008010841 */
[----:B------:R-:W-:Y:S01]  /*109b0*/  FFMA.FTZ R177, R12, UR52, -R65 ;  /* 0x000000340cb17c23 */ /* 0x000fe20008010841 */
[----:B------:R-:W-:Y:S01]  /*109c0*/  MUFU.EX2 R181, R181 ;  /* 0x000000b500b57308 */ /* 0x000fe20000000800 */
[----:B-1----:R-:W-:Y:S01]  /*109d0*/  FADD.FTZ R4, R182, R3 ;  /* 0x00000003b6047221 */ /* 0x002fe20000010000 */
[--C-:B------:R-:W-:Y:S01]  /*109e0*/  FFMA.FTZ R12, R13, UR52, -R65.reuse ;  /* 0x000000340d0c7c23 */ /* 0x100fe20008010841 */
[--C-:B------:R-:W-:Y:S01]  /*109f0*/  FFMA.FTZ R179, R14, UR52, -R65.reuse ;  /* 0x000000340eb37c23 */ /* 0x100fe20008010841 */
[--C-:B------:R-:W-:Y:S01]  /*10a00*/  FFMA.FTZ R165, R34, UR52, -R65.reuse ;  /* 0x0000003422a57c23 */ /* 0x100fe20008010841 */
[----:B--2---:R-:W-:Y:S01]  /*10a10*/  FADD.FTZ R3, R73, R4 ;  /* 0x0000000449037221 */ /* 0x004fe20000010000 */
[--C-:B------:R-:W-:Y:S01]  /*10a20*/  FFMA.FTZ R14, R15, UR52, -R65.reuse ;  /* 0x000000340f0e7c23 */ /* 0x100fe20008010841 */
[----:B------:R-:W-:Y:S01]  /*10a30*/  FFMA.FTZ R173, R20, UR52, -R65 ;  /* 0x0000003414ad7c23 */ /* 0x000fe20008010841 */
[----:B------:R-:W1:Y:S01]  /*10a40*/  MUFU.EX2 R28, R28 ;  /* 0x0000001c001c7308 */ /* 0x000e620000000800 */
[----:B---3--:R-:W-:Y:S01]  /*10a50*/  FADD.FTZ R4, R176, R3 ;  /* 0x00000003b0047221 */ /* 0x008fe20000010000 */
[--C-:B------:R-:W-:Y:S01]  /*10a60*/  FFMA.FTZ R20, R21, UR52, -R65.reuse ;  /* 0x0000003415147c23 */ /* 0x100fe20008010841 */
[--C-:B------:R-:W-:Y:S01]  /*10a70*/  FFMA.FTZ R175, R24, UR52, -R65.reuse ;  /* 0x0000003418af7c23 */ /* 0x100fe20008010841 */
[--C-:B------:R-:W-:Y:S01]  /*10a80*/  FFMA.FTZ R24, R25, UR52, -R65.reuse ;  /* 0x0000003419187c23 */ /* 0x100fe20008010841 */
[----:B----4-:R-:W-:Y:S01]  /*10a90*/  FADD.FTZ R3, R71, R4 ;  /* 0x0000000447037221 */ /* 0x010fe20000010000 */
[--C-:B------:R-:W-:Y:S01]  /*10aa0*/  FFMA.FTZ R169, R26, UR52, -R65.reuse ;  /* 0x000000341aa97c23 */ /* 0x100fe20008010841 */
[----:B------:R-:W-:Y:S01]  /*10ab0*/  FFMA.FTZ R26, R27, UR52, -R65 ;  /* 0x000000341b1a7c23 */ /* 0x000fe20008010841 */
[----:B------:R-:W2:Y:S01]  /*10ac0*/  MUFU.EX2 R183, R183 ;  /* 0x000000b700b77308 */ /* 0x000ea20000000800 */
[----:B-----5:R-:W-:Y:S01]  /*10ad0*/  FADD.FTZ R34, R178, R3 ;  /* 0x00000003b2227221 */ /* 0x020fe20000010000 */
[----:B------:R-:W3:Y:S01]  /*10ae0*/  @P1 LDC R13, c[0x0][0x450] ;  /* 0x00011400ff0d1b82 */ /* 0x000ee20000000800 */
[--C-:B------:R-:W-:Y:S01]  /*10af0*/  FFMA.FTZ R171, R30, UR52, -R65.reuse ;  /* 0x000000341eab7c23 */ /* 0x100fe20008010841 */
[--C-:B------:R-:W-:Y:S01]  /*10b00*/  FFMA.FTZ R30, R31, UR52, -R65.reuse ;  /* 0x000000341f1e7c23 */ /* 0x100fe20008010841 */
[----:B------:R-:W-:Y:S01]  /*10b10*/  FADD.FTZ R9, R69, R34 ;  /* 0x0000002245097221 */ /* 0x000fe20000010000 */
[--C-:B------:R-:W-:Y:S01]  /*10b20*/  FFMA.FTZ R32, R35, UR52, -R65.reuse ;  /* 0x0000003423207c23 */ /* 0x100fe20008010841 */
[----:B------:R-:W-:Y:S01]  /*10b30*/  FFMA.FTZ R167, R38, UR52, -R65 ;  /* 0x0000003426a77c23 */ /* 0x000fe20008010841 */
[----:B------:R-:W4:Y:S01]  /*10b40*/  MUFU.EX2 R8, R8 ;  /* 0x0000000800087308 */ /* 0x000f220000000800 */
[----:B-1----:R-:W-:Y:S01]  /*10b50*/  FADD.FTZ R4, R181, R28 ;  /* 0x0000001cb5047221 */ /* 0x002fe20000010000 */
[----:B------:R-:W-:Y:S01]  /*10b60*/  FADD.FTZ R36, R172, R9 ;  /* 0x00000009ac247221 */ /* 0x000fe20000010000 */
[----:B0-----:R-:W-:-:S04]  /*10b70*/  @P1 IMAD.HI.U32 R40, R193, R40, RZ ;  /* 0x00000028c1281227 */ /* 0x001fc800078e00ff */
[--C-:B------:R-:W-:Y:S01]  /*10b80*/  FFMA.FTZ R34, R39, UR52, -R65.reuse ;  /* 0x0000003427227c23 */ /* 0x100fe20008010841 */
[----:B------:R-:W-:Y:S01]  /*10b90*/  FFMA.FTZ R44, R44, UR52, -R65 ;  /* 0x000000342c2c7c23 */ /* 0x000fe20008010841 */
[----:B------:R-:W-:Y:S01]  /*10ba0*/  FADD.FTZ R9, R67, R36 ;  /* 0x0000002443097221 */ /* 0x000fe20000010000 */
[----:B------:R-:W-:Y:S01]  /*10bb0*/  IMAD.MOV.U32 R38, RZ, RZ, R193 ;  /* 0x000000ffff267224 */ /* 0x000fe200078e00c1 */
[----:B------:R-:W0:Y:S01]  /*10bc0*/  MUFU.EX2 R177, R177 ;  /* 0x000000b100b17308 */ /* 0x000e220000000800 */
[----:B--2---:R-:W-:Y:S01]  /*10bd0*/  FADD.FTZ R3, R183, R4 ;  /* 0x00000004b7037221 */ /* 0x004fe20000010000 */
[----:B------:R-:W-:Y:S01]  /*10be0*/  FADD.FTZ R36, R174, R9 ;  /* 0x00000009ae247221 */ /* 0x000fe20000010000 */
[--C-:B------:R-:W-:Y:S01]  /*10bf0*/  FFMA.FTZ R45, R45, UR52, -R65.reuse ;  /* 0x000000342d2d7c23 */ /* 0x100fe20008010841 */
[--C-:B------:R-:W-:Y:S01]  /*10c00*/  FFMA.FTZ R46, R46, UR52, -R65.reuse ;  /* 0x000000342e2e7c23 */ /* 0x100fe20008010841 */
[--C-:B------:R-:W-:Y:S01]  /*10c10*/  FFMA.FTZ R48, R48, UR52, -R65.reuse ;  /* 0x0000003430307c23 */ /* 0x100fe20008010841 */
[----:B------:R-:W-:Y:S01]  /*10c20*/  FADD.FTZ R9, R77, R36 ;  /* 0x000000244d097221 */ /* 0x000fe20000010000 */
[----:B------:R-:W-:Y:S01]  /*10c30*/  FFMA.FTZ R49, R49, UR52, -R65 ;  /* 0x0000003431317c23 */ /* 0x000fe20008010841 */
[----:B------:R-:W1:Y:S01]  /*10c40*/  MUFU.EX2 R12, R12 ;  /* 0x0000000c000c7308 */ /* 0x000e620000000800 */
[----:B----4-:R-:W-:Y:S01]  /*10c50*/  FADD.FTZ R4, R8, R3 ;  /* 0x0000000308047221 */ /* 0x010fe20000010000 */
[----:B------:R-:W-:Y:S01]  /*10c60*/  FADD.FTZ R36, R168, R9 ;  /* 0x00000009a8247221 */ /* 0x000fe20000010000 */
[----:B---3--:R-:W-:Y:S01]  /*10c70*/  @P1 SHF.R.U32.HI R38, RZ, R13, R40 ;  /* 0x0000000dff261219 */ /* 0x008fe20000011628 */
[--C-:B------:R-:W-:Y:S01]  /*10c80*/  FFMA.FTZ R61, R61, UR52, -R65.reuse ;  /* 0x000000343d3d7c23 */ /* 0x100fe20008010841 */
[--C-:B------:R-:W-:Y:S01]  /*10c90*/  FFMA.FTZ R62, R62, UR52, -R65.reuse ;  /* 0x000000343e3e7c23 */ /* 0x100fe20008010841 */
[----:B------:R-:W-:Y:S01]  /*10ca0*/  FADD.FTZ R9, R59, R36 ;  /* 0x000000243b097221 */ /* 0x000fe20000010000 */
[----:B------:R-:W-:Y:S01]  /*10cb0*/  FFMA.FTZ R63, R63, UR52, -R65 ;  /* 0x000000343f3f7c23 */ /* 0x000fe20008010841 */
[----:B------:R-:W2:Y:S01]  /*10cc0*/  MUFU.EX2 R179, R179 ;  /* 0x000000b300b37308 */ /* 0x000ea20000000800 */
[----:B0-----:R-:W-:Y:S01]  /*10cd0*/  FADD.FTZ R3, R177, R4 ;  /* 0x00000004b1037221 */ /* 0x001fe20000010000 */
[----:B------:R-:W-:Y:S01]  /*10ce0*/  FADD.FTZ R36, R170, R9 ;  /* 0x00000009aa247221 */ /* 0x000fe20000010000 */
[--C-:B------:R-:W-:Y:S01]  /*10cf0*/  FFMA.FTZ R64, R64, UR52, -R65.reuse ;  /* 0x0000003440407c23 */ /* 0x100fe20008010841 */
[--C-:B------:R-:W-:Y:S01]  /*10d00*/  FFMA.FTZ R50, R50, UR52, -R65.reuse ;  /* 0x0000003432327c23 */ /* 0x100fe20008010841 */
[----:B------:R-:W-:Y:S01]  /*10d10*/  FFMA.FTZ R51, R51, UR52, -R65 ;  /* 0x0000003433337c23 */ /* 0x000fe20008010841 */
[----:B------:R-:W-:Y:S01]  /*10d20*/  FADD.FTZ R9, R57, R36 ;  /* 0x0000002439097221 */ /* 0x000fe20000010000 */
[----:B------:R-:W-:Y:S01]  /*10d30*/  F2FP.F16.F32.PACK_AB R181, R28, R181 ;  /* 0x000000b51cb5723e */ /* 0x000fe200000000ff */
[----:B------:R-:W0:Y:S01]  /*10d40*/  MUFU.EX2 R14, R14 ;  /* 0x0000000e000e7308 */ /* 0x000e220000000800 */
[----:B-1----:R-:W-:Y:S01]  /*10d50*/  FADD.FTZ R4, R12, R3 ;  /* 0x000000030c047221 */ /* 0x002fe20000010000 */
[----:B------:R-:W-:Y:S01]  /*10d60*/  FADD.FTZ R36, R164, R9 ;  /* 0x00000009a4247221 */ /* 0x000fe20000010000 */
[----:B------:R-:W-:-:S02]  /*10d70*/  F2FP.F16.F32.PACK_AB R183, R8, R183 ;  /* 0x000000b708b7723e */ /* 0x000fc400000000ff */
[----:B------:R-:W-:Y:S02]  /*10d80*/  IADD3 R95, R95, R38, RZ ;  /* 0x000000265f5f7210 */ /* 0x000fe40007ffe0ff */
[----:B------:R-:W-:Y:S01]  /*10d90*/  F2FP.F16.F32.PACK_AB R180, R75, R180 ;  /* 0x000000b44bb4723e */ /* 0x000fe200000000ff */
[----:B------:R-:W1:Y:S01]  /*10da0*/  MUFU.EX2 R173, R173 ;  /* 0x000000ad00ad7308 */ /* 0x000e620000000800 */
[----:B--2---:R-:W-:Y:S01]  /*10db0*/  FADD.FTZ R3, R179, R4 ;  /* 0x00000004b3037221 */ /* 0x004fe20000010000 */
[----:B------:R-:W-:Y:S01]  /*10dc0*/  F2FP.F16.F32.PACK_AB R182, R73, R182 ;  /* 0x000000b649b6723e */ /* 0x000fe200000000ff */
[----:B------:R-:W-:Y:S01]  /*10dd0*/  IMAD.IADD R6, R95, 0x1, R6 ;  /* 0x000000015f067824 */ /* 0x000fe200078e0206 */
[----:B------:R-:W-:Y:S02]  /*10de0*/  F2FP.F16.F32.PACK_AB R176, R71, R176 ;  /* 0x000000b047b0723e */ /* 0x000fe400000000ff */
[----:B------:R-:W-:Y:S02]  /*10df0*/  F2FP.F16.F32.PACK_AB R178, R69, R178 ;  /* 0x000000b245b2723e */ /* 0x000fe400000000ff */
[----:B------:R-:W2:Y:S01]  /*10e00*/  MUFU.EX2 R20, R20 ;  /* 0x0000001400147308 */ /* 0x000ea20000000800 */
[----:B0-----:R-:W-:Y:S01]  /*10e10*/  FADD.FTZ R4, R14, R3 ;  /* 0x000000030e047221 */ /* 0x001fe20000010000 */
[----:B------:R-:W-:-:S02]  /*10e20*/  F2FP.F16.F32.PACK_AB R172, R67, R172 ;  /* 0x000000ac43ac723e */ /* 0x000fc400000000ff */
[----:B------:R-:W-:Y:S02]  /*10e30*/  F2FP.F16.F32.PACK_AB R174, R77, R174 ;  /* 0x000000ae4dae723e */ /* 0x000fe400000000ff */
[----:B------:R-:W-:Y:S02]  /*10e40*/  F2FP.F16.F32.PACK_AB R168, R59, R168 ;  /* 0x000000a83ba8723e */ /* 0x000fe400000000ff */
[----:B------:R-:W0:Y:S01]  /*10e50*/  MUFU.EX2 R175, R175 ;  /* 0x000000af00af7308 */ /* 0x000e220000000800 */
[----:B-1----:R-:W-:Y:S01]  /*10e60*/  FADD.FTZ R3, R173, R4 ;  /* 0x00000004ad037221 */ /* 0x002fe20000010000 */
[----:B------:R-:W-:Y:S02]  /*10e70*/  F2FP.F16.F32.PACK_AB R170, R57, R170 ;  /* 0x000000aa39aa723e */ /* 0x000fe400000000ff */
[----:B------:R-:W-:Y:S02]  /*10e80*/  F2FP.F16.F32.PACK_AB R164, R47, R164 ;  /* 0x000000a42fa4723e */ /* 0x000fe400000000ff */
[----:B------:R-:W-:-:S02]  /*10e90*/  F2FP.F16.F32.PACK_AB R177, R12, R177 ;  /* 0x000000b10cb1723e */ /* 0x000fc400000000ff */
[----:B------:R-:W1:Y:S01]  /*10ea0*/  MUFU.EX2 R24, R24 ;  /* 0x0000001800187308 */ /* 0x000e620000000800 */
[----:B--2---:R-:W-:Y:S01]  /*10eb0*/  FADD.FTZ R4, R20, R3 ;  /* 0x0000000314047221 */ /* 0x004fe20000010000 */
[----:B------:R-:W-:Y:S02]  /*10ec0*/  F2FP.F16.F32.PACK_AB R179, R14, R179 ;  /* 0x000000b30eb3723e */ /* 0x000fe400000000ff */
[----:B------:R-:W-:-:S04]  /*10ed0*/  F2FP.F16.F32.PACK_AB R173, R20, R173 ;  /* 0x000000ad14ad723e */ /* 0x000fc800000000ff */
[----:B------:R-:W2:Y:S01]  /*10ee0*/  MUFU.EX2 R169, R169 ;  /* 0x000000a900a97308 */ /* 0x000ea20000000800 */
[----:B0-----:R-:W-:-:S07]  /*10ef0*/  FADD.FTZ R3, R175, R4 ;  /* 0x00000004af037221 */ /* 0x001fce0000010000 */
[----:B------:R-:W0:Y:S01]  /*10f00*/  MUFU.EX2 R26, R26 ;  /* 0x0000001a001a7308 */ /* 0x000e220000000800 */
[C---:B-1----:R-:W-:Y:S01]  /*10f10*/  FADD.FTZ R4, R24.reuse, R3 ;  /* 0x0000000318047221 */ /* 0x042fe20000010000 */
[----:B------:R-:W-:Y:S01]  /*10f20*/  FADD.FTZ R3, R47, R36 ;  /* 0x000000242f037221 */ /* 0x000fe20000010000 */
[----:B------:R-:W-:-:S05]  /*10f30*/  F2FP.F16.F32.PACK_AB R175, R24, R175 ;  /* 0x000000af18af723e */ /* 0x000fca00000000ff */
[----:B------:R-:W1:Y:S01]  /*10f40*/  MUFU.EX2 R171, R171 ;  /* 0x000000ab00ab7308 */ /* 0x000e620000000800 */
[----:B--2---:R-:W-:Y:S01]  /*10f50*/  FADD.FTZ R9, R169, R4 ;  /* 0x00000004a9097221 */ /* 0x004fe20000010000 */
[----:B------:R-:W-:Y:S01]  /*10f60*/  FADD.FTZ R4, R166, R3 ;  /* 0x00000003a6047221 */ /* 0x000fe20000010000 */
[----:B------:R-:W-:Y:S01]  /*10f70*/  FFMA.FTZ R3, R0, UR52, -R65 ;  /* 0x0000003400037c23 */ /* 0x000fe20008010841 */
[C---:B------:R-:W-:Y:S02]  /*10f80*/  F2FP.F16.F32.PACK_AB R166, R43.reuse, R166 ;  /* 0x000000a62ba6723e */ /* 0x040fe400000000ff */
[----:B------:R-:W-:Y:S02]  /*10f90*/  FADD.FTZ R13, R43, R4 ;  /* 0x000000042b0d7221 */ /* 0x000fe40000010000 */
[----:B------:R-:W2:Y:S01]  /*10fa0*/  MUFU.EX2 R30, R30 ;  /* 0x0000001e001e7308 */ /* 0x000ea20000000800 */
[----:B0-----:R-:W-:Y:S01]  /*10fb0*/  FADD.FTZ R0, R26, R9 ;  /* 0x000000091a007221 */ /* 0x001fe20000010000 */
[----:B------:R-:W-:Y:S01]  /*10fc0*/  FADD.FTZ R36, R160, R13 ;  /* 0x0000000da0247221 */ /* 0x000fe20000010000 */
[----:B------:R-:W-:-:S02]  /*10fd0*/  F2FP.F16.F32.PACK_AB R160, R41, R160 ;  /* 0x000000a029a0723e */ /* 0x000fc400000000ff */
[----:B------:R-:W-:Y:S01]  /*10fe0*/  F2FP.F16.F32.PACK_AB R169, R26, R169 ;  /* 0x000000a91aa9723e */ /* 0x000fe200000000ff */
[----:B------:R-:W-:Y:S02]  /*10ff0*/  FADD.FTZ R13, R41, R36 ;  /* 0x00000024290d7221 */ /* 0x000fe40000010000 */
[----:B------:R-:W0:Y:S01]  /*11000*/  MUFU.EX2 R165, R165 ;  /* 0x000000a500a57308 */ /* 0x000e220000000800 */
[----:B-1----:R-:W-:Y:S01]  /*11010*/  FADD.FTZ R9, R171, R0 ;  /* 0x00000000ab097221 */ /* 0x002fe20000010000 */
[----:B------:R-:W-:Y:S01]  /*11020*/  FADD.FTZ R36, R162, R13 ;  /* 0x0000000da2247221 */ /* 0x000fe20000010000 */
[----:B------:R-:W-:-:S03]  /*11030*/  F2FP.F16.F32.PACK_AB R162, R37, R162 ;  /* 0x000000a225a2723e */ /* 0x000fc600000000ff */
[----:B------:R-:W-:Y:S02]  /*11040*/  FADD.FTZ R13, R37, R36 ;  /* 0x00000024250d7221 */ /* 0x000fe40000010000 */
        /* <DEDUP_REMOVED lines=32> */
[----:B------:R-:W-:Y:S01]  /*11250*/  F2FP.F16.F32.PACK_AB R157, R0, R49 ;  /* 0x00000031009d723e */ /* 0x000fe200000000ff */
[----:B------:R-:W-:-:S05]  /*11260*/  VIADD R0, R89, 0xfffffffe ;  /* 0xfffffffe59007836 */ /* 0x000fca0000000000 */
        /* <DEDUP_REMOVED lines=16> */
[----:B------:R-:W-:-:S06]  /*11370*/  F2FP.F16.F32.PACK_AB R152, R29, R152 ;  /* 0x000000981d98723e */ /* 0x000fcc00000000ff */
[----:B------:R-:W0:Y:S01]  /*11380*/  MUFU.EX2 R50, R50 ;  /* 0x0000003200327308 */ /* 0x000e220000000800 */
[C---:B-1----:R-:W-:Y:S01]  /*11390*/  FADD.FTZ R9, R3.reuse, R8 ;  /* 0x0000000803097221 */ /* 0x042fe20000010000 */
[----:B------:R-:W-:-:S06]  /*113a0*/  F2FP.F16.F32.PACK_AB R153, R3, R64 ;  /* 0x000000400399723e */ /* 0x000fcc00000000ff */
[----:B------:R-:W1:Y:S01]  /*113b0*/  MUFU.EX2 R55, R55 ;  /* 0x0000003700377308 */ /* 0x000e620000000800 */
[----:B--2---:R-:W-:-:S07]  /*113c0*/  FADD.FTZ R4, R154, R13 ;  /* 0x0000000d9a047221 */ /* 0x004fce0000010000 */
[----:B------:R-:W2:Y:S01]  /*113d0*/  MUFU.EX2 R51, R51 ;  /* 0x0000003300337308 */ /* 0x000ea20000000800 */
[----:B0-----:R-:W-:Y:S01]  /*113e0*/  FADD.FTZ R8, R50, R9 ;  /* 0x0000000932087221 */ /* 0x001fe20000010000 */
[C---:B-1----:R-:W-:Y:S01]  /*113f0*/  FADD.FTZ R4, R55.reuse, R4 ;  /* 0x0000000437047221 */ /* 0x042fe20000010000 */
[----:B------:R-:W-:Y:S02]  /*11400*/  F2FP.F16.F32.PACK_AB R154, R55, R154 ;  /* 0x0000009a379a723e */ /* 0x000fe400000000ff */
[C---:B--2---:R-:W-:Y:S01]  /*11410*/  FADD.FTZ R3, R51.reuse, R8 ;  /* 0x0000000833037221 */ /* 0x044fe20000010000 */
[----:B------:R-:W-:Y:S01]  /*11420*/  F2FP.F16.F32.PACK_AB R155, R51, R50 ;  /* 0x00000032339b723e */ /* 0x000fe200000000ff */
        /* <DEDUP_REMOVED lines=12> */
.L_x_1860:
[----:B------:R-:W-:-:S13]  /*114f0*/  ISETP.NE.AND P3, PT, R7, 0x1, PT ;  /* 0x000000010700780c */ /* 0x000fda0003f65270 */
[----:B------:R-:W0:Y:S02]  /*11500*/  @P3 LDC.64 R12, c[0x0][0x9e8] ;  /* 0x00027a00ff0c3b82 */ /* 0x000e240000000a00 */
[----:B0-----:R-:W-:-:S05]  /*11510*/  @P3 IMAD.HI.U32 R12, R8, R12, RZ ;  /* 0x0000000c080c3227 */ /* 0x001fca00078e00ff */
[----:B------:R-:W-:-:S07]  /*11520*/  @P3 SHF.R.U32.HI R8, RZ, R13, R12 ;  /* 0x0000000dff083219 */ /* 0x000fce000001160c */
.L_x_1861:
[----:B------:R-:W-:Y:S05]  /*11530*/  BSYNC B0 ;  /* 0x0000000000007941 */ /* 0x000fea0003800000 */
.L_x_1859:
[----:B------:R-:W-:-:S05]  /*11540*/  IMAD R7, R8, R7, R7 ;  /* 0x0000000708077224 */ /* 0x000fca00078e0207 */
[----:B------:R-:W-:-:S07]  /*11550*/  VIMNMX R6, R6, R7, PT ;  /* 0x0000000706067248 */ /* 0x000fce0003fe0100 */
.L_x_1858:
[----:B------:R-:W-:Y:S01]  /*11560*/  SHF.R.S32.HI R7, RZ, 0x1f, R6 ;  /* 0x0000001fff077819 */ /* 0x000fe20000011406 */
[----:B------:R-:W-:Y:S01]  /*11570*/  ULDC UR46, c[0x0][0x9e4] ;  /* 0x00027900002e7ab9 */ /* 0x000fe20000000800 */
[----:B------:R-:W-:Y:S01]  /*11580*/  ULDC UR43, c[0x0][0x9e4] ;  /* 0x00027900002b7ab9 */ /* 0x000fe20000000800 */
[----:B------:R-:W-:Y:S01]  /*11590*/  ULDC UR48, c[0x0][0x9d8] ;  /* 0x0002760000307ab9 */ /* 0x000fe20000000800 */
[----:B------:R-:W-:Y:S01]  /*115a0*/  LEA.HI R7, R7, R6, RZ, 0x7 ;  /* 0x0000000607077211 */ /* 0x000fe200078f38ff */
[----:B------:R-:W-:Y:S01]  /*115b0*/  ULDC UR51, c[0x0][0x9d8] ;  /* 0x0002760000337ab9 */ /* 0x000fe20000000800 */
[----:B------:R-:W-:Y:S01]  /*115c0*/  ULDC UR49, c[0x0][0x9d8] ;  /* 0x0002760000317ab9 */ /* 0x000fe20000000800 */
[----:B------:R-:W-:Y:S01]  /*115d0*/  ULDC UR42, c[0x0][0x988] ;  /* 0x00026200002a7ab9 */ /* 0x000fe20000000800 */
[----:B------:R-:W-:Y:S01]  /*115e0*/  SHF.R.S32.HI R7, RZ, 0x7, R7 ;  /* 0x00000007ff077819 */ /* 0x000fe20000011407 */
[----:B------:R-:W-:Y:S01]  /*115f0*/  ULDC UR45, c[0x0][0x988] ;  /* 0x00026200002d7ab9 */ /* 0x000fe20000000800 */
[----:B------:R-:W-:Y:S01]  /*11600*/  ULDC UR44, c[0x0][0x988] ;  /* 0x00026200002c7ab9 */ /* 0x000fe20000000800 */
[----:B------:R-:W-:Y:S01]  /*11610*/  ULDC UR50, c[0x0][0x9e0] ;  /* 0x0002780000327ab9 */ /* 0x000fe20000000800 */
[----:B------:R-:W-:Y:S01]  /*11620*/  VIMNMX R12, R198, R7, !PT ;  /* 0x00000007c60c7248 */ /* 0x000fe20007fe0100 */
[----:B------:R-:W-:Y:S01]  /*11630*/  ULDC UR47, c[0x0][0x9e0] ;  /* 0x00027800002f7ab9 */ /* 0x000fe20000000800 */
[----:B------:R-:W-:-:S02]  /*11640*/  CS2R R150, SRZ ;  /* 0x0000000000967805 */ /* 0x000fc4000001ff00 */
[----:B------:R-:W-:Y:S02]  /*11650*/  CS2R R148, SRZ ;  /* 0x0000000000947805 */ /* 0x000fe4000001ff00 */
[----:B------:R-:W-:Y:S02]  /*11660*/  ISETP.GE.AND P3, PT, R0, R12, PT ;  /* 0x0000000c0000720c */ /* 0x000fe40003f66270 */
        /* <DEDUP_REMOVED lines=31> */
[----:B------:R-:W-:-:S07]  /*11860*/  MOV R151, RZ ;  /* 0x000000ff00977202 */ /* 0x000fce0000000f00 */
.L_x_1882:
[----:B------:R-:W-:Y:S01]  /*11870*/  ISETP.NE.AND P3, PT, R194, RZ, PT ;  /* 0x000000ffc200720c */ /* 0x000fe20003f65270 */
[----:B------:R-:W-:Y:S01]  /*11880*/  VIADD R13, R184, 0x1 ;  /* 0x00000001b80d7836 */ /* 0x000fe20000000000 */
[----:B------:R-:W-:Y:S05]  /*11890*/  YIELD ;  /* 0x0000000000007946 */ /* 0x000fea0003800000 */
[----:B------:R-:W-:-:S04]  /*118a0*/  ISETP.NE.AND P4, PT, R13, 0x2, PT ;  /* 0x000000020d00780c */ /* 0x000fc80003f85270 */
[----:B------:R-:W-:Y:S02]  /*118b0*/  SEL R14, RZ, 0x1, P4 ;  /* 0x00000001ff0e7807 */ /* 0x000fe40002000000 */
[----:B------:R-:W-:Y:S02]  /*118c0*/  SEL R13, R13, RZ, P4 ;  /* 0x000000ff0d0d7207 */ /* 0x000fe40002000000 */
[----:B------:R-:W-:Y:S01]  /*118d0*/  LOP3.LUT R14, R187, R14, RZ, 0x3c, !PT ;  /* 0x0000000ebb0e7212 */ /* 0x000fe200078e3cff */
[----:B------:R-:W-:Y:S06]  /*118e0*/  @P3 BRA `(.L_x_1863) ;  /* 0x0000000000303947 */ /* 0x000fec0003800000 */
[----:B------:R-:W-:Y:S05]  /*118f0*/  @!P0 BRA `(.L_x_1864) ;  /* 0x0000000000048947 */ /* 0x000fea0003800000 */
[----:B------:R-:W-:Y:S01]  /*11900*/  BPT.TRAP 0x1 ;  /* 0x000000040000795c */ /* 0x000fe20000300000 */
.L_x_1864:
[----:B------:R-:W-:Y:S01]  /*11910*/  IMAD R7, R13, 0x8, R18 ;  /* 0x000000080d077824 */ /* 0x000fe200078e0212 */
[----:B------:R-:W-:-:S04]  /*11920*/  SHF.L.U32 R6, R14, 0x1f, RZ ;  /* 0x0000001f0e067819 */ /* 0x000fc800000006ff */
[----:B------:R0:W1:Y:S01]  /*11930*/  SYNCS.PHASECHK.TRANS64.TRYWAIT P4, [R7+URZ+0x28830], R6 ;  /* 0x02883006070075a7 */ /* 0x000062000808017f */
[----:B------:R-:W-:Y:S05]  /*11940*/  @!P0 BRA `(.L_x_1865) ;  /* 0x0000000000048947 */ /* 0x000fea0003800000 */
[----:B------:R-:W-:Y:S01]  /*11950*/  BPT.TRAP 0x1 ;  /* 0x000000040000795c */ /* 0x000fe20000300000 */
.L_x_1865:
[----:B------:R-:W-:Y:S04]  /*11960*/  BSSY B0, `(.L_x_1863) ;  /* 0x0000004000007945 */ /* 0x000fe80003800000 */
[----:B-1----:R-:W-:Y:S05]  /*11970*/  @P4 BRA `(.L_x_1866) ;  /* 0x0000000000084947 */ /* 0x002fea0003800000 */
[----:B------:R-:W1:Y:S02]  /*11980*/  SYNCS.PHASECHK.TRANS64.TRYWAIT P4, [R7+URZ+0x28830], R6 ;  /* 0x02883006070075a7 */ /* 0x000e64000808017f */
[----:B-1----:R-:W-:Y:S05]  /*11990*/  @!P4 BRA `(.L_x_1867) ;  /* 0x0000016000d0c947 */ /* 0x002fea0003800000 */
.L_x_1866:
[----:B------:R-:W-:Y:S05]  /*119a0*/  BSYNC B0 ;  /* 0x0000000000007941 */ /* 0x000fea0003800000 */
.L_x_1863:
[----:B------:R-:W2:Y:S01]  /*119b0*/  S2R R8, SR_TID.X ;  /* 0x0000000000087919 */ /* 0x000ea20000002100 */
[----:B01----:R-:W-:Y:S01]  /*119c0*/  IMAD.MOV.U32 R7, RZ, RZ, 0x40000040 ;  /* 0x40000040ff077424 */ /* 0x003fe200078e00ff */
[----:B------:R-:W-:Y:S05]  /*119d0*/  WARPSYNC.ALL ;  /* 0x0000000000007948 */ /* 0x000fea0003800000 */
[----:B------:R-:W-:Y:S01]  /*119e0*/  R2UR UR35, R7 ;  /* 0x00000000072372ca */ /* 0x000fe200000e0000 */
[----:B------:R-:W-:Y:S02]  /*119f0*/  IMAD R6, R13, 0x800, R5 ;  /* 0x000008000d067824 */ /* 0x000fe400078e0205 */
[----:B------:R-:W-:-:S03]  /*11a00*/  IMAD.MOV.U32 R9, RZ, RZ, 0x40000040 ;  /* 0x40000040ff097424 */ /* 0x000fc600078e00ff */
[----:B------:R-:W-:Y:S02]  /*11a10*/  R2UR UR34, R6 ;  /* 0x00000000062272ca */ /* 0x000fe400000e0000 */
[----:B------:R-:W-:Y:S01]  /*11a20*/  R2UR UR7, R9 ;  /* 0x00000000090772ca */ /* 0x000fe200000e0000 */
[----:B------:R-:W-:-:S05]  /*11a30*/  IMAD.MOV.U32 R9, RZ, RZ, 0x40000040 ;  /* 0x40000040ff097424 */ /* 0x000fca00078e00ff */
[----:B------:R-:W-:Y:S01]  /*11a40*/  R2UR UR11, R9 ;  /* 0x00000000090b72ca */ /* 0x000fe200000e0000 */
[----:B------:R-:W-:-:S05]  /*11a50*/  IMAD.MOV.U32 R9, RZ, RZ, 0x40000040 ;  /* 0x40000040ff097424 */ /* 0x000fca00078e00ff */
[----:B------:R-:W-:Y:S01]  /*11a60*/  R2UR UR15, R9 ;  /* 0x00000000090f72ca */ /* 0x000fe200000e0000 */
[----:B------:R-:W-:Y:S01]  /*11a70*/  IMAD.MOV.U32 R9, RZ, RZ, 0x40000040 ;  /* 0x40000040ff097424 */ /* 0x000fe200078e00ff */
[----:B--2---:R-:W-:-:S04]  /*11a80*/  SHF.R.U32.HI R8, RZ, 0x7, R8 ;  /* 0x00000007ff087819 */ /* 0x004fc80000011608 */
[----:B------:R-:W-:Y:S02]  /*11a90*/  R2UR UR19, R9 ;  /* 0x00000000091372ca */ /* 0x000fe400000e0000 */
[----:B------:R-:W-:Y:S01]  /*11aa0*/  IADD3 R7, R8, 0x8, RZ ;  /* 0x0000000808077810 */ /* 0x000fe20007ffe0ff */
[----:B------:R-:W-:Y:S01]  /*11ab0*/  VIADD R8, R6, 0x2 ;  /* 0x0000000206087836 */ /* 0x000fe20000000000 */
[----:B------:R-:W-:-:S03]  /*11ac0*/  MOV R9, 0x40000040 ;  /* 0x4000004000097802 */ /* 0x000fc60000000f00 */
[----:B------:R0:W-:Y:S01]  /*11ad0*/  BAR.SYNC.DEFER_BLOCKING R7, 0x100 ;  /* 0x000400070000751d */ /* 0x0001e20000010000 */
[----:B------:R-:W-:Y:S01]  /*11ae0*/  R2UR UR6, R8 ;  /* 0x00000000080672ca */ /* 0x000fe200000e0000 */
[----:B------:R-:W-:Y:S01]  /*11af0*/  VIADD R8, R6, 0x4 ;  /* 0x0000000406087836 */ /* 0x000fe20000000000 */
[----:B------:R-:W-:Y:S01]  /*11b00*/  R2UR UR23, R9 ;  /* 0x00000000091772ca */ /* 0x000fe200000e0000 */
[----:B------:R-:W-:-:S03]  /*11b10*/  IMAD.MOV.U32 R9, RZ, RZ, 0x40000040 ;  /* 0x40000040ff097424 */ /* 0x000fc600078e00ff */
[----:B------:R-:W-:Y:S01]  /*11b20*/  R2UR UR10, R8 ;  /* 0x00000000080a72ca */ /* 0x000fe200000e0000 */
[----:B0-----:R-:W-:Y:S01]  /*11b30*/  IMAD.MOV.U32 R7, RZ, RZ, 0x40000040 ;  /* 0x40000040ff077424 */ /* 0x001fe200078e00ff */
[----:B------:R-:W-:Y:S02]  /*11b40*/  IADD3 R8, R6, 0x6, RZ ;  /* 0x0000000606087810 */ /* 0x000fe40007ffe0ff */
[----:B------:R-:W-:Y:S02]  /*11b50*/  R2UR UR27, R9 ;  /* 0x00000000091b72ca */ /* 0x000fe400000e0000 */
[----:B------:R-:W-:Y:S01]  /*11b60*/  R2UR UR14, R8 ;  /* 0x00000000080e72ca */ /* 0x000fe200000e0000 */
[----:B------:R-:W-:Y:S01]  /*11b70*/  VIADD R8, R6, 0x400 ;  /* 0x0000040006087836 */ /* 0x000fe20000000000 */
[----:B------:R-:W-:-:S04]  /*11b80*/  R2UR UR31, R7 ;  /* 0x00000000071f72ca */ /* 0x000fc800000e0000 */
[----:B------:R-:W-:Y:S01]  /*11b90*/  R2UR UR18, R8 ;  /* 0x00000000081272ca */ /* 0x000fe200000e0000 */
[----:B------:R-:W-:Y:S01]  /*11ba0*/  VIADD R8, R6, 0x402 ;  /* 0x0000040206087836 */ /* 0x000fe20000000000 */
[----:B------:R-:W-:-:S04]  /*11bb0*/  WARPGROUP.ARRIVE ;  /* 0x00000000000079c5 */ /* 0x000fc80000000000 */
[----:B------:R-:W-:Y:S01]  /*11bc0*/  R2UR UR22, R8 ;  /* 0x00000000081672ca */ /* 0x000fe200000e0000 */
[C---:B------:R-:W-:Y:S02]  /*11bd0*/  VIADD R8, R6.reuse, 0x404 ;  /* 0x0000040406087836 */ /* 0x040fe40000000000 */
[----:B------:R-:W-:Y:S01]  /*11be0*/  VIADD R6, R6, 0x406 ;  /* 0x0000040606067836 */ /* 0x000fe20000000000 */
[----:B------:R-:W-:Y:S02]  /*11bf0*/  HGMMA.64x128x16.F32 R24, gdesc[UR32], RZ, !UPT, gsb0 ;  /* 0x01e00000201879f0 */ /* 0x000fe4000c0008ff */
        /* <DEDUP_REMOVED lines=24> */
[----:B------:R-:W-:Y:S05]  /*11d80*/  @P3 BRA `(.L_x_1868) ;  /* 0x0000000000283947 */ /* 0x000fea0003800000 */
[----:B------:R-:W-:Y:S05]  /*11d90*/  @!P0 BRA `(.L_x_1869) ;  /* 0x0000000000048947 */ /* 0x000fea0003800000 */
[----:B------:R-:W-:Y:S01]  /*11da0*/  BPT.TRAP 0x1 ;  /* 0x000000040000795c */ /* 0x000fe20000300000 */
.L_x_1869:
[----:B------:R-:W-:Y:S02]  /*11db0*/  SHF.L.U32 R6, R187, 0x1f, RZ ;  /* 0x0000001fbb067819 */ /* 0x000fe400000006ff */
[----:B------:R-:W-:-:S04]  /*11dc0*/  LEA R7, R184, R18, 0x3 ;  /* 0x00000012b8077211 */ /* 0x000fc800078e18ff */
[----:B------:R0:W1:Y:S01]  /*11dd0*/  SYNCS.PHASECHK.TRANS64.TRYWAIT P3, [R7+URZ+0x28850], R6 ;  /* 0x02885006070075a7 */ /* 0x000062000806017f */
[----:B------:R-:W-:Y:S05]  /*11de0*/  @!P0 BRA `(.L_x_1870) ;  /* 0x0000000000048947 */ /* 0x000fea0003800000 */
[----:B------:R-:W-:Y:S01]  /*11df0*/  BPT.TRAP 0x1 ;  /* 0x000000040000795c */ /* 0x000fe20000300000 */
.L_x_1870:
[----:B-1----:R-:W-:Y:S05]  /*11e00*/  @P3 BRA `(.L_x_1868) ;  /* 0x0000000000083947 */ /* 0x002fea0003800000 */
[----:B------:R-:W1:Y:S02]  /*11e10*/  SYNCS.PHASECHK.TRANS64.TRYWAIT P3, [R7+URZ+0x28850], R6 ;  /* 0x02885006070075a7 */ /* 0x000e64000806017f */
[----:B-1----:R-:W-:Y:S05]  /*11e20*/  @!P3 BRA `(.L_x_1871) ;  /* 0x0000015c00c0b947 */ /* 0x002fea0003800000 */
.L_x_1868:
[----:B01----:R-:W-:Y:S01]  /*11e30*/  VIADD R6, R18, 0x400 ;  /* 0x0000040012067836 */ /* 0x003fe20000000000 */
[----:B------:R-:W-:Y:S05]  /*11e40*/  WARPSYNC.ALL ;  /* 0x0000000000007948 */ /* 0x000fea0003800000 */
[----:B------:R-:W-:Y:S01]  /*11e50*/  SHF.R.U32.HI R6, RZ, 0x4, R6 ;  /* 0x00000004ff067819 */ /* 0x000fe20000011606 */
[----:B------:R-:W-:Y:S01]  /*11e60*/  WARPGROUP.ARRIVE ;  /* 0x00000000000079c5 */ /* 0x000fe20000000000 */
[----:B------:R-:W-:-:S05]  /*11e70*/  MOV R9, 0x40000040 ;  /* 0x4000004000097802 */ /* 0x000fca0000000f00 */
[----:B------:R-:W0:Y:S01]  /*11e80*/  S2R R15, SR_TID.X ;  /* 0x00000000000f7919 */ /* 0x000e220000002100 */
[----:B------:R-:W-:-:S04]  /*11e90*/  LOP3.LUT R6, R6, 0x3fff, RZ, 0xc0, !PT ;  /* 0x00003fff06067812 */ /* 0x000fc800078ec0ff */
[----:B------:R-:W-:-:S05]  /*11ea0*/  LOP3.LUT R7, R6, 0x4000000, RZ, 0xfc, !PT ;  /* 0x0400000006077812 */ /* 0x000fca00078efcff */
[----:B------:R-:W-:Y:S02]  /*11eb0*/  IMAD R6, R184, 0x800, R7 ;  /* 0x00000800b8067824 */ /* 0x000fe400078e0207 */
[----:B------:R-:W-:Y:S02]  /*11ec0*/  IMAD.MOV.U32 R7, RZ, RZ, 0x40000040 ;  /* 0x40000040ff077424 */ /* 0x000fe400078e00ff */
[C---:B------:R-:W-:Y:S01]  /*11ed0*/  VIADD R8, R6.reuse, 0x80 ;  /* 0x0000008006087836 */ /* 0x040fe20000000000 */
[----:B------:R-:W-:Y:S02]  /*11ee0*/  R2UR UR6, R6 ;  /* 0x00000000060672ca */ /* 0x000fe400000e0000 */
[----:B------:R-:W-:Y:S01]  /*11ef0*/  R2UR UR7, R7 ;  /* 0x00000000070772ca */ /* 0x000fe200000e0000 */
[----:B------:R-:W-:-:S12]  /*11f00*/  IMAD.MOV.U32 R7, RZ, RZ, 0x40000040 ;  /* 0x40000040ff077424 */ /* 0x000fd800078e00ff */
        /* <DEDUP_REMOVED lines=30> */
[----:B------:R-:W-:Y:S01]  /*120f0*/  R2UR UR6, R8 ;  /* 0x00000000080672ca */ /* 0x000fe200000e0000 */
[C---:B------:R-:W-:Y:S01]  /*12100*/  VIADD R8, R6.reuse, 0x300 ;  /* 0x0000030006087836 */ /* 0x040fe20000000000 */
[----:B------:R-:W-:Y:S01]  /*12110*/  R2UR UR7, R9 ;  /* 0x00000000090772ca */ /* 0x000fe200000e0000 */
[----:B------:R-:W-:Y:S01]  /*12120*/  VIADD R6, R6, 0x380 ;  /* 0x0000038006067836 */ /* 0x000fe20000000000 */
[----:B------:R-:W-:Y:S01]  /*12130*/  MOV R9, 0x40000040 ;  /* 0x4000004000097802 */ /* 0x000fe20000000f00 */
[----:B------:R-:W-:Y:S02]  /*12140*/  WARPGROUP.DEPBAR.LE gsb0, 0x0 ;  /* 0x00008000000079c5 */ /* 0x000fe40000010000 */
[----:B------:R-:W-:-:S08]  /*12150*/  WARPGROUP.ARRIVE ;  /* 0x00000000000079c5 */ /* 0x000fd00000000000 */
        /* <DEDUP_REMOVED lines=16> */
.L_x_1872:
[----:B------:R-:W1:Y:S01]  /*12260*/  @P1 LDC R7, c[0x0][0x44c] ;  /* 0x00011300ff071b82 */ /* 0x000e620000000800 */
[----:B------:R-:W-:Y:S01]  /*12270*/  FMUL.FTZ R153, R60, UR51 ;  /* 0x000000333c997c20 */ /* 0x000fe20008410000 */
[----:B------:R-:W-:Y:S01]  /*12280*/  FMUL.FTZ R60, R71, UR51 ;  /* 0x00000033473c7c20 */ /* 0x000fe20008410000 */
[----:B------:R-:W-:Y:S01]  /*12290*/  FMUL.FTZ R71, R72, UR51 ;  /* 0x0000003348477c20 */ /* 0x000fe20008410000 */
[----:B------:R-:W-:Y:S01]  /*122a0*/  FMUL.FTZ R72, R73, UR51 ;  /* 0x0000003349487c20 */ /* 0x000fe20008410000 */
[----:B------:R-:W-:Y:S01]  /*122b0*/  FMUL.FTZ R73, R76, UR51 ;  /* 0x000000334c497c20 */ /* 0x000fe20008410000 */
[----:B------:R-:W-:Y:S02]  /*122c0*/  IMAD.IADD R76, R195, 0x1, R193 ;  /* 0x00000001c34c7824 */ /* 0x000fe400078e02c1 */
[----:B------:R-:W-:Y:S01]  /*122d0*/  FMUL.FTZ R21, R30, UR51 ;  /* 0x000000331e157c20 */ /* 0x000fe20008410000 */
[----:B0-----:R-:W0:Y:S01]  /*122e0*/  @P1 LDC R6, c[0x0][0x450] ;  /* 0x00011400ff061b82 */ /* 0x001e220000000800 */
        /* <DEDUP_REMOVED lines=15> */
[----:B-1----:R-:W-:-:S04]  /*123e0*/  @P1 IMAD.HI.U32 R7, R76, R7, RZ ;  /* 0x000000074c071227 */ /* 0x002fc800078e00ff */
[----:B------:R-:W-:Y:S01]  /*123f0*/  FMUL.FTZ R78, R81, UR51 ;  /* 0x00000033514e7c20 */ /* 0x000fe20008410000 */
[----:B------:R-:W-:Y:S01]  /*12400*/  FMUL.FTZ R29, R32, UR51 ;  /* 0x00000033201d7c20 */ /* 0x000fe20008410000 */
[----:B------:R-:W-:Y:S01]  /*12410*/  FMUL.FTZ R27, R34, UR51 ;  /* 0x00000033221b7c20 */ /* 0x000fe20008410000 */
[----:B------:R-:W-:Y:S01]  /*12420*/  FMUL.FTZ R28, R35, UR51 ;  /* 0x00000033231c7c20 */ /* 0x000fe20008410000 */
[----:B------:R-:W-:Y:S01]  /*12430*/  FMUL.FTZ R31, R38, UR51 ;  /* 0x00000033261f7c20 */ /* 0x000fe20008410000 */
[----:B------:R-:W-:Y:S02]  /*12440*/  IMAD.SHL.U32 R81, R0, 0x80, RZ ;  /* 0x0000008000517824 */ /* 0x000fe400078e00ff */
[----:B------:R-:W-:Y:S01]  /*12450*/  FMUL.FTZ R34, R37, UR51 ;  /* 0x0000003325227c20 */ /* 0x000fe20008410000 */
[----:B0-----:R-:W-:Y:S01]  /*12460*/  @P1 SHF.R.U32.HI R76, RZ, R6, R7 ;  /* 0x00000006ff4c1219 */ /* 0x001fe20000011607 */
[----:B------:R-:W-:Y:S01]  /*12470*/  FMUL.FTZ R32, R39, UR51 ;  /* 0x0000003327207c20 */ /* 0x000fe20008410000 */
[----:B------:R-:W-:Y:S01]  /*12480*/  FMUL.FTZ R38, R41, UR51 ;  /* 0x0000003329267c20 */ /* 0x000fe20008410000 */
        /* <DEDUP_REMOVED lines=37> */
[----:B------:R-:W-:Y:S01]  /*126e0*/  IMAD R6, R13, 0x8, R18 ;  /* 0x000000080d067824 */ /* 0x000fe200078e0212 */
[----:B------:R-:W1:Y:S01]  /*126f0*/  MUFU.TANH R15, R15 ;  /* 0x0000000f000f7308 */ /* 0x000e620000002400 */
[----:B------:R-:W-:Y:S01]  /*12700*/  IMAD R80, R191, -0x2, R80 ;  /* 0xfffffffebf507824 */ /* 0x000fe200078e0250 */
[----:B------:R-:W-:Y:S01]  /*12710*/  MOV R7, UR38 ;  /* 0x0000002600077c02 */ /* 0x000fe20008000f00 */
[----:B------:R-:W-:-:S03]  /*12720*/  VIADD R6, R6, 0x28840 ;  /* 0x0002884006067836 */ /* 0x000fc60000000000 */
[----:B------:R-:W-:Y:S02]  /*12730*/  IADD3 R80, -R189, R80, R190 ;  /* 0x00000050bd507210 */ /* 0x000fe40007ffe1be */
[----:B------:R-:W2:Y:S01]  /*12740*/  MUFU.TANH R20, R20 ;  /* 0x0000001400147308 */ /* 0x000ea20000002400 */
[----:B------:R-:W-:Y:S02]  /*12750*/  PRMT R6, R7, 0x654, R6 ;  /* 0x0000065407067816 */ /* 0x000fe40000000006 */
[C---:B------:R-:W-:Y:S02]  /*12760*/  VIADD R77, R80.reuse, UR50 ;  /* 0x00000032504d7c36 */ /* 0x040fe40008000000 */
[----:B------:R-:W-:Y:S01]  /*12770*/  VIADD R83, R80, UR53 ;  /* 0x0000003550537c36 */ /* 0x000fe20008000000 */
[----:B------:R3:W-:Y:S02]  /*12780*/  SYNCS.ARRIVE.TRANS64.RED.A1T0 RZ, [R6+URZ], RZ ;  /* 0x000000ff06ff79a7 */ /* 0x0007e4000810043f */
[----:B------:R-:W4:Y:S01]  /*12790*/  MUFU.TANH R8, R8 ;  /* 0x0000000800087308 */ /* 0x000f220000002400 */
[----:B0-----:R-:W-:Y:S01]  /*127a0*/  IADD3 R84, R77, R156, RZ ;  /* 0x0000009c4d547210 */ /* 0x001fe20007ffe0ff */
[----:B------:R-:W-:-:S06]  /*127b0*/  IMAD.IADD R85, R83, 0x1, R156 ;  /* 0x0000000153557824 */ /* 0x000fcc00078e029c */
        /* <DEDUP_REMOVED lines=74> */
.L_x_1875:
[----:B------:R-:W-:-:S05]  /*12c60*/  IMAD.U32 R157, RZ, RZ, UR46 ;  /* 0x0000002eff9d7e24 */ /* 0x000fca000f8e00ff */
[----:B------:R-:W-:-:S13]  /*12c70*/  ISETP.NE.AND P3, PT, R157, 0x1, PT ;  /* 0x000000019d00780c */ /* 0x000fda0003f65270 */
[----:B------:R-:W1:Y:S02]  /*12c80*/  @P3 LDC.64 R6, c[0x0][0x9e8] ;  /* 0x00027a00ff063b82 */ /* 0x000e640000000a00 */
[----:B-1----:R-:W-:-:S05]  /*12c90*/  @P3 IMAD.HI.U32 R6, R80, R6, RZ ;  /* 0x0000000650063227 */ /* 0x002fca00078e00ff */
[----:B------:R-:W-:-:S07]  /*12ca0*/  @P3 SHF.R.U32.HI R80, RZ, R7, R6 ;  /* 0x00000007ff503219 */ /* 0x000fce0000011606 */
.L_x_1876:
[----:B------:R-:W-:Y:S05]  /*12cb0*/  BSYNC B0 ;  /* 0x0000000000007941 */ /* 0x000fea0003800000 */
.L_x_1874:
[----:B------:R-:W-:-:S04]  /*12cc0*/  IMAD R80, R80, R157, -R81 ;  /* 0x0000009d50507224 */ /* 0x000fc800078e0a51 */
[----:B------:R-:W-:-:S05]  /*12cd0*/  IMAD R80, R191, -0x2, R80 ;  /* 0xfffffffebf507824 */ /* 0x000fca00078e0250 */
[----:B------:R-:W-:Y:S02]  /*12ce0*/  VIADDMNMX R84, R80, R157, R84, PT ;  /* 0x0000009d50547246 */ /* 0x000fe40003800154 */
[----:B------:R-:W-:-:S07]  /*12cf0*/  VIMNMX R85, R85, R80, !PT ;  /* 0x0000005055557248 */ /* 0x000fce0007fe0100 */
.L_x_1873:
[----:B------:R-:W-:Y:S01]  /*12d00*/  ISETP.GT.AND P3, PT, R0, -0x1, PT ;  /* 0xffffffff0000780c */ /* 0x000fe20003f64270 */
[----:B------:R-:W1:Y:S03]  /*12d10*/  SHFL.IDX PT, R6, R76, 0x1, 0x1c1f ;  /* 0x003c1f004c067f89 */ /* 0x000e6600000e0000 */
[C---:B------:R-:W-:Y:S02]  /*12d20*/  ISETP.GT.AND P5, PT, R85.reuse, RZ, P3 ;  /* 0x000000ff5500720c */ /* 0x040fe40001fa4270 */
[----:B------:R-:W-:Y:S02]  /*12d30*/  ISETP.GT.AND P4, PT, R85, 0x1, P3 ;  /* 0x000000015500780c */ /* 0x000fe40001f84270 */
[C---:B------:R-:W-:Y:S02]  /*12d40*/  ISETP.LT.OR P5, PT, R84.reuse, 0x1, P5 ;  /* 0x000000015400780c */ /* 0x040fe40002fa1670 */
[----:B------:R-:W-:-:S02]  /*12d50*/  ISETP.LT.OR P4, PT, R84, 0x2, P4 ;  /* 0x000000025400780c */ /* 0x000fc40002781670 */
[----:B------:R-:W-:Y:S02]  /*12d60*/  FSEL R15, R15, -INF , !P5 ;  /* 0xff8000000f0f7808 */ /* 0x000fe40006800000 */
[----:B------:R-:W-:Y:S02]  /*12d70*/  FSEL R20, R20, -INF , !P4 ;  /* 0xff80000014147808 */ /* 0x000fe40006000000 */
[C---:B------:R-:W-:Y:S02]  /*12d80*/  ISETP.GT.AND P5, PT, R85.reuse, 0x8, P3 ;  /* 0x000000085500780c */ /* 0x040fe40001fa4270 */
[----:B------:R-:W-:Y:S02]  /*12d90*/  ISETP.GT.AND P4, PT, R85, 0x9, P3 ;  /* 0x000000095500780c */ /* 0x000fe40001f84270 */
[C---:B------:R-:W-:Y:S02]  /*12da0*/  ISETP.LT.OR P5, PT, R84.reuse, 0x9, P5 ;  /* 0x000000095400780c */ /* 0x040fe40002fa1670 */
[----:B------:R-:W-:-:S02]  /*12db0*/  ISETP.LT.OR P4, PT, R84, 0xa, P4 ;  /* 0x0000000a5400780c */ /* 0x000fc40002781670 */
[----:B0-----:R-:W-:Y:S01]  /*12dc0*/  FSEL R25, R25, -INF , !P5 ;  /* 0xff80000019197808 */ /* 0x001fe20006800000 */
[----:B-1----:R-:W-:Y:S01]  /*12dd0*/  IMAD.IADD R77, R77, 0x1, R6 ;  /* 0x000000014d4d7824 */ /* 0x002fe200078e0206 */
[----:B------:R-:W-:Y:S02]  /*12de0*/  FSEL R26, R26, -INF , !P4 ;  /* 0xff8000001a1a7808 */ /* 0x000fe40006000000 */
[C---:B------:R-:W-:Y:S02]  /*12df0*/  ISETP.GT.AND P5, PT, R85.reuse, 0x10, P3 ;  /* 0x000000105500780c */ /* 0x040fe40001fa4270 */
        /* <DEDUP_REMOVED lines=81> */
[----:B------:R-:W-:Y:S02]  /*13310*/  IADD3 R76, R83, R6, RZ ;  /* 0x00000006534c7210 */ /* 0x000fe40007ffe0ff */
[----:B------:R-:W-:Y:S02]  /*13320*/  FSEL R75, R75, -INF , !P5 ;  /* 0xff8000004b4b7808 */ /* 0x000fe40006800000 */
[----:B------:R-:W-:Y:S01]  /*13330*/  FSEL R74, R82, -INF , !P4 ;  /* 0xff800000524a7808 */ /* 0x000fe20006000000 */
[----:B------:R-:W-:Y:S06]  /*13340*/  @!P2 BRA `(.L_x_1877) ;  /* 0x000000000058a947 */ /* 0x000fec0003800000 */
[----:B------:R-:W-:Y:S01]  /*13350*/  IADD3 R82, -R189, R190, R6 ;  /* 0x000000bebd527210 */ /* 0x000fe20007ffe106 */
[----:B------:R-:W-:Y:S03]  /*13360*/  BSSY B0, `(.L_x_1878) ;  /* 0x0000010000007945 */ /* 0x000fe60003800000 */
        /* <DEDUP_REMOVED lines=10> */
.L_x_1879:
[----:B------:R-:W-:-:S05]  /*13410*/  IMAD.U32 R84, RZ, RZ, UR46 ;  /* 0x0000002eff547e24 */ /* 0x000fca000f8e00ff */
[----:B------:R-:W-:-:S13]  /*13420*/  ISETP.NE.AND P4, PT, R84, 0x1, PT ;  /* 0x000000015400780c */ /* 0x000fda0003f85270 */
[----:B------:R-:W0:Y:S02]  /*13430*/  @P4 LDC.64 R6, c[0x0][0x9e8] ;  /* 0x00027a00ff064b82 */ /* 0x000e240000000a00 */
[----:B0-----:R-:W-:-:S05]  /*13440*/  @P4 IMAD.HI.U32 R6, R82, R6, RZ ;  /* 0x0000000652064227 */ /* 0x001fca00078e00ff */
[----:B------:R-:W-:-:S07]  /*13450*/  @P4 SHF.R.U32.HI R82, RZ, R7, R6 ;  /* 0x00000007ff524219 */ /* 0x000fce0000011606 */
.L_x_1880:
[----:B------:R-:W-:Y:S05]  /*13460*/  BSYNC B0 ;  /* 0x0000000000007941 */ /* 0x000fea0003800000 */
.L_x_1878:
[----:B------:R-:W-:-:S04]  /*13470*/  IMAD R82, R82, R84, -R81 ;  /* 0x0000005452527224 */ /* 0x000fc800078e0a51 */
[----:B------:R-:W-:-:S05]  /*13480*/  IMAD R82, R191, -0x2, R82 ;  /* 0xfffffffebf527824 */ /* 0x000fca00078e0252 */
[----:B------:R-:W-:Y:S02]  /*13490*/  VIADDMNMX R77, R82, R84, R77, PT ;  /* 0x00000054524d7246 */ /* 0x000fe4000380014d */
[----:B------:R-:W-:-:S07]  /*134a0*/  VIMNMX R76, R76, R82, !PT ;  /* 0x000000524c4c7248 */ /* 0x000fce0007fe0100 */
.L_x_1877:
[----:B------:R-:W-:Y:S01]  /*134b0*/  FMNMX.FTZ R7, R15, R10, !PT ;  /* 0x0000000a0f077209 */ /* 0x000fe20007810000 */
[----:B------:R-:W-:Y:S01]  /*134c0*/  UMOV UR52, UR45 ;  /* 0x0000002d00347c82 */ /* 0x000fe20008000000 */
        /* <DEDUP_REMOVED lines=63> */
[C---:B------:R-:W-:Y:S01]  /*138c0*/  ISETP.LT.OR P5, PT, R77.reuse, 0x39, P5 ;  /* 0x000000394d00780c */ /* 0x040fe20002fa1670 */
[----:B------:R-:W0:Y:S01]  /*138d0*/  SHFL.BFLY PT, R6, R7, 0x2, 0x1f ;  /* 0x0c401f0007067f89 */ /* 0x000e2200000e0000 */
[----:B------:R-:W-:-:S02]  /*138e0*/  ISETP.LT.OR P4, PT, R77, 0x22, P4 ;  /* 0x000000224d00780c */ /* 0x000fc40002781670 */
[----:B------:R-:W-:Y:S02]  /*138f0*/  FSEL R47, R47, -INF , !P5 ;  /* 0xff8000002f2f7808 */ /* 0x000fe40006800000 */
[----:B------:R-:W-:Y:S02]  /*13900*/  ISETP.GT.AND P5, PT, R76, 0x40, P3 ;  /* 0x000000404c00780c */ /* 0x000fe40001fa4270 */
[----:B------:R-:W-:Y:S02]  /*13910*/  FSEL R36, R36, -INF , !P4 ;  /* 0xff80000024247808 */ /* 0x000fe40006000000 */
[----:B------:R-:W-:Y:S02]  /*13920*/  ISETP.GT.AND P4, PT, R76, 0x29, P3 ;  /* 0x000000294c00780c */ /* 0x000fe40001f84270 */
[C---:B------:R-:W-:Y:S02]  /*13930*/  ISETP.LT.OR P5, PT, R77.reuse, 0x41, P5 ;  /* 0x000000414d00780c */ /* 0x040fe40002fa1670 */
[----:B------:R-:W-:-:S02]  /*13940*/  ISETP.LT.OR P4, PT, R77, 0x2a, P4 ;  /* 0x0000002a4d00780c */ /* 0x000fc40002781670 */
[----:B------:R-:W-:Y:S02]  /*13950*/  FSEL R51, R51, -INF , !P5 ;  /* 0xff80000033337808 */ /* 0x000fe40006800000 */
[----:B------:R-:W-:Y:S02]  /*13960*/  ISETP.GT.AND P5, PT, R76, 0x41, P3 ;  /* 0x000000414c00780c */ /* 0x000fe40001fa4270 */
[----:B------:R-:W-:Y:S02]  /*13970*/  FSEL R40, R40, -INF , !P4 ;  /* 0xff80000028287808 */ /* 0x000fe40006000000 */
[----:B------:R-:W-:Y:S02]  /*13980*/  ISETP.GT.AND P4, PT, R76, 0x31, P3 ;  /* 0x000000314c00780c */ /* 0x000fe40001f84270 */
[----:B------:R-:W-:Y:S02]  /*13990*/  ISETP.LT.OR P5, PT, R77, 0x42, P5 ;  /* 0x000000424d00780c */ /* 0x000fe40002fa1670 */
[----:B0-----:R-:W-:-:S02]  /*139a0*/  FMNMX.FTZ R6, R7, R6, !PT ;  /* 0x0000000607067209 */ /* 0x001fc40007810000 */
[C---:B------:R-:W-:Y:S02]  /*139b0*/  ISETP.LT.OR P4, PT, R77.reuse, 0x32, P4 ;  /* 0x000000324d00780c */ /* 0x040fe40002781670 */
[----:B------:R-:W-:Y:S01]  /*139c0*/  FSEL R52, R52, -INF , !P5 ;  /* 0xff80000034347808 */ /* 0x000fe20006800000 */
[----:B------:R-:W0:Y:S01]  /*139d0*/  SHFL.BFLY PT, R7, R6, 0x1, 0x1f ;  /* 0x0c201f0006077f89 */ /* 0x000e2200000e0000 */
[----:B------:R-:W-:Y:S02]  /*139e0*/  ISETP.GT.AND P5, PT, R76, 0x48, P3 ;  /* 0x000000484c00780c */ /* 0x000fe40001fa4270 */
[----:B------:R-:W-:Y:S02]  /*139f0*/  FSEL R44, R44, -INF , !P4 ;  /* 0xff8000002c2c7808 */ /* 0x000fe40006000000 */
[----:B------:R-:W-:Y:S02]  /*13a00*/  ISETP.GT.AND P4, PT, R76, 0x39, P3 ;  /* 0x000000394c00780c */ /* 0x000fe40001f84270 */
[----:B------:R-:W-:-:S02]  /*13a10*/  ISETP.LT.OR P5, PT, R77, 0x49, P5 ;  /* 0x000000494d00780c */ /* 0x000fc40002fa1670 */
[C---:B------:R-:W-:Y:S02]  /*13a20*/  ISETP.LT.OR P4, PT, R77.reuse, 0x3a, P4 ;  /* 0x0000003a4d00780c */ /* 0x040fe40002781670 */
[----:B------:R-:W-:Y:S02]  /*13a30*/  FSEL R54, R54, -INF , !P5 ;  /* 0xff80000036367808 */ /* 0x000fe40006800000 */
[----:B------:R-:W-:Y:S02]  /*13a40*/  ISETP.GT.AND P5, PT, R76, RZ, P3 ;  /* 0x000000ff4c00720c */ /* 0x000fe40001fa4270 */
[----:B------:R-:W-:Y:S02]  /*13a50*/  FSEL R48, R48, -INF , !P4 ;  /* 0xff80000030307808 */ /* 0x000fe40006000000 */
[----:B------:R-:W-:-:S04]  /*13a60*/  ISETP.LT.OR P5, PT, R77, 0x1, P5 ;  /* 0x000000014d00780c */ /* 0x000fc80002fa1670 */
[----:B------:R-:W-:Y:S02]  /*13a70*/  FSEL R8, R8, -INF , !P5 ;  /* 0xff80000008087808 */ /* 0x000fe40006800000 */
[----:B------:R-:W-:Y:S02]  /*13a80*/  ISETP.GT.AND P5, PT, R76, 0x49, P3 ;  /* 0x000000494c00780c */ /* 0x000fe40001fa4270 */
[----:B0-----:R-:W-:Y:S02]  /*13a90*/  FMNMX.FTZ R6, R6, R7, !PT ;  /* 0x0000000706067209 */ /* 0x001fe40007810000 */
[----:B------:R-:W-:Y:S02]  /*13aa0*/  ISETP.LT.OR P5, PT, R77, 0x4a, P5 ;  /* 0x0000004a4d00780c */ /* 0x000fe40002fa1670 */
[C---:B------:R-:W-:Y:S01]  /*13ab0*/  FSETP.NEU.FTZ.AND P4, PT, R6.reuse, -INF , PT ;  /* 0xff8000000600780b */ /* 0x040fe20003f9d000 */
[----:B------:R-:W-:Y:S01]  /*13ac0*/  FMUL.FTZ R82, R6, UR52 ;  /* 0x0000003406527c20 */ /* 0x000fe20008410000 */
[----:B------:R-:W-:-:S02]  /*13ad0*/  FSEL R56, R56, -INF , !P5 ;  /* 0xff80000038387808 */ /* 0x000fc40006800000 */
[----:B------:R-:W-:Y:S02]  /*13ae0*/  ISETP.GT.AND P5, PT, R76, 0x50, P3 ;  /* 0x000000504c00780c */ /* 0x000fe40001fa4270 */
[----:B------:R-:W-:Y:S02]  /*13af0*/  FSEL R82, R82, RZ, P4 ;  /* 0x000000ff52527208 */ /* 0x000fe40002000000 */
[----:B------:R-:W-:-:S03]  /*13b00*/  ISETP.LT.OR P5, PT, R77, 0x51, P5 ;  /* 0x000000514d00780c */ /* 0x000fc60002fa1670 */
[--C-:B------:R-:W-:Y:S01]  /*13b10*/  FFMA.FTZ R180, R20, UR52, -R82.reuse ;  /* 0x0000003414b47c23 */ /* 0x100fe20008010852 */
[----:B------:R-:W-:Y:S01]  /*13b20*/  FMNMX.FTZ R20, R8, R11, !PT ;  /* 0x0000000b08147209 */ /* 0x000fe20007810000 */
[--C-:B------:R-:W-:Y:S01]  /*13b30*/  FFMA.FTZ R176, R29, UR52, -R82.reuse ;  /* 0x000000341db07c23 */ /* 0x100fe20008010852 */
[--C-:B------:R-:W-:Y:S01]  /*13b40*/  FFMA.FTZ R178, R33, UR52, -R82.reuse ;  /* 0x0000003421b27c23 */ /* 0x100fe20008010852 */
[----:B------:R-:W-:Y:S01]  /*13b50*/  FSEL R57, R57, -INF , !P5 ;  /* 0xff80000039397808 */ /* 0x000fe20006800000 */
[--C-:B------:R-:W-:Y:S01]  /*13b60*/  FFMA.FTZ R172, R37, UR52, -R82.reuse ;  /* 0x0000003425ac7c23 */ /* 0x100fe20008010852 */
[----:B------:R-:W-:Y:S01]  /*13b70*/  FMNMX.FTZ R20, R9, R20, !PT ;  /* 0x0000001409147209 */ /* 0x000fe20007810000 */
[--C-:B------:R-:W-:Y:S01]  /*13b80*/  FFMA.FTZ R174, R41, UR52, -R82.reuse ;  /* 0x0000003429ae7c23 */ /* 0x100fe20008010852 */
[----:B------:R-:W-:Y:S01]  /*13b90*/  ISETP.GT.AND P5, PT, R76, 0x51, P3 ;  /* 0x000000514c00780c */ /* 0x000fe20001fa4270 */
[--C-:B------:R-:W-:Y:S01]  /*13ba0*/  FFMA.FTZ R7, R15, UR52, -R82.reuse ;  /* 0x000000340f077c23 */ /* 0x100fe20008010852 */
[----:B------:R-:W-:Y:S01]  /*13bb0*/  FMNMX.FTZ R29, R21, R20, !PT ;  /* 0x00000014151d7209 */ /* 0x000fe20007810000 */
[--C-:B------:R-:W-:Y:S01]  /*13bc0*/  FFMA.FTZ R15, R26, UR52, -R82.reuse ;  /* 0x000000341a0f7c23 */ /* 0x100fe20008010852 */
[----:B------:R-:W-:Y:S01]  /*13bd0*/  ISETP.LT.OR P5, PT, R77, 0x52, P5 ;  /* 0x000000524d00780c */ /* 0x000fe20002fa1670 */
[--C-:B------:R-:W-:Y:S01]  /*13be0*/  FFMA.FTZ R168, R45, UR52, -R82.reuse ;  /* 0x000000342da87c23 */ /* 0x100fe20008010852 */
[----:B------:R-:W-:Y:S01]  /*13bf0*/  FMNMX.FTZ R20, R24, R29, !PT ;  /* 0x0000001d18147209 */ /* 0x000fe20007810000 */
        /* <DEDUP_REMOVED lines=10> */
[----:B------:R0:W-:Y:S01]  /*13ca0*/  MUFU.EX2 R29, R34 ;  /* 0x00000022001d7308 */ /* 0x0001e20000000800 */
[----:B------:R-:W-:Y:S01]  /*13cb0*/  FMNMX.FTZ R33, R31, R20, !PT ;  /* 0x000000141f217209 */ /* 0x000fe20007810000 */
[--C-:B------:R-:W-:Y:S01]  /*13cc0*/  FFMA.FTZ R38, R38, UR52, -R82.reuse ;  /* 0x0000003426267c23 */ /* 0x100fe20008010852 */
[----:B------:R-:W-:Y:S01]  /*13cd0*/  FSEL R59, R59, -INF , !P5 ;  /* 0xff8000003b3b7808 */ /* 0x000fe20006800000 */
[--C-:B------:R-:W-:Y:S01]  /*13ce0*/  FFMA.FTZ R156, R71, UR52, -R82.reuse ;  /* 0x00000034479c7c23 */ /* 0x100fe20008010852 */
[----:B------:R-:W-:Y:S01]  /*13cf0*/  FMNMX.FTZ R20, R32, R33, !PT ;  /* 0x0000002120147209 */ /* 0x000fe20007810000 */
[--C-:B------:R-:W-:Y:S01]  /*13d00*/  FFMA.FTZ R42, R42, UR52, -R82.reuse ;  /* 0x000000342a2a7c23 */ /* 0x100fe20008010852 */
[----:B------:R-:W-:Y:S01]  /*13d10*/  ISETP.GT.AND P5, PT, R76, 0x59, P3 ;  /* 0x000000594c00780c */ /* 0x000fe20001fa4270 */
[----:B------:R-:W-:Y:S01]  /*13d20*/  MUFU.EX2 R7, R7 ;  /* 0x0000000700077308 */ /* 0x000fe20000000800 */
[----:B------:R-:W-:Y:S01]  /*13d30*/  FMNMX.FTZ R33, R35, R20, !PT ;  /* 0x0000001423217209 */ /* 0x000fe20007810000 */
[--C-:B------:R-:W-:Y:S01]  /*13d40*/  FFMA.FTZ R46, R46, UR52, -R82.reuse ;  /* 0x000000342e2e7c23 */ /* 0x100fe20008010852 */
[----:B------:R-:W-:Y:S01]  /*13d50*/  ISETP.LT.OR P5, PT, R77, 0x5a, P5 ;  /* 0x0000005a4d00780c */ /* 0x000fe20002fa1670 */
[--C-:B------:R-:W-:Y:S01]  /*13d60*/  FFMA.FTZ R50, R50, UR52, -R82.reuse ;  /* 0x0000003432327c23 */ /* 0x100fe20008010852 */
[----:B------:R-:W-:Y:S01]  /*13d70*/  FMNMX.FTZ R20, R36, R33, !PT ;  /* 0x0000002124147209 */ /* 0x000fe20007810000 */
[--C-:B------:R-:W-:Y:S01]  /*13d80*/  FFMA.FTZ R55, R55, UR52, -R82.reuse ;  /* 0x0000003437377c23 */ /* 0x100fe20008010852 */
[----:B------:R-:W-:Y:S01]  /*13d90*/  FSEL R60, R60, -INF , !P5 ;  /* 0xff8000003c3c7808 */ /* 0x000fe20006800000 */
[----:B------:R1:W-:Y:S01]  /*13da0*/  MUFU.EX2 R33, R38 ;  /* 0x0000002600217308 */ /* 0x0003e20000000800 */
[----:B------:R-:W-:Y:S01]  /*13db0*/  FMNMX.FTZ R37, R39, R20, !PT ;  /* 0x0000001427257209 */ /* 0x000fe20007810000 */
[--C-:B------:R-:W-:Y:S01]  /*13dc0*/  FFMA.FTZ R166, R153, UR52, -R82.reuse ;  /* 0x0000003499a67c23 */ /* 0x100fe20008010852 */
[----:B------:R-:W-:Y:S01]  /*13dd0*/  ISETP.GT.AND P5, PT, R76, 0x60, P3 ;  /* 0x000000604c00780c */ /* 0x000fe20001fa4270 */
[--C-:B------:R-:W-:Y:S01]  /*13de0*/  FFMA.FTZ R160, R155, UR52, -R82.reuse ;  /* 0x000000349ba07c23 */ /* 0x100fe20008010852 */
[----:B------:R-:W-:Y:S01]  /*13df0*/  FMNMX.FTZ R20, R40, R37, !PT ;  /* 0x0000002528147209 */ /* 0x000fe20007810000 */
[--C-:B------:R-:W-:Y:S01]  /*13e00*/  FFMA.FTZ R162, R68, UR52, -R82.reuse ;  /* 0x0000003444a27c23 */ /* 0x100fe20008010852 */
[----:B------:R-:W-:Y:S01]  /*13e10*/  ISETP.LT.OR P5, PT, R77, 0x61, P5 ;  /* 0x000000614d00780c */ /* 0x000fe20002fa1670 */
[----:B------:R-:W-:Y:S01]  /*13e20*/  MUFU.EX2 R180, R180 ;  /* 0x000000b400b47308 */ /* 0x000fe20000000800 */
[----:B------:R-:W-:Y:S01]  /*13e30*/  FMNMX.FTZ R37, R43, R20, !PT ;  /* 0x000000142b257209 */ /* 0x000fe20007810000 */
[--C-:B------:R-:W-:Y:S01]  /*13e40*/  FFMA.FTZ R158, R73, UR52, -R82.reuse ;  /* 0x00000034499e7c23 */ /* 0x100fe20008010852 */
[----:B------:R-:W-:Y:S01]  /*13e50*/  FSEL R26, R61, -INF , !P5 ;  /* 0xff8000003d1a7808 */ /* 0x000fe20006800000 */
[--C-:B------:R-:W-:Y:S01]  /*13e60*/  FFMA.FTZ R61, R72, UR52, -R82.reuse ;  /* 0x00000034483d7c23 */ /* 0x100fe20008010852 */
[----:B------:R-:W-:Y:S01]  /*13e70*/  FMNMX.FTZ R20, R44, R37, !PT ;  /* 0x000000252c147209 */ /* 0x000fe20007810000 */
[----:B------:R-:W-:Y:S01]  /*13e80*/  FFMA.FTZ R74, R74, UR52, -R82 ;  /* 0x000000344a4a7c23 */ /* 0x000fe20008010852 */
[----:B------:R-:W-:Y:S01]  /*13e90*/  ISETP.GT.AND P5, PT, R76, 0x61, P3 ;  /* 0x000000614c00780c */ /* 0x000fe20001fa4270 */
[----:B------:R-:W-:Y:S01]  /*13ea0*/  MUFU.EX2 R37, R42 ;  /* 0x0000002a00257308 */ /* 0x000fe20000000800 */
[----:B------:R-:W-:-:S02]  /*13eb0*/  FMNMX.FTZ R41, R47, R20, !PT ;  /* 0x000000142f297209 */ /* 0x000fc40007810000 */
[----:B------:R-:W-:Y:S02]  /*13ec0*/  ISETP.LT.OR P5, PT, R77, 0x62, P5 ;  /* 0x000000624d00780c */ /* 0x000fe40002fa1670 */
[----:B------:R-:W-:Y:S02]  /*13ed0*/  FMNMX.FTZ R20, R48, R41, !PT ;  /* 0x0000002930147209 */ /* 0x000fe40007810000 */
[----:B------:R-:W-:Y:S01]  /*13ee0*/  FSEL R62, R62, -INF , !P5 ;  /* 0xff8000003e3e7808 */ /* 0x000fe20006800000 */
[----:B------:R-:W-:Y:S01]  /*13ef0*/  MUFU.EX2 R182, R182 ;  /* 0x000000b600b67308 */ /* 0x000fe20000000800 */
[----:B------:R-:W-:Y:S02]  /*13f00*/  FMNMX.FTZ R41, R51, R20, !PT ;  /* 0x0000001433297209 */ /* 0x000fe40007810000 */
[----:B------:R-:W-:Y:S02]  /*13f10*/  ISETP.GT.AND P5, PT, R76, 0x68, P3 ;  /* 0x000000684c00780c */ /* 0x000fe40001fa4270 */
[----:B------:R-:W-:-:S02]  /*13f20*/  FMNMX.FTZ R45, R52, R41, !PT ;  /* 0x00000029342d7209 */ /* 0x000fc40007810000 */
[----:B------:R-:W-:Y:S01]  /*13f30*/  ISETP.LT.OR P5, PT, R77, 0x69, P5 ;  /* 0x000000694d00780c */ /* 0x000fe20002fa1670 */
[----:B------:R-:W-:Y:S01]  /*13f40*/  MUFU.EX2 R15, R15 ;  /* 0x0000000f000f7308 */ /* 0x000fe20000000800 */
[----:B------:R-:W-:Y:S02]  /*13f50*/  FMNMX.FTZ R45, R54, R45, !PT ;  /* 0x0000002d362d7209 */ /* 0x000fe40007810000 */
[----:B------:R-:W-:Y:S01]  /*13f60*/  FSEL R30, R63, -INF , !P5 ;  /* 0xff8000003f1e7808 */ /* 0x000fe20006800000 */
[----:B------:R-:W-:Y:S01]  /*13f70*/  FFMA.FTZ R63, R67, UR52, -R82 ;  /* 0x00000034433f7c23 */ /* 0x000fe20008010852 */
[----:B------:R-:W-:Y:S02]  /*13f80*/  FMNMX.FTZ R20, R56, R45, !PT ;  /* 0x0000002d38147209 */ /* 0x000fe40007810000 */
        /* <DEDUP_REMOVED lines=13> */
[----:B0-----:R-:W-:Y:S01]  /*14060*/  FSEL R34, R65, -INF , !P5 ;  /* 0xff80000041227808 */ /* 0x001fe20006800000 */
[--C-:B------:R-:W-:Y:S01]  /*14070*/  FFMA.FTZ R65, R154, UR52, -R82.reuse ;  /* 0x000000349a417c23 */ /* 0x100fe20008010852 */
[----:B------:R-:W-:Y:S01]  /*14080*/  ISETP.GT.AND P5, PT, R76, 0x71, P3 ;  /* 0x000000714c00780c */ /* 0x000fe20001fa4270 */
[----:B------:R-:W-:Y:S01]  /*14090*/  FFMA.FTZ R154, R75, UR52, -R82 ;  /* 0x000000344b9a7c23 */ /* 0x000fe20008010852 */
[----:B------:R-:W-:Y:S01]  /*140a0*/  FMNMX.FTZ R53, R62, R49, !PT ;  /* 0x000000313e357209 */ /* 0x000fe20007810000 */
[----:B------:R-:W-:Y:S01]  /*140b0*/  MUFU.EX2 R178, R178 ;  /* 0x000000b200b27308 */ /* 0x000fe20000000800 */
[----:B------:R-:W-:-:S02]  /*140c0*/  ISETP.LT.OR P5, PT, R77, 0x72, P5 ;  /* 0x000000724d00780c */ /* 0x000fc40002fa1670 */
[----:B------:R-:W-:Y:S02]  /*140d0*/  FMNMX.FTZ R53, R30, R53, !PT ;  /* 0x000000351e357209 */ /* 0x000fe40007810000 */
[----:B------:R-:W-:Y:S02]  /*140e0*/  FSEL R66, R66, -INF , !P5 ;  /* 0xff80000042427808 */ /* 0x000fe40006800000 */
[----:B------:R-:W-:Y:S01]  /*140f0*/  ISETP.GT.AND P5, PT, R76, 0x78, P3 ;  /* 0x000000784c00780c */ /* 0x000fe20001fa4270 */
[----:B------:R-:W-:Y:S01]  /*14100*/  MUFU.EX2 R172, R172 ;  /* 0x000000ac00ac7308 */ /* 0x000fe20000000800 */
[----:B------:R-:W-:Y:S02]  /*14110*/  FMNMX.FTZ R53, R64, R53, !PT ;  /* 0x0000003540357209 */ /* 0x000fe40007810000 */
[----:B------:R-:W-:Y:S02]  /*14120*/  ISETP.GT.AND P3, PT, R76, 0x79, P3 ;  /* 0x000000794c00780c */ /* 0x000fe40001f64270 */
[----:B------:R-:W-:-:S02]  /*14130*/  ISETP.LT.OR P5, PT, R77, 0x79, P5 ;  /* 0x000000794d00780c */ /* 0x000fc40002fa1670 */
[----:B------:R-:W-:Y:S01]  /*14140*/  FMNMX.FTZ R53, R34, R53, !PT ;  /* 0x0000003522357209 */ /* 0x000fe20007810000 */
[----:B------:R-:W-:Y:S01]  /*14150*/  MUFU.EX2 R174, R174 ;  /* 0x000000ae00ae7308 */ /* 0x000fe20000000800 */
[----:B------:R-:W-:Y:S02]  /*14160*/  ISETP.LT.OR P3, PT, R77, 0x7a, P3 ;  /* 0x0000007a4d00780c */ /* 0x000fe40001f61670 */
[----:B-1----:R-:W-:Y:S01]  /*14170*/  FSEL R38, R69, -INF , !P5 ;  /* 0xff80000045267808 */ /* 0x002fe20006800000 */
[--C-:B------:R-:W-:Y:S01]  /*14180*/  FFMA.FTZ R69, R152, UR52, -R82.reuse ;  /* 0x0000003498457c23 */ /* 0x100fe20008010852 */
[----:B------:R-:W-:Y:S01]  /*14190*/  FMNMX.FTZ R53, R66, R53, !PT ;  /* 0x0000003542357209 */ /* 0x000fe20007810000 */
[----:B------:R-:W-:Y:S01]  /*141a0*/  FFMA.FTZ R152, R79, UR52, -R82 ;  /* 0x000000344f987c23 */ /* 0x000fe20008010852 */
[----:B------:R-:W-:Y:S01]  /*141b0*/  FSEL R70, R70, -INF , !P3 ;  /* 0xff80000046467808 */ /* 0x000fe20005800000 */
[----:B------:R-:W-:Y:S01]  /*141c0*/  MUFU.EX2 R168, R168 ;  /* 0x000000a800a87308 */ /* 0x000fe20000000800 */
[----:B------:R-:W-:-:S02]  /*141d0*/  FMNMX.FTZ R53, R38, R53, !PT ;  /* 0x0000003526357209 */ /* 0x000fc40007810000 */
[----:B------:R-:W-:Y:S02]  /*141e0*/  FSEL R71, R6, RZ, P4 ;  /* 0x000000ff06477208 */ /* 0x000fe40002000000 */
[----:B------:R-:W-:-:S03]  /*141f0*/  FMNMX.FTZ R53, R70, R53, !PT ;  /* 0x0000003546357209 */ /* 0x000fc60007810000 */
[----:B------:R-:W-:Y:S01]  /*14200*/  FADD.FTZ R71, -R71, R10 ;  /* 0x0000000a47477221 */ /* 0x000fe20000010100 */
[----:B------:R-:W-:Y:S01]  /*14210*/  MUFU.EX2 R45, R50 ;  /* 0x00000032002d7308 */ /* 0x000fe20000000800 */
[----:B------:R-:W0:Y:S02]  /*14220*/  SHFL.BFLY PT, R20, R53, 0x2, 0x1f ;  /* 0x0c401f0035147f89 */ /* 0x000e2400000e0000 */
[----:B------:R-:W-:-:S05]  /*14230*/  FMUL.FTZ R10, R71, UR52 ;  /* 0x00000034470a7c20 */ /* 0x000fca0008410000 */
[----:B------:R-:W-:Y:S08]  /*14240*/  MUFU.EX2 R170, R170 ;  /* 0x000000aa00aa7308 */ /* 0x000ff00000000800 */
[----:B------:R-:W1:Y:S08]  /*14250*/  MUFU.EX2 R10, R10 ;  /* 0x0000000a000a7308 */ /* 0x000e700000000800 */
[----:B------:R-:W-:Y:S01]  /*14260*/  MUFU.EX2 R164, R164 ;  /* 0x000000a400a47308 */ /* 0x000fe20000000800 */
[----:B0-----:R-:W-:Y:S01]  /*14270*/  FMNMX.FTZ R20, R53, R20, !PT ;  /* 0x0000001435147209 */ /* 0x001fe20007810000 */
[----:B------:R-:W-:-:S04]  /*14280*/  FFMA.FTZ R53, R78, UR52, -R82 ;  /* 0x000000344e357c23 */ /* 0x000fc80008010852 */
[----:B------:R-:W0:Y:S02]  /*14290*/  SHFL.BFLY PT, R67, R20, 0x1, 0x1f ;  /* 0x0c201f0014437f89 */ /* 0x000e2400000e0000 */
[----:B------:R2:W-:Y:S08]  /*142a0*/  MUFU.EX2 R49, R55 ;  /* 0x0000003700317308 */ /* 0x0005f00000000800 */
[----:B------:R-:W-:Y:S01]  /*142b0*/  MUFU.EX2 R166, R166 ;  /* 0x000000a600a67308 */ /* 0x000fe20000000800 */
[----:B--2---:R-:W-:-:S07]  /*142c0*/  FFMA.FTZ R55, R80, UR52, -R82 ;  /* 0x0000003450377c23 */ /* 0x004fce0008010852 */
[----:B------:R-:W-:Y:S01]  /*142d0*/  MUFU.EX2 R69, R69 ;  /* 0x0000004500457308 */ /* 0x000fe20000000800 */
[----:B0-----:R-:W-:-:S07]  /*142e0*/  FMNMX.FTZ R20, R20, R67, !PT ;  /* 0x0000004314147209 */ /* 0x001fce0007810000 */
[----:B------:R-:W-:Y:S01]  /*142f0*/  MUFU.EX2 R160, R160 ;  /* 0x000000a000a07308 */ /* 0x000fe20000000800 */
[C---:B------:R-:W-:Y:S01]  /*14300*/  FSETP.NEU.FTZ.AND P3, PT, R20.reuse, -INF , PT ;  /* 0xff8000001400780b */ /* 0x040fe20003f7d000 */
[----:B------:R-:W-:-:S05]  /*14310*/  FMUL.FTZ R42, R20, UR52 ;  /* 0x00000034142a7c20 */ /* 0x000fca0008410000 */
[----:B------:R-:W-:Y:S01]  /*14320*/  FSEL R71, R42, RZ, P3 ;  /* 0x000000ff2a477208 */ /* 0x000fe20001800000 */
[----:B------:R-:W-:Y:S04]  /*14330*/  MUFU.EX2 R65, R65 ;  /* 0x0000004100417308 */ /* 0x000fe80000000800 */
[--C-:B------:R-:W-:Y:S01]  /*14340*/  FFMA.FTZ R181, R8, UR52, -R71.reuse ;  /* 0x0000003408b57c23 */ /* 0x100fe20008010847 */
[----:B------:R-:W-:Y:S01]  /*14350*/  FSEL R8, R20, RZ, P3 ;  /* 0x000000ff14087208 */ /* 0x000fe20001800000 */
[--C-:B------:R-:W-:Y:S01]  /*14360*/  FFMA.FTZ R42, R9, UR52, -R71.reuse ;  /* 0x00000034092a7c23 */ /* 0x100fe20008010847 */
[--C-:B------:R-:W-:Y:S01]  /*14370*/  FFMA.FTZ R183, R21, UR52, -R71.reuse ;  /* 0x0000003415b77c23 */ /* 0x100fe20008010847 */
[--C-:B------:R-:W-:Y:S01]  /*14380*/  FFMA.FTZ R24, R24, UR52, -R71.reuse ;  /* 0x0000003418187c23 */ /* 0x100fe20008010847 */
[----:B------:R-:W-:Y:S01]  /*14390*/  FFMA.FTZ R177, R27, UR52, -R71 ;  /* 0x000000341bb17c23 */ /* 0x000fe20008010847 */
[----:B------:R-:W-:Y:S01]  /*143a0*/  FADD.FTZ R8, -R8, R11 ;  /* 0x0000000b08087221 */ /* 0x000fe20000010100 */
[----:B------:R-:W-:Y:S01]  /*143b0*/  MUFU.EX2 R181, R181 ;  /* 0x000000b500b57308 */ /* 0x000fe20000000800 */
[----:B------:R-:W-:Y:S01]  /*143c0*/  FFMA.FTZ R28, R28, UR52, -R71 ;  /* 0x000000341c1c7c23 */ /* 0x000fe20008010847 */
[----:B-1----:R-:W-:Y:S01]  /*143d0*/  FFMA.FTZ R9, R10, R4, R7 ;  /* 0x000000040a097223 */ /* 0x002fe20000010007 */
[----:B------:R-:W-:Y:S01]  /*143e0*/  FMUL.FTZ R8, R8, UR52 ;  /* 0x0000003408087c20 */ /* 0x000fe20008410000 */
[--C-:B------:R-:W-:Y:S01]  /*143f0*/  FFMA.FTZ R179, R31, UR52, -R71.reuse ;  /* 0x000000341fb37c23 */ /* 0x100fe20008010847 */
[----:B------:R-:W-:Y:S01]  /*14400*/  FFMA.FTZ R32, R32, UR52, -R71 ;  /* 0x0000003420207c23 */ /* 0x000fe20008010847 */
[----:B------:R-:W-:Y:S01]  /*14410*/  FADD.FTZ R9, R180, R9 ;  /* 0x00000009b4097221 */ /* 0x000fe20000010000 */
[--C-:B------:R-:W-:Y:S01]  /*14420*/  FFMA.FTZ R46, R48, UR52, -R71.reuse ;  /* 0x00000034302e7c23 */ /* 0x100fe20008010847 */
[----:B------:R-:W-:Y:S01]  /*14430*/  MUFU.EX2 R42, R42 ;  /* 0x0000002a002a7308 */ /* 0x000fe20000000800 */
[----:B------:R-:W-:Y:S01]  /*14440*/  FFMA.FTZ R48, R52, UR52, -R71 ;  /* 0x0000003434307c23 */ /* 0x000fe20008010847 */
[----:B------:R-:W-:Y:S01]  /*14450*/  FADD.FTZ R52, R182, R9 ;  /* 0x00000009b6347221 */ /* 0x000fe20000010000 */
[--C-:B------:R-:W-:Y:S01]  /*14460*/  FFMA.FTZ R173, R35, UR52, -R71.reuse ;  /* 0x0000003423ad7c23 */ /* 0x100fe20008010847 */
[--C-:B------:R-:W-:Y:S01]  /*14470*/  FFMA.FTZ R36, R36, UR52, -R71.reuse ;  /* 0x0000003424247c23 */ /* 0x100fe20008010847 */
[--C-:B------:R-:W-:Y:S01]  /*14480*/  FFMA.FTZ R175, R39, UR52, -R71.reuse ;  /* 0x0000003427af7c23 */ /* 0x100fe20008010847 */
[----:B------:R-:W-:Y:S01]  /*14490*/  FADD.FTZ R9, R15, R52 ;  /* 0x000000340f097221 */ /* 0x000fe20000010000 */
[--C-:B------:R-:W-:Y:S01]  /*144a0*/  FFMA.FTZ R40, R40, UR52, -R71.reuse ;  /* 0x0000003428287c23 */ /* 0x100fe20008010847 */
[----:B------:R-:W0:Y:S01]  /*144b0*/  MUFU.EX2 R8, R8 ;  /* 0x0000000800087308 */ /* 0x000e220000000800 */
[----:B------:R-:W-:Y:S01]  /*144c0*/  FFMA.FTZ R167, R54, UR52, -R71 ;  /* 0x0000003436a77c23 */ /* 0x000fe20008010847 */
[----:B------:R-:W-:Y:S01]  /*144d0*/  FADD.FTZ R52, R176, R9 ;  /* 0x00000009b0347221 */ /* 0x000fe20000010000 */
[--C-:B------:R-:W-:Y:S01]  /*144e0*/  FFMA.FTZ R169, R43, UR52, -R71.reuse ;  /* 0x000000342ba97c23 */ /* 0x100fe20008010847 */
[--C-:B------:R-:W-:Y:S01]  /*144f0*/  FFMA.FTZ R44, R44, UR52, -R71.reuse ;  /* 0x000000342c2c7c23 */ /* 0x100fe20008010847 */
[--C-:B------:R-:W-:Y:S01]  /*14500*/  FFMA.FTZ R171, R47, UR52, -R71.reuse ;  /* 0x000000342fab7c23 */ /* 0x100fe20008010847 */
[----:B------:R-:W-:Y:S01]  /*14510*/  FADD.FTZ R9, R25, R52 ;  /* 0x0000003419097221 */ /* 0x000fe20000010000 */
[--C-:B------:R-:W-:Y:S01]  /*14520*/  FFMA.FTZ R50, R56, UR52, -R71.reuse ;  /* 0x0000003438327c23 */ /* 0x100fe20008010847 */
[----:B------:R-:W1:Y:S01]  /*14530*/  MUFU.EX2 R183, R183 ;  /* 0x000000b700b77308 */ /* 0x000e620000000800 */
[----:B------:R-:W-:Y:S01]  /*14540*/  FFMA.FTZ R165, R51, UR52, -R71 ;  /* 0x0000003433a57c23 */ /* 0x000fe20008010847 */
[----:B------:R-:W-:Y:S01]  /*14550*/  FADD.FTZ R54, R178, R9 ;  /* 0x00000009b2367221 */ /* 0x000fe20000010000 */
[--C-:B------:R-:W-:Y:S01]  /*14560*/  FFMA.FTZ R157, R26, UR52, -R71.reuse ;  /* 0x000000341a9d7c23 */ /* 0x100fe20008010847 */
[--C-:B------:R-:W-:Y:S01]  /*14570*/  FFMA.FTZ R161, R57, UR52, -R71.reuse ;  /* 0x0000003439a17c23 */ /* 0x100fe20008010847 */
[--C-:B------:R-:W-:Y:S01]  /*14580*/  FFMA.FTZ R52, R58, UR52, -R71.reuse ;  /* 0x000000343a347c23 */ /* 0x100fe20008010847 */
[----:B------:R-:W-:Y:S01]  /*14590*/  FADD.FTZ R9, R29, R54 ;  /* 0x000000361d097221 */ /* 0x000fe20000010000 */
[----:B------:R-:W-:Y:S01]  /*145a0*/  FFMA.FTZ R159, R30, UR52, -R71 ;  /* 0x000000341e9f7c23 */ /* 0x000fe20008010847 */
[----:B------:R-:W2:Y:S01]  /*145b0*/  MUFU.EX2 R24, R24 ;  /* 0x0000001800187308 */ /* 0x000ea20000000800 */
[----:B0-----:R-:W-:Y:S01]  /*145c0*/  FFMA.FTZ R3, R8, R3, R181 ;  /* 0x0000000308037223 */ /* 0x001fe200000100b5 */
[----:B------:R-:W-:Y:S01]  /*145d0*/  FADD.FTZ R54, R172, R9 ;  /* 0x00000009ac367221 */ /* 0x000fe20000010000 */
[--C-:B------:R-:W-:Y:S01]  /*145e0*/  FFMA.FTZ R163, R59, UR52, -R71.reuse ;  /* 0x000000343ba37c23 */ /* 0x100fe20008010847 */
[----:B------:R-:W-:Y:S01]  /*145f0*/  FFMA.FTZ R153, R34, UR52, -R71 ;  /* 0x0000003422997c23 */ /* 0x000fe20008010847 */
[----:B------:R-:W-:Y:S01]  /*14600*/  FADD.FTZ R4, R42, R3 ;  /* 0x000000032a047221 */ /* 0x000fe20000010000 */
[----:B------:R-:W-:Y:S01]  /*14610*/  FADD.FTZ R9, R33, R54 ;  /* 0x0000003621097221 */ /* 0x000fe20000010000 */
[----:B------:R-:W-:Y:S01]  /*14620*/  FFMA.FTZ R54, R60, UR52, -R71 ;  /* 0x000000343c367c23 */ /* 0x000fe20008010847 */
[----:B------:R-:W0:Y:S01]  /*14630*/  MUFU.EX2 R177, R177 ;  /* 0x000000b100b17308 */ /* 0x000e220000000800 */
[----:B-1----:R-:W-:Y:S01]  /*14640*/  FADD.FTZ R3, R183, R4 ;  /* 0x00000004b7037221 */ /* 0x002fe20000010000 */
[----:B------:R-:W-:Y:S01]  /*14650*/  FADD.FTZ R56, R174, R9 ;  /* 0x00000009ae387221 */ /* 0x000fe20000010000 */
[----:B------:R-:W-:-:S03]  /*14660*/  FFMA.FTZ R155, R38, UR52, -R71 ;  /* 0x00000034269b7c23 */ /* 0x000fc60008010847 */
[----:B------:R-:W-:Y:S02]  /*14670*/  FADD.FTZ R9, R37, R56 ;  /* 0x0000003825097221 */ /* 0x000fe40000010000 */
[----:B------:R-:W1:Y:S01]  /*14680*/  MUFU.EX2 R28, R28 ;  /* 0x0000001c001c7308 */ /* 0x000e620000000800 */
[----:B--2---:R-:W-:Y:S01]  /*14690*/  FADD.FTZ R4, R24, R3 ;  /* 0x0000000318047221 */ /* 0x004fe20000010000 */
[----:B------:R-:W-:-:S04]  /*146a0*/  FADD.FTZ R26, R168, R9 ;  /* 0x00000009a81a7221 */ /* 0x000fc80000010000 */
[----:B------:R-:W-:Y:S01]  /*146b0*/  FADD.FTZ R9, R41, R26 ;  /* 0x0000001a29097221 */ /* 0x000fe20000010000 */
[----:B------:R-:W-:Y:S01]  /*146c0*/  FFMA.FTZ R26, R62, UR52, -R71 ;  /* 0x000000343e1a7c23 */ /* 0x000fe20008010847 */
[----:B------:R-:W2:Y:S01]  /*146d0*/  MUFU.EX2 R179, R179 ;  /* 0x000000b300b37308 */ /* 0x000ea20000000800 */
[----:B0-----:R-:W-:Y:S01]  /*146e0*/  FADD.FTZ R3, R177, R4 ;  /* 0x00000004b1037221 */ /* 0x001fe20000010000 */
[----:B------:R-:W-:-:S04]  /*146f0*/  FADD.FTZ R56, R170, R9 ;  /* 0x00000009aa387221 */ /* 0x000fc80000010000 */
[----:B------:R-:W-:Y:S02]  /*14700*/  FADD.FTZ R9, R45, R56 ;  /* 0x000000382d097221 */ /* 0x000fe40000010000 */
[----:B------:R-:W0:Y:S01]  /*14710*/  MUFU.EX2 R32, R32 ;  /* 0x0000002000207308 */ /* 0x000e220000000800 */
[----:B-1----:R-:W-:Y:S01]  /*14720*/  FADD.FTZ R4, R28, R3 ;  /* 0x000000031c047221 */ /* 0x002fe20000010000 */
[----:B------:R-:W-:-:S04]  /*14730*/  FADD.FTZ R30, R164, R9 ;  /* 0x00000009a41e7221 */ /* 0x000fc80000010000 */
[----:B------:R-:W-:Y:S01]  /*14740*/  FADD.FTZ R9, R49, R30 ;  /* 0x0000001e31097221 */ /* 0x000fe20000010000 */
[----:B------:R-:W-:Y:S01]  /*14750*/  FFMA.FTZ R30, R64, UR52, -R71 ;  /* 0x00000034401e7c23 */ /* 0x000fe20008010847 */
[----:B------:R-:W1:Y:S01]  /*14760*/  MUFU.EX2 R173, R173 ;  /* 0x000000ad00ad7308 */ /* 0x000e620000000800 */
[----:B--2---:R-:W-:Y:S01]  /*14770*/  FADD.FTZ R3, R179, R4 ;  /* 0x00000004b3037221 */ /* 0x004fe20000010000 */
[----:B------:R-:W-:-:S04]  /*14780*/  FADD.FTZ R56, R166, R9 ;  /* 0x00000009a6387221 */ /* 0x000fc80000010000 */
[----:B------:R-:W-:Y:S02]  /*14790*/  FADD.FTZ R9, R69, R56 ;  /* 0x0000003845097221 */ /* 0x000fe40000010000 */
[----:B------:R-:W2:Y:S01]  /*147a0*/  MUFU.EX2 R36, R36 ;  /* 0x0000002400247308 */ /* 0x000ea20000000800 */
[----:B0-----:R-:W-:Y:S01]  /*147b0*/  FADD.FTZ R4, R32, R3 ;  /* 0x0000000320047221 */ /* 0x001fe20000010000 */
[----:B------:R-:W-:-:S04]  /*147c0*/  FADD.FTZ R34, R160, R9 ;  /* 0x00000009a0227221 */ /* 0x000fc80000010000 */
[----:B------:R-:W-:Y:S01]  /*147d0*/  FADD.FTZ R9, R65, R34 ;  /* 0x0000002241097221 */ /* 0x000fe20000010000 */
[----:B------:R-:W-:Y:S01]  /*147e0*/  FFMA.FTZ R34, R66, UR52, -R71 ;  /* 0x0000003442227c23 */ /* 0x000fe20008010847 */
        /* <DEDUP_REMOVED lines=42> */
[----:B------:R-:W-:-:S06]  /*14a90*/  FFMA.FTZ R38, R70, UR52, -R71 ;  /* 0x0000003446267c23 */ /* 0x000fcc0008010847 */
        /* <DEDUP_REMOVED lines=26> */
.L_x_1881:
[----:B------:R-:W-:Y:S01]  /*14c40*/  IMAD R9, R184, 0x8, R18 ;  /* 0x00000008b8097824 */ /* 0x000fe200078e0212 */
[----:B------:R-:W-:Y:S01]  /*14c50*/  ISETP.GT.AND P3, PT, R0, R12, PT ;  /* 0x0000000c0000720c */ /* 0x000fe20003f64270 */
[----:B------:R-:W-:Y:S02]  /*14c60*/  IMAD.U32 R56, RZ, RZ, UR38 ;  /* 0x00000026ff387e24 */ /* 0x000fe4000f8e00ff */
[-C--:B------:R-:W-:Y:S01]  /*14c70*/  FMUL.FTZ R88, R88, R10.reuse ;  /* 0x0000000a58587220 */ /* 0x080fe20000410000 */
[-C--:B------:R-:W-:Y:S01]  /*14c80*/  FMUL.FTZ R89, R89, R10.reuse ;  /* 0x0000000a59597220 */ /* 0x080fe20000410000 */
[----:B------:R-:W-:Y:S01]  /*14c90*/  IADD3 R9, R9, 0x28860, RZ ;  /* 0x0002886009097810 */ /* 0x000fe20007ffe0ff */
        /* <DEDUP_REMOVED lines=96> */
[----:B------:R-:W-:Y:S01]  /*152a0*/  VIADD R0, R0, 0xffffffff ;  /* 0xffffffff00007836 */ /* 0x000fe20000000000 */
[----:B------:R-:W-:Y:S01]  /*152b0*/  MOV R184, R13 ;  /* 0x0000000d00b87202 */ /* 0x000fe20000000f00 */
[----:B------:R-:W-:-:S02]  /*152c0*/  IMAD.MOV.U32 R11, RZ, RZ, R20 ;  /* 0x000000ffff0b7224 */ /* 0x000fc400078e0014 */
[----:B------:R-:W-:Y:S02]  /*152d0*/  IMAD.MOV.U32 R10, RZ, RZ, R6 ;  /* 0x000000ffff0a7224 */ /* 0x000fe400078e0006 */
[----:B------:R-:W-:Y:S01]  /*152e0*/  IMAD.MOV.U32 R187, RZ, RZ, R14 ;  /* 0x000000ffffbb7224 */ /* 0x000fe200078e000e */
[----:B0-----:R-:W-:Y:S06]  /*152f0*/  @P3 BRA `(.L_x_1882) ;  /* 0xffffffc4005c3947 */ /* 0x001fec000383ffff */
[----:B------:R-:W-:Y:S02]  /*15300*/  IMAD.MOV.U32 R11, RZ, RZ, R20 ;  /* 0x000000ffff0b7224 */ /* 0x000fe400078e0014 */
[----:B------:R-:W-:Y:S02]  /*15310*/  IMAD.MOV.U32 R10, RZ, RZ, R6 ;  /* 0x000000ffff0a7224 */ /* 0x000fe400078e0006 */
[----:B------:R-:W-:Y:S02]  /*15320*/  IMAD.MOV.U32 R184, RZ, RZ, R13 ;  /* 0x000000ffffb87224 */ /* 0x000fe400078e000d */
[----:B------:R-:W-:-:S07]  /*15330*/  IMAD.MOV.U32 R187, RZ, RZ, R14 ;  /* 0x000000ffffbb7224 */ /* 0x000fce00078e000e */
.L_x_1862:
[----:B------:R-:W0:Y:S01]  /*15340*/  LDC R6, c[0x0][0x448] ;  /* 0x00011200ff067b82 */ /* 0x000e220000000800 */
[----:B------:R-:W-:Y:S01]  /*15350*/  IADD3 R9, R190, 0x1, -R189 ;  /* 0x00000001be097810 */ /* 0x000fe20007ffe8bd */
[----:B------:R-:W-:-:S06]  /*15360*/  ULDC UR6, c[0x0][0x9dc] ;  /* 0x0002770000067ab9 */ /* 0x000fcc0000000800 */
[----:B------:R-:W1:Y:S01]  /*15370*/  LDC R13, c[0x0][0x9e4] ;  /* 0x00027900ff0d7b82 */ /* 0x000e620000000800 */
[----:B0-----:R-:W-:Y:S02]  /*15380*/  ISETP.NE.AND P4, PT, R6, 0x1, PT ;  /* 0x000000010600780c */ /* 0x001fe40003f85270 */
[----:B------:R-:W-:Y:S02]  /*15390*/  IADD3 R6, R193, 0x7f, RZ ;  /* 0x0000007fc1067810 */ /* 0x000fe40007ffe0ff */
[----:B-1----:R-:W-:-:S09]  /*153a0*/  ISETP.GE.AND P5, PT, R13, 0x1, PT ;  /* 0x000000010d00780c */ /* 0x002fd20003fa6270 */
[----:B------:R-:W0:Y:S08]  /*153b0*/  @P4 LDC R7, c[0x0][0x44c] ;  /* 0x00011300ff074b82 */ /* 0x000e300000000800 */
[----:B------:R-:W1:Y:S01]  /*153c0*/  @P4 LDC R8, c[0x0][0x450] ;  /* 0x00011400ff084b82 */ /* 0x000e620000000800 */
[----:B0-----:R-:W-:-:S05]  /*153d0*/  @P4 IMAD.HI.U32 R7, R6, R7, RZ ;  /* 0x0000000706074227 */ /* 0x001fca00078e00ff */
        /* <DEDUP_REMOVED lines=14> */
.L_x_1885:
[----:B------:R-:W-:-:S13]  /*154c0*/  ISETP.NE.AND P1, PT, R13, 0x1, PT ;  /* 0x000000010d00780c */ /* 0x000fda0003f25270 */
[----:B------:R-:W0:Y:S02]  /*154d0*/  @P1 LDC.64 R8, c[0x0][0x9e8] ;  /* 0x00027a00ff081b82 */ /* 0x000e240000000a00 */
[----:B0-----:R-:W-:-:S05]  /*154e0*/  @P1 IMAD.HI.U32 R8, R6, R8, RZ ;  /* 0x0000000806081227 */ /* 0x001fca00078e00ff */
[----:B------:R-:W-:-:S07]  /*154f0*/  @P1 SHF.R.U32.HI R6, RZ, R9, R8 ;  /* 0x00000009ff061219 */ /* 0x000fce0000011608 */
.L_x_1886:
[----:B------:R-:W-:Y:S05]  /*15500*/  BSYNC B0 ;  /* 0x0000000000007941 */ /* 0x000fea0003800000 */
.L_x_1884:
[----:B------:R-:W-:-:S05]  /*15510*/  IMAD R6, R6, R13, RZ ;  /* 0x0000000d06067224 */ /* 0x000fca00078e02ff */
[----:B------:R-:W-:-:S07]  /*15520*/  VIMNMX R7, R7, R6, !PT ;  /* 0x0000000607077248 */ /* 0x000fce0007fe0100 */
.L_x_1883:
[----:B------:R-:W-:-:S05]  /*15530*/  VIADD R7, R7, 0x7f ;  /* 0x0000007f07077836 */ /* 0x000fca0000000000 */
[----:B------:R-:W-:-:S04]  /*15540*/  SHF.R.S32.HI R6, RZ, 0x1f, R7 ;  /* 0x0000001fff067819 */ /* 0x000fc80000011407 */
[----:B------:R-:W-:-:S04]  /*15550*/  LEA.HI R6, R6, R7, RZ, 0x7 ;  /* 0x0000000706067211 */ /* 0x000fc800078f38ff */
[----:B------:R-:W-:-:S04]  /*15560*/  SHF.R.S32.HI R7, RZ, 0x7, R6 ;  /* 0x00000007ff077819 */ /* 0x000fc80000011406 */
[----:B------:R-:W-:-:S04]  /*15570*/  VIMNMX R12, R198, R7, !PT ;  /* 0x00000007c60c7248 */ /* 0x000fc80007fe0100 */
[----:B------:R-:W-:-:S13]  /*15580*/  ISETP.GE.AND P1, PT, R0, R12, PT ;  /* 0x0000000c0000720c */ /* 0x000fda0003f26270 */
[----:B------:R-:W-:Y:S05]  /*15590*/  @!P1 BRA `(.L_x_1887) ;  /* 0x0000002800ac9947 */ /* 0x000fea0003800000 */
[----:B------:R-:W-:Y:S01]  /*155a0*/  IMAD.MOV.U32 R13, RZ, RZ, R11 ;  /* 0x000000ffff0d7224 */ /* 0x000fe200078e000b */
[----:B------:R-:W-:Y:S01]  /*155b0*/  MOV R14, R10 ;  /* 0x0000000a000e7202 */ /* 0x000fe20000000f00 */
[----:B------:R-:W-:Y:S02]  /*155c0*/  IMAD.MOV.U32 R20, RZ, RZ, R187 ;  /* 0x000000ffff147224 */ /* 0x000fe400078e00bb */
[----:B------:R-:W-:-:S07]  /*155d0*/  IMAD.MOV.U32 R15, RZ, RZ, R184 ;  /* 0x000000ffff0f7224 */ /* 0x000fce00078e00b8 */
.L_x_1899:
        /* <DEDUP_REMOVED lines=8> */
.L_x_1889:
[----:B------:R-:W-:-:S05]  /*15660*/  VIADD R6, R15, 0x1 ;  /* 0x000000010f067836 */ /* 0x000fca0000000000 */
[----:B------:R-:W-:-:S04]  /*15670*/  ISETP.NE.AND P2, PT, R6, 0x2, PT ;  /* 0x000000020600780c */ /* 0x000fc80003f45270 */
[----:B------:R-:W-:Y:S02]  /*15680*/  SEL R7, R6, RZ, P2 ;  /* 0x000000ff06077207 */ /* 0x000fe40001000000 */
[----:B------:R-:W-:-:S03]  /*15690*/  SHF.L.U32 R6, R187, 0x1f, RZ ;  /* 0x0000001fbb067819 */ /* 0x000fc600000006ff */
[----:B------:R-:W-:-:S04]  /*156a0*/  IMAD R7, R7, 0x8, R18 ;  /* 0x0000000807077824 */ /* 0x000fc800078e0212 */
[----:B------:R0:W1:Y:S01]  /*156b0*/  SYNCS.PHASECHK.TRANS64.TRYWAIT P2, [R7+URZ+0x28830], R6 ;  /* 0x02883006070075a7 */ /* 0x000062000804017f */
[----:B------:R-:W-:Y:S05]  /*156c0*/  @!P0 BRA `(.L_x_1890) ;  /* 0x0000000000048947 */ /* 0x000fea0003800000 */
[----:B------:R-:W-:Y:S01]  /*156d0*/  BPT.TRAP 0x1 ;  /* 0x000000040000795c */ /* 0x000fe20000300000 */
.L_x_1890:
[----:B------:R-:W-:Y:S04]  /*156e0*/  BSSY B0, `(.L_x_1888) ;  /* 0x0000004000007945 */ /* 0x000fe80003800000 */
[----:B-1----:R-:W-:Y:S05]  /*156f0*/  @P2 BRA `(.L_x_1891) ;  /* 0x0000000000082947 */ /* 0x002fea0003800000 */
[----:B------:R-:W1:Y:S02]  /*15700*/  SYNCS.PHASECHK.TRANS64.TRYWAIT P2, [R7+URZ+0x28830], R6 ;  /* 0x02883006070075a7 */ /* 0x000e64000804017f */
[----:B-1----:R-:W-:Y:S05]  /*15710*/  @!P2 BRA `(.L_x_1892) ;  /* 0x000001240098a947 */ /* 0x002fea0003800000 */
.L_x_1891:
[----:B------:R-:W-:Y:S05]  /*15720*/  BSYNC B0 ;  /* 0x0000000000007941 */ /* 0x000fea0003800000 */
.L_x_1888:
[----:B------:R-:W2:Y:S01]  /*15730*/  S2R R8, SR_TID.X ;  /* 0x0000000000087919 */ /* 0x000ea20000002100 */
[----:B01----:R-:W-:Y:S01]  /*15740*/  IMAD.MOV.U32 R7, RZ, RZ, 0x40000040 ;  /* 0x40000040ff077424 */ /* 0x003fe200078e00ff */
[----:B------:R-:W-:Y:S05]  /*15750*/  WARPSYNC.ALL ;  /* 0x0000000000007948 */ /* 0x000fea0003800000 */
[----:B------:R-:W-:Y:S02]  /*15760*/  R2UR UR35, R7 ;  /* 0x00000000072372ca */ /* 0x000fe400000e0000 */
[----:B------:R-:W-:Y:S02]  /*15770*/  IADD3 R184, R15, 0x1, RZ ;  /* 0x000000010fb87810 */ /* 0x000fe40007ffe0ff */
[----:B------:R-:W-:-:S02]  /*15780*/  MOV R9, 0x40000040 ;  /* 0x4000004000097802 */ /* 0x000fc40000000f00 */
[C---:B------:R-:W-:Y:S02]  /*15790*/  ISETP.NE.AND P2, PT, R184.reuse, 0x2, PT ;  /* 0x00000002b800780c */ /* 0x040fe40003f45270 */
[----:B------:R-:W-:Y:S01]  /*157a0*/  R2UR UR7, R9 ;  /* 0x00000000090772ca */ /* 0x000fe200000e0000 */
[----:B------:R-:W-:Y:S01]  /*157b0*/  IMAD.MOV.U32 R9, RZ, RZ, 0x40000040 ;  /* 0x40000040ff097424 */ /* 0x000fe200078e00ff */
[----:B------:R-:W-:-:S04]  /*157c0*/  SEL R184, R184, RZ, P2 ;  /* 0x000000ffb8b87207 */ /* 0x000fc80001000000 */
[----:B------:R-:W-:Y:S01]  /*157d0*/  R2UR UR11, R9 ;  /* 0x00000000090b72ca */ /* 0x000fe200000e0000 */
[----:B------:R-:W-:Y:S02]  /*157e0*/  IMAD R6, R184, 0x800, R5 ;  /* 0x00000800b8067824 */ /* 0x000fe400078e0205 */
[----:B------:R-:W-:-:S03]  /*157f0*/  IMAD.MOV.U32 R9, RZ, RZ, 0x40000040 ;  /* 0x40000040ff097424 */ /* 0x000fc600078e00ff */
[----:B------:R-:W-:Y:S02]  /*15800*/  R2UR UR34, R6 ;  /* 0x00000000062272ca */ /* 0x000fe400000e0000 */
[----:B------:R-:W-:Y:S01]  /*15810*/  R2UR UR15, R9 ;  /* 0x00000000090f72ca */ /* 0x000fe200000e0000 */
[----:B------:R-:W-:Y:S01]  /*15820*/  IMAD.MOV.U32 R9, RZ, RZ, 0x40000040 ;  /* 0x40000040ff097424 */ /* 0x000fe200078e00ff */
[----:B--2---:R-:W-:-:S04]  /*15830*/  SHF.R.U32.HI R8, RZ, 0x7, R8 ;  /* 0x00000007ff087819 */ /* 0x004fc80000011608 */
[----:B------:R-:W-:Y:S01]  /*15840*/  R2UR UR19, R9 ;  /* 0x00000000091372ca */ /* 0x000fe200000e0000 */
[----:B------:R-:W-:Y:S02]  /*15850*/  IMAD.MOV.U32 R9, RZ, RZ, 0x40000040 ;  /* 0x40000040ff097424 */ /* 0x000fe400078e00ff */
[----:B------:R-:W-:Y:S02]  /*15860*/  VIADD R7, R8, 0x8 ;  /* 0x0000000808077836 */ /* 0x000fe40000000000 */
[----:B------:R-:W-:Y:S01]  /*15870*/  VIADD R8, R6, 0x2 ;  /* 0x0000000206087836 */ /* 0x000fe20000000000 */
[----:B------:R-:W-:Y:S02]  /*15880*/  R2UR UR23, R9 ;  /* 0x00000000091772ca */ /* 0x000fe400000e0000 */
[----:B------:R0:W-:Y:S01]  /*15890*/  BAR.SYNC.DEFER_BLOCKING R7, 0x100 ;  /* 0x000400070000751d */ /* 0x0001e20000010000 */
[----:B------:R-:W-:Y:S02]  /*158a0*/  MOV R9, 0x40000040 ;  /* 0x4000004000097802 */ /* 0x000fe40000000f00 */
[----:B------:R-:W-:Y:S01]  /*158b0*/  R2UR UR6, R8 ;  /* 0x00000000080672ca */ /* 0x000fe200000e0000 */
[----:B------:R-:W-:Y:S01]  /*158c0*/  VIADD R8, R6, 0x4 ;  /* 0x0000000406087836 */ /* 0x000fe20000000000 */
[----:B------:R-:W-:Y:S01]  /*158d0*/  R2UR UR27, R9 ;  /* 0x00000000091b72ca */ /* 0x000fe200000e0000 */
[----:B0-----:R-:W-:-:S03]  /*158e0*/  IMAD.MOV.U32 R7, RZ, RZ, 0x40000040 ;  /* 0x40000040ff077424 */ /* 0x001fc600078e00ff */
[----:B------:R-:W-:Y:S01]  /*158f0*/  R2UR UR10, R8 ;  /* 0x00000000080a72ca */ /* 0x000fe200000e0000 */
[----:B------:R-:W-:Y:S01]  /*15900*/  VIADD R8, R6, 0x6 ;  /* 0x0000000606087836 */ /* 0x000fe20000000000 */
[----:B------:R-:W-:-:S04]  /*15910*/  R2UR UR31, R7 ;  /* 0x00000000071f72ca */ /* 0x000fc800000e0000 */
[----:B------:R-:W-:Y:S02]  /*15920*/  R2UR UR14, R8 ;  /* 0x00000000080e72ca */ /* 0x000fe400000e0000 */
[----:B------:R-:W-:-:S04]  /*15930*/  IADD3 R8, R6, 0x400, RZ ;  /* 0x0000040006087810 */ /* 0x000fc80007ffe0ff */
[----:B------:R-:W-:Y:S01]  /*15940*/  R2UR UR18, R8 ;  /* 0x00000000081272ca */ /* 0x000fe200000e0000 */
[----:B------:R-:W-:Y:S01]  /*15950*/  VIADD R8, R6, 0x402 ;  /* 0x0000040206087836 */ /* 0x000fe20000000000 */
[----:B------:R-:W-:-:S04]  /*15960*/  WARPGROUP.ARRIVE ;  /* 0x00000000000079c5 */ /* 0x000fc80000000000 */
[----:B------:R-:W-:Y:S01]  /*15970*/  R2UR UR22, R8 ;  /* 0x00000000081672ca */ /* 0x000fe200000e0000 */
[C---:B------:R-:W-:Y:S01]  /*15980*/  VIADD R8, R6.reuse, 0x404 ;  /* 0x0000040406087836 */ /* 0x040fe20000000000 */
[----:B------:R-:W-:Y:S01]  /*15990*/  HGMMA.64x128x16.F32 R24, gdesc[UR32], RZ, !UPT, gsb0 ;  /* 0x01e00000201879f0 */ /* 0x000fe2000c0008ff */
        /* <DEDUP_REMOVED lines=28> */
.L_x_1894:
[----:B------:R-:W-:Y:S01]  /*15b60*/  SHF.L.U32 R6, R20, 0x1f, RZ ;  /* 0x0000001f14067819 */ /* 0x000fe200000006ff */
[----:B------:R-:W-:-:S04]  /*15b70*/  IMAD R7, R15, 0x8, R18 ;  /* 0x000000080f077824 */ /* 0x000fc800078e0212 */
[----:B------:R0:W1:Y:S01]  /*15b80*/  SYNCS.PHASECHK.TRANS64.TRYWAIT P1, [R7+URZ+0x28850], R6 ;  /* 0x02885006070075a7 */ /* 0x000062000802017f */
[----:B------:R-:W-:Y:S05]  /*15b90*/  @!P0 BRA `(.L_x_1895) ;  /* 0x0000000000048947 */ /* 0x000fea0003800000 */
[----:B------:R-:W-:Y:S01]  /*15ba0*/  BPT.TRAP 0x1 ;  /* 0x000000040000795c */ /* 0x000fe20000300000 */
.L_x_1895:
[----:B-1----:R-:W-:Y:S05]  /*15bb0*/  @P1 BRA `(.L_x_1893) ;  /* 0x0000000000081947 */ /* 0x002fea0003800000 */
[----:B------:R-:W1:Y:S02]  /*15bc0*/  SYNCS.PHASECHK.TRANS64.TRYWAIT P1, [R7+URZ+0x28850], R6 ;  /* 0x02885006070075a7 */ /* 0x000e64000802017f */
[----:B-1----:R-:W-:Y:S05]  /*15bd0*/  @!P1 BRA `(.L_x_1896) ;  /* 0x00000120007c9947 */ /* 0x002fea0003800000 */
.L_x_1893:
[----:B01----:R-:W-:Y:S01]  /*15be0*/  VIADD R6, R18, 0x400 ;  /* 0x0000040012067836 */ /* 0x003fe20000000000 */
[----:B------:R-:W-:Y:S05]  /*15bf0*/  WARPSYNC.ALL ;  /* 0x0000000000007948 */ /* 0x000fea0003800000 */
[----:B------:R-:W-:Y:S01]  /*15c00*/  SHF.R.U32.HI R6, RZ, 0x4, R6 ;  /* 0x00000004ff067819 */ /* 0x000fe20000011606 */
[----:B------:R-:W-:Y:S01]  /*15c10*/  IMAD.MOV.U32 R7, RZ, RZ, 0x40000040 ;  /* 0x40000040ff077424 */ /* 0x000fe200078e00ff */
[----:B------:R-:W-:Y:S01]  /*15c20*/  WARPGROUP.ARRIVE ;  /* 0x00000000000079c5 */ /* 0x000fe20000000000 */
[----:B------:R-:W-:Y:S01]  /*15c30*/  IMAD.MOV.U32 R9, RZ, RZ, 0x40000040 ;  /* 0x40000040ff097424 */ /* 0x000fe200078e00ff */
[----:B------:R-:W-:-:S04]  /*15c40*/  LOP3.LUT R6, R6, 0x3fff, RZ, 0xc0, !PT ;  /* 0x00003fff06067812 */ /* 0x000fc800078ec0ff */
[----:B------:R-:W0:Y:S01]  /*15c50*/  S2R R10, SR_TID.X ;  /* 0x00000000000a7919 */ /* 0x000e220000002100 */
        /* <DEDUP_REMOVED lines=9> */
[----:B------:R-:W-:Y:S02]  /*15cf0*/  R2UR UR7, R9 ;  /* 0x00000000090772ca */ /* 0x000fe400000e0000 */
[----:B------:R-:W-:Y:S02]  /*15d00*/  MOV R9, 0x40000040 ;  /* 0x4000004000097802 */ /* 0x000fe40000000f00 */
[----:B0-----:R-:W-:Y:S01]  /*15d10*/  SHF.R.U32.HI R10, RZ, 0x7, R10 ;  /* 0x00000007ff0a7819 */ /* 0x001fe2000001160a */
[----:B------:R-:W-:Y:S02]  /*15d20*/  WARPGROUP.DEPBAR.LE gsb0, 0x0 ;  /* 0x00008000000079c5 */ /* 0x000fe40000010000 */
[----:B------:R-:W-:-:S06]  /*15d30*/  WARPGROUP.ARRIVE ;  /* 0x00000000000079c5 */ /* 0x000fcc0000000000 */
        /* <DEDUP_REMOVED lines=23> */
[C---:B------:R-:W-:Y:S01]  /*15eb0*/  VIADD R8, R6.reuse, 0x300 ;  /* 0x0000030006087836 */ /* 0x040fe20000000000 */
[----:B------:R-:W-:Y:S01]  /*15ec0*/  R2UR UR7, R9 ;  /* 0x00000000090772ca */ /* 0x000fe200000e0000 */
[----:B------:R-:W-:Y:S02]  /*15ed0*/  IMAD.MOV.U32 R9, RZ, RZ, 0x40000040 ;  /* 0x40000040ff097424 */ /* 0x000fe400078e00ff */
        /* <DEDUP_REMOVED lines=19> */
.L_x_1897:
        /* <DEDUP_REMOVED lines=68> */
[----:B------:R-:W-:-:S02]  /*16450*/  UMOV UR52, UR44 ;  /* 0x0000002c00347c82 */ /* 0x000fc40008000000 */
        /* <DEDUP_REMOVED lines=15> */
[----:B-1----:R-:W-:Y:S01]  /*16550*/  FMNMX.FTZ R68, R32, R67, !PT ;  /* 0x0000004320447209 */ /* 0x002fe20007810000 */
[----:B------:R-:W-:Y:S01]  /*16560*/  FMUL.FTZ R67, R78, UR49 ;  /* 0x000000314e437c20 */ /* 0x000fe20008410000 */
[----:B------:R-:W-:Y:S01]  /*16570*/  FMUL.FTZ R78, R80, UR49 ;  /* 0x00000031504e7c20 */ /* 0x000fe20008410000 */
[----:B------:R-:W-:-:S04]  /*16580*/  FMUL.FTZ R80, R81, UR49 ;  /* 0x0000003151507c20 */ /* 0x000fc80008410000 */
        /* <DEDUP_REMOVED lines=32> */
[----:B--2---:R-:W-:Y:S01]  /*16790*/  FMNMX.FTZ R74, R44, R73, !PT ;  /* 0x000000492c4a7209 */ /* 0x004fe20007810000 */
[----:B------:R-:W-:Y:S01]  /*167a0*/  FMUL.FTZ R73, R82, UR49 ;  /* 0x0000003152497c20 */ /* 0x000fe20008410000 */
[----:B------:R-:W-:Y:S01]  /*167b0*/  FMUL.FTZ R82, R84, UR49 ;  /* 0x0000003154527c20 */ /* 0x000fe20008410000 */
[----:B------:R-:W-:-:S04]  /*167c0*/  FMUL.FTZ R84, R85, UR49 ;  /* 0x0000003155547c20 */ /* 0x000fc80008410000 */
        /* <DEDUP_REMOVED lines=12> */
[----:B------:R-:W-:-:S06]  /*16890*/  FMUL.FTZ R74, R83, UR49 ;  /* 0x00000031534a7c20 */ /* 0x000fcc0008410000 */
        /* <DEDUP_REMOVED lines=54> */
[----:B--2---:R-:W-:-:S03]  /*16c00*/  FMNMX.FTZ R77, R75, R10, !PT ;  /* 0x0000000a4b4d7209 */ /* 0x004fc60007810000 */
[----:B------:R-:W1:Y:S01]  /*16c10*/  SHFL.BFLY PT, R10, R79, 0x2, 0x1f ;  /* 0x0c401f004f0a7f89 */ /* 0x000e6200000e0000 */
[----:B0-----:R-:W-:-:S05]  /*16c20*/  FMNMX.FTZ R77, R76, R77, !PT ;  /* 0x0000004d4c4d7209 */ /* 0x001fca0007810000 */
[----:B------:R-:W0:Y:S01]  /*16c30*/  SHFL.BFLY PT, R86, R77, 0x2, 0x1f ;  /* 0x0c401f004d567f89 */ /* 0x000e2200000e0000 */
[----:B-1----:R-:W-:-:S05]  /*16c40*/  FMNMX.FTZ R81, R79, R10, !PT ;  /* 0x0000000a4f517209 */ /* 0x002fca0007810000 */
[----:B------:R-:W1:Y:S01]  /*16c50*/  SHFL.BFLY PT, R10, R81, 0x1, 0x1f ;  /* 0x0c201f00510a7f89 */ /* 0x000e6200000e0000 */
[----:B0-----:R-:W-:-:S05]  /*16c60*/  FMNMX.FTZ R86, R77, R86, !PT ;  /* 0x000000564d567209 */ /* 0x001fca0007810000 */
[----:B------:R-:W0:Y:S01]  /*16c70*/  SHFL.BFLY PT, R11, R86, 0x1, 0x1f ;  /* 0x0c201f00560b7f89 */ /* 0x000e2200000e0000 */
[----:B-1----:R-:W-:-:S05]  /*16c80*/  FMNMX.FTZ R10, R81, R10, !PT ;  /* 0x0000000a510a7209 */ /* 0x002fca0007810000 */
[C---:B------:R-:W-:Y:S01]  /*16c90*/  FADD.FTZ R14, -R10.reuse, R14 ;  /* 0x0000000e0a0e7221 */ /* 0x040fe20000010100 */
[----:B------:R-:W-:-:S03]  /*16ca0*/  FMUL.FTZ R155, R10, UR52 ;  /* 0x000000340a9b7c20 */ /* 0x000fc60008410000 */
[----:B------:R-:W-:Y:S01]  /*16cb0*/  FMUL.FTZ R83, R14, UR52 ;  /* 0x000000340e537c20 */ /* 0x000fe20008410000 */
[--C-:B------:R-:W-:Y:S01]  /*16cc0*/  FFMA.FTZ R166, R59, UR52, -R155.reuse ;  /* 0x000000343ba67c23 */ /* 0x100fe2000801089b */
[----:B0-----:R-:W-:Y:S01]  /*16cd0*/  FMNMX.FTZ R11, R86, R11, !PT ;  /* 0x0000000b560b7209 */ /* 0x001fe20007810000 */
[--C-:B------:R-:W-:Y:S01]  /*16ce0*/  FFMA.FTZ R180, R7, UR52, -R155.reuse ;  /* 0x0000003407b47c23 */ /* 0x100fe2000801089b */
[--C-:B------:R-:W-:Y:S01]  /*16cf0*/  FFMA.FTZ R153, R6, UR52, -R155.reuse ;  /* 0x0000003406997c23 */ /* 0x100fe2000801089b */
[--C-:B------:R-:W-:Y:S01]  /*16d00*/  FFMA.FTZ R182, R20, UR52, -R155.reuse ;  /* 0x0000003414b67c23 */ /* 0x100fe2000801089b */
[----:B------:R-:W-:Y:S01]  /*16d10*/  FFMA.FTZ R87, R21, UR52, -R155 ;  /* 0x0000003415577c23 */ /* 0x000fe2000801089b */
[C---:B------:R-:W-:Y:S01]  /*16d20*/  FADD.FTZ R14, -R11.reuse, R13 ;  /* 0x0000000d0b0e7221 */ /* 0x040fe20000010100 */
[----:B------:R-:W-:Y:S01]  /*16d30*/  FMUL.FTZ R59, R11, UR52 ;  /* 0x000000340b3b7c20 */ /* 0x000fe20008410000 */
[----:B------:R0:W-:Y:S01]  /*16d40*/  MUFU.EX2 R13, R83 ;  /* 0x00000053000d7308 */ /* 0x0001e20000000800 */
[----:B------:R-:W-:Y:S01]  /*16d50*/  FFMA.FTZ R176, R26, UR52, -R155 ;  /* 0x000000341ab07c23 */ /* 0x000fe2000801089b */
[----:B------:R-:W-:Y:S01]  /*16d60*/  FMUL.FTZ R14, R14, UR52 ;  /* 0x000000340e0e7c20 */ /* 0x000fe20008410000 */
[--C-:B------:R-:W-:Y:S01]  /*16d70*/  FFMA.FTZ R181, R8, UR52, -R59.reuse ;  /* 0x0000003408b57c23 */ /* 0x100fe2000801083b */
[--C-:B------:R-:W-:Y:S01]  /*16d80*/  FFMA.FTZ R6, R9, UR52, -R59.reuse ;  /* 0x0000003409067c23 */ /* 0x100fe2000801083b */
[--C-:B------:R-:W-:Y:S01]  /*16d90*/  FFMA.FTZ R183, R24, UR52, -R59.reuse ;  /* 0x0000003418b77c23 */ /* 0x100fe2000801083b */
[--C-:B------:R-:W-:Y:S01]  /*16da0*/  FFMA.FTZ R8, R25, UR52, -R59.reuse ;  /* 0x0000003419087c23 */ /* 0x100fe2000801083b */
[----:B------:R-:W-:Y:S01]  /*16db0*/  FFMA.FTZ R177, R28, UR52, -R59 ;  /* 0x000000341cb17c23 */ /* 0x000fe2000801083b */
[----:B------:R-:W1:Y:S01]  /*16dc0*/  MUFU.EX2 R180, R180 ;  /* 0x000000b400b47308 */ /* 0x000e620000000800 */
[----:B------:R-:W-:Y:S01]  /*16dd0*/  FFMA.FTZ R85, R27, UR52, -R155 ;  /* 0x000000341b557c23 */ /* 0x000fe2000801089b */
[----:B------:R-:W-:Y:S01]  /*16de0*/  FFMA.FTZ R20, R29, UR52, -R59 ;  /* 0x000000341d147c23 */ /* 0x000fe2000801083b */
[----:B------:R-:W-:Y:S01]  /*16df0*/  FFMA.FTZ R178, R30, UR52, -R155 ;  /* 0x000000341eb27c23 */ /* 0x000fe2000801089b */
[----:B------:R-:W-:Y:S01]  /*16e00*/  FFMA.FTZ R179, R32, UR52, -R59 ;  /* 0x0000003420b37c23 */ /* 0x000fe2000801083b */
[----:B0-----:R-:W-:Y:S01]  /*16e10*/  FFMA.FTZ R83, R31, UR52, -R155 ;  /* 0x000000341f537c23 */ /* 0x001fe2000801089b */
[----:B------:R-:W-:Y:S01]  /*16e20*/  FFMA.FTZ R24, R33, UR52, -R59 ;  /* 0x0000003421187c23 */ /* 0x000fe2000801083b */
[--C-:B------:R-:W-:Y:S01]  /*16e30*/  FFMA.FTZ R174, R38, UR52, -R155.reuse ;  /* 0x0000003426ae7c23 */ /* 0x100fe2000801089b */
[----:B------:R-:W-:Y:S01]  /*16e40*/  MUFU.EX2 R14, R14 ;  /* 0x0000000e000e7308 */ /* 0x000fe20000000800 */
[----:B------:R-:W-:Y:S01]  /*16e50*/  FFMA.FTZ R172, R34, UR52, -R155 ;  /* 0x0000003422ac7c23 */ /* 0x000fe2000801089b */
[----:B------:R-:W-:Y:S01]  /*16e60*/  FFMA.FTZ R173, R36, UR52, -R59 ;  /* 0x0000003424ad7c23 */ /* 0x000fe2000801083b */
[----:B------:R-:W-:Y:S01]  /*16e70*/  FFMA.FTZ R81, R35, UR52, -R155 ;  /* 0x0000003423517c23 */ /* 0x000fe2000801089b */
[--C-:B------:R-:W-:Y:S01]  /*16e80*/  FFMA.FTZ R26, R37, UR52, -R59.reuse ;  /* 0x00000034251a7c23 */ /* 0x100fe2000801083b */
[----:B------:R-:W-:Y:S01]  /*16e90*/  FFMA.FTZ R175, R40, UR52, -R59 ;  /* 0x0000003428af7c23 */ /* 0x000fe2000801083b */
[----:B------:R-:W-:Y:S01]  /*16ea0*/  FFMA.FTZ R79, R39, UR52, -R155 ;  /* 0x00000034274f7c23 */ /* 0x000fe2000801089b */
[----:B------:R-:W-:Y:S01]  /*16eb0*/  FFMA.FTZ R28, R41, UR52, -R59 ;  /* 0x00000034291c7c23 */ /* 0x000fe2000801083b */
[----:B------:R-:W0:Y:S01]  /*16ec0*/  MUFU.EX2 R181, R181 ;  /* 0x000000b500b57308 */ /* 0x000e220000000800 */
[----:B-1----:R-:W-:Y:S01]  /*16ed0*/  FFMA.FTZ R4, R13, R4, R180 ;  /* 0x000000040d047223 */ /* 0x002fe200000100b4 */
[----:B------:R-:W-:Y:S01]  /*16ee0*/  FFMA.FTZ R168, R46, UR52, -R155 ;  /* 0x000000342ea87c23 */ /* 0x000fe2000801089b */
[----:B------:R-:W-:Y:S01]  /*16ef0*/  FFMA.FTZ R169, R42, UR52, -R59 ;  /* 0x000000342aa97c23 */ /* 0x000fe2000801083b */
[----:B------:R-:W-:Y:S01]  /*16f00*/  FFMA.FTZ R77, R47, UR52, -R155 ;  /* 0x000000342f4d7c23 */ /* 0x000fe2000801089b */
[----:B------:R-:W-:Y:S01]  /*16f10*/  FFMA.FTZ R30, R43, UR52, -R59 ;  /* 0x000000342b1e7c23 */ /* 0x000fe2000801083b */
[----:B------:R-:W-:Y:S01]  /*16f20*/  FFMA.FTZ R170, R50, UR52, -R155 ;  /* 0x0000003432aa7c23 */ /* 0x000fe2000801089b */
[----:B------:R-:W-:Y:S01]  /*16f30*/  FFMA.FTZ R171, R44, UR52, -R59 ;  /* 0x000000342cab7c23 */ /* 0x000fe2000801083b */
[----:B------:R-:W1:Y:S01]  /*16f40*/  MUFU.EX2 R153, R153 ;  /* 0x0000009900997308 */ /* 0x000e620000000800 */
[----:B------:R-:W-:Y:S01]  /*16f50*/  FFMA.FTZ R51, R51, UR52, -R155 ;  /* 0x0000003433337c23 */ /* 0x000fe2000801089b */
[----:B------:R-:W-:Y:S01]  /*16f60*/  FFMA.FTZ R32, R45, UR52, -R59 ;  /* 0x000000342d207c23 */ /* 0x000fe2000801083b */
[----:B------:R-:W-:Y:S01]  /*16f70*/  FFMA.FTZ R164, R152, UR52, -R155 ;  /* 0x0000003498a47c23 */ /* 0x000fe2000801089b */
[----:B------:R-:W-:Y:S01]  /*16f80*/  FFMA.FTZ R165, R48, UR52, -R59 ;  /* 0x0000003430a57c23 */ /* 0x000fe2000801083b */
[----:B------:R-:W-:Y:S01]  /*16f90*/  FFMA.FTZ R47, R57, UR52, -R155 ;  /* 0x00000034392f7c23 */ /* 0x000fe2000801089b */
[--C-:B------:R-:W-:Y:S01]  /*16fa0*/  FFMA.FTZ R34, R49, UR52, -R59.reuse ;  /* 0x0000003431227c23 */ /* 0x100fe2000801083b */
[----:B------:R-:W-:Y:S01]  /*16fb0*/  FFMA.FTZ R167, R52, UR52, -R59 ;  /* 0x0000003434a77c23 */ /* 0x000fe2000801083b */
[----:B------:R-:W2:Y:S01]  /*16fc0*/  MUFU.EX2 R6, R6 ;  /* 0x0000000600067308 */ /* 0x000ea20000000800 */
[----:B0-----:R-:W-:Y:S01]  /*16fd0*/  FFMA.FTZ R3, R14, R3, R181 ;  /* 0x000000030e037223 */ /* 0x001fe200000100b5 */
[----:B------:R-:W-:Y:S01]  /*16fe0*/  FFMA.FTZ R39, R60, UR52, -R155 ;  /* 0x000000343c277c23 */ /* 0x000fe2000801089b */
[----:B------:R-:W-:Y:S01]  /*16ff0*/  FFMA.FTZ R36, R53, UR52, -R59 ;  /* 0x0000003435247c23 */ /* 0x000fe2000801083b */
[----:B------:R-:W-:Y:S01]  /*17000*/  FFMA.FTZ R160, R62, UR52, -R155 ;  /* 0x000000343ea07c23 */ /* 0x000fe2000801089b */
[----:B------:R-:W-:Y:S01]  /*17010*/  FFMA.FTZ R161, R54, UR52, -R59 ;  /* 0x0000003436a17c23 */ /* 0x000fe2000801083b */
[--C-:B------:R-:W-:Y:S01]  /*17020*/  FFMA.FTZ R35, R63, UR52, -R155.reuse ;  /* 0x000000343f237c23 */ /* 0x100fe2000801089b */
[----:B------:R-:W-:Y:S01]  /*17030*/  FFMA.FTZ R162, R65, UR52, -R155 ;  /* 0x0000003441a27c23 */ /* 0x000fe2000801089b */
[----:B------:R-:W0:Y:S01]  /*17040*/  MUFU.EX2 R182, R182 ;  /* 0x000000b600b67308 */ /* 0x000e220000000800 */
[----:B-1----:R-:W-:Y:S01]  /*17050*/  FADD.FTZ R9, R153, R4 ;  /* 0x0000000499097221 */ /* 0x002fe20000010000 */
[----:B------:R-:W-:Y:S01]  /*17060*/  FFMA.FTZ R163, R56, UR52, -R59 ;  /* 0x0000003438a37c23 */ /* 0x000fe2000801083b */
[--C-:B------:R-:W-:Y:S01]  /*17070*/  FFMA.FTZ R31, R66, UR52, -R155.reuse ;  /* 0x00000034421f7c23 */ /* 0x100fe2000801089b */
[----:B------:R-:W-:Y:S01]  /*17080*/  FFMA.FTZ R156, R69, UR52, -R155 ;  /* 0x00000034459c7c23 */ /* 0x000fe2000801089b */
[----:B------:R-:W-:Y:S01]  /*17090*/  FFMA.FTZ R157, R61, UR52, -R59 ;  /* 0x000000343d9d7c23 */ /* 0x000fe2000801083b */
[--C-:B------:R-:W-:Y:S01]  /*170a0*/  FFMA.FTZ R27, R70, UR52, -R155.reuse ;  /* 0x00000034461b7c23 */ /* 0x100fe2000801089b */
[----:B------:R-:W-:Y:S01]  /*170b0*/  FFMA.FTZ R158, R71, UR52, -R155 ;  /* 0x00000034479e7c23 */ /* 0x000fe2000801089b */
[----:B------:R-:W1:Y:S01]  /*170c0*/  MUFU.EX2 R183, R183 ;  /* 0x000000b700b77308 */ /* 0x000e620000000800 */
[----:B--2---:R-:W-:Y:S01]  /*170d0*/  FADD.FTZ R4, R6, R3 ;  /* 0x0000000306047221 */ /* 0x004fe20000010000 */
[----:B------:R-:W-:Y:S01]  /*170e0*/  FFMA.FTZ R159, R67, UR52, -R59 ;  /* 0x00000034439f7c23 */ /* 0x000fe2000801083b */
[--C-:B------:R-:W-:Y:S01]  /*170f0*/  FFMA.FTZ R21, R72, UR52, -R155.reuse ;  /* 0x0000003448157c23 */ /* 0x100fe2000801089b */
[--C-:B------:R-:W-:Y:S01]  /*17100*/  FFMA.FTZ R152, R78, UR52, -R155.reuse ;  /* 0x000000344e987c23 */ /* 0x100fe2000801089b */
[----:B------:R-:W-:Y:S01]  /*17110*/  FFMA.FTZ R7, R80, UR52, -R155 ;  /* 0x0000003450077c23 */ /* 0x000fe2000801089b */
[----:B------:R-:W-:-:S02]  /*17120*/  IMAD R29, R184, 0x8, R18 ;  /* 0x00000008b81d7824 */ /* 0x000fc400078e0212 */
[----:B------:R-:W-:Y:S01]  /*17130*/  FFMA.FTZ R154, R82, UR52, -R155 ;  /* 0x00000034529a7c23 */ /* 0x000fe2000801089b */
[----:B------:R-:W2:Y:S01]  /*17140*/  MUFU.EX2 R87, R87 ;  /* 0x0000005700577308 */ /* 0x000ea20000000800 */
[----:B0-----:R-:W-:Y:S01]  /*17150*/  FADD.FTZ R38, R182, R9 ;  /* 0x00000009b6267221 */ /* 0x001fe20000010000 */
[----:B------:R-:W-:Y:S01]  /*17160*/  FFMA.FTZ R57, R84, UR52, -R155 ;  /* 0x0000003454397c23 */ /* 0x000fe2000801089b */
[----:B------:R-:W-:Y:S02]  /*17170*/  IMAD.U32 R50, RZ, RZ, UR38 ;  /* 0x00000026ff327e24 */ /* 0x000fe4000f8e00ff */
[----:B------:R-:W-:-:S03]  /*17180*/  FFMA.FTZ R155, R75, UR52, -R59 ;  /* 0x000000344b9b7c23 */ /* 0x000fc6000801083b */
        /* <DEDUP_REMOVED lines=29> */
[----:B------:R-:W-:-:S06]  /*17360*/  FFMA.FTZ R40, R58, UR52, -R59 ;  /* 0x000000343a287c23 */ /* 0x000fcc000801083b */
        /* <DEDUP_REMOVED lines=16> */
[----:B------:R-:W-:-:S06]  /*17470*/  FFMA.FTZ R42, R64, UR52, -R59 ;  /* 0x00000034402a7c23 */ /* 0x000fcc000801083b */
        /* <DEDUP_REMOVED lines=45> */
[----:B------:R-:W-:-:S05]  /*17750*/  VIADD R3, R29, 0x28840 ;  /* 0x000288401d037836 */ /* 0x000fca0000000000 */
[----:B------:R-:W-:Y:S01]  /*17760*/  PRMT R3, R50, 0x654, R3 ;  /* 0x0000065432037816 */ /* 0x000fe20000000003 */
[----:B------:R-:W1:Y:S01]  /*17770*/  MUFU.EX2 R27, R27 ;  /* 0x0000001b001b7308 */ /* 0x000e620000000800 */
[----:B--2---:R-:W-:Y:S02]  /*17780*/  FADD.FTZ R48, R156, R25 ;  /* 0x000000199c307221 */ /* 0x004fe40000010000 */
[----:B------:R2:W-:Y:S05]  /*17790*/  SYNCS.ARRIVE.TRANS64.RED.A1T0 RZ, [R3+URZ], RZ ;  /* 0x000000ff03ff79a7 */ /* 0x0005ea000810043f */
[----:B------:R-:W3:Y:S01]  /*177a0*/  MUFU.EX2 R42, R42 ;  /* 0x0000002a002a7308 */ /* 0x000ee20000000800 */
[----:B0-----:R-:W-:-:S07]  /*177b0*/  FADD.FTZ R25, R157, R4 ;  /* 0x000000049d197221 */ /* 0x001fce0000010000 */
[----:B------:R-:W0:Y:S01]  /*177c0*/  MUFU.EX2 R158, R158 ;  /* 0x0000009e009e7308 */ /* 0x000e220000000800 */
[----:B-1----:R-:W-:Y:S01]  /*177d0*/  FADD.FTZ R29, R27, R48 ;  /* 0x000000301b1d7221 */ /* 0x002fe20000010000 */
[----:B------:R-:W-:-:S06]  /*177e0*/  FFMA.FTZ R48, R76, UR52, -R59 ;  /* 0x000000344c307c23 */ /* 0x000fcc000801083b */
[----:B------:R-:W1:Y:S01]  /*177f0*/  MUFU.EX2 R159, R159 ;  /* 0x0000009f009f7308 */ /* 0x000e620000000800 */
[----:B---3--:R-:W-:-:S07]  /*17800*/  FADD.FTZ R4, R42, R25 ;  /* 0x000000192a047221 */ /* 0x008fce0000010000 */
        /* <DEDUP_REMOVED lines=24> */
.L_x_1898:
[----:B------:R-:W-:Y:S01]  /*17990*/  IMAD R15, R15, 0x8, R18 ;  /* 0x000000080f0f7824 */ /* 0x000fe200078e0212 */
[----:B------:R-:W-:Y:S01]  /*179a0*/  ISETP.GT.AND P1, PT, R0, R12, PT ;  /* 0x0000000c0000720c */ /* 0x000fe20003f24270 */
[-C--:B------:R-:W-:Y:S01]  /*179b0*/  FMUL.FTZ R88, R88, R13.reuse ;  /* 0x0000000d58587220 */ /* 0x080fe20000410000 */
[----:B------:R-:W-:Y:S01]  /*179c0*/  MOV R50, UR38 ;  /* 0x0000002600327c02 */ /* 0x000fe20008000f00 */
[----:B------:R-:W-:Y:S01]  /*179d0*/  VIADD R15, R15, 0x28860 ;  /* 0x000288600f0f7836 */ /* 0x000fe20000000000 */
[----:B------:R-:W-:Y:S01]  /*179e0*/  F2FP.F16.F32.PACK_AB R180, R153, R180 ;  /* 0x000000b499b4723e */ /* 0x000fe200000000ff */
[----:B------:R-:W-:Y:S01]  /*179f0*/  FMUL.FTZ R89, R89, R13 ;  /* 0x0000000d59597220 */ /* 0x000fe20000410000 */
[----:B------:R-:W-:Y:S01]  /*17a00*/  F2FP.F16.F32.PACK_AB R177, R20, R177 ;  /* 0x000000b114b1723e */ /* 0x000fe200000000ff */
        /* <DEDUP_REMOVED lines=70> */
[----:B------:R-:W-:Y:S01]  /*17e70*/  F2FP.F16.F32.PACK_AB R176, R85, R176 ;  /* 0x000000b055b0723e */ /* 0x000fe200000000ff */
[----:B0-----:R-:W-:Y:S01]  /*17e80*/  IMAD.MOV.U32 R15, RZ, RZ, R184 ;  /* 0x000000ffff0f7224 */ /* 0x001fe200078e00b8 */
        /* <DEDUP_REMOVED lines=26> */
[----:B------:R-:W-:Y:S01]  /*18030*/  MOV R20, R187 ;  /* 0x000000bb00147202 */ /* 0x000fe20000000f00 */
[----:B------:R-:W-:Y:S06]  /*18040*/  @P1 BRA `(.L_x_1899) ;  /* 0xffffffd400641947 */ /* 0x000fec000383ffff */
.L_x_1887:
[----:B------:R-:W-:-:S13]  /*18050*/  ISETP.GE.AND P1, PT, R0, R198, PT ;  /* 0x000000c60000720c */ /* 0x000fda0003f26270 */
[----:B------:R-:W-:Y:S05]  /*18060*/  @!P1 BRA `(.L_x_1900) ;  /* 0x0000003800c49947 */ /* 0x000fea0003800000 */
[----:B------:R-:W-:Y:S01]  /*18070*/  IMAD.MOV.U32 R12, RZ, RZ, R11 ;  /* 0x000000ffff0c7224 */ /* 0x000fe200078e000b */
[----:B------:R-:W-:Y:S01]  /*18080*/  MOV R14, R184 ;  /* 0x000000b8000e7202 */ /* 0x000fe20000000f00 */
[----:B------:R-:W-:Y:S02]  /*18090*/  IMAD.MOV.U32 R13, RZ, RZ, R10 ;  /* 0x000000ffff0d7224 */ /* 0x000fe400078e000a */
[----:B------:R-:W-:-:S07]  /*180a0*/  IMAD.MOV.U32 R15, RZ, RZ, R187 ;  /* 0x000000ffff0f7224 */ /* 0x000fce00078e00bb */
.L_x_1920:
        /* <DEDUP_REMOVED lines=8> */
.L_x_1902:
        /* <DEDUP_REMOVED lines=8> */
.L_x_1903:
[----:B------:R-:W-:Y:S04]  /*181b0*/  BSSY B0, `(.L_x_1901) ;  /* 0x0000004000007945 */ /* 0x000fe80003800000 */
[----:B-1----:R-:W-:Y:S05]  /*181c0*/  @P2 BRA `(.L_x_1904) ;  /* 0x0000000000082947 */ /* 0x002fea0003800000 */
[----:B------:R-:W1:Y:S02]  /*181d0*/  SYNCS.PHASECHK.TRANS64.TRYWAIT P2, [R7+URZ+0x28830], R6 ;  /* 0x02883006070075a7 */ /* 0x000e64000804017f */
[----:B-1----:R-:W-:Y:S05]  /*181e0*/  @!P2 BRA `(.L_x_1905) ;  /* 0x000000fc000ca947 */ /* 0x002fea0003800000 */
.L_x_1904:
[----:B------:R-:W-:Y:S05]  /*181f0*/  BSYNC B0 ;  /* 0x0000000000007941 */ /* 0x000fea0003800000 */
.L_x_1901:
[----:B------:R-:W2:Y:S01]  /*18200*/  S2R R8, SR_TID.X ;  /* 0x0000000000087919 */ /* 0x000ea20000002100 */
[----:B01----:R-:W-:Y:S01]  /*18210*/  MOV R7, 0x40000040 ;  /* 0x4000004000077802 */ /* 0x003fe20000000f00 */
[----:B------:R-:W-:Y:S05]  /*18220*/  WARPSYNC.ALL ;  /* 0x0000000000007948 */ /* 0x000fea0003800000 */
[----:B------:R-:W-:Y:S01]  /*18230*/  R2UR UR35, R7 ;  /* 0x00000000072372ca */ /* 0x000fe200000e0000 */
[----:B------:R-:W-:Y:S02]  /*18240*/  VIADD R184, R14, 0x1 ;  /* 0x000000010eb87836 */ /* 0x000fe40000000000 */
[----:B------:R-:W-:-:S03]  /*18250*/  IMAD.MOV.U32 R9, RZ, RZ, 0x40000040 ;  /* 0x40000040ff097424 */ /* 0x000fc600078e00ff */
[C---:B------:R-:W-:Y:S02]  /*18260*/  ISETP.NE.AND P2, PT, R184.reuse, 0x2, PT ;  /* 0x00000002b800780c */ /* 0x040fe40003f45270 */
[----:B------:R-:W-:Y:S02]  /*18270*/  R2UR UR7, R9 ;  /* 0x00000000090772ca */ /* 0x000fe400000e0000 */
[----:B------:R-:W-:Y:S02]  /*18280*/  SEL R184, R184, RZ, P2 ;  /* 0x000000ffb8b87207 */ /* 0x000fe40001000000 */
[----:B------:R-:W-:-:S03]  /*18290*/  MOV R9, 0x40000040 ;  /* 0x4000004000097802 */ /* 0x000fc60000000f00 */
[----:B------:R-:W-:Y:S01]  /*182a0*/  IMAD R6, R184, 0x800, R5 ;  /* 0x00000800b8067824 */ /* 0x000fe200078e0205 */
[----:B------:R-:W-:Y:S01]  /*182b0*/  R2UR UR11, R9 ;  /* 0x00000000090b72ca */ /* 0x000fe200000e0000 */
        /* <DEDUP_REMOVED lines=9> */
[----:B------:R-:W-:Y:S01]  /*18350*/  R2UR UR23, R9 ;  /* 0x00000000091772ca */ /* 0x000fe200000e0000 */
[----:B------:R-:W-:Y:S01]  /*18360*/  IMAD.MOV.U32 R9, RZ, RZ, 0x40000040 ;  /* 0x40000040ff097424 */ /* 0x000fe200078e00ff */
[----:B------:R0:W-:Y:S02]  /*18370*/  BAR.SYNC.DEFER_BLOCKING R7, 0x100 ;  /* 0x000400070000751d */ /* 0x0001e40000010000 */
[----:B------:R-:W-:Y:S01]  /*18380*/  R2UR UR6, R8 ;  /* 0x00000000080672ca */ /* 0x000fe200000e0000 */
[----:B------:R-:W-:Y:S01]  /*18390*/  VIADD R8, R6, 0x4 ;  /* 0x0000000406087836 */ /* 0x000fe20000000000 */
[----:B------:R-:W-:-:S04]  /*183a0*/  R2UR UR27, R9 ;  /* 0x00000000091b72ca */ /* 0x000fc800000e0000 */
[----:B------:R-:W-:Y:S01]  /*183b0*/  R2UR UR10, R8 ;  /* 0x00000000080a72ca */ /* 0x000fe200000e0000 */
[----:B------:R-:W-:Y:S01]  /*183c0*/  VIADD R8, R6, 0x6 ;  /* 0x0000000606087836 */ /* 0x000fe20000000000 */
[----:B0-----:R-:W-:-:S04]  /*183d0*/  MOV R7, 0x40000040 ;  /* 0x4000004000077802 */ /* 0x001fc80000000f00 */
[----:B------:R-:W-:Y:S01]  /*183e0*/  R2UR UR14, R8 ;  /* 0x00000000080e72ca */ /* 0x000fe200000e0000 */
[----:B------:R-:W-:Y:S01]  /*183f0*/  VIADD R8, R6, 0x400 ;  /* 0x0000040006087836 */ /* 0x000fe20000000000 */
[----:B------:R-:W-:-:S04]  /*18400*/  R2UR UR31, R7 ;  /* 0x00000000071f72ca */ /* 0x000fc800000e0000 */
[----:B------:R-:W-:Y:S02]  /*18410*/  R2UR UR18, R8 ;  /* 0x00000000081272ca */ /* 0x000fe400000e0000 */
[----:B------:R-:W-:Y:S01]  /*18420*/  IADD3 R8, R6, 0x402, RZ ;  /* 0x0000040206087810 */ /* 0x000fe20007ffe0ff */
[----:B------:R-:W-:-:S03]  /*18430*/  WARPGROUP.ARRIVE ;  /* 0x00000000000079c5 */ /* 0x000fc60000000000 */
        /* <DEDUP_REMOVED lines=31> */
.L_x_1907:
[----:B------:R-:W-:Y:S01]  /*18630*/  SHF.L.U32 R6, R15, 0x1f, RZ ;  /* 0x0000001f0f067819 */ /* 0x000fe200000006ff */
[----:B------:R-:W-:-:S04]  /*18640*/  IMAD R7, R14, 0x8, R18 ;  /* 0x000000080e077824 */ /* 0x000fc800078e0212 */
[----:B------:R0:W1:Y:S01]  /*18650*/  SYNCS.PHASECHK.TRANS64.TRYWAIT P1, [R7+URZ+0x28850], R6 ;  /* 0x02885006070075a7 */ /* 0x000062000802017f */
[----:B------:R-:W-:Y:S05]  /*18660*/  @!P0 BRA `(.L_x_1908) ;  /* 0x0000000000048947 */ /* 0x000fea0003800000 */
[----:B------:R-:W-:Y:S01]  /*18670*/  BPT.TRAP 0x1 ;  /* 0x000000040000795c */ /* 0x000fe20000300000 */
.L_x_1908:
[----:B-1----:R-:W-:Y:S05]  /*18680*/  @P1 BRA `(.L_x_1906) ;  /* 0x0000000000081947 */ /* 0x002fea0003800000 */
[----:B------:R-:W1:Y:S02]  /*18690*/  SYNCS.PHASECHK.TRANS64.TRYWAIT P1, [R7+URZ+0x28850], R6 ;  /* 0x02885006070075a7 */ /* 0x000e64000802017f */
[----:B-1----:R-:W-:Y:S05]  /*186a0*/  @!P1 BRA `(.L_x_1909) ;  /* 0x000000f400f09947 */ /* 0x002fea0003800000 */
.L_x_1906:
[----:B01----:R-:W-:Y:S01]  /*186b0*/  VIADD R6, R18, 0x400 ;  /* 0x0000040012067836 */ /* 0x003fe20000000000 */
[----:B------:R-:W-:Y:S05]  /*186c0*/  WARPSYNC.ALL ;  /* 0x0000000000007948 */ /* 0x000fea0003800000 */
[----:B------:R-:W-:Y:S01]  /*186d0*/  SHF.R.U32.HI R6, RZ, 0x4, R6 ;  /* 0x00000004ff067819 */ /* 0x000fe20000011606 */
[----:B------:R-:W-:Y:S01]  /*186e0*/  WARPGROUP.ARRIVE ;  /* 0x00000000000079c5 */ /* 0x000fe20000000000 */
[----:B------:R-:W-:-:S05]  /*186f0*/  IMAD.MOV.U32 R9, RZ, RZ, 0x40000040 ;  /* 0x40000040ff097424 */ /* 0x000fca00078e00ff */
[----:B------:R-:W0:Y:S01]  /*18700*/  S2R R10, SR_TID.X ;  /* 0x00000000000a7919 */ /* 0x000e220000002100 */
[----:B------:R-:W-:-:S04]  /*18710*/  LOP3.LUT R6, R6, 0x3fff, RZ, 0xc0, !PT ;  /* 0x00003fff06067812 */ /* 0x000fc800078ec0ff */
[----:B------:R-:W-:-:S05]  /*18720*/  LOP3.LUT R7, R6, 0x4000000, RZ, 0xfc, !PT ;  /* 0x0400000006077812 */ /* 0x000fca00078efcff */
[----:B------:R-:W-:Y:S02]  /*18730*/  IMAD R6, R14, 0x800, R7 ;  /* 0x000008000e067824 */ /* 0x000fe400078e0207 */
[----:B------:R-:W-:-:S03]  /*18740*/  IMAD.MOV.U32 R7, RZ, RZ, 0x40000040 ;  /* 0x40000040ff077424 */ /* 0x000fc600078e00ff */
[C---:B------:R-:W-:Y:S02]  /*18750*/  R2UR UR6, R6.reuse ;  /* 0x00000000060672ca */ /* 0x040fe400000e0000 */
[----:B------:R-:W-:Y:S01]  /*18760*/  R2UR UR7, R7 ;  /* 0x00000000070772ca */ /* 0x000fe200000e0000 */
[----:B------:R-:W-:Y:S01]  /*18770*/  IMAD.MOV.U32 R7, RZ, RZ, 0x40000040 ;  /* 0x40000040ff077424 */ /* 0x000fe200078e00ff */
[----:B------:R-:W-:-:S11]  /*18780*/  IADD3 R8, R6, 0x80, RZ ;  /* 0x0000008006087810 */ /* 0x000fd60007ffe0ff */
        /* <DEDUP_REMOVED lines=53> */
.L_x_1910:
[----:B0-----:R-:W0:Y:S01]  /*18ae0*/  @P4 LDC R6, c[0x0][0x44c] ;  /* 0x00011300ff064b82 */ /* 0x001e220000000800 */
[----:B------:R-:W-:Y:S01]  /*18af0*/  FMUL.FTZ R15, R30, UR48 ;  /* 0x000000301e0f7c20 */ /* 0x000fe20008410000 */
[----:B------:R-:W-:Y:S01]  /*18b00*/  FMUL.FTZ R30, R39, UR48 ;  /* 0x00000030271e7c20 */ /* 0x000fe20008410000 */
[----:B------:R-:W-:Y:S01]  /*18b10*/  FMUL.FTZ R39, R44, UR48 ;  /* 0x000000302c277c20 */ /* 0x000fe20008410000 */
[----:B------:R-:W-:Y:S01]  /*18b20*/  FMUL.FTZ R44, R54, UR48 ;  /* 0x00000030362c7c20 */ /* 0x000fe20008410000 */
[----:B------:R-:W-:Y:S01]  /*18b30*/  FMUL.FTZ R54, R71, UR48 ;  /* 0x0000003047367c20 */ /* 0x000fe20008410000 */
[----:B------:R-:W-:Y:S01]  /*18b40*/  FMUL.FTZ R71, R73, UR48 ;  /* 0x0000003049477c20 */ /* 0x000fe20008410000 */
[----:B------:R-:W-:Y:S01]  /*18b50*/  IMAD.IADD R73, R195, 0x1, R193 ;  /* 0x00000001c3497824 */ /* 0x000fe200078e02c1 */
        /* <DEDUP_REMOVED lines=10> */
[----:B------:R-:W-:-:S02]  /*18c00*/  IMAD.SHL.U32 R80, R0, 0x80, RZ ;  /* 0x0000008000507824 */ /* 0x000fc400078e00ff */
        /* <DEDUP_REMOVED lines=14> */
[----:B------:R-:W-:Y:S01]  /*18cf0*/  IMAD.U32 R7, RZ, RZ, UR38 ;  /* 0x00000026ff077e24 */ /* 0x000fe2000f8e00ff */
[----:B------:R-:W-:Y:S01]  /*18d00*/  LEA R6, R184, R18, 0x3 ;  /* 0x00000012b8067211 */ /* 0x000fe200078e18ff */
[----:B------:R-:W-:Y:S01]  /*18d10*/  FMUL.FTZ R32, R37, UR48 ;  /* 0x0000003025207c20 */ /* 0x000fe20008410000 */
[----:B------:R-:W-:Y:S01]  /*18d20*/  FMUL.FTZ R29, R38, UR48 ;  /* 0x00000030261d7c20 */ /* 0x000fe20008410000 */
[----:B------:R-:W0:Y:S01]  /*18d30*/  SHFL.IDX PT, R65, R73, RZ, 0x1c1f ;  /* 0x001c1fff49417589 */ /* 0x000e2200000e0000 */
[----:B------:R-:W-:Y:S01]  /*18d40*/  FMUL.FTZ R36, R41, UR48 ;  /* 0x0000003029247c20 */ /* 0x000fe20008410000 */
[----:B------:R-:W-:-:S02]  /*18d50*/  VIADD R6, R6, 0x28840 ;  /* 0x0002884006067836 */ /* 0x000fc40000000000 */
        /* <DEDUP_REMOVED lines=10> */
[----:B------:R-:W-:Y:S01]  /*18e00*/  PRMT R7, R7, 0x654, R6 ;  /* 0x0000065407077816 */ /* 0x000fe20000000006 */
        /* <DEDUP_REMOVED lines=25> */
[----:B------:R-:W-:Y:S01]  /*18fa0*/  IMAD R6, R191, -0x2, R6 ;  /* 0xfffffffebf067824 */ /* 0x000fe200078e0206 */
[----:B------:R-:W1:Y:S01]  /*18fb0*/  MUFU.TANH R10, R10 ;  /* 0x0000000a000a7308 */ /* 0x000e620000002400 */
[----:B------:R2:W-:Y:S03]  /*18fc0*/  SYNCS.ARRIVE.TRANS64.RED.A1T0 RZ, [R7+URZ], RZ ;  /* 0x000000ff07ff79a7 */ /* 0x0005e6000810043f */
[----:B------:R-:W-:-:S04]  /*18fd0*/  IADD3 R6, -R189, R6, R190 ;  /* 0x00000006bd067210 */ /* 0x000fc80007ffe1be */
[----:B------:R-:W3:Y:S01]  /*18fe0*/  MUFU.TANH R11, R11 ;  /* 0x0000000b000b7308 */ /* 0x000ee20000002400 */
[C---:B------:R-:W-:Y:S01]  /*18ff0*/  IADD3 R83, R6.reuse, UR53, RZ ;  /* 0x0000003506537c10 */ /* 0x040fe2000fffe0ff */
[----:B------:R-:W-:-:S04]  /*19000*/  VIADD R74, R6, UR47 ;  /* 0x0000002f064a7c36 */ /* 0x000fc80008000000 */
[--C-:B0-----:R-:W-:Y:S02]  /*19010*/  IMAD.IADD R84, R74, 0x1, R65.reuse ;  /* 0x000000014a547824 */ /* 0x101fe400078e0241 */
[----:B------:R-:W0:Y:S01]  /*19020*/  MUFU.TANH R8, R8 ;  /* 0x0000000800087308 */ /* 0x000e220000002400 */
[----:B------:R-:W-:-:S07]  /*19030*/  IMAD.IADD R85, R83, 0x1, R65 ;  /* 0x0000000153557824 */ /* 0x000fce00078e0241 */
        /* <DEDUP_REMOVED lines=74> */
.L_x_1913:
[----:B------:R-:W-:-:S05]  /*194e0*/  IMAD.U32 R67, RZ, RZ, UR43 ;  /* 0x0000002bff437e24 */ /* 0x000fca000f8e00ff */
[----:B------:R-:W-:-:S13]  /*194f0*/  ISETP.NE.AND P1, PT, R67, 0x1, PT ;  /* 0x000000014300780c */ /* 0x000fda0003f25270 */
[----:B------:R-:W1:Y:S02]  /*19500*/  @P1 LDC.64 R6, c[0x0][0x9e8] ;  /* 0x00027a00ff061b82 */ /* 0x000e640000000a00 */
[----:B-1----:R-:W-:-:S05]  /*19510*/  @P1 IMAD.HI.U32 R6, R65, R6, RZ ;  /* 0x0000000641061227 */ /* 0x002fca00078e00ff */
[----:B------:R-:W-:-:S07]  /*19520*/  @P1 SHF.R.U32.HI R65, RZ, R7, R6 ;  /* 0x00000007ff411219 */ /* 0x000fce0000011606 */
.L_x_1914:
[----:B------:R-:W-:Y:S05]  /*19530*/  BSYNC B0 ;  /* 0x0000000000007941 */ /* 0x000fea0003800000 */
.L_x_1912:
[----:B------:R-:W-:-:S04]  /*19540*/  IMAD R6, R65, R67, -R80 ;  /* 0x0000004341067224 */ /* 0x000fc800078e0a50 */
[----:B------:R-:W-:-:S05]  /*19550*/  IMAD R6, R191, -0x2, R6 ;  /* 0xfffffffebf067824 */ /* 0x000fca00078e0206 */
[----:B------:R-:W-:Y:S02]  /*19560*/  VIADDMNMX R84, R6, R67, R84, PT ;  /* 0x0000004306547246 */ /* 0x000fe40003800154 */
[----:B------:R-:W-:-:S07]  /*19570*/  VIMNMX R85, R85, R6, !PT ;  /* 0x0000000655557248 */ /* 0x000fce0007fe0100 */
.L_x_1911:
        /* <DEDUP_REMOVED lines=113> */
.L_x_1917:
[----:B------:R-:W-:-:S05]  /*19c90*/  IMAD.U32 R83, RZ, RZ, UR43 ;  /* 0x0000002bff537e24 */ /* 0x000fca000f8e00ff */
[----:B------:R-:W-:-:S13]  /*19ca0*/  ISETP.NE.AND P2, PT, R83, 0x1, PT ;  /* 0x000000015300780c */ /* 0x000fda0003f45270 */
[----:B------:R-:W0:Y:S02]  /*19cb0*/  @P2 LDC.64 R6, c[0x0][0x9e8] ;  /* 0x00027a00ff062b82 */ /* 0x000e240000000a00 */
[----:B0-----:R-:W-:-:S05]  /*19cc0*/  @P2 IMAD.HI.U32 R6, R81, R6, RZ ;  /* 0x0000000651062227 */ /* 0x001fca00078e00ff */
[----:B------:R-:W-:-:S07]  /*19cd0*/  @P2 SHF.R.U32.HI R81, RZ, R7, R6 ;  /* 0x00000007ff512219 */ /* 0x000fce0000011606 */
.L_x_1918:
[----:B------:R-:W-:Y:S05]  /*19ce0*/  BSYNC B0 ;  /* 0x0000000000007941 */ /* 0x000fea0003800000 */
.L_x_1916:
[----:B------:R-:W-:-:S04]  /*19cf0*/  IMAD R80, R81, R83, -R80 ;  /* 0x0000005351507224 */ /* 0x000fc800078e0a50 */
[----:B------:R-:W-:-:S05]  /*19d00*/  IMAD R80, R191, -0x2, R80 ;  /* 0xfffffffebf507824 */ /* 0x000fca00078e0250 */
[----:B------:R-:W-:Y:S02]  /*19d10*/  VIADDMNMX R74, R80, R83, R74, PT ;  /* 0x00000053504a7246 */ /* 0x000fe4000380014a */
[----:B------:R-:W-:-:S07]  /*19d20*/  VIMNMX R73, R73, R80, !PT ;  /* 0x0000005049497248 */ /* 0x000fce0007fe0100 */
.L_x_1915:
        /* <DEDUP_REMOVED lines=65> */
[----:B------:R-:W-:Y:S01]  /*1a140*/  FSEL R30, R30, -INF , !P2 ;  /* 0xff8000001e1e7808 */ /* 0x000fe20005000000 */
[----:B------:R-:W0:Y:S01]  /*1a150*/  SHFL.BFLY PT, R7, R6, 0x2, 0x1f ;  /* 0x0c401f0006077f89 */ /* 0x000e2200000e0000 */
[----:B------:R-:W-:-:S02]  /*1a160*/  ISETP.GT.AND P3, PT, R73, 0x40, P1 ;  /* 0x000000404900780c */ /* 0x000fc40000f64270 */
[----:B------:R-:W-:Y:S02]  /*1a170*/  ISETP.GT.AND P2, PT, R73, 0x21, P1 ;  /* 0x000000214900780c */ /* 0x000fe40000f44270 */
[C---:B------:R-:W-:Y:S02]  /*1a180*/  ISETP.LT.OR P3, PT, R74.reuse, 0x41, P3 ;  /* 0x000000414a00780c */ /* 0x040fe40001f61670 */
[----:B------:R-:W-:Y:S02]  /*1a190*/  ISETP.LT.OR P2, PT, R74, 0x22, P2 ;  /* 0x000000224a00780c */ /* 0x000fe40001741670 */
[----:B------:R-:W-:Y:S02]  /*1a1a0*/  FSEL R47, R47, -INF , !P3 ;  /* 0xff8000002f2f7808 */ /* 0x000fe40005800000 */
[----:B------:R-:W-:Y:S02]  /*1a1b0*/  FSEL R34, R34, -INF , !P2 ;  /* 0xff80000022227808 */ /* 0x000fe40005000000 */
[----:B------:R-:W-:-:S02]  /*1a1c0*/  ISETP.GT.AND P3, PT, R73, 0x41, P1 ;  /* 0x000000414900780c */ /* 0x000fc40000f64270 */
[----:B------:R-:W-:Y:S02]  /*1a1d0*/  ISETP.GT.AND P2, PT, R73, 0x29, P1 ;  /* 0x000000294900780c */ /* 0x000fe40000f44270 */
[C---:B------:R-:W-:Y:S02]  /*1a1e0*/  ISETP.LT.OR P3, PT, R74.reuse, 0x42, P3 ;  /* 0x000000424a00780c */ /* 0x040fe40001f61670 */
[----:B------:R-:W-:Y:S02]  /*1a1f0*/  ISETP.LT.OR P2, PT, R74, 0x2a, P2 ;  /* 0x0000002a4a00780c */ /* 0x000fe40001741670 */
[----:B------:R-:W-:Y:S02]  /*1a200*/  FSEL R48, R48, -INF , !P3 ;  /* 0xff80000030307808 */ /* 0x000fe40005800000 */
[----:B------:R-:W-:Y:S02]  /*1a210*/  FSEL R38, R38, -INF , !P2 ;  /* 0xff80000026267808 */ /* 0x000fe40005000000 */
[----:B0-----:R-:W-:-:S02]  /*1a220*/  FMNMX.FTZ R7, R6, R7, !PT ;  /* 0x0000000706077209 */ /* 0x001fc40007810000 */
[C---:B------:R-:W-:Y:S02]  /*1a230*/  ISETP.GT.AND P3, PT, R73.reuse, 0x48, P1 ;  /* 0x000000484900780c */ /* 0x040fe40000f64270 */
[----:B------:R-:W-:Y:S01]  /*1a240*/  ISETP.GT.AND P2, PT, R73, 0x31, P1 ;  /* 0x000000314900780c */ /* 0x000fe20000f44270 */
[----:B------:R-:W0:Y:S01]  /*1a250*/  SHFL.BFLY PT, R10, R7, 0x1, 0x1f ;  /* 0x0c201f00070a7f89 */ /* 0x000e2200000e0000 */
[C---:B------:R-:W-:Y:S02]  /*1a260*/  ISETP.LT.OR P3, PT, R74.reuse, 0x49, P3 ;  /* 0x000000494a00780c */ /* 0x040fe40001f61670 */
[----:B------:R-:W-:Y:S02]  /*1a270*/  ISETP.LT.OR P2, PT, R74, 0x32, P2 ;  /* 0x000000324a00780c */ /* 0x000fe40001741670 */
[----:B------:R-:W-:Y:S02]  /*1a280*/  FSEL R49, R49, -INF , !P3 ;  /* 0xff80000031317808 */ /* 0x000fe40005800000 */
[----:B------:R-:W-:-:S02]  /*1a290*/  FSEL R42, R42, -INF , !P2 ;  /* 0xff8000002a2a7808 */ /* 0x000fc40005000000 */
[C---:B------:R-:W-:Y:S02]  /*1a2a0*/  ISETP.GT.AND P3, PT, R73.reuse, RZ, P1 ;  /* 0x000000ff4900720c */ /* 0x040fe40000f64270 */
[----:B------:R-:W-:Y:S02]  /*1a2b0*/  ISETP.GT.AND P2, PT, R73, 0x39, P1 ;  /* 0x000000394900780c */ /* 0x000fe40000f44270 */
[C---:B------:R-:W-:Y:S02]  /*1a2c0*/  ISETP.LT.OR P3, PT, R74.reuse, 0x1, P3 ;  /* 0x000000014a00780c */ /* 0x040fe40001f61670 */
[----:B------:R-:W-:Y:S02]  /*1a2d0*/  ISETP.LT.OR P2, PT, R74, 0x3a, P2 ;  /* 0x0000003a4a00780c */ /* 0x000fe40001741670 */
[----:B------:R-:W-:Y:S02]  /*1a2e0*/  FSEL R81, R8, -INF , !P3 ;  /* 0xff80000008517808 */ /* 0x000fe40005800000 */
[----:B------:R-:W-:-:S02]  /*1a2f0*/  FSEL R46, R46, -INF , !P2 ;  /* 0xff8000002e2e7808 */ /* 0x000fc40005000000 */
[----:B------:R-:W-:Y:S02]  /*1a300*/  FMNMX.FTZ R8, R81, R12, !PT ;  /* 0x0000000c51087209 */ /* 0x000fe40007810000 */
[----:B------:R-:W-:Y:S02]  /*1a310*/  ISETP.GT.AND P3, PT, R73, 0x49, P1 ;  /* 0x000000494900780c */ /* 0x000fe40000f64270 */
[----:B0-----:R-:W-:Y:S02]  /*1a320*/  FMNMX.FTZ R10, R7, R10, !PT ;  /* 0x0000000a070a7209 */ /* 0x001fe40007810000 */
[----:B------:R-:W-:Y:S02]  /*1a330*/  FMNMX.FTZ R8, R9, R8, !PT ;  /* 0x0000000809087209 */ /* 0x000fe40007810000 */
[C---:B------:R-:W-:Y:S01]  /*1a340*/  FSETP.NEU.FTZ.AND P2, PT, R10.reuse, -INF , PT ;  /* 0xff8000000a00780b */ /* 0x040fe20003f5d000 */
[----:B------:R-:W-:Y:S01]  /*1a350*/  FMUL.FTZ R6, R10, UR52 ;  /* 0x000000340a067c20 */ /* 0x000fe20008410000 */
[----:B------:R-:W-:-:S04]  /*1a360*/  ISETP.LT.OR P3, PT, R74, 0x4a, P3 ;  /* 0x0000004a4a00780c */ /* 0x000fc80001f61670 */
[----:B------:R-:W-:Y:S02]  /*1a370*/  FSEL R6, R6, RZ, P2 ;  /* 0x000000ff06067208 */ /* 0x000fe40001000000 */
[----:B------:R-:W-:Y:S02]  /*1a380*/  FSEL R50, R50, -INF , !P3 ;  /* 0xff80000032327808 */ /* 0x000fe40005800000 */
        /* <DEDUP_REMOVED lines=51> */
[----:B------:R-:W-:Y:S01]  /*1a6c0*/  FFMA.FTZ R71, R71, UR52, -R6 ;  /* 0x0000003447477c23 */ /* 0x000fe20008010806 */
[----:B------:R-:W-:Y:S01]  /*1a6d0*/  ISETP.LT.OR P3, PT, R74, 0x61, P3 ;  /* 0x000000614a00780c */ /* 0x000fe20001f61670 */
[----:B------:R-:W-:Y:S01]  /*1a6e0*/  MUFU.EX2 R7, R7 ;  /* 0x0000000700077308 */ /* 0x000fe20000000800 */
[----:B------:R-:W-:-:S02]  /*1a6f0*/  FMNMX.FTZ R28, R46, R11, !PT ;  /* 0x0000000b2e1c7209 */ /* 0x000fc40007810000 */
[----:B------:R-:W-:Y:S01]  /*1a700*/  FSEL R24, R55, -INF , !P3 ;  /* 0xff80000037187808 */ /* 0x000fe20005800000 */
[----:B------:R-:W-:Y:S01]  /*1a710*/  FFMA.FTZ R55, R75, UR52, -R6 ;  /* 0x000000344b377c23 */ /* 0x000fe20008010806 */
[----:B------:R-:W-:Y:S02]  /*1a720*/  ISETP.GT.AND P3, PT, R73, 0x61, P1 ;  /* 0x000000614900780c */ /* 0x000fe40000f64270 */
[----:B------:R-:W-:Y:S01]  /*1a730*/  FMNMX.FTZ R11, R47, R28, !PT ;  /* 0x0000001c2f0b7209 */ /* 0x000fe20007810000 */
[----:B------:R-:W-:Y:S01]  /*1a740*/  MUFU.EX2 R180, R180 ;  /* 0x000000b400b47308 */ /* 0x000fe20000000800 */
[----:B------:R-:W-:Y:S02]  /*1a750*/  ISETP.LT.OR P3, PT, R74, 0x62, P3 ;  /* 0x000000624a00780c */ /* 0x000fe40001f61670 */
[----:B------:R-:W-:Y:S02]  /*1a760*/  FMNMX.FTZ R28, R48, R11, !PT ;  /* 0x0000000b301c7209 */ /* 0x000fe40007810000 */
[----:B------:R-:W-:-:S02]  /*1a770*/  FSEL R56, R56, -INF , !P3 ;  /* 0xff80000038387808 */ /* 0x000fc40005800000 */
[----:B------:R-:W-:Y:S01]  /*1a780*/  ISETP.GT.AND P3, PT, R73, 0x68, P1 ;  /* 0x000000684900780c */ /* 0x000fe20000f64270 */
[----:B------:R-:W-:Y:S01]  /*1a790*/  MUFU.EX2 R182, R182 ;  /* 0x000000b600b67308 */ /* 0x000fe20000000800 */
[----:B------:R-:W-:Y:S02]  /*1a7a0*/  FMNMX.FTZ R11, R49, R28, !PT ;  /* 0x0000001c310b7209 */ /* 0x000fe40007810000 */
[----:B------:R-:W-:Y:S02]  /*1a7b0*/  ISETP.LT.OR P3, PT, R74, 0x69, P3 ;  /* 0x000000694a00780c */ /* 0x000fe40001f61670 */
[----:B------:R-:W-:Y:S02]  /*1a7c0*/  FMNMX.FTZ R32, R50, R11, !PT ;  /* 0x0000000b32207209 */ /* 0x000fe40007810000 */
[----:B------:R-:W-:Y:S01]  /*1a7d0*/  FSEL R28, R57, -INF , !P3 ;  /* 0xff800000391c7808 */ /* 0x000fe20005800000 */
[----:B------:R-:W-:Y:S01]  /*1a7e0*/  FFMA.FTZ R57, R77, UR52, -R6 ;  /* 0x000000344d397c23 */ /* 0x000fe20008010806 */
[----:B------:R-:W-:Y:S01]  /*1a7f0*/  FMNMX.FTZ R11, R51, R32, !PT ;  /* 0x00000020330b7209 */ /* 0x000fe20007810000 */
[----:B------:R-:W-:Y:S01]  /*1a800*/  MUFU.EX2 R21, R21 ;  /* 0x0000001500157308 */ /* 0x000fe20000000800 */
[----:B------:R-:W-:-:S02]  /*1a810*/  ISETP.GT.AND P3, PT, R73, 0x69, P1 ;  /* 0x000000694900780c */ /* 0x000fc40000f64270 */
[----:B------:R-:W-:Y:S02]  /*1a820*/  FMNMX.FTZ R11, R52, R11, !PT ;  /* 0x0000000b340b7209 */ /* 0x000fe40007810000 */
[----:B------:R-:W-:Y:S02]  /*1a830*/  ISETP.LT.OR P3, PT, R74, 0x6a, P3 ;  /* 0x0000006a4a00780c */ /* 0x000fe40001f61670 */
[----:B------:R-:W-:Y:S01]  /*1a840*/  FMNMX.FTZ R11, R8, R11, !PT ;  /* 0x0000000b080b7209 */ /* 0x000fe20007810000 */
[----:B------:R-:W-:Y:S01]  /*1a850*/  MUFU.EX2 R176, R176 ;  /* 0x000000b000b07308 */ /* 0x000fe20000000800 */
[----:B------:R-:W-:Y:S02]  /*1a860*/  FSEL R58, R58, -INF , !P3 ;  /* 0xff8000003a3a7808 */ /* 0x000fe40005800000 */
[----:B------:R-:W-:Y:S02]  /*1a870*/  ISETP.GT.AND P3, PT, R73, 0x70, P1 ;  /* 0x000000704900780c */ /* 0x000fe40000f64270 */
[----:B------:R-:W-:-:S02]  /*1a880*/  FMNMX.FTZ R11, R54, R11, !PT ;  /* 0x0000000b360b7209 */ /* 0x000fc40007810000 */
[----:B------:R-:W-:Y:S01]  /*1a890*/  ISETP.LT.OR P3, PT, R74, 0x71, P3 ;  /* 0x000000714a00780c */ /* 0x000fe20001f61670 */
[----:B------:R-:W-:Y:S01]  /*1a8a0*/  MUFU.EX2 R27, R27 ;  /* 0x0000001b001b7308 */ /* 0x000fe20000000800 */
[----:B------:R-:W-:Y:S02]  /*1a8b0*/  FMNMX.FTZ R11, R24, R11, !PT ;  /* 0x0000000b180b7209 */ /* 0x000fe40007810000 */
[----:B------:R-:W-:Y:S01]  /*1a8c0*/  FSEL R32, R61, -INF , !P3 ;  /* 0xff8000003d207808 */ /* 0x000fe20005800000 */
[----:B------:R-:W-:Y:S01]  /*1a8d0*/  FFMA.FTZ R61, R69, UR52, -R6 ;  /* 0x00000034453d7c23 */ /* 0x000fe20008010806 */
[----:B------:R-:W-:Y:S02]  /*1a8e0*/  ISETP.GT.AND P3, PT, R73, 0x71, P1 ;  /* 0x000000714900780c */ /* 0x000fe40000f64270 */
[----:B------:R-:W-:Y:S01]  /*1a8f0*/  FMNMX.FTZ R11, R56, R11, !PT ;  /* 0x0000000b380b7209 */ /* 0x000fe20007810000 */
[----:B------:R-:W-:Y:S01]  /*1a900*/  MUFU.EX2 R178, R178 ;  /* 0x000000b200b27308 */ /* 0x000fe20000000800 */
[----:B------:R-:W-:-:S02]  /*1a910*/  ISETP.LT.OR P3, PT, R74, 0x72, P3 ;  /* 0x000000724a00780c */ /* 0x000fc40001f61670 */
[----:B------:R-:W-:Y:S02]  /*1a920*/  FMNMX.FTZ R11, R28, R11, !PT ;  /* 0x0000000b1c0b7209 */ /* 0x000fe40007810000 */
[----:B------:R-:W-:Y:S02]  /*1a930*/  FSEL R62, R62, -INF , !P3 ;  /* 0xff8000003e3e7808 */ /* 0x000fe40005800000 */
[C---:B------:R-:W-:Y:S01]  /*1a940*/  ISETP.GT.AND P3, PT, R73.reuse, 0x78, P1 ;  /* 0x000000784900780c */ /* 0x040fe20000f64270 */
[----:B------:R-:W-:Y:S01]  /*1a950*/  MUFU.EX2 R31, R31 ;  /* 0x0000001f001f7308 */ /* 0x000fe20000000800 */
[----:B------:R-:W-:Y:S02]  /*1a960*/  FMNMX.FTZ R11, R58, R11, !PT ;  /* 0x0000000b3a0b7209 */ /* 0x000fe40007810000 */
[----:B------:R-:W-:Y:S01]  /*1a970*/  ISETP.GT.AND P1, PT, R73, 0x79, P1 ;  /* 0x000000794900780c */ /* 0x000fe20000f24270 */
[--C-:B------:R-:W-:Y:S01]  /*1a980*/  FFMA.FTZ R73, R59, UR52, -R6.reuse ;  /* 0x000000343b497c23 */ /* 0x100fe20008010806 */
[----:B------:R-:W-:Y:S01]  /*1a990*/  ISETP.LT.OR P3, PT, R74, 0x79, P3 ;  /* 0x000000794a00780c */ /* 0x000fe20001f61670 */
[----:B------:R-:W-:Y:S01]  /*1a9a0*/  FFMA.FTZ R59, R79, UR52, -R6 ;  /* 0x000000344f3b7c23 */ /* 0x000fe20008010806 */
[----:B------:R-:W-:Y:S01]  /*1a9b0*/  FMNMX.FTZ R11, R32, R11, !PT ;  /* 0x0000000b200b7209 */ /* 0x000fe20007810000 */
[----:B------:R-:W-:Y:S01]  /*1a9c0*/  MUFU.EX2 R172, R172 ;  /* 0x000000ac00ac7308 */ /* 0x000fe20000000800 */
[----:B------:R-:W-:-:S02]  /*1a9d0*/  ISETP.LT.OR P1, PT, R74, 0x7a, P1 ;  /* 0x0000007a4a00780c */ /* 0x000fc40000f21670 */
[----:B------:R-:W-:Y:S01]  /*1a9e0*/  FSEL R36, R63, -INF , !P3 ;  /* 0xff8000003f247808 */ /* 0x000fe20005800000 */
[----:B------:R-:W-:Y:S01]  /*1a9f0*/  FFMA.FTZ R63, R67, UR52, -R6 ;  /* 0x00000034433f7c23 */ /* 0x000fe20008010806 */
[----:B------:R-:W-:Y:S02]  /*1aa00*/  FMNMX.FTZ R11, R62, R11, !PT ;  /* 0x0000000b3e0b7209 */ /* 0x000fe40007810000 */
[----:B------:R-:W-:Y:S01]  /*1aa10*/  FSEL R64, R64, -INF , !P1 ;  /* 0xff80000040407808 */ /* 0x000fe20004800000 */
[----:B------:R-:W-:Y:S01]  /*1aa20*/  MUFU.EX2 R35, R35 ;  /* 0x0000002300237308 */ /* 0x000fe20000000800 */
[----:B------:R-:W-:Y:S02]  /*1aa30*/  FMNMX.FTZ R11, R36, R11, !PT ;  /* 0x0000000b240b7209 */ /* 0x000fe40007810000 */
        /* <DEDUP_REMOVED lines=9> */
[----:B0-----:R-:W-:-:S05]  /*1aad0*/  FMNMX.FTZ R40, R11, R40, !PT ;  /* 0x000000280b287209 */ /* 0x001fca0007810000 */
[----:B------:R-:W0:Y:S02]  /*1aae0*/  SHFL.BFLY PT, R11, R40, 0x1, 0x1f ;  /* 0x0c201f00280b7f89 */ /* 0x000e2400000e0000 */
[----:B------:R-:W-:Y:S08]  /*1aaf0*/  MUFU.EX2 R43, R43 ;  /* 0x0000002b002b7308 */ /* 0x000ff00000000800 */
[----:B------:R-:W-:Y:S08]  /*1ab00*/  MUFU.EX2 R170, R170 ;  /* 0x000000aa00aa7308 */ /* 0x000ff00000000800 */
        /* <DEDUP_REMOVED lines=12> */
[--C-:B------:R-:W-:Y:S01]  /*1abd0*/  FFMA.FTZ R177, R25, UR52, -R65.reuse ;  /* 0x0000003419b17c23 */ /* 0x100fe20008010841 */
        /* <DEDUP_REMOVED lines=10> */
[--C-:B------:R-:W-:Y:S01]  /*1ac80*/  FFMA.FTZ R44, R46, UR52, -R65.reuse ;  /* 0x000000342e2c7c23 */ /* 0x100fe20008010841 */
[--C-:B------:R-:W-:Y:S01]  /*1ac90*/  FFMA.FTZ R46, R48, UR52, -R65.reuse ;  /* 0x00000034302e7c23 */ /* 0x100fe20008010841 */
[----:B------:R-:W-:Y:S01]  /*1aca0*/  FFMA.FTZ R48, R50, UR52, -R65 ;  /* 0x0000003432307c23 */ /* 0x000fe20008010841 */
[----:B------:R-:W-:Y:S01]  /*1acb0*/  FADD.FTZ R50, R182, R15 ;  /* 0x0000000fb6327221 */ /* 0x000fe20000010000 */
[--C-:B------:R-:W-:Y:S01]  /*1acc0*/  FFMA.FTZ R173, R33, UR52, -R65.reuse ;  /* 0x0000003421ad7c23 */ /* 0x100fe20008010841 */
[--C-:B------:R-:W-:Y:S01]  /*1acd0*/  FFMA.FTZ R34, R34, UR52, -R65.reuse ;  /* 0x0000003422227c23 */ /* 0x100fe20008010841 */
[--C-:B------:R-:W-:Y:S01]  /*1ace0*/  FFMA.FTZ R175, R37, UR52, -R65.reuse ;  /* 0x0000003425af7c23 */ /* 0x100fe20008010841 */
[----:B------:R0:W1:Y:S01]  /*1acf0*/  MUFU.EX2 R12, R9 ;  /* 0x00000009000c7308 */ /* 0x0000620000000800 */
[--C-:B------:R-:W-:Y:S01]  /*1ad00*/  FFMA.FTZ R38, R38, UR52, -R65.reuse ;  /* 0x0000003426267c23 */ /* 0x100fe20008010841 */
[--C-:B------:R-:W-:Y:S01]  /*1ad10*/  FFMA.FTZ R169, R41, UR52, -R65.reuse ;  /* 0x0000003429a97c23 */ /* 0x100fe20008010841 */
[--C-:B------:R-:W-:Y:S01]  /*1ad20*/  FFMA.FTZ R42, R42, UR52, -R65.reuse ;  /* 0x000000342a2a7c23 */ /* 0x100fe20008010841 */
[--C-:B------:R-:W-:Y:S01]  /*1ad30*/  FFMA.FTZ R163, R8, UR52, -R65.reuse ;  /* 0x0000003408a37c23 */ /* 0x100fe20008010841 */
[--C-:B------:R-:W-:Y:S01]  /*1ad40*/  FFMA.FTZ R165, R47, UR52, -R65.reuse ;  /* 0x000000342fa57c23 */ /* 0x100fe20008010841 */
[--C-:B------:R-:W-:Y:S01]  /*1ad50*/  FFMA.FTZ R157, R24, UR52, -R65.reuse ;  /* 0x00000034189d7c23 */ /* 0x100fe20008010841 */
[--C-:B------:R-:W-:Y:S01]  /*1ad60*/  FFMA.FTZ R167, R49, UR52, -R65.reuse ;  /* 0x0000003431a77c23 */ /* 0x100fe20008010841 */
[----:B------:R-:W2:Y:S01]  /*1ad70*/  MUFU.EX2 R183, R183 ;  /* 0x000000b700b77308 */ /* 0x000ea20000000800 */
[----:B0-----:R-:W-:Y:S01]  /*1ad80*/  FADD.FTZ R9, R21, R50 ;  /* 0x0000003215097221 */ /* 0x001fe20000010000 */
[--C-:B------:R-:W-:Y:S01]  /*1ad90*/  FFMA.FTZ R161, R51, UR52, -R65.reuse ;  /* 0x0000003433a17c23 */ /* 0x100fe20008010841 */
[--C-:B------:R-:W-:Y:S01]  /*1ada0*/  FFMA.FTZ R159, R28, UR52, -R65.reuse ;  /* 0x000000341c9f7c23 */ /* 0x100fe20008010841 */
[----:B------:R-:W-:Y:S01]  /*1adb0*/  FFMA.FTZ R153, R32, UR52, -R65 ;  /* 0x0000003420997c23 */ /* 0x000fe20008010841 */
[----:B------:R-:W-:Y:S01]  /*1adc0*/  FADD.FTZ R50, R176, R9 ;  /* 0x00000009b0327221 */ /* 0x000fe20000010000 */
[----:B------:R-:W-:-:S02]  /*1add0*/  FFMA.FTZ R155, R36, UR52, -R65 ;  /* 0x00000034249b7c23 */ /* 0x000fc40008010841 */
[----:B------:R-:W0:Y:S01]  /*1ade0*/  MUFU.EX2 R20, R20 ;  /* 0x0000001400147308 */ /* 0x000e220000000800 */
[----:B-1----:R-:W-:Y:S01]  /*1adf0*/  FFMA.FTZ R3, R12, R3, R181 ;  /* 0x000000030c037223 */ /* 0x002fe200000100b5 */
[----:B------:R-:W-:Y:S01]  /*1ae00*/  FADD.FTZ R9, R27, R50 ;  /* 0x000000321b097221 */ /* 0x000fe20000010000 */
[----:B------:R-:W-:Y:S02]  /*1ae10*/  FFMA.FTZ R50, R52, UR52, -R65 ;  /* 0x0000003434327c23 */ /* 0x000fe40008010841 */
[----:B------:R-:W-:Y:S01]  /*1ae20*/  FADD.FTZ R4, R40, R3 ;  /* 0x0000000328047221 */ /* 0x000fe20000010000 */
[----:B------:R-:W-:Y:S02]  /*1ae30*/  FADD.FTZ R52, R178, R9 ;  /* 0x00000009b2347221 */ /* 0x000fe40000010000 */
[----:B------:R-:W1:Y:S01]  /*1ae40*/  MUFU.EX2 R177, R177 ;  /* 0x000000b100b17308 */ /* 0x000e620000000800 */
[----:B--2---:R-:W-:Y:S01]  /*1ae50*/  FADD.FTZ R3, R183, R4 ;  /* 0x00000004b7037221 */ /* 0x004fe20000010000 */
[----:B------:R-:W-:-:S04]  /*1ae60*/  FADD.FTZ R9, R31, R52 ;  /* 0x000000341f097221 */ /* 0x000fc80000010000 */
[----:B------:R-:W-:Y:S02]  /*1ae70*/  FADD.FTZ R8, R172, R9 ;  /* 0x00000009ac087221 */ /* 0x000fe40000010000 */
[----:B------:R-:W2:Y:S01]  /*1ae80*/  MUFU.EX2 R26, R26 ;  /* 0x0000001a001a7308 */ /* 0x000ea20000000800 */
[----:B0-----:R-:W-:Y:S01]  /*1ae90*/  FADD.FTZ R4, R20, R3 ;  /* 0x0000000314047221 */ /* 0x001fe20000010000 */
[----:B------:R-:W-:Y:S01]  /*1aea0*/  FADD.FTZ R9, R35, R8 ;  /* 0x0000000823097221 */ /* 0x000fe20000010000 */
[----:B------:R-:W-:-:S03]  /*1aeb0*/  FFMA.FTZ R8, R54, UR52, -R65 ;  /* 0x0000003436087c23 */ /* 0x000fc60008010841 */
[----:B------:R-:W-:Y:S02]  /*1aec0*/  FADD.FTZ R52, R174, R9 ;  /* 0x00000009ae347221 */ /* 0x000fe40000010000 */
[----:B------:R-:W0:Y:S01]  /*1aed0*/  MUFU.EX2 R179, R179 ;  /* 0x000000b300b37308 */ /* 0x000e220000000800 */
[----:B-1----:R-:W-:Y:S01]  /*1aee0*/  FADD.FTZ R3, R177, R4 ;  /* 0x00000004b1037221 */ /* 0x002fe20000010000 */
[----:B------:R-:W-:-:S04]  /*1aef0*/  FADD.FTZ R9, R39, R52 ;  /* 0x0000003427097221 */ /* 0x000fc80000010000 */
[----:B------:R-:W-:Y:S02]  /*1af00*/  FADD.FTZ R24, R168, R9 ;  /* 0x00000009a8187221 */ /* 0x000fe40000010000 */
[----:B------:R-:W1:Y:S01]  /*1af10*/  MUFU.EX2 R30, R30 ;  /* 0x0000001e001e7308 */ /* 0x000e620000000800 */
[----:B--2---:R-:W-:Y:S01]  /*1af20*/  FADD.FTZ R4, R26, R3 ;  /* 0x000000031a047221 */ /* 0x004fe20000010000 */
[----:B------:R-:W-:Y:S01]  /*1af30*/  FADD.FTZ R9, R43, R24 ;  /* 0x000000182b097221 */ /* 0x000fe20000010000 */
[----:B------:R-:W-:-:S03]  /*1af40*/  FFMA.FTZ R24, R56, UR52, -R65 ;  /* 0x0000003438187c23 */ /* 0x000fc60008010841 */
[----:B------:R-:W-:Y:S02]  /*1af50*/  FADD.FTZ R52, R170, R9 ;  /* 0x00000009aa347221 */ /* 0x000fe40000010000 */
[----:B------:R-:W2:Y:S01]  /*1af60*/  MUFU.EX2 R173, R173 ;  /* 0x000000ad00ad7308 */ /* 0x000ea20000000800 */
[----:B0-----:R-:W-:Y:S01]  /*1af70*/  FADD.FTZ R3, R179, R4 ;  /* 0x00000004b3037221 */ /* 0x001fe20000010000 */
[----:B------:R-:W-:-:S04]  /*1af80*/  FADD.FTZ R9, R45, R52 ;  /* 0x000000342d097221 */ /* 0x000fc80000010000 */
[----:B------:R-:W-:Y:S02]  /*1af90*/  FADD.FTZ R28, R164, R9 ;  /* 0x00000009a41c7221 */ /* 0x000fe40000010000 */
[----:B------:R-:W0:Y:S01]  /*1afa0*/  MUFU.EX2 R34, R34 ;  /* 0x0000002200227308 */ /* 0x000e220000000800 */
[----:B-1----:R-:W-:Y:S01]  /*1afb0*/  FADD.FTZ R4, R30, R3 ;  /* 0x000000031e047221 */ /* 0x002fe20000010000 */
[----:B------:R-:W-:Y:S01]  /*1afc0*/  FADD.FTZ R9, R53, R28 ;  /* 0x0000001c35097221 */ /* 0x000fe20000010000 */
[----:B------:R-:W-:-:S05]  /*1afd0*/  FFMA.FTZ R28, R58, UR52, -R65 ;  /* 0x000000343a1c7c23 */ /* 0x000fca0008010841 */
        /* <DEDUP_REMOVED lines=78> */
.L_x_1919:
[----:B------:R-:W-:Y:S01]  /*1b4c0*/  IMAD R9, R14, 0x8, R18 ;  /* 0x000000080e097824 */ /* 0x000fe200078e0212 */
[----:B------:R-:W-:Y:S01]  /*1b4d0*/  ISETP.GT.AND P1, PT, R0, R198, PT ;  /* 0x000000c60000720c */ /* 0x000fe20003f24270 */
[----:B------:R-:W-:Y:S01]  /*1b4e0*/  FMUL.FTZ R90, R90, R12 ;  /* 0x0000000c5a5a7220 */ /* 0x000fe20000410000 */
[----:B------:R-:W-:Y:S01]  /*1b4f0*/  MOV R14, UR38 ;  /* 0x00000026000e7c02 */ /* 0x000fe20008000f00 */
[----:B------:R-:W-:Y:S01]  /*1b500*/  VIADD R9, R9, 0x28860 ;  /* 0x0002886009097836 */ /* 0x000fe20000000000 */
[----:B------:R-:W-:Y:S01]  /*1b510*/  F2FP.F16.F32.PACK_AB R154, R13, R154 ;  /* 0x0000009a0d9a723e */ /* 0x000fe200000000ff */
        /* <DEDUP_REMOVED lines=96> */
[----:B------:R-:W-:Y:S01]  /*1bb20*/  VIADD R0, R0, 0xffffffff ;  /* 0xffffffff00007836 */ /* 0x000fe20000000000 */
[----:B------:R-:W-:Y:S01]  /*1bb30*/  MOV R15, R187 ;  /* 0x000000bb000f7202 */ /* 0x000fe20000000f00 */
[----:B------:R-:W-:-:S02]  /*1bb40*/  IMAD.MOV.U32 R12, RZ, RZ, R11 ;  /* 0x000000ffff0c7224 */ /* 0x000fc400078e000b */
[----:B------:R-:W-:Y:S02]  /*1bb50*/  IMAD.MOV.U32 R13, RZ, RZ, R10 ;  /* 0x000000ffff0d7224 */ /* 0x000fe400078e000a */
[----:B------:R-:W-:Y:S01]  /*1bb60*/  IMAD.MOV.U32 R14, RZ, RZ, R184 ;  /* 0x000000ffff0e7224 */ /* 0x000fe200078e00b8 */
[----:B0-----:R-:W-:Y:S06]  /*1bb70*/  @P1 BRA `(.L_x_1920) ;  /* 0xffffffc4004c1947 */ /* 0x001fec000383ffff */
.L_x_1900:
[----:B------:R-:W-:Y:S05]  /*1bb80*/  WARPSYNC.ALL ;  /* 0x0000000000007948 */ /* 0x000fea0003800000 */
[----:B------:R-:W-:Y:S06]  /*1bb90*/  BAR.ARV 0x8, 0x180 ;  /* 0x0206000000007b1d */ /* 0x000fec0000002000 */
[----:B------:R-:W-:Y:S05]  /*1bba0*/  @!P0 BRA `(.L_x_1921) ;  /* 0x0000000000048947 */ /* 0x000fea0003800000 */
[----:B------:R-:W-:Y:S01]  /*1bbb0*/  BPT.TRAP 0x1 ;  /* 0x000000040000795c */ /* 0x000fe20000300000 */
.L_x_1921:
[----:B------:R-:W-:Y:S01]  /*1bbc0*/  IMAD R13, R184, 0x8, R18 ;  /* 0x00000008b80d7824 */ /* 0x000fe200078e0212 */
[----:B------:R-:W-:-:S04]  /*1bbd0*/  SHF.L.U32 R0, R187, 0x1f, RZ ;  /* 0x0000001fbb007819 */ /* 0x000fc800000006ff */
[----:B------:R0:W1:Y:S01]  /*1bbe0*/  SYNCS.PHASECHK.TRANS64.TRYWAIT P1, [R13+URZ+0x28850], R0 ;  /* 0x028850000d0075a7 */ /* 0x000062000802017f */
[----:B------:R-:W-:Y:S05]  /*1bbf0*/  @!P0 BRA `(.L_x_1922) ;  /* 0x0000000000048947 */ /* 0x000fea0003800000 */
[----:B------:R-:W-:Y:S01]  /*1bc00*/  BPT.TRAP 0x1 ;  /* 0x000000040000795c */ /* 0x000fe20000300000 */
.L_x_1922:
[----:B------:R-:W-:-:S05]  /*1bc10*/  VIADD R18, R18, 0x400 ;  /* 0x0000040012127836 */ /* 0x000fca0000000000 */
[----:B------:R-:W-:-:S04]  /*1bc20*/  SHF.R.U32.HI R18, RZ, 0x4, R18 ;  /* 0x00000004ff127819 */ /* 0x000fc80000011612 */
[----:B------:R-:W-:-:S04]  /*1bc30*/  LOP3.LUT R18, R18, 0x3fff, RZ, 0xc0, !PT ;  /* 0x00003fff12127812 */ /* 0x000fc800078ec0ff */
[----:B------:R-:W-:Y:S01]  /*1bc40*/  LOP3.LUT R7, R18, 0x4000000, RZ, 0xfc, !PT ;  /* 0x0400000012077812 */ /* 0x000fe200078efcff */
[----:B-1----:R-:W-:Y:S06]  /*1bc50*/  @P1 BRA `(.L_x_1923) ;  /* 0x0000000000081947 */ /* 0x002fec0003800000 */
[----:B------:R-:W1:Y:S02]  /*1bc60*/  SYNCS.PHASECHK.TRANS64.TRYWAIT P1, [R13+URZ+0x28850], R0 ;  /* 0x028850000d0075a7 */ /* 0x000e64000802017f */
[----:B-1----:R-:W-:Y:S05]  /*1bc70*/  @!P1 BRA `(.L_x_1924) ;  /* 0x000000c000909947 */ /* 0x002fea0003800000 */
.L_x_1923:
[----:B------:R-:W-:Y:S01]  /*1bc80*/  IMAD R6, R184, 0x800, R7 ;  /* 0x00000800b8067824 */ /* 0x000fe200078e0207 */
[----:B------:R-:W-:Y:S01]  /*1bc90*/  MOV R7, 0x40000040 ;  /* 0x4000004000077802 */ /* 0x000fe20000000f00 */
[----:B------:R-:W-:Y:S05]  /*1bca0*/  WARPSYNC.ALL ;  /* 0x0000000000007948 */ /* 0x000fea0003800000 */
[C---:B------:R-:W-:Y:S01]  /*1bcb0*/  R2UR UR6, R6.reuse ;  /* 0x00000000060672ca */ /* 0x040fe200000e0000 */
[----:B------:R-:W-:Y:S01]  /*1bcc0*/  WARPGROUP.ARRIVE ;  /* 0x00000000000079c5 */ /* 0x000fe20000000000 */
[----:B------:R-:W-:Y:S01]  /*1bcd0*/  R2UR UR7, R7 ;  /* 0x00000000070772ca */ /* 0x000fe200000e0000 */
[----:B------:R-:W-:Y:S01]  /*1bce0*/  VIADD R8, R6, 0x80 ;  /* 0x0000008006087836 */ /* 0x000fe20000000000 */
[----:B------:R-:W2:Y:S01]  /*1bcf0*/  SHFL.BFLY PT, R5, R4, 0x2, 0x1f ;  /* 0x0c401f0004057f89 */ /* 0x000ea200000e0000 */
[----:B------:R-:W-:-:S02]  /*1bd00*/  IMAD.MOV.U32 R9, RZ, RZ, 0x40000040 ;  /* 0x40000040ff097424 */ /* 0x000fc400078e00ff */
[----:B------:R-:W-:Y:S01]  /*1bd10*/  IMAD.MOV.U32 R7, RZ, RZ, 0x40000040 ;  /* 0x40000040ff077424 */ /* 0x000fe200078e00ff */
[----:B01----:R-:W0:Y:S01]  /*1bd20*/  SHFL.BFLY PT, R0, R3, 0x2, 0x1f ;  /* 0x0c401f0003007f89 */ /* 0x003e2200000e0000 */
[----:B------:R-:W-:-:S06]  /*1bd30*/  IMAD.U32 R21, RZ, RZ, UR52 ;  /* 0x00000034ff157e24 */ /* 0x000fcc000f8e00ff */
[----:B------:R-:W-:Y:S01]  /*1bd40*/  HGMMA.64x128x16.F32 R88, R180, gdesc[UR4].tnspB, R88, gsb0 ;  /* 0x41e00004b4587df0 */ /* 0x000fe20008000858 */
[----:B------:R-:W-:Y:S01]  /*1bd50*/  R2UR UR6, R8 ;  /* 0x00000000080672ca */ /* 0x000fe200000e0000 */
[----:B------:R-:W-:Y:S01]  /*1bd60*/  VIADD R8, R6, 0x100 ;  /* 0x0000010006087836 */ /* 0x000fe20000000000 */
[----:B------:R-:W-:Y:S01]  /*1bd70*/  R2UR UR7, R9 ;  /* 0x00000000090772ca */ /* 0x000fe200000e0000 */
[----:B------:R-:W-:Y:S02]  /*1bd80*/  IMAD.MOV.U32 R9, RZ, RZ, 0x40000040 ;  /* 0x40000040ff097424 */ /* 0x000fe400078e00ff */
[----:B--2---:R-:W-:Y:S01]  /*1bd90*/  FADD.FTZ R5, R5, R4 ;  /* 0x0000000405057221 */ /* 0x004fe20000010000 */
[----:B------:R-:W-:Y:S01]  /*1bda0*/  MOV R4, RZ ;  /* 0x000000ff00047202 */ /* 0x000fe20000000f00 */
[----:B------:R-:W-:Y:S02]  /*1bdb0*/  WARPGROUP.DEPBAR.LE gsb0, 0x0 ;  /* 0x00008000000079c5 */ /* 0x000fe40000010000 */
[----:B------:R-:W-:-:S06]  /*1bdc0*/  WARPGROUP.ARRIVE ;  /* 0x00000000000079c5 */ /* 0x000fcc0000000000 */
        /* <DEDUP_REMOVED lines=39> */
[----:B------:R-:W0:Y:S01]  /*1c040*/  SHFL.BFLY PT, R0, R5, 0x1, 0x1f ;  /* 0x0c201f0005007f89 */ /* 0x000e2200000e0000 */
[----:B------:R-:W-:-:S03]  /*1c050*/  MOV R3, 0xff800000 ;  /* 0xff80000000037802 */ /* 0x000fc60000000f00 */
[----:B------:R-:W1:Y:S01]  /*1c060*/  SHFL.BFLY PT, R7, R6, 0x1, 0x1f ;  /* 0x0c201f0006077f89 */ /* 0x000e6200000e0000 */
[----:B0-----:R-:W-:Y:S01]  /*1c070*/  FADD.FTZ R14, R5, R0 ;  /* 0x00000000050e7221 */ /* 0x001fe20000010000 */
[----:B------:R-:W-:Y:S02]  /*1c080*/  IMAD.U32 R5, RZ, RZ, UR52 ;  /* 0x00000034ff057e24 */ /* 0x000fe4000f8e00ff */
[----:B------:R-:W-:Y:S02]  /*1c090*/  IMAD.MOV.U32 R0, RZ, RZ, -0x800000 ;  /* 0xff800000ff007424 */ /* 0x000fe400078e00ff */
[----:B-1----:R-:W-:Y:S01]  /*1c0a0*/  FADD.FTZ R15, R6, R7 ;  /* 0x00000007060f7221 */ /* 0x002fe20000010000 */
[----:B------:R-:W-:-:S04]  /*1c0b0*/  FSETP.NE.FTZ.AND P1, PT, R14, RZ, PT ;  /* 0x000000ff0e00720b */ /* 0x000fc80003f35000 */
[----:B------:R-:W-:-:S09]  /*1c0c0*/  FSETP.NE.FTZ.AND P2, PT, R15, RZ, PT ;  /* 0x000000ff0f00720b */ /* 0x000fd20003f55000 */
[----:B------:R-:W0:Y:S01]  /*1c0d0*/  @P1 MUFU.LG2 R7, R14 ;  /* 0x0000000e00071308 */ /* 0x000e220000000c00 */
[----:B------:R-:W-:-:S03]  /*1c0e0*/  @P1 FMUL.FTZ R5, R5, 0.69314718246459960938 ;  /* 0x3f31721805051820 */ /* 0x000fc60000410000 */
[----:B------:R-:W-:-:S04]  /*1c0f0*/  @P2 FMUL.FTZ R21, R21, 0.69314718246459960938 ;  /* 0x3f31721815152820 */ /* 0x000fc80000410000 */
        /* <DEDUP_REMOVED lines=9> */
[----:B------:R-:W-:Y:S03]  /*1c190*/  HGMMA.64x128x16.F32 R88, R152, gdesc[UR4].tnspB, R88, gsb0 ;  /* 0x41e0000498587df0 */ /* 0x000fe60008000858 */
[----:B------:R-:W-:Y:S02]  /*1c1a0*/  WARPGROUP.DEPBAR.LE gsb0, 0x0 ;  /* 0x00008000000079c5 */ /* 0x000fe40000010000 */
[----:B--23--:R-:W-:Y:S05]  /*1c1b0*/  @!P0 BRA `(.L_x_1925) ;  /* 0x0000000000048947 */ /* 0x00cfea0003800000 */
[----:B------:R-:W-:Y:S01]  /*1c1c0*/  BPT.TRAP 0x1 ;  /* 0x000000040000795c */ /* 0x000fe20000300000 */
.L_x_1925:
[----:B------:R-:W-:Y:S02]  /*1c1d0*/  VIADD R5, R13, 0x28860 ;  /* 0x000288600d057836 */ /* 0x000fe40000000000 */
[-C--:B------:R-:W-:Y:S01]  /*1c1e0*/  FMUL.FTZ R88, R88, R4.reuse ;  /* 0x0000000458587220 */ /* 0x080fe20000410000 */
[----:B------:R-:W-:Y:S02]  /*1c1f0*/  IMAD.U32 R6, RZ, RZ, UR38 ;  /* 0x00000026ff067e24 */ /* 0x000fe4000f8e00ff */
[-C--:B------:R-:W-:Y:S01]  /*1c200*/  FMUL.FTZ R7, R89, R4.reuse ;  /* 0x0000000459077220 */ /* 0x080fe20000410000 */
[----:B------:R-:W-:Y:S02]  /*1c210*/  VIADD R184, R184, 0x1 ;  /* 0x00000001b8b87836 */ /* 0x000fe40000000000 */
[-C--:B------:R-:W-:Y:S01]  /*1c220*/  FMUL.FTZ R93, R93, R4.reuse ;  /* 0x000000045d5d7220 */ /* 0x080fe20000410000 */
[-C--:B------:R-:W-:Y:S01]  /*1c230*/  FMUL.FTZ R96, R96, R4.reuse ;  /* 0x0000000460607220 */ /* 0x080fe20000410000 */
[----:B------:R-:W-:Y:S01]  /*1c240*/  PRMT R5, R6, 0x654, R5 ;  /* 0x0000065406057816 */ /* 0x000fe20000000005 */
[-C--:B------:R-:W-:Y:S01]  /*1c250*/  FMUL.FTZ R6, R92, R4.reuse ;  /* 0x000000045c067220 */ /* 0x080fe20000410000 */
[----:B------:R-:W-:Y:S01]  /*1c260*/  ISETP.NE.AND P1, PT, R184, 0x2, PT ;  /* 0x00000002b800780c */ /* 0x000fe20003f25270 */
        /* <DEDUP_REMOVED lines=28> */
[----:B------:R-:W-:Y:S01]  /*1c430*/  SEL R4, RZ, 0x1, P1 ;  /* 0x00000001ff047807 */ /* 0x000fe20000800000 */
[-C--:B0-----:R-:W-:Y:S01]  /*1c440*/  FMUL.FTZ R90, R90, R8.reuse ;  /* 0x000000085a5a7220 */ /* 0x081fe20000410000 */
        /* <DEDUP_REMOVED lines=33> */
[----:B------:R-:W-:Y:S01]  /*1c660*/  UIADD3 UR37, UR37, 0x1, URZ ;  /* 0x0000000125257890 */ /* 0x000fe2000fffe03f */
[----:B---3--:R-:W-:-:S11]  /*1c670*/  SEL R184, R184, RZ, P1 ;  /* 0x000000ffb8b87207 */ /* 0x008fd60000800000 */
.L_x_1791:
[----:B------:R-:W-:Y:S05]  /*1c680*/  WARPSYNC.ALL ;  /* 0x0000000000007948 */ /* 0x000fea0003800000 */
[----:B------:R-:W0:Y:S08]  /*1c690*/  S2UR UR38, SR_CgaCtaId ;  /* 0x00000000002679c3 */ /* 0x000e300000008800 */
[----:B------:R-:W-:Y:S06]  /*1c6a0*/  BAR.SYNC.DEFER_BLOCKING 0x5, 0x180 ;  /* 0x0146000000007b1d */ /* 0x000fec0000010000 */
[----:B------:R-:W-:Y:S01]  /*1c6b0*/  UMOV UR4, 0x400 ;  /* 0x0000040000047882 */ /* 0x000fe20000000000 */
[----:B------:R-:W-:Y:S01]  /*1c6c0*/  BSSY B0, `(.L_x_1926) ;  /* 0x00001fb000007945 */ /* 0x000fe20003800000 */
[----:B0-----:R-:W-:-:S06]  /*1c6d0*/  ULEA UR4, UR38, UR4, 0x18 ;  /* 0x0000000426047291 */ /* 0x001fcc000f8ec03f */
[----:B------:R-:W-:-:S05]  /*1c6e0*/  IMAD.U32 R18, RZ, RZ, UR4 ;  /* 0x00000004ff127e24 */ /* 0x000fca000f8e00ff */
[----:B------:R0:W3:Y:S01]  /*1c6f0*/  LDS.128 R40, [R18+0x288d0] ;  /* 0x0288d00012287984 */ /* 0x0000e20000000c00 */
[----:B------:R-:W-:Y:S06]  /*1c700*/  BAR.ARV 0x4, 0x180 ;  /* 0x0106000000007b1d */ /* 0x000fec0000002000 */
[----:B------:R-:W-:Y:S05]  /*1c710*/  @P0 BRA `(.L_x_1927) ;  /* 0x0000001400040947 */ /* 0x000fea0003800000 */
[----:B------:R-:W4:Y:S01]  /*1c720*/  S2R R5, SR_SWINHI ;  /* 0x0000000000057919 */ /* 0x000f220000002f00 */
        /* <DEDUP_REMOVED lines=8> */
[----:B------:R-:W-:Y:S02]  /*1c7b0*/  F2FP.F16.F32.PACK_AB R34, R141, R34 ;  /* 0x000000228d22723e */ /* 0x000fe400000000ff */
[----:B------:R-:W-:Y:S02]  /*1c7c0*/  F2FP.F16.F32.PACK_AB R35, R35, R142 ;  /* 0x0000008e2323723e */ /* 0x000fe400000000ff */
[----:B------:R-:W-:Y:S02]  /*1c7d0*/  MOV R20, R18 ;  /* 0x0000001200147202 */ /* 0x000fe40000000f00 */
[----:B----4-:R-:W-:-:S03]  /*1c7e0*/  MOV R21, R5 ;  /* 0x0000000500157202 */ /* 0x010fc60000000f00 */
[----:B------:R-:W-:-:S03]  /*1c7f0*/  IMAD.WIDE R4, R220, 0x2, R20 ;  /* 0x00000002dc047825 */ /* 0x000fc600078e0214 */
[C---:B------:R-:W-:Y:S02]  /*1c800*/  IADD3 R45, P0, R4.reuse, 0x40, RZ ;  /* 0x00000040042d7810 */ /* 0x040fe40007f1e0ff */
[C---:B------:R-:W-:Y:S02]  /*1c810*/  LOP3.LUT R29, R4.reuse, 0x380, RZ, 0xc0, !PT ;  /* 0x00000380041d7812 */ /* 0x040fe400078ec0ff */
[C---:B------:R-:W-:Y:S01]  /*1c820*/  IADD3 R39, P5, R4.reuse, 0x20, RZ ;  /* 0x0000002004277810 */ /* 0x040fe20007fbe0ff */
[----:B------:R-:W-:Y:S01]  /*1c830*/  IMAD.X R11, RZ, RZ, R5, P0 ;  /* 0x000000ffff0b7224 */ /* 0x000fe200000e0605 */
[----:B------:R-:W-:Y:S02]  /*1c840*/  ISETP.NE.U32.AND P0, PT, RZ, UR4, PT ;  /* 0x00000004ff007c0c */ /* 0x000fe4000bf05070 */
[----:B------:R-:W-:Y:S02]  /*1c850*/  IADD3 R49, P2, R4, 0x4000, RZ ;  /* 0x0000400004317810 */ /* 0x000fe40007f5e0ff */
[----:B------:R-:W-:-:S02]  /*1c860*/  SHF.R.U64 R29, R29, 0x3, RZ ;  /* 0x000000031d1d7819 */ /* 0x000fc400000012ff */
[C---:B-1----:R-:W-:Y:S01]  /*1c870*/  IADD3 R47, P1, R4.reuse, 0x60, RZ ;  /* 0x00000060042f7810 */ /* 0x042fe20007f3e0ff */
[--C-:B------:R-:W-:Y:S01]  /*1c880*/  IMAD.X R15, RZ, RZ, R5.reuse, P2 ;  /* 0x000000ffff0f7224 */ /* 0x100fe200010e0605 */
[C---:B------:R-:W-:Y:S02]  /*1c890*/  IADD3 R51, P3, R4.reuse, 0x4020, RZ ;  /* 0x0000402004337810 */ /* 0x040fe40007f7e0ff */
[----:B------:R-:W-:Y:S01]  /*1c8a0*/  IADD3 R53, P4, R4, 0x4040, RZ ;  /* 0x0000404004357810 */ /* 0x000fe20007f9e0ff */
[--C-:B--2---:R-:W-:Y:S01]  /*1c8b0*/  IMAD.X R13, RZ, RZ, R5.reuse, P1 ;  /* 0x000000ffff0d7224 */ /* 0x104fe200008e0605 */
[----:B------:R-:W-:Y:S01]  /*1c8c0*/  IADD3.X R9, RZ, R5, RZ, P5, !PT ;  /* 0x00000005ff097210 */ /* 0x000fe20002ffe4ff */
[----:B------:R-:W-:Y:S01]  /*1c8d0*/  IMAD.X R25, RZ, RZ, R5, P3 ;  /* 0x000000ffff197224 */ /* 0x000fe200018e0605 */
[----:B------:R-:W-:Y:S02]  /*1c8e0*/  LOP3.LUT R8, R39, 0x380, RZ, 0xc0, !PT ;  /* 0x0000038027087812 */ /* 0x000fe400078ec0ff */
[----:B------:R-:W-:-:S02]  /*1c8f0*/  LOP3.LUT R10, R45, 0x380, RZ, 0xc0, !PT ;  /* 0x000003802d0a7812 */ /* 0x000fc400078ec0ff */
[----:B------:R-:W-:Y:S02]  /*1c900*/  IADD3 R55, P5, R4, 0x4060, RZ ;  /* 0x0000406004377810 */ /* 0x000fe40007fbe0ff */
[----:B------:R-:W-:Y:S01]  /*1c910*/  ISETP.NE.AND.EX P0, PT, RZ, UR5, PT, P0 ;  /* 0x00000005ff007c0c */ /* 0x000fe2000bf05300 */
[----:B------:R-:W-:Y:S01]  /*1c920*/  ULDC.64 UR4, c[0x0][0xc08] ;  /* 0x0003020000047ab9 */ /* 0x000fe20000000a00 */
[----:B------:R-:W-:Y:S01]  /*1c930*/  LOP3.LUT R4, R29, R4, RZ, 0x3c, !PT ;  /* 0x000000041d047212 */ /* 0x000fe200078e3cff */
[----:B------:R-:W-:Y:S01]  /*1c940*/  IMAD.X R29, RZ, RZ, R5, P5 ;  /* 0x000000ffff1d7224 */ /* 0x000fe200028e0605 */
[----:B------:R-:W-:Y:S02]  /*1c950*/  LOP3.LUT R12, R47, 0x380, RZ, 0xc0, !PT ;  /* 0x000003802f0c7812 */ /* 0x000fe400078ec0ff */
[----:B------:R-:W-:Y:S02]  /*1c960*/  LOP3.LUT R14, R49, 0x380, RZ, 0xc0, !PT ;  /* 0x00000380310e7812 */ /* 0x000fe400078ec0ff */
[----:B------:R-:W-:-:S02]  /*1c970*/  SHF.R.U64 R8, R8, 0x3, RZ ;  /* 0x0000000308087819 */ /* 0x000fc400000012ff */
[----:B------:R-:W-:Y:S02]  /*1c980*/  SHF.R.U64 R10, R10, 0x3, RZ ;  /* 0x000000030a0a7819 */ /* 0x000fe400000012ff */
[----:B-----5:R-:W-:Y:S02]  /*1c990*/  LOP3.LUT R24, R51, 0x380, RZ, 0xc0, !PT ;  /* 0x0000038033187812 */ /* 0x020fe400078ec0ff */
[----:B------:R-:W-:Y:S02]  /*1c9a0*/  LOP3.LUT R26, R53, 0x380, RZ, 0xc0, !PT ;  /* 0x00000380351a7812 */ /* 0x000fe400078ec0ff */
[----:B------:R-:W-:Y:S02]  /*1c9b0*/  ISETP.NE.U32.AND P2, PT, RZ, UR4, PT ;  /* 0x00000004ff007c0c */ /* 0x000fe4000bf45070 */
[----:B------:R-:W-:Y:S02]  /*1c9c0*/  LOP3.LUT R28, R55, 0x380, RZ, 0xc0, !PT ;  /* 0x00000380371c7812 */ /* 0x000fe400078ec0ff */
[----:B------:R-:W-:-:S02]  /*1c9d0*/  MOV R48, R4 ;  /* 0x0000000400307202 */ /* 0x000fc40000000f00 */
[----:B------:R-:W-:Y:S02]  /*1c9e0*/  IADD3.X R27, RZ, R5, RZ, P4, !PT ;  /* 0x00000005ff1b7210 */ /* 0x000fe400027fe4ff */
[----:B------:R-:W-:Y:S02]  /*1c9f0*/  SHF.R.U64 R12, R12, 0x3, RZ ;  /* 0x000000030c0c7819 */ /* 0x000fe400000012ff */
[----:B------:R-:W-:Y:S02]  /*1ca00*/  SHF.R.U64 R14, R14, 0x3, RZ ;  /* 0x000000030e0e7819 */ /* 0x000fe400000012ff */
[----:B------:R-:W-:Y:S02]  /*1ca10*/  F2FP.F16.F32.PACK_AB R4, R7, R88 ;  /* 0x000000580704723e */ /* 0x000fe400000000ff */
[----:B------:R-:W-:Y:S02]  /*1ca20*/  LOP3.LUT R8, R8, R39, RZ, 0x3c, !PT ;  /* 0x0000002708087212 */ /* 0x000fe400078e3cff */
[----:B------:R-:W-:-:S02]  /*1ca30*/  LOP3.LUT R10, R10, R45, RZ, 0x3c, !PT ;  /* 0x0000002d0a0a7212 */ /* 0x000fc400078e3cff */
[----:B------:R-:W-:Y:S02]  /*1ca40*/  SHF.R.U64 R24, R24, 0x3, RZ ;  /* 0x0000000318187819 */ /* 0x000fe400000012ff */
[----:B------:R-:W-:Y:S02]  /*1ca50*/  SHF.R.U64 R26, R26, 0x3, RZ ;  /* 0x000000031a1a7819 */ /* 0x000fe400000012ff */
[----:B------:R-:W-:Y:S02]  /*1ca60*/  F2FP.F16.F32.PACK_AB R5, R91, R90 ;  /* 0x0000005a5b05723e */ /* 0x000fe400000000ff */
[----:B------:R-:W-:Y:S02]  /*1ca70*/  F2FP.F16.F32.PACK_AB R7, R36, R37 ;  /* 0x000000252407723e */ /* 0x000fe400000000ff */
[----:B------:R-:W-:Y:S01]  /*1ca80*/  ISETP.NE.AND.EX P2, PT, RZ, UR5, PT, P2 ;  /* 0x00000005ff007c0c */ /* 0x000fe2000bf45320 */
[----:B------:R-:W1:Y:S01]  /*1ca90*/  LDC.64 R36, c[0x0][0xc00] ;  /* 0x00030000ff247b82 */ /* 0x000e620000000a00 */
[----:B------:R-:W-:Y:S01]  /*1caa0*/  SHF.R.U64 R28, R28, 0x3, RZ ;  /* 0x000000031c1c7819 */ /* 0x000fe200000012ff */
[----:B------:R2:W-:Y:S01]  /*1cab0*/  STSM.16.M88.4 [R48], R4 ;  /* 0x0000000430007844 */ /* 0x0005e20000000200 */
[----:B------:R-:W-:-:S02]  /*1cac0*/  LOP3.LUT R12, R12, R47, RZ, 0x3c, !PT ;  /* 0x0000002f0c0c7212 */ /* 0x000fc400078e3cff */
[----:B------:R-:W-:Y:S02]  /*1cad0*/  LOP3.LUT R14, R14, R49, RZ, 0x3c, !PT ;  /* 0x000000310e0e7212 */ /* 0x000fe400078e3cff */
[----:B------:R-:W-:Y:S02]  /*1cae0*/  LOP3.LUT R24, R24, R51, RZ, 0x3c, !PT ;  /* 0x0000003318187212 */ /* 0x000fe400078e3cff */
[----:B------:R-:W-:Y:S02]  /*1caf0*/  LOP3.LUT R26, R26, R53, RZ, 0x3c, !PT ;  /* 0x000000351a1a7212 */ /* 0x000fe400078e3cff */
[----:B------:R-:W-:Y:S02]  /*1cb00*/  MOV R47, R8 ;  /* 0x00000008002f7202 */ /* 0x000fe40000000f00 */
[----:B------:R-:W-:Y:S02]  /*1cb10*/  MOV R46, R10 ;  /* 0x0000000a002e7202 */ /* 0x000fe40000000f00 */
[----:B------:R-:W-:-:S02]  /*1cb20*/  LOP3.LUT R28, R28, R55, RZ, 0x3c, !PT ;  /* 0x000000371c1c7212 */ /* 0x000fc400078e3cff */
[----:B------:R-:W-:Y:S01]  /*1cb30*/  F2FP.F16.F32.PACK_AB R8, R97, R96 ;  /* 0x000000606108723e */ /* 0x000fe200000000ff */
[----:B------:R-:W-:Y:S01]  /*1cb40*/  ULDC UR4, c[0x0][0xa88] ;  /* 0x0002a20000047ab9 */ /* 0x000fe20000000800 */
[----:B------:R-:W-:Y:S01]  /*1cb50*/  F2FP.F16.F32.PACK_AB R9, R99, R98 ;  /* 0x000000626309723e */ /* 0x000fe200000000ff */
[----:B--2---:R-:W-:Y:S01]  /*1cb60*/  IMAD.MOV.U32 R48, RZ, RZ, RZ ;  /* 0x000000ffff307224 */ /* 0x004fe200078e00ff */
[----:B------:R-:W-:Y:S01]  /*1cb70*/  F2FP.F16.F32.PACK_AB R10, R101, R100 ;  /* 0x00000064650a723e */ /* 0x000fe200000000ff */
[----:B------:R-:W2:Y:S01]  /*1cb80*/  LDC R55, c[0x0][0xbe8] ;  /* 0x0002fa00ff377b82 */ /* 0x000ea20000000800 */
[----:B------:R-:W-:Y:S01]  /*1cb90*/  F2FP.F16.F32.PACK_AB R11, R103, R102 ;  /* 0x00000066670b723e */ /* 0x000fe200000000ff */
[----:B-1----:R-:W-:Y:S01]  /*1cba0*/  IMAD.WIDE R36, R209, 0x4, R36 ;  /* 0x00000004d1247825 */ /* 0x002fe200078e0224 */
[----:B------:R-:W-:Y:S02]  /*1cbb0*/  F2FP.F16.F32.PACK_AB R4, R105, R104 ;  /* 0x000000686904723e */ /* 0x000fe400000000ff */
[----:B------:R-:W-:Y:S01]  /*1cbc0*/  F2FP.F16.F32.PACK_AB R5, R107, R106 ;  /* 0x0000006a6b05723e */ /* 0x000fe200000000ff */
[----:B------:R1:W-:Y:S01]  /*1cbd0*/  STSM.16.M88.4 [R47], R8 ;  /* 0x000000082f007844 */ /* 0x0003e20000000200 */
[----:B------:R-:W-:-:S02]  /*1cbe0*/  F2FP.F16.F32.PACK_AB R6, R109, R108 ;  /* 0x0000006c6d06723e */ /* 0x000fc400000000ff */
[----:B------:R-:W-:Y:S02]  /*1cbf0*/  F2FP.F16.F32.PACK_AB R7, R111, R110 ;  /* 0x0000006e6f07723e */ /* 0x000fe400000000ff */
[----:B------:R-:W-:Y:S02]  /*1cc00*/  MOV R45, R12 ;  /* 0x0000000c002d7202 */ /* 0x000fe40000000f00 */
[----:B------:R-:W-:Y:S01]  /*1cc10*/  MOV R44, R14 ;  /* 0x0000000e002c7202 */ /* 0x000fe20000000f00 */
[----:B------:R4:W-:Y:S01]  /*1cc20*/  STSM.16.M88.4 [R46], R4 ;  /* 0x000000042e007844 */ /* 0x0009e20000000200 */
[----:B---3--:R-:W-:Y:S02]  /*1cc30*/  MOV R40, R24 ;  /* 0x0000001800287202 */ /* 0x008fe40000000f00 */
[----:B------:R-:W-:Y:S02]  /*1cc40*/  MOV R39, R26 ;  /* 0x0000001a00277202 */ /* 0x000fe40000000f00 */
[----:B------:R-:W-:-:S02]  /*1cc50*/  F2FP.F16.F32.PACK_AB R12, R113, R112 ;  /* 0x00000070710c723e */ /* 0x000fc400000000ff */
[----:B------:R-:W-:Y:S01]  /*1cc60*/  F2FP.F16.F32.PACK_AB R13, R115, R114 ;  /* 0x00000072730d723e */ /* 0x000fe200000000ff */
[----:B-1----:R-:W1:Y:S01]  /*1cc70*/  @P2 LDC.64 R8, c[0x0][0xc08] ;  /* 0x00030200ff082b82 */ /* 0x002e620000000a00 */
[----:B------:R-:W-:Y:S02]  /*1cc80*/  F2FP.F16.F32.PACK_AB R14, R117, R116 ;  /* 0x00000074750e723e */ /* 0x000fe400000000ff */
[----:B------:R-:W-:Y:S02]  /*1cc90*/  F2FP.F16.F32.PACK_AB R15, R119, R118 ;  /* 0x00000076770f723e */ /* 0x000fe400000000ff */
[----:B------:R-:W-:Y:S02]  /*1cca0*/  MOV R38, R28 ;  /* 0x0000001c00267202 */ /* 0x000fe40000000f00 */
[----:B------:R-:W-:Y:S01]  /*1ccb0*/  F2FP.F16.F32.PACK_AB R24, R121, R120 ;  /* 0x000000787918723e */ /* 0x000fe200000000ff */
[----:B------:R-:W-:Y:S01]  /*1ccc0*/  STSM.16.M88.4 [R45], R12 ;  /* 0x0000000c2d007844 */ /* 0x000fe20000000200 */
[----:B------:R-:W-:-:S02]  /*1ccd0*/  F2FP.F16.F32.PACK_AB R25, R123, R122 ;  /* 0x0000007a7b19723e */ /* 0x000fc400000000ff */
[----:B------:R-:W-:Y:S02]  /*1cce0*/  F2FP.F16.F32.PACK_AB R26, R125, R124 ;  /* 0x0000007c7d1a723e */ /* 0x000fe400000000ff */
[----:B------:R-:W-:Y:S02]  /*1ccf0*/  F2FP.F16.F32.PACK_AB R27, R127, R126 ;  /* 0x0000007e7f1b723e */ /* 0x000fe400000000ff */
[----:B------:R-:W-:Y:S02]  /*1cd00*/  F2FP.F16.F32.PACK_AB R28, R129, R128 ;  /* 0x00000080811c723e */ /* 0x000fe400000000ff */
[----:B------:R-:W-:Y:S01]  /*1cd10*/  F2FP.F16.F32.PACK_AB R29, R131, R130 ;  /* 0x00000082831d723e */ /* 0x000fe200000000ff */
[----:B------:R-:W-:Y:S01]  /*1cd20*/  STSM.16.M88.4 [R44], R24 ;  /* 0x000000182c007844 */ /* 0x000fe20000000200 */
[----:B----4-:R-:W-:Y:S02]  /*1cd30*/  F2FP.F16.F32.PACK_AB R4, R145, R144 ;  /* 0x000000909104723e */ /* 0x010fe400000000ff */
[----:B------:R-:W-:Y:S01]  /*1cd40*/  F2FP.F16.F32.PACK_AB R5, R147, R146 ;  /* 0x000000929305723e */ /* 0x000fe200000000ff */
[----:B------:R-:W-:Y:S01]  /*1cd50*/  STSM.16.M88.4 [R40], R28 ;  /* 0x0000001c28007844 */ /* 0x000fe20000000200 */
[----:B------:R-:W-:-:S02]  /*1cd60*/  F2FP.F16.F32.PACK_AB R6, R149, R148 ;  /* 0x000000949506723e */ /* 0x000fc400000000ff */
[----:B------:R-:W-:Y:S01]  /*1cd70*/  F2FP.F16.F32.PACK_AB R7, R151, R150 ;  /* 0x000000969707723e */ /* 0x000fe200000000ff */
[----:B------:R-:W-:Y:S04]  /*1cd80*/  STSM.16.M88.4 [R39], R32 ;  /* 0x0000002027007844 */ /* 0x000fe80000000200 */
[----:B------:R3:W-:Y:S01]  /*1cd90*/  STSM.16.M88.4 [R38], R4 ;  /* 0x0000000426007844 */ /* 0x0007e20000000200 */
[----:B------:R-:W-:Y:S01]  /*1cda0*/  BAR.SYNC.DEFER_BLOCKING 0x1, 0x100 ;  /* 0x0044000000007b1d */ /* 0x000fe20000010000 */
[----:B---3--:R-:W-:Y:S02]  /*1cdb0*/  IMAD.U32 R6, RZ, RZ, UR4 ;  /* 0x00000004ff067e24 */ /* 0x008fe4000f8e00ff */
[----:B-1----:R-:W-:-:S03]  /*1cdc0*/  @P2 IMAD.WIDE R4, R209, 0x4, R8 ;  /* 0x00000004d1042825 */ /* 0x002fc600078e0208 */
[----:B------:R1:W5:Y:S01]  /*1cdd0*/  @P0 LDG.E R48, desc[UR54][R36.64] ;  /* 0x0000003624300981 */ /* 0x000362000c1e1900 */
[----:B--2---:R-:W-:Y:S01]  /*1cde0*/  ISETP.NE.AND P1, PT, R55, 0x1, PT ;  /* 0x000000013700780c */ /* 0x004fe20003f25270 */
[----:B------:R-:W-:Y:S02]  /*1cdf0*/  IMAD.IADD R13, R195, 0x1, R193 ;  /* 0x00000001c30d7824 */ /* 0x000fe400078e02c1 */
        /* <DEDUP_REMOVED lines=8> */
.L_x_1928:
[----:B------:R-:W-:Y:S01]  /*1ce80*/  SHF.R.S32.HI R54, RZ, 0x1f, R208 ;  /* 0x0000001fff367819 */ /* 0x000fe200000114d0 */
[----:B--2---:R-:W-:Y:S01]  /*1ce90*/  @P1 IMAD.HI.U32 R4, R13, R10, RZ ;  /* 0x0000000a0d041227 */ /* 0x004fe200078e00ff */
[----:B------:R-:W-:Y:S01]  /*1cea0*/  ULDC.64 UR4, c[0x0][0xb90] ;  /* 0x0002e40000047ab9 */ /* 0x000fe20000000a00 */
[----:B-----5:R-:W-:Y:S02]  /*1ceb0*/  SHF.R.S32.HI R49, RZ, 0x1f, R48 ;  /* 0x0000001fff317819 */ /* 0x020fe40000011430 */
[----:B------:R-:W-:Y:S01]  /*1cec0*/  IMAD R9, R54, UR4, RZ ;  /* 0x0000000436097c24 */ /* 0x000fe2000f8e02ff */
[----:B------:R-:W-:Y:S01]  /*1ced0*/  SHF.R.S32.HI R8, RZ, 0x1f, R209 ;  /* 0x0000001fff087819 */ /* 0x000fe200000114d1 */
[----:B------:R-:W-:Y:S01]  /*1cee0*/  IMAD.MOV.U32 R7, RZ, RZ, R13 ;  /* 0x000000ffff077224 */ /* 0x000fe200078e000d */
[----:B---3--:R-:W-:Y:S01]  /*1cef0*/  @P1 SHF.R.U32.HI R7, RZ, R11, R4 ;  /* 0x0000000bff071219 */ /* 0x008fe20000011604 */
[----:B------:R-:W-:Y:S01]  /*1cf00*/  IMAD.WIDE.U32 R4, R208, UR4, R48 ;  /* 0x00000004d0047c25 */ /* 0x000fe2000f8e0030 */
[----:B------:R-:W-:-:S02]  /*1cf10*/  SEL R40, R8, RZ, !P0 ;  /* 0x000000ff08287207 */ /* 0x000fc40004000000 */
[----:B------:R-:W-:Y:S01]  /*1cf20*/  SEL R57, R209, RZ, !P0 ;  /* 0x000000ffd1397207 */ /* 0x000fe20004000000 */
[----:B------:R-:W-:Y:S01]  /*1cf30*/  IMAD R9, R208, UR5, R9 ;  /* 0x00000005d0097c24 */ /* 0x000fe2000f8e0209 */
[----:B------:R-:W-:Y:S01]  /*1cf40*/  ULDC.64 UR4, c[0x0][0xb98] ;  /* 0x0002e60000047ab9 */ /* 0x000fe20000000a00 */
[----:B------:R-:W-:Y:S02]  /*1cf50*/  IMAD.MOV R10, RZ, RZ, -R7 ;  /* 0x000000ffff0a7224 */ /* 0x000fe400078e0a07 */
[----:B------:R-:W-:Y:S02]  /*1cf60*/  IMAD.IADD R5, R5, 0x1, R9 ;  /* 0x0000000105057824 */ /* 0x000fe400078e0209 */
[----:B------:R-:W-:Y:S02]  /*1cf70*/  IMAD.IADD R11, R16, 0x1, R222 ;  /* 0x00000001100b7824 */ /* 0x000fe400078e02de */
[----:B------:R-:W-:Y:S02]  /*1cf80*/  IMAD R9, R55, R10, R13 ;  /* 0x0000000a37097224 */ /* 0x000fe400078e020d */
[----:B------:R-:W-:-:S02]  /*1cf90*/  IMAD R8, R40, UR4, RZ ;  /* 0x0000000428087c24 */ /* 0x000fc4000f8e02ff */
        /* <DEDUP_REMOVED lines=17> */
[----:B------:R-:W-:Y:S02]  /*1d0b0*/  LOP3.LUT R12, R13, 0x380, RZ, 0xc0, !PT ;  /* 0x000003800d0c7812 */ /* 0x000fe400078ec0ff */
[----:B------:R-:W-:Y:S01]  /*1d0c0*/  IMAD.X R9, RZ, RZ, R21, P0 ;  /* 0x000000ffff097224 */ /* 0x000fe200000e0615 */
[----:B------:R-:W-:Y:S02]  /*1d0d0*/  IADD3 R5, R5, R11, RZ ;  /* 0x0000000b05057210 */ /* 0x000fe40007ffe0ff */
[----:B------:R-:W-:-:S02]  /*1d0e0*/  LEA R10, P2, R4, UR4, 0x2 ;  /* 0x00000004040a7c11 */ /* 0x000fc4000f8410ff */
[----:B------:R-:W-:Y:S02]  /*1d0f0*/  LOP3.LUT P0, RZ, R211, 0x3, RZ, 0xc0, !PT ;  /* 0x00000003d3ff7812 */ /* 0x000fe4000780c0ff */
[----:B------:R-:W-:Y:S01]  /*1d100*/  LEA.HI.X R11, R4, UR5, R5, 0x2, P2 ;  /* 0x00000005040b7c11 */ /* 0x000fe200090f1405 */
[----:B------:R-:W-:Y:S01]  /*1d110*/  SHFL.IDX PT, R50, R10, RZ, 0x1c1f ;  /* 0x001c1fff0a327589 */ /* 0x000fe200000e0000 */
[----:B------:R-:W-:Y:S01]  /*1d120*/  IADD3 R25, P2, R20, 0x3000, RZ ;  /* 0x0000300014197810 */ /* 0x000fe20007f5e0ff */
[----:B------:R-:W-:Y:S01]  /*1d130*/  IMAD.IADD R4, R219, 0x1, R193 ;  /* 0x00000001db047824 */ /* 0x000fe200078e02c1 */
[----:B------:R-:W-:Y:S01]  /*1d140*/  LOP3.LUT R8, R7, 0x380, RZ, 0xc0, !PT ;  /* 0x0000038007087812 */ /* 0x000fe200078ec0ff */
[----:B------:R-:W1:Y:S01]  /*1d150*/  SHFL.IDX PT, R51, R11, RZ, 0x1c1f ;  /* 0x001c1fff0b337589 */ /* 0x000e6200000e0000 */
[----:B------:R-:W-:Y:S01]  /*1d160*/  LOP3.LUT R24, R25, 0x380, RZ, 0xc0, !PT ;  /* 0x0000038019187812 */ /* 0x000fe200078ec0ff */
[----:B------:R-:W-:Y:S01]  /*1d170*/  ULDC.64 UR4, c[0x0][0xaa0] ;  /* 0x0002a80000047ab9 */ /* 0x000fe20000000a00 */
[----:B------:R-:W-:Y:S01]  /*1d180*/  SHF.R.U64 R28, R28, 0x3, RZ ;  /* 0x000000031c1c7819 */ /* 0x000fe200000012ff */
[----:B------:R-:W-:Y:S01]  /*1d190*/  SHFL.IDX PT, R52, R10, 0x1, 0x1c1f ;  /* 0x003c1f000a347f89 */ /* 0x000fe200000e0000 */
[----:B------:R-:W-:-:S02]  /*1d1a0*/  SHF.R.U64 R24, R24, 0x3, RZ ;  /* 0x0000000318187819 */ /* 0x000fc400000012ff */
[----:B------:R-:W-:Y:S01]  /*1d1b0*/  SHF.R.U64 R12, R12, 0x3, RZ ;  /* 0x000000030c0c7819 */ /* 0x000fe200000012ff */
[----:B------:R-:W2:Y:S01]  /*1d1c0*/  SHFL.IDX PT, R53, R11, 0x1, 0x1c1f ;  /* 0x003c1f000b357f89 */ /* 0x000ea200000e0000 */
[----:B------:R-:W-:Y:S01]  /*1d1d0*/  LOP3.LUT R24, R24, R25, RZ, 0x3c, !PT ;  /* 0x0000001918187212 */ /* 0x000fe200078e3cff */
[----:B------:R-:W-:Y:S01]  /*1d1e0*/  IMAD.X R25, RZ, RZ, R21, P2 ;  /* 0x000000ffff197224 */ /* 0x000fe200010e0615 */
[CC--:B------:R-:W-:Y:S02]  /*1d1f0*/  ISETP.GE.OR P2, PT, R4.reuse, R59.reuse, P0 ;  /* 0x0000003b0400720c */ /* 0x0c0fe40000746670 */
[----:B------:R-:W-:Y:S02]  /*1d200*/  IADD3 R4, R4, 0x8, RZ ;  /* 0x0000000804047810 */ /* 0x000fe40007ffe0ff */
[----:B------:R-:W-:Y:S02]  /*1d210*/  SHF.R.U64 R8, R8, 0x3, RZ ;  /* 0x0000000308087819 */ /* 0x000fe400000012ff */
[----:B------:R-:W-:-:S02]  /*1d220*/  ISETP.GE.OR P0, PT, R4, R59, P0 ;  /* 0x0000003b0400720c */ /* 0x000fc40000706670 */
[----:B------:R-:W-:Y:S01]  /*1d230*/  LOP3.LUT R28, R28, R29, RZ, 0x3c, !PT ;  /* 0x0000001d1c1c7212 */ /* 0x000fe200078e3cff */
[--C-:B------:R-:W-:Y:S01]  /*1d240*/  IMAD.X R29, RZ, RZ, R21.reuse, P3 ;  /* 0x000000ffff1d7224 */ /* 0x100fe200018e0615 */
[----:B------:R-:W-:Y:S01]  /*1d250*/  LOP3.LUT R12, R12, R13, RZ, 0x3c, !PT ;  /* 0x0000000d0c0c7212 */ /* 0x000fe200078e3cff */
[--C-:B------:R-:W-:Y:S01]  /*1d260*/  IMAD.X R13, RZ, RZ, R21.reuse, P4 ;  /* 0x000000ffff0d7224 */ /* 0x100fe200020e0615 */
[----:B------:R-:W-:Y:S01]  /*1d270*/  LOP3.LUT R8, R8, R7, RZ, 0x3c, !PT ;  /* 0x0000000708087212 */ /* 0x000fe200078e3cff */
[----:B-1----:R1:W-:Y:S01]  /*1d280*/  @!P2 ST.E desc[UR54][R50.64], R0 ;  /* 0x000000003200a985 */ /* 0x0023e2000c101936 */
[C---:B------:R-:W-:Y:S02]  /*1d290*/  IADD3 R5, P3, R20.reuse, 0x7000, RZ ;  /* 0x0000700014057810 */ /* 0x040fe40007f7e0ff */
[C---:B------:R-:W-:Y:S02]  /*1d2a0*/  IADD3 R33, P5, R20.reuse, 0x5000, RZ ;  /* 0x0000500014217810 */ /* 0x040fe40007fbe0ff */
[C---:B------:R-:W-:Y:S01]  /*1d2b0*/  IADD3 R37, P4, R20.reuse, 0x6000, RZ ;  /* 0x0000600014257810 */ /* 0x040fe20007f9e0ff */
[----:B------:R-:W-:Y:S01]  /*1d2c0*/  IMAD.X R45, RZ, RZ, R21, P3 ;  /* 0x000000ffff2d7224 */ /* 0x000fe200018e0615 */
[----:B------:R-:W-:Y:S01]  /*1d2d0*/  LOP3.LUT R7, R20, 0x380, RZ, 0xc0, !PT ;  /* 0x0000038014077812 */ /* 0x000fe200078ec0ff */
[----:B--2---:R2:W-:Y:S01]  /*1d2e0*/  @!P0 ST.E desc[UR54][R52.64], R3 ;  /* 0x0000000334008985 */ /* 0x0045e2000c101936 */
[----:B------:R-:W-:-:S02]  /*1d2f0*/  LOP3.LUT R4, R5, 0x380, RZ, 0xc0, !PT ;  /* 0x0000038005047812 */ /* 0x000fc400078ec0ff */
[----:B------:R-:W-:Y:S01]  /*1d300*/  LOP3.LUT R32, R33, 0x380, RZ, 0xc0, !PT ;  /* 0x0000038021207812 */ /* 0x000fe200078ec0ff */
[----:B-1----:R-:W1:Y:S01]  /*1d310*/  @P1 LDC R51, c[0x0][0xbec] ;  /* 0x0002fb00ff331b82 */ /* 0x002e620000000800 */
[----:B------:R-:W-:Y:S01]  /*1d320*/  LOP3.LUT R36, R37, 0x380, RZ, 0xc0, !PT ;  /* 0x0000038025247812 */ /* 0x000fe200078ec0ff */
[----:B------:R-:W5:Y:S01]  /*1d330*/  LD.E.128 R8, desc[UR54][R8.64] ;  /* 0x0000003608087980 */ /* 0x000f62000c101d00 */
[----:B------:R-:W-:Y:S02]  /*1d340*/  SHF.R.U64 R7, R7, 0x3, RZ ;  /* 0x0000000307077819 */ /* 0x000fe400000012ff */
[----:B------:R-:W-:Y:S01]  /*1d350*/  SHF.R.U64 R4, R4, 0x3, RZ ;  /* 0x0000000304047819 */ /* 0x000fe200000012ff */
[----:B------:R-:W5:Y:S01]  /*1d360*/  LD.E.128 R12, desc[UR54][R12.64] ;  /* 0x000000360c0c7980 */ /* 0x000f62000c101d00 */
[----:B------:R-:W-:Y:S01]  /*1d370*/  SHF.R.U64 R32, R32, 0x3, RZ ;  /* 0x0000000320207819 */ /* 0x000fe200000012ff */
[----:B--2---:R-:W-:Y:S01]  /*1d380*/  IMAD R3, R49, UR4, RZ ;  /* 0x0000000431037c24 */ /* 0x004fe2000f8e02ff */
[----:B------:R-:W-:Y:S01]  /*1d390*/  SHF.R.U64 R36, R36, 0x3, RZ ;  /* 0x0000000324247819 */ /* 0x000fe200000012ff */
[----:B------:R-:W2:Y:S01]  /*1d3a0*/  @P1 LDC R49, c[0x0][0xbf0] ;  /* 0x0002fc00ff311b82 */ /* 0x000ea20000000800 */
[----:B------:R-:W-:Y:S01]  /*1d3b0*/  LOP3.LUT R20, R7, R20, RZ, 0x3c, !PT ;  /* 0x0000001407147212 */ /* 0x000fe200078e3cff */
[----:B------:R-:W5:Y:S01]  /*1d3c0*/  LD.E.128 R24, desc[UR54][R24.64] ;  /* 0x0000003618187980 */ /* 0x000f62000c101d00 */
[----:B------:R-:W-:Y:S01]  /*1d3d0*/  LOP3.LUT R32, R32, R33, RZ, 0x3c, !PT ;  /* 0x0000002120207212 */ /* 0x000fe200078e3cff */
[--C-:B------:R-:W-:Y:S01]  /*1d3e0*/  IMAD.X R33, RZ, RZ, R21.reuse, P5 ;  /* 0x000000ffff217224 */ /* 0x100fe200028e0615 */
[----:B------:R-:W-:Y:S01]  /*1d3f0*/  LOP3.LUT R36, R36, R37, RZ, 0x3c, !PT ;  /* 0x0000002524247212 */ /* 0x000fe200078e3cff */
[----:B------:R-:W-:Y:S01]  /*1d400*/  IMAD.X R37, RZ, RZ, R21, P4 ;  /* 0x000000ffff257224 */ /* 0x000fe200020e0615 */
[----:B------:R-:W-:Y:S01]  /*1d410*/  LOP3.LUT R44, R4, R5, RZ, 0x3c, !PT ;  /* 0x00000005042c7212 */ /* 0x000fe200078e3cff */
[C---:B------:R-:W-:Y:S01]  /*1d420*/  IMAD R3, R48.reuse, UR5, R3 ;  /* 0x0000000530037c24 */ /* 0x040fe2000f8e0203 */
[----:B------:R3:W5:Y:S04]  /*1d430*/  LD.E.128 R4, desc[UR54][R20.64] ;  /* 0x0000003614047980 */ /* 0x000768000c101d00 */
[----:B------:R-:W5:Y:S04]  /*1d440*/  LD.E.128 R28, desc[UR54][R28.64] ;  /* 0x000000361c1c7980 */ /* 0x000f68000c101d00 */
[----:B------:R-:W5:Y:S01]  /*1d450*/  LD.E.128 R32, desc[UR54][R32.64] ;  /* 0x0000003620207980 */ /* 0x000f62000c101d00 */
[----:B---3--:R-:W-:Y:S01]  /*1d460*/  IMAD.WIDE.U32 R20, R48, UR4, RZ ;  /* 0x0000000430147c25 */ /* 0x008fe2000f8e00ff */
[----:B------:R-:W-:-:S02]  /*1d470*/  ULDC.64 UR4, c[0x0][0xae8] ;  /* 0x0002ba0000047ab9 */ /* 0x000fc40000000a00 */
[----:B------:R-:W5:Y:S01]  /*1d480*/  LD.E.128 R36, desc[UR54][R36.64] ;  /* 0x0000003624247980 */ /* 0x000f62000c101d00 */
[----:B------:R-:W-:Y:S01]  /*1d490*/  IMAD R48, R207, 0x20, R188 ;  /* 0x00000020cf307824 */ /* 0x000fe200078e02bc */
[----:B------:R-:W-:Y:S01]  /*1d4a0*/  IADD3 R21, R21, R3, RZ ;  /* 0x0000000315157210 */ /* 0x000fe20007ffe0ff */
[----:B------:R-:W-:Y:S01]  /*1d4b0*/  IMAD R3, R54, UR4, RZ ;  /* 0x0000000436037c24 */ /* 0x000fe2000f8e02ff */
[----:B------:R-:W5:Y:S01]  /*1d4c0*/  LD.E.128 R44, desc[UR54][R44.64] ;  /* 0x000000362c2c7980 */ /* 0x000f62000c101d00 */
[----:B------:R-:W-:Y:S02]  /*1d4d0*/  IMAD.IADD R48, R193, 0x1, R48 ;  /* 0x00000001c1307824 */ /* 0x000fe400078e0230 */
[C---:B------:R-:W-:Y:S01]  /*1d4e0*/  IMAD R3, R208.reuse, UR5, R3 ;  /* 0x00000005d0037c24 */ /* 0x040fe2000f8e0203 */
[----:B------:R-:W-:Y:S01]  /*1d4f0*/  @!PT LDS RZ, [RZ] ;  /* 0x00000000fffff984 */ /* 0x000fe20000000800 */
[----:B------:R-:W-:Y:S01]  /*1d500*/  @!PT LDS RZ, [RZ] ;  /* 0x00000000fffff984 */ /* 0x000fe20000000800 */
[----:B------:R-:W-:Y:S01]  /*1d510*/  @!PT LDS RZ, [RZ] ;  /* 0x00000000fffff984 */ /* 0x000fe20000000800 */
[----:B------:R-:W-:Y:S01]  /*1d520*/  @!PT LDS RZ, [RZ] ;  /* 0x00000000fffff984 */ /* 0x000fe20000000800 */
[----:B------:R3:W-:Y:S06]  /*1d530*/  MEMBAR.ALL.CTA ;  /* 0x0000000000007992 */ /* 0x0007ec0000008000 */
[----:B---3--:R-:W3:Y:S01]  /*1d540*/  FENCE.VIEW.ASYNC.S ;  /* 0x00000000000073c6 */ /* 0x008ee20000000000 */
[----:B------:R-:W-:Y:S01]  /*1d550*/  IMAD.WIDE.U32 R20, R208, UR4, R20 ;  /* 0x00000004d0147c25 */ /* 0x000fe2000f8e0014 */
[----:B------:R-:W-:-:S03]  /*1d560*/  ULDC.64 UR4, c[0x0][0xaf0] ;  /* 0x0002bc0000047ab9 */ /* 0x000fc60000000a00 */
[----:B-1----:R-:W-:-:S04]  /*1d570*/  @P1 IMAD.HI.U32 R0, R48, R51, RZ ;  /* 0x0000003330001227 */ /* 0x002fc800078e00ff */
[----:B------:R-:W-:Y:S02]  /*1d580*/  IMAD.IADD R21, R21, 0x1, R3 ;  /* 0x0000000115157824 */ /* 0x000fe400078e0203 */
[----:B------:R-:W-:Y:S01]  /*1d590*/  IMAD.MOV.U32 R3, RZ, RZ, R48 ;  /* 0x000000ffff037224 */ /* 0x000fe200078e0030 */
[----:B--2---:R-:W-:Y:S01]  /*1d5a0*/  @P1 SHF.R.U32.HI R3, RZ, R49, R0 ;  /* 0x00000031ff031219 */ /* 0x004fe20000011600 */
[----:B------:R-:W-:Y:S02]  /*1d5b0*/  IMAD R40, R40, UR4, RZ ;  /* 0x0000000428287c24 */ /* 0x000fe4000f8e02ff */
[----:B------:R-:W-:Y:S01]  /*1d5c0*/  IMAD.WIDE.U32 R20, R57, UR4, R20 ;  /* 0x0000000439147c25 */ /* 0x000fe2000f8e0014 */
[----:B------:R-:W-:-:S03]  /*1d5d0*/  SHF.R.S32.HI R0, RZ, 0x1f, R3 ;  /* 0x0000001fff007819 */ /* 0x000fc60000011403 */
[----:B------:R-:W-:Y:S01]  /*1d5e0*/  IMAD R49, R57, UR5, R40 ;  /* 0x0000000539317c24 */ /* 0x000fe2000f8e0228 */
[----:B------:R-:W-:Y:S01]  /*1d5f0*/  IADD3 R40, -R3, RZ, RZ ;  /* 0x000000ff03287210 */ /* 0x000fe20007ffe1ff */
[----:B------:R-:W-:Y:S02]  /*1d600*/  ULDC.64 UR4, c[0x0][0xae0] ;  /* 0x0002b80000047ab9 */ /* 0x000fe40000000a00 */
[----:B------:R-:W-:Y:S02]  /*1d610*/  IMAD.IADD R21, R21, 0x1, R49 ;  /* 0x0000000115157824 */ /* 0x000fe400078e0231 */
[----:B------:R-:W-:Y:S02]  /*1d620*/  IMAD R0, R0, UR4, RZ ;  /* 0x0000000400007c24 */ /* 0x000fe4000f8e02ff */
[----:B------:R-:W-:Y:S02]  /*1d630*/  IMAD R49, R55, R40, R48 ;  /* 0x0000002837317224 */ /* 0x000fe400078e0230 */
[----:B------:R-:W-:-:S02]  /*1d640*/  IMAD R51, R3, UR5, R0 ;  /* 0x0000000503337c24 */ /* 0x000fc4000f8e0200 */
[----:B------:R-:W-:Y:S01]  /*1d650*/  IMAD.WIDE.U32 R20, R3, UR4, R20 ;  /* 0x0000000403147c25 */ /* 0x000fe2000f8e0014 */
[----:B------:R-:W-:Y:S01]  /*1d660*/  SHF.R.S32.HI R0, RZ, 0x1f, R49 ;  /* 0x0000001fff007819 */ /* 0x000fe20000011431 */
[----:B------:R-:W-:Y:S02]  /*1d670*/  ULDC.64 UR4, c[0x0][0xad8] ;  /* 0x0002b60000047ab9 */ /* 0x000fe40000000a00 */
[----:B------:R-:W-:Y:S02]  /*1d680*/  IMAD.IADD R50, R188, 0x1, R193 ;  /* 0x00000001bc327824 */ /* 0x000fe400078e02c1 */
[----:B------:R-:W-:Y:S02]  /*1d690*/  IMAD.IADD R21, R21, 0x1, R51 ;  /* 0x0000000115157824 */ /* 0x000fe400078e0233 */
[----:B------:R-:W-:Y:S02]  /*1d6a0*/  IMAD R40, R0, UR4, RZ ;  /* 0x0000000400287c24 */ /* 0x000fe4000f8e02ff */
[----:B------:R-:W-:-:S02]  /*1d6b0*/  VIADD R0, R50, 0x20 ;  /* 0x0000002032007836 */ /* 0x000fc40000000000 */
[C---:B------:R-:W-:Y:S02]  /*1d6c0*/  IMAD R51, R49.reuse, UR5, R40 ;  /* 0x0000000531337c24 */ /* 0x040fe4000f8e0228 */
[----:B------:R-:W-:Y:S01]  /*1d6d0*/  IMAD.WIDE.U32 R20, R49, UR4, R20 ;  /* 0x0000000431147c25 */ /* 0x000fe2000f8e0014 */
[CC--:B------:R-:W-:Y:S01]  /*1d6e0*/  ISETP.GE.AND P2, PT, R50.reuse, R59.reuse, PT ;  /* 0x0000003b3200720c */ /* 0x0c0fe20003f46270 */
[----:B------:R-:W-:Y:S02]  /*1d6f0*/  ULDC.64 UR4, c[0x0][0xa80] ;  /* 0x0002a00000047ab9 */ /* 0x000fe40000000a00 */
[----:B------:R-:W-:Y:S01]  /*1d700*/  VIADD R3, R50, 0x40 ;  /* 0x0000004032037836 */ /* 0x000fe20000000000 */
[----:B------:R-:W-:Y:S01]  /*1d710*/  ISETP.GE.AND P0, PT, R0, R59, PT ;  /* 0x0000003b0000720c */ /* 0x000fe20003f06270 */
[----:B------:R-:W-:Y:S01]  /*1d720*/  IMAD.IADD R21, R21, 0x1, R51 ;  /* 0x0000000115157824 */ /* 0x000fe200078e0233 */
[----:B------:R-:W-:Y:S02]  /*1d730*/  LEA R40, P3, R20, UR4, 0x1 ;  /* 0x0000000414287c11 */ /* 0x000fe4000f8608ff */
[----:B------:R-:W-:-:S02]  /*1d740*/  IADD3 R0, R18, 0x28820, RZ ;  /* 0x0002882012007810 */ /* 0x000fc40007ffe0ff */
[----:B------:R-:W-:Y:S02]  /*1d750*/  ISETP.GE.AND P1, PT, R3, R59, PT ;  /* 0x0000003b0300720c */ /* 0x000fe40003f26270 */
[----:B------:R-:W-:Y:S02]  /*1d760*/  LEA.HI.X R3, R20, UR5, R21, 0x1, P3 ;  /* 0x0000000514037c11 */ /* 0x000fe400098f0c15 */
        /* <DEDUP_REMOVED lines=15> */
.L_x_1930:
[----:B------:R-:W-:Y:S05]  /*1d860*/  BSYNC B1 ;  /* 0x0000000000017941 */ /* 0x000fea0003800000 */
.L_x_1929:
        /* <DEDUP_REMOVED lines=13> */
.L_x_1932:
[----:B------:R-:W-:Y:S05]  /*1d940*/  BSYNC B1 ;  /* 0x0000000000017941 */ /* 0x000fea0003800000 */
.L_x_1931:
        /* <DEDUP_REMOVED lines=13> */
.L_x_1934:
[----:B------:R-:W-:Y:S05]  /*1da20*/  BSYNC B1 ;  /* 0x0000000000017941 */ /* 0x000fea0003800000 */
.L_x_1933:
        /* <DEDUP_REMOVED lines=16> */
.L_x_1927:
[----:B------:R-:W-:Y:S01]  /*1db30*/  ULDC.64 UR4, c[0x0][0xc00] ;  /* 0x0003000000047ab9 */ /* 0x000fe20000000a00 */
[----:B------:R-:W4:Y:S01]  /*1db40*/  LDC.64 R4, c[0x0][0xc00] ;  /* 0x00030000ff047b82 */ /* 0x000f220000000a00 */
[----:B------:R-:W-:Y:S01]  /*1db50*/  ISETP.NE.U32.AND P0, PT, RZ, UR4, PT ;  /* 0x00000004ff007c0c */ /* 0x000fe2000bf05070 */
[----:B------:R-:W-:-:S03]  /*1db60*/  IMAD.MOV.U32 R0, RZ, RZ, RZ ;  /* 0x000000ffff007224 */ /* 0x000fc600078e00ff */
[----:B------:R-:W-:Y:S01]  /*1db70*/  ISETP.NE.AND.EX P0, PT, RZ, UR5, PT, P0 ;  /* 0x00000005ff007c0c */ /* 0x000fe2000bf05300 */
[----:B------:R-:W-:Y:S02]  /*1db80*/  ULDC.64 UR4, c[0x0][0xc08] ;  /* 0x0003020000047ab9 */ /* 0x000fe40000000a00 */
[----:B------:R-:W-:Y:S01]  /*1db90*/  ISETP.NE.U32.AND P1, PT, RZ, UR4, PT ;  /* 0x00000004ff007c0c */ /* 0x000fe2000bf25070 */
[----:B------:R-:W1:Y:S03]  /*1dba0*/  LDC R25, c[0x0][0xbe8] ;  /* 0x0002fa00ff197b82 */ /* 0x000e660000000800 */
[----:B------:R-:W-:Y:S01]  /*1dbb0*/  ISETP.NE.AND.EX P1, PT, RZ, UR5, PT, P1 ;  /* 0x00000005ff007c0c */ /* 0x000fe2000bf25310 */
[----:B----4-:R-:W-:-:S12]  /*1dbc0*/  IMAD.WIDE R4, R209, 0x4, R4 ;  /* 0x00000004d1047825 */ /* 0x010fd800078e0204 */
[----:B------:R-:W4:Y:S01]  /*1dbd0*/  @P1 LDC.64 R6, c[0x0][0xc08] ;  /* 0x00030200ff061b82 */ /* 0x000f220000000a00 */
[----:B------:R-:W-:Y:S02]  /*1dbe0*/  ULDC UR4, c[0x0][0xa88] ;  /* 0x0002a20000047ab9 */ /* 0x000fe40000000800 */
[----:B------:R-:W-:Y:S01]  /*1dbf0*/  MOV R8, UR4 ;  /* 0x0000000400087c02 */ /* 0x000fe20008000f00 */
[----:B------:R0:W5:Y:S01]  /*1dc00*/  @P0 LDG.E R0, desc[UR54][R4.64] ;  /* 0x0000003604000981 */ /* 0x000162000c1e1900 */
[----:B----4-:R-:W-:-:S05]  /*1dc10*/  @P1 IMAD.WIDE R6, R209, 0x4, R6 ;  /* 0x00000004d1061825 */ /* 0x010fca00078e0206 */
[----:B------:R0:W5:Y:S01]  /*1dc20*/  @P1 LDG.E R8, desc[UR54][R6.64] ;  /* 0x0000003606081981 */ /* 0x000162000c1e1900 */
[----:B-1----:R-:W-:Y:S02]  /*1dc30*/  ISETP.NE.AND P2, PT, R25, 0x1, PT ;  /* 0x000000011900780c */ /* 0x002fe40003f45270 */
[----:B------:R-:W-:Y:S02]  /*1dc40*/  ISETP.GE.AND P3, PT, R226, 0x80, PT ;  /* 0x00000080e200780c */ /* 0x000fe40003f66270 */
[----:B------:R-:W-:-:S09]  /*1dc50*/  SHF.R.S32.HI R9, RZ, 0x1f, R209 ;  /* 0x0000001fff097819 */ /* 0x000fd200000114d1 */
[----:B------:R-:W1:Y:S08]  /*1dc60*/  @P2 LDC R20, c[0x0][0xbec] ;  /* 0x0002fb00ff142b82 */ /* 0x000e700000000800 */
[----:B------:R-:W4:Y:S01]  /*1dc70*/  @P2 LDC R27, c[0x0][0xbf0] ;  /* 0x0002fc00ff1b2b82 */ /* 0x000f220000000800 */
[----:B0-----:R-:W-:Y:S05]  /*1dc80*/  @P1 BRA `(.L_x_1936) ;  /* 0x0000000000101947 */ /* 0x001fea0003800000 */
[----:B------:R-:W-:Y:S05]  /*1dc90*/  @!P0 BRA `(.L_x_1936) ;  /* 0x00000000000c8947 */ /* 0x000fea0003800000 */
[----:B------:R-:W2:Y:S04]  /*1dca0*/  LDG.E R3, desc[UR54][R4.64] ;  /* 0x0000003604037981 */ /* 0x000ea8000c1e1900 */
[----:B-----5:R-:W2:Y:S02]  /*1dcb0*/  LDG.E R8, desc[UR54][R4.64+0x4] ;  /* 0x0000043604087981 */ /* 0x020ea4000c1e1900 */
[----:B--2---:R-:W-:-:S07]  /*1dcc0*/  IMAD.IADD R8, R8, 0x1, -R3 ;  /* 0x0000000108087824 */ /* 0x004fce00078e0a03 */
.L_x_1936:
[----:B------:R-:W-:Y:S01]  /*1dcd0*/  BSSY B1, `(.L_x_1937) ;  /* 0x000002d000017945 */ /* 0x000fe20003800000 */
[----:B------:R-:W-:Y:S02]  /*1dce0*/  SHF.R.S32.HI R12, RZ, 0x1f, R208 ;  /* 0x0000001fff0c7819 */ /* 0x000fe400000114d0 */
[----:B--2---:R-:W-:Y:S02]  /*1dcf0*/  SEL R13, R209, RZ, !P0 ;  /* 0x000000ffd10d7207 */ /* 0x004fe40004000000 */
[----:B------:R-:W-:Y:S02]  /*1dd00*/  SEL R14, R9, RZ, !P0 ;  /* 0x000000ff090e7207 */ /* 0x000fe40004000000 */
[----:B-----5:R-:W-:Y:S01]  /*1dd10*/  SHF.R.S32.HI R11, RZ, 0x1f, R0 ;  /* 0x0000001fff0b7819 */ /* 0x020fe20000011400 */
[----:B------:R-:W-:Y:S06]  /*1dd20*/  @P3 BRA `(.L_x_1938) ;  /* 0x00000000009c3947 */ /* 0x000fec0003800000 */
[----:B------:R-:W0:Y:S01]  /*1dd30*/  S2R R10, SR_TID.X ;  /* 0x00000000000a7919 */ /* 0x000e220000002100 */
[----:B------:R-:W2:Y:S02]  /*1dd40*/  LDC R9, c[0x0][0xbe8] ;  /* 0x0002fa00ff097b82 */ /* 0x000ea40000000800 */
[----:B--2---:R-:W-:Y:S01]  /*1dd50*/  IMAD R3, R8, R9, RZ ;  /* 0x0000000908037224 */ /* 0x004fe200078e02ff */
[----:B0-----:R-:W-:-:S04]  /*1dd60*/  IADD3 R10, R193, -0x80, R10 ;  /* 0xffffff80c10a7810 */ /* 0x001fc80007ffe00a */
[----:B------:R-:W-:-:S13]  /*1dd70*/  ISETP.GE.AND P0, PT, R10, R3, PT ;  /* 0x000000030a00720c */ /* 0x000fda0003f06270 */
[----:B------:R-:W-:Y:S05]  /*1dd80*/  @P0 BRA `(.L_x_1938) ;  /* 0x0000000000840947 */ /* 0x000fea0003800000 */
[----:B------:R-:W-:Y:S01]  /*1dd90*/  ISETP.NE.AND P0, PT, R9, 0x1, PT ;  /* 0x000000010900780c */ /* 0x000fe20003f05270 */
[----:B------:R-:W-:Y:S01]  /*1dda0*/  ULDC.64 UR4, c[0x0][0xb90] ;  /* 0x0002e40000047ab9 */ /* 0x000fe20000000a00 */
[----:B------:R-:W-:Y:S02]  /*1ddb0*/  IMAD.MOV.U32 R4, RZ, RZ, R0 ;  /* 0x000000ffff047224 */ /* 0x000fe400078e0000 */
[----:B------:R-:W-:Y:S02]  /*1ddc0*/  IMAD R7, R12, UR4, RZ ;  /* 0x000000040c077c24 */ /* 0x000fe4000f8e02ff */
[----:B------:R-:W-:Y:S02]  /*1ddd0*/  IMAD.MOV.U32 R5, RZ, RZ, R11 ;  /* 0x000000ffff057224 */ /* 0x000fe400078e000b */
[C---:B------:R-:W-:Y:S02]  /*1dde0*/  IMAD R7, R208.reuse, UR5, R7 ;  /* 0x00000005d0077c24 */ /* 0x040fe4000f8e0207 */
[----:B------:R-:W-:Y:S01]  /*1ddf0*/  IMAD.WIDE.U32 R4, R208, UR4, R4 ;  /* 0x00000004d0047c25 */ /* 0x000fe2000f8e0004 */
[----:B------:R-:W-:-:S02]  /*1de00*/  ULDC.64 UR4, c[0x0][0xb98] ;  /* 0x0002e60000047ab9 */ /* 0x000fc40000000a00 */
[----:B------:R-:W0:Y:S01]  /*1de10*/  @P0 LDC R15, c[0x0][0xbec] ;  /* 0x0002fb00ff0f0b82 */ /* 0x000e220000000800 */
[----:B------:R-:W-:Y:S01]  /*1de20*/  IMAD.MOV.U32 R3, RZ, RZ, R10 ;  /* 0x000000ffff037224 */ /* 0x000fe200078e000a */
[----:B------:R-:W-:-:S03]  /*1de30*/  IADD3 R5, R5, R7, RZ ;  /* 0x0000000705057210 */ /* 0x000fc60007ffe0ff */
[----:B------:R-:W-:-:S03]  /*1de40*/  IMAD.WIDE.U32 R4, R13, UR4, R4 ;  /* 0x000000040d047c25 */ /* 0x000fc6000f8e0004 */
[----:B------:R-:W2:Y:S01]  /*1de50*/  @P0 LDC R21, c[0x0][0xbf0] ;  /* 0x0002fc00ff150b82 */ /* 0x000ea20000000800 */
[----:B0-----:R-:W-:-:S05]  /*1de60*/  @P0 IMAD.HI.U32 R6, R10, R15, RZ ;  /* 0x0000000f0a060227 */ /* 0x001fca00078e00ff */
[----:B--2---:R-:W-:Y:S01]  /*1de70*/  @P0 SHF.R.U32.HI R3, RZ, R21, R6 ;  /* 0x00000015ff030219 */ /* 0x004fe20000011606 */
[----:B------:R-:W-:-:S03]  /*1de80*/  IMAD R6, R14, UR4, RZ ;  /* 0x000000040e067c24 */ /* 0x000fc6000f8e02ff */
[----:B------:R-:W-:Y:S01]  /*1de90*/  IADD3 R4, P0, R3, R4, RZ ;  /* 0x0000000403047210 */ /* 0x000fe20007f1e0ff */
[--C-:B------:R-:W-:Y:S02]  /*1dea0*/  IMAD.MOV R7, RZ, RZ, -R3.reuse ;  /* 0x000000ffff077224 */ /* 0x100fe400078e0a03 */
[----:B------:R-:W-:Y:S01]  /*1deb0*/  IMAD R6, R13, UR5, R6 ;  /* 0x000000050d067c24 */ /* 0x000fe2000f8e0206 */
[----:B------:R-:W-:Y:S01]  /*1dec0*/  ULDC.64 UR4, c[0x0][0xb88] ;  /* 0x0002e20000047ab9 */ /* 0x000fe20000000a00 */
        /* <DEDUP_REMOVED lines=13> */
.L_x_1938:
[----:B------:R-:W-:Y:S05]  /*1dfa0*/  BSYNC B1 ;  /* 0x0000000000017941 */ /* 0x000fea0003800000 */
.L_x_1937:
[----:B------:R-:W-:Y:S02]  /*1dfb0*/  ULDC.64 UR4, c[0x0][0xaa0] ;  /* 0x0002a80000047ab9 */ /* 0x000fe40000000a00 */
[----:B0-----:R-:W-:Y:S02]  /*1dfc0*/  IMAD R3, R11, UR4, RZ ;  /* 0x000000040b037c24 */ /* 0x001fe4000f8e02ff */
[----:B------:R-:W-:-:S04]  /*1dfd0*/  IMAD.WIDE.U32 R4, R0, UR4, RZ ;  /* 0x0000000400047c25 */ /* 0x000fc8000f8e00ff */
[----:B------:R-:W-:Y:S01]  /*1dfe0*/  IMAD R3, R0, UR5, R3 ;  /* 0x0000000500037c24 */ /* 0x000fe2000f8e0203 */
[----:B------:R-:W-:Y:S01]  /*1dff0*/  ULDC.64 UR4, c[0x0][0xae8] ;  /* 0x0002ba0000047ab9 */ /* 0x000fe20000000a00 */
[----:B------:R-:W-:Y:S02]  /*1e000*/  IMAD R0, R207, 0x20, R188 ;  /* 0x00000020cf007824 */ /* 0x000fe400078e02bc */
[----:B------:R-:W-:Y:S01]  /*1e010*/  IMAD R7, R12, UR4, RZ ;  /* 0x000000040c077c24 */ /* 0x000fe2000f8e02ff */
[----:B------:R-:W-:Y:S01]  /*1e020*/  IADD3 R5, R5, R3, RZ ;  /* 0x0000000305057210 */ /* 0x000fe20007ffe0ff */
[----:B------:R-:W-:Y:S02]  /*1e030*/  IMAD.IADD R9, R193, 0x1, R0 ;  /* 0x00000001c1097824 */ /* 0x000fe400078e0200 */
[----:B------:R-:W-:Y:S02]  /*1e040*/  IMAD R7, R208, UR5, R7 ;  /* 0x00000005d0077c24 */ /* 0x000fe4000f8e0207 */
[----:B-1----:R-:W-:-:S04]  /*1e050*/  @P2 IMAD.HI.U32 R0, R9, R20, RZ ;  /* 0x0000001409002227 */ /* 0x002fc800078e00ff */
[----:B------:R-:W-:Y:S01]  /*1e060*/  IMAD.WIDE.U32 R4, R208, UR4, R4 ;  /* 0x00000004d0047c25 */ /* 0x000fe2000f8e0004 */
[----:B------:R-:W-:-:S03]  /*1e070*/  ULDC.64 UR4, c[0x0][0xaf0] ;  /* 0x0002bc0000047ab9 */ /* 0x000fc60000000a00 */
[----:B------:R-:W-:Y:S01]  /*1e080*/  IMAD.MOV.U32 R3, RZ, RZ, R9 ;  /* 0x000000ffff037224 */ /* 0x000fe200078e0009 */
[----:B----4-:R-:W-:Y:S01]  /*1e090*/  @P2 SHF.R.U32.HI R3, RZ, R27, R0 ;  /* 0x0000001bff032219 */ /* 0x010fe20000011600 */
[----:B------:R-:W-:Y:S02]  /*1e0a0*/  IMAD R6, R14, UR4, RZ ;  /* 0x000000040e067c24 */ /* 0x000fe4000f8e02ff */
[----:B------:R-:W-:Y:S01]  /*1e0b0*/  IMAD.IADD R5, R5, 0x1, R7 ;  /* 0x0000000105057824 */ /* 0x000fe200078e0207 */
[----:B------:R-:W-:Y:S01]  /*1e0c0*/  SHF.R.S32.HI R0, RZ, 0x1f, R3 ;  /* 0x0000001fff007819 */ /* 0x000fe20000011403 */
[C---:B------:R-:W-:Y:S02]  /*1e0d0*/  IMAD R7, R13.reuse, UR5, R6 ;  /* 0x000000050d077c24 */ /* 0x040fe4000f8e0206 */
[----:B------:R-:W-:Y:S01]  /*1e0e0*/  IMAD.WIDE.U32 R4, R13, UR4, R4 ;  /* 0x000000040d047c25 */ /* 0x000fe2000f8e0004 */
[----:B------:R-:W-:-:S03]  /*1e0f0*/  ULDC.64 UR4, c[0x0][0xae0] ;  /* 0x0002b80000047ab9 */ /* 0x000fc60000000a00 */
[----:B------:R-:W-:Y:S01]  /*1e100*/  IMAD.MOV R6, RZ, RZ, -R3 ;  /* 0x000000ffff067224 */ /* 0x000fe200078e0a03 */
[----:B------:R-:W-:Y:S01]  /*1e110*/  IADD3 R5, R5, R7, RZ ;  /* 0x0000000705057210 */ /* 0x000fe20007ffe0ff */
[----:B------:R-:W-:Y:S02]  /*1e120*/  IMAD R0, R0, UR4, RZ ;  /* 0x0000000400007c24 */ /* 0x000fe4000f8e02ff */
[----:B------:R-:W-:Y:S02]  /*1e130*/  IMAD R7, R25, R6, R9 ;  /* 0x0000000619077224 */ /* 0x000fe400078e0209 */
        /* <DEDUP_REMOVED lines=8> */
[----:B------:R-:W-:Y:S01]  /*1e1c0*/  ULDC.64 UR4, c[0x0][0xa80] ;  /* 0x0002a00000047ab9 */ /* 0x000fe20000000a00 */
[----:B------:R-:W-:Y:S01]  /*1e1d0*/  IMAD.IADD R193, R188, 0x1, R193 ;  /* 0x00000001bcc17824 */ /* 0x000fe200078e02c1 */
[----:B------:R-:W-:Y:S01]  /*1e1e0*/  LEA R0, P0, R4, UR4, 0x1 ;  /* 0x0000000404007c11 */ /* 0x000fe2000f8008ff */
[----:B------:R-:W-:Y:S01]  /*1e1f0*/  IMAD.IADD R3, R5, 0x1, R3 ;  /* 0x0000000105037824 */ /* 0x000fe200078e0203 */
[----:B------:R-:W-:-:S04]  /*1e200*/  UMOV UR4, 0xffffffff ;  /* 0xffffffff00047882 */ /* 0x000fc80000000000 */
[----:B------:R-:W-:Y:S01]  /*1e210*/  LEA.HI.X R4, R4, UR5, R3, 0x1, P0 ;  /* 0x0000000504047c11 */ /* 0x000fe200080f0c03 */
[----:B------:R-:W-:Y:S06]  /*1e220*/  BRA.DIV UR4, `(.L_x_1939) ;  /* 0x0000009e04387947 */ /* 0x000fec000b800000 */
[----:B------:R0:W1:Y:S04]  /*1e230*/  SHFL.IDX PT, R3, R4, RZ, 0x181f ;  /* 0x00181fff04037589 */ /* 0x00006800000e0000 */
[----:B------:R0:W2:Y:S02]  /*1e240*/  SHFL.IDX PT, R14, R0, RZ, 0x181f ;  /* 0x00181fff000e7589 */ /* 0x0000a400000e0000 */
.L_x_2189:
[----:B------:R-:W-:Y:S01]  /*1e250*/  IMAD R8, R8, R25, RZ ;  /* 0x0000001908087224 */ /* 0x000fe200078e02ff */
[----:B------:R-:W-:Y:S04]  /*1e260*/  BSSY B1, `(.L_x_1940) ;  /* 0x000000c000017945 */ /* 0x000fe80003800000 */
[----:B------:R-:W-:-:S13]  /*1e270*/  ISETP.GE.AND P0, PT, R193, R8, PT ;  /* 0x00000008c100720c */ /* 0x000fda0003f06270 */
[----:B------:R-:W-:Y:S05]  /*1e280*/  @P0 BRA `(.L_x_1941) ;  /* 0x0000000000240947 */ /* 0x000fea0003800000 */
[----:B------:R-:W-:Y:S02]  /*1e290*/  ULDC UR4, c[0x0][0xac8] ;  /* 0x0002b20000047ab9 */ /* 0x000fe40000000800 */
[----:B------:R-:W-:Y:S02]  /*1e2a0*/  ISETP.GE.AND P2, PT, R16, UR4, PT ;  /* 0x0000000410007c0c */ /* 0x000fe4000bf46270 */
[----:B------:R-:W-:-:S11]  /*1e2b0*/  ISETP.GE.AND P3, PT, R2, UR4, PT ;  /* 0x0000000402007c0c */ /* 0x000fd6000bf66270 */
[-C--:B--2---:R-:W-:Y:S02]  /*1e2c0*/  @!P2 LEA R6, P0, R16, R14.reuse, 0x1 ;  /* 0x0000000e1006a211 */ /* 0x084fe400078008ff */
[----:B------:R-:W-:Y:S02]  /*1e2d0*/  @!P3 LEA R14, P1, R2, R14, 0x1 ;  /* 0x0000000e020eb211 */ /* 0x000fe400078208ff */
[-C--:B-1----:R-:W-:Y:S02]  /*1e2e0*/  @!P2 LEA.HI.X R7, R16, R3.reuse, R17, 0x1, P0 ;  /* 0x000000031007a211 */ /* 0x082fe400000f0c11 */
[----:B------:R-:W-:-:S03]  /*1e2f0*/  @!P3 LEA.HI.X R15, R2, R3, R185, 0x1, P1 ;  /* 0x00000003020fb211 */ /* 0x000fc600008f0cb9 */
[----:B------:R4:W-:Y:S04]  /*1e300*/  @!P2 ST.E.128 desc[UR54][R6.64], RZ ;  /* 0x000000ff0600a985 */ /* 0x0009e8000c101d36 */
[----:B------:R4:W-:Y:S02]  /*1e310*/  @!P3 ST.E.128 desc[UR54][R14.64], RZ ;  /* 0x000000ff0e00b985 */ /* 0x0009e4000c101d36 */
.L_x_1941:
[----:B------:R-:W-:Y:S05]  /*1e320*/  BSYNC B1 ;  /* 0x0000000000017941 */ /* 0x000fea0003800000 */
.L_x_1940:
[----:B------:R-:W-:-:S03]  /*1e330*/  UMOV UR4, 0xffffffff ;  /* 0xffffffff00047882 */ /* 0x000fc60000000000 */
[----:B------:R-:W-:Y:S05]  /*1e340*/  BRA.DIV UR4, `(.L_x_1942) ;  /* 0x0000009e04247947 */ /* 0x000fea000b800000 */
[----:B-1----:R1:W0:Y:S04]  /*1e350*/  SHFL.IDX PT, R3, R4, 0x1, 0x181f ;  /* 0x00381f0004037f89 */ /* 0x00222800000e0000 */
[----:B--2-4-:R1:W2:Y:S02]  /*1e360*/  SHFL.IDX PT, R14, R0, 0x1, 0x181f ;  /* 0x00381f00000e7f89 */ /* 0x0142a400000e0000 */
.L_x_2193:
[----:B------:R-:W-:Y:S01]  /*1e370*/  VIADD R5, R193, 0x20 ;  /* 0x00000020c1057836 */ /* 0x000fe20000000000 */
        /* <DEDUP_REMOVED lines=12> */
.L_x_1944:
[----:B------:R-:W-:Y:S05]  /*1e440*/  BSYNC B1 ;  /* 0x0000000000017941 */ /* 0x000fea0003800000 */
.L_x_1943:
[----:B------:R-:W-:-:S03]  /*1e450*/  UMOV UR4, 0xffffffff ;  /* 0xffffffff00047882 */ /* 0x000fc60000000000 */
[----:B------:R-:W-:Y:S05]  /*1e460*/  BRA.DIV UR4, `(.L_x_1945) ;  /* 0x0000009e04247947 */ /* 0x000fea000b800000 */
[----:B0-----:R0:W0:Y:S04]  /*1e470*/  SHFL.IDX PT, R3, R4, 0x2, 0x181f ;  /* 0x00581f0004037f89 */ /* 0x00102800000e0000 */
[----:B--2-4-:R2:W4:Y:S02]  /*1e480*/  SHFL.IDX PT, R14, R0, 0x2, 0x181f ;  /* 0x00581f00000e7f89 */ /* 0x01452400000e0000 */
.L_x_2197:
[----:B------:R-:W-:Y:S01]  /*1e490*/  IADD3 R5, R193, 0x40, RZ ;  /* 0x00000040c1057810 */ /* 0x000fe20007ffe0ff */
[----:B------:R-:W-:Y:S03]  /*1e4a0*/  BSSY B1, `(.L_x_1946) ;  /* 0x000000c000017945 */ /* 0x000fe60003800000 */
        /* <DEDUP_REMOVED lines=11> */
.L_x_1947:
[----:B------:R-:W-:Y:S05]  /*1e560*/  BSYNC B1 ;  /* 0x0000000000017941 */ /* 0x000fea0003800000 */
.L_x_1946:
[----:B------:R-:W-:-:S03]  /*1e570*/  UMOV UR4, 0xffffffff ;  /* 0xffffffff00047882 */ /* 0x000fc60000000000 */
[----:B------:R-:W-:Y:S05]  /*1e580*/  BRA.DIV UR4, `(.L_x_1948) ;  /* 0x0000009e04247947 */ /* 0x000fea000b800000 */
[----:B0-----:R0:W0:Y:S04]  /*1e590*/  SHFL.IDX PT, R3, R4, 0x3, 0x181f ;  /* 0x00781f0004037f89 */ /* 0x00102800000e0000 */
[----:B----4-:R4:W0:Y:S02]  /*1e5a0*/  SHFL.IDX PT, R14, R0, 0x3, 0x181f ;  /* 0x00781f00000e7f89 */ /* 0x01082400000e0000 */
.L_x_2201:
[----:B-12-4-:R-:W-:-:S05]  /*1e5b0*/  VIADD R0, R193, 0x60 ;  /* 0x00000060c1007836 */ /* 0x016fca0000000000 */
        /* <DEDUP_REMOVED lines=11> */
.L_x_1935:
[----:B------:R-:W-:Y:S05]  /*1e670*/  BSYNC B0 ;  /* 0x0000000000007941 */ /* 0x000fea0003800000 */
.L_x_1926:
[----:B------:R-:W-:Y:S02]  /*1e680*/  ULDC UR4, c[0x0][0xc3c] ;  /* 0x00030f0000047ab9 */ /* 0x000fe40000000800 */
[----:B---3--:R-:W-:-:S13]  /*1e690*/  ISETP.GE.AND P0, PT, R43, UR4, PT ;  /* 0x000000042b007c0c */ /* 0x008fda000bf06270 */
[----:B------:R-:W-:Y:S05]  /*1e6a0*/  @!P0 BRA `(.L_x_1949) ;  /* 0xfffffe28009c8947 */ /* 0x000fea000383ffff */
[----:B------:R-:W-:Y:S05]  /*1e6b0*/  BRA `(.L_x_1667) ;  /* 0x0000007000c47947 */ /* 0x000fea0003800000 */
.L_x_1665:
[----:B------:R-:W-:-:S08]  /*1e6c0*/  NOP ;  /* 0x0000000000007918 */ /* 0x000fd00000000000 */
[----:B------:R-:W0:-:S00]  /*1e6d0*/  USETMAXREG.DEALLOC.CTAPOOL 0x28 ;  /* 0x00000028000079c8 */ /* 0x000e0000080e0500 */
        /* <DEDUP_REMOVED lines=11> */
[----:B------:R-:W1:Y:S01]  /*1e790*/  LDS.128 R16, [UR4+0x288d0] ;  /* 0x0288d004ff107984 */ /* 0x000e620008000c00 */
[----:B------:R-:W-:Y:S06]  /*1e7a0*/  BAR.ARV 0x4, 0x180 ;  /* 0x0106000000007b1d */ /* 0x000fec0000002000 */
[----:B------:R-:W-:Y:S05]  /*1e7b0*/  BRA `(.L_x_1951) ;  /* 0x0000000800887947 */ /* 0x000fea0003800000 */
.L_x_1950:
        /* <DEDUP_REMOVED lines=41> */
.L_x_1956:
[----:B------:R-:W-:Y:S01]  /*1ea50*/  UIADD3 UR4, UR4, 0x1f, URZ ;  /* 0x0000001f04047890 */ /* 0x000fe2000fffe03f */
[----:B------:R-:W-:-:S05]  /*1ea60*/  IMAD.U32 R19, RZ, RZ, UR7 ;  /* 0x00000007ff137e24 */ /* 0x000fca000f8e00ff */
        /* <DEDUP_REMOVED lines=10> */
.L_x_1955:
[----:B------:R-:W-:Y:S05]  /*1eb10*/  BSYNC B0 ;  /* 0x0000000000007941 */ /* 0x000fea0003800000 */
.L_x_1954:
[----:B0----5:R-:W0:Y:S02]  /*1eb20*/  SHFL.UP PT, R2, R4, 0x1, RZ ;  /* 0x0420000004027989 */ /* 0x021e2400000e00ff */
        /* <DEDUP_REMOVED lines=19> */
.L_x_1952:
[----:B------:R-:W-:-:S05]  /*1ec60*/  IADD3 R13, -R3, R6, RZ ;  /* 0x00000006030d7210 */ /* 0x000fca0007ffe1ff */
        /* <DEDUP_REMOVED lines=19> */
.L_x_1957:
[----:B---3--:R-:W-:Y:S01]  /*1eda0*/  IMAD R16, R16, UR5, R13 ;  /* 0x0000000510107c24 */ /* 0x008fe2000f8e020d */
[----:B------:R-:W-:Y:S01]  /*1edb0*/  IABS R2, R6 ;  /* 0x0000000600027213 */ /* 0x000fe20000000000 */
[----:B01----:R-:W-:-:S03]  /*1edc0*/  IMAD.MOV R11, RZ, RZ, -R3 ;  /* 0x000000ffff0b7224 */ /* 0x003fc600078e0a03 */
[----:B--2---:R-:W-:Y:S01]  /*1edd0*/  IADD3 R9, -R16, UR6, RZ ;  /* 0x0000000610097c10 */ /* 0x004fe2000fffe1ff */
[----:B------:R-:W-:Y:S01]  /*1ede0*/  IMAD R11, R11, R12, RZ ;  /* 0x0000000c0b0b7224 */ /* 0x000fe200078e02ff */
[----:B------:R-:W-:Y:S01]  /*1edf0*/  IADD3 R10, RZ, -R2, RZ ;  /* 0x80000002ff0a7210 */ /* 0x000fe20007ffe0ff */
[----:B------:R-:W-:Y:S01]  /*1ee00*/  IMAD.MOV.U32 R2, RZ, RZ, RZ ;  /* 0x000000ffff027224 */ /* 0x000fe200078e00ff */
[----:B------:R-:W-:-:S03]  /*1ee10*/  IABS R8, R9 ;  /* 0x0000000900087213 */ /* 0x000fc60000000000 */
[----:B------:R-:W-:-:S04]  /*1ee20*/  IMAD.HI.U32 R2, R3, R11, R2 ;  /* 0x0000000b03027227 */ /* 0x000fc800078e0002 */
[----:B------:R-:W-:Y:S02]  /*1ee30*/  IMAD.MOV.U32 R3, RZ, RZ, R8 ;  /* 0x000000ffff037224 */ /* 0x000fe400078e0008 */
[----:B------:R-:W-:Y:S02]  /*1ee40*/  IMAD.MOV.U32 R8, RZ, RZ, R10 ;  /* 0x000000ffff087224 */ /* 0x000fe400078e000a */
[----:B------:R-:W-:-:S04]  /*1ee50*/  IMAD.HI.U32 R2, R2, R3, RZ ;  /* 0x0000000302027227 */ /* 0x000fc800078e00ff */
[----:B------:R-:W-:-:S05]  /*1ee60*/  IMAD R3, R2, R8, R3 ;  /* 0x0000000802037224 */ /* 0x000fca00078e0203 */
[----:B------:R-:W-:-:S13]  /*1ee70*/  ISETP.GT.U32.AND P1, PT, R12, R3, PT ;  /* 0x000000030c00720c */ /* 0x000fda0003f24070 */
[----:B------:R-:W-:Y:S01]  /*1ee80*/  @!P1 IMAD.IADD R3, R3, 0x1, -R12 ;  /* 0x0000000103039824 */ /* 0x000fe200078e0a0c */
[----:B------:R-:W-:Y:S02]  /*1ee90*/  @!P1 IADD3 R2, R2, 0x1, RZ ;  /* 0x0000000102029810 */ /* 0x000fe40007ffe0ff */
[----:B------:R-:W-:Y:S02]  /*1eea0*/  ISETP.NE.AND P1, PT, R6, RZ, PT ;  /* 0x000000ff0600720c */ /* 0x000fe40003f25270 */
[----:B------:R-:W-:Y:S02]  /*1eeb0*/  ISETP.GE.U32.AND P0, PT, R3, R12, PT ;  /* 0x0000000c0300720c */ /* 0x000fe40003f06070 */
[----:B------:R-:W-:-:S04]  /*1eec0*/  LOP3.LUT R3, R9, R6, RZ, 0x3c, !PT ;  /* 0x0000000609037212 */ /* 0x000fc800078e3cff */
[----:B------:R-:W-:-:S07]  /*1eed0*/  ISETP.GE.AND P2, PT, R3, RZ, PT ;  /* 0x000000ff0300720c */ /* 0x000fce0003f46270 */
[----:B------:R-:W-:-:S06]  /*1eee0*/  @P0 VIADD R2, R2, 0x1 ;  /* 0x0000000102020836 */ /* 0x000fcc0000000000 */
[----:B------:R-:W-:Y:S01]  /*1eef0*/  @!P2 IMAD.MOV R2, RZ, RZ, -R2 ;  /* 0x000000ffff02a224 */ /* 0x000fe200078e0a02 */
[----:B------:R-:W-:-:S05]  /*1ef00*/  @!P1 LOP3.LUT R2, RZ, R6, RZ, 0x33, !PT ;  /* 0x00000006ff029212 */ /* 0x000fca00078e33ff */
[----:B------:R-:W-:Y:S01]  /*1ef10*/  IMAD R13, R7, R2, RZ ;  /* 0x00000002070d7224 */ /* 0x000fe200078e02ff */
[----:B------:R-:W-:-:S03]  /*1ef20*/  IADD3 R2, -R2, RZ, RZ ;  /* 0x000000ff02027210 */ /* 0x000fc60007ffe1ff */
[----:B------:R-:W-:Y:S02]  /*1ef30*/  IMAD.MOV R8, RZ, RZ, -R13 ;  /* 0x000000ffff087224 */ /* 0x000fe400078e0a0d */
[----:B------:R-:W-:Y:S02]  /*1ef40*/  IMAD R6, R6, R2, R9 ;  /* 0x0000000206067224 */ /* 0x000fe400078e0209 */
[----:B------:R-:W-:Y:S01]  /*1ef50*/  IMAD.MOV.U32 R2, RZ, RZ, RZ ;  /* 0x000000ffff027224 */ /* 0x000fe200078e00ff */
[----:B------:R-:W-:Y:S02]  /*1ef60*/  VIADDMNMX R15, R8, UR5, R7, PT ;  /* 0x00000005080f7c46 */ /* 0x000fe4000b800107 */
[----:B------:R-:W-:Y:S02]  /*1ef70*/  IABS R11, R6 ;  /* 0x00000006000b7213 */ /* 0x000fe40000000000 */
[----:B------:R-:W-:Y:S02]  /*1ef80*/  IABS R8, R15 ;  /* 0x0000000f00087213 */ /* 0x000fe40000000000 */
[----:B------:R-:W-:-:S02]  /*1ef90*/  IADD3 R18, -R15, RZ, RZ ;  /* 0x000000ff0f127210 */ /* 0x000fc40007ffe1ff */
[----:B------:R-:W0:Y:S08]  /*1efa0*/  I2F.RP R7, R8 ;  /* 0x0000000800077306 */ /* 0x000e300000209400 */
[----:B0-----:R-:W0:Y:S02]  /*1efb0*/  MUFU.RCP R7, R7 ;  /* 0x0000000700077308 */ /* 0x001e240000001000 */
[----:B0-----:R-:W-:-:S06]  /*1efc0*/  VIADD R3, R7, 0xffffffe ;  /* 0x0ffffffe07037836 */ /* 0x001fcc0000000000 */
[----:B------:R-:W0:Y:S02]  /*1efd0*/  F2I.FTZ.U32.TRUNC.NTZ R3, R3 ;  /* 0x0000000300037305 */ /* 0x000e24000021f000 */
[----:B0-----:R-:W-:-:S04]  /*1efe0*/  IMAD.MOV R10, RZ, RZ, -R3 ;  /* 0x000000ffff0a7224 */ /* 0x001fc800078e0a03 */
[----:B------:R-:W-:Y:S01]  /*1eff0*/  IMAD.MOV.U32 R9, RZ, RZ, R10 ;  /* 0x000000ffff097224 */ /* 0x000fe200078e000a */
[----:B------:R-:W-:-:S03]  /*1f000*/  IABS R10, R15 ;  /* 0x0000000f000a7213 */ /* 0x000fc60000000000 */
[----:B------:R-:W-:-:S04]  /*1f010*/  IMAD R9, R9, R8, RZ ;  /* 0x0000000809097224 */ /* 0x000fc800078e02ff */
[----:B------:R-:W-:-:S04]  /*1f020*/  IMAD.HI.U32 R2, R3, R9, R2 ;  /* 0x0000000903027227 */ /* 0x000fc800078e0002 */
[----:B------:R-:W-:Y:S02]  /*1f030*/  IMAD.MOV R3, RZ, RZ, -R10 ;  /* 0x000000ffff037224 */ /* 0x000fe400078e0a0a */
        /* <DEDUP_REMOVED lines=17> */
.L_x_1953:
[----:B------:R-:W-:Y:S02]  /*1f150*/  IMAD.MOV.U32 R17, RZ, RZ, RZ ;  /* 0x000000ffff117224 */ /* 0x000fe400078e00ff */
[----:B------:R-:W-:Y:S02]  /*1f160*/  IMAD.U32 R16, RZ, RZ, UR6 ;  /* 0x00000006ff107e24 */ /* 0x000fe4000f8e00ff */
[----:B------:R-:W-:-:S07]  /*1f170*/  IMAD.MOV.U32 R18, RZ, RZ, RZ ;  /* 0x000000ffff127224 */ /* 0x000fce00078e00ff */
.L_x_1958:
[----:B------:R-:W-:-:S13]  /*1f180*/  ISETP.NE.AND P0, PT, R5, RZ, PT ;  /* 0x000000ff0500720c */ /* 0x000fda0003f05270 */
[----:B------:R-:W0:Y:S01]  /*1f190*/  @!P0 S2R R3, SR_CgaCtaId ;  /* 0x0000000000038919 */ /* 0x000e220000008800 */
[----:B------:R-:W-:-:S04]  /*1f1a0*/  @!P0 MOV R2, 0x400 ;  /* 0x0000040000028802 */ /* 0x000fc80000000f00 */
[----:B0-----:R-:W-:-:S05]  /*1f1b0*/  @!P0 LEA R2, R3, R2, 0x18 ;  /* 0x0000000203028211 */ /* 0x001fca00078ec0ff */
[----:B------:R0:W-:Y:S01]  /*1f1c0*/  @!P0 STS.128 [R2+0x288d0], R16 ;  /* 0x0288d01002008388 */ /* 0x0001e20000000c00 */
[----:B------:R-:W-:Y:S06]  /*1f1d0*/  BAR.ARV 0x5, 0x180 ;  /* 0x0146000000007b1d */ /* 0x000fec0000002000 */
.L_x_1951:
[----:B------:R2:W-:Y:S01]  /*1f1e0*/  STL [R1+0x20], RZ ;  /* 0x000020ff01007387 */ /* 0x0005e20000100800 */
[----:B------:R-:W-:Y:S01]  /*1f1f0*/  ULDC UR4, c[0x0][0xc3c] ;  /* 0x00030f0000047ab9 */ /* 0x000fe20000000800 */
[----:B------:R-:W-:Y:S01]  /*1f200*/  MOV R28, 0x1 ;  /* 0x00000001001c7802 */ /* 0x000fe20000000f00 */
[----:B------:R-:W-:Y:S01]  /*1f210*/  IMAD.MOV.U32 R24, RZ, RZ, RZ ;  /* 0x000000ffff187224 */ /* 0x000fe200078e00ff */
[----:B-1----:R-:W-:-:S13]  /*1f220*/  ISETP.GE.AND P0, PT, R19, UR4, PT ;  /* 0x0000000413007c0c */ /* 0x002fda000bf06270 */
[----:B--2---:R-:W-:Y:S05]  /*1f230*/  @P0 BRA `(.L_x_1959) ;  /* 0x0000006400080947 */ /* 0x004fea0003800000 */
[----:B------:R-:W1:Y:S01]  /*1f240*/  S2UR UR5, SR_CgaCtaId ;  /* 0x00000000000579c3 */ /* 0x000e620000008800 */
[C---:B------:R-:W-:Y:S01]  /*1f250*/  IMAD.SHL.U32 R31, R0.reuse, 0x8, RZ ;  /* 0x00000008001f7824 */ /* 0x040fe200078e00ff */
[----:B0-----:R-:W-:Y:S01]  /*1f260*/  LOP3.LUT R2, R0, 0x7f, RZ, 0xc0, !PT ;  /* 0x0000007f00027812 */ /* 0x001fe200078ec0ff */
[----:B------:R-:W-:Y:S01]  /*1f270*/  UMOV UR4, 0x400 ;  /* 0x0000040000047882 */ /* 0x000fe20000000000 */
[----:B------:R0:W-:Y:S01]  /*1f280*/  STL [R1+0x20], RZ ;  /* 0x000020ff01007387 */ /* 0x0001e20000100800 */
[----:B------:R-:W-:Y:S01]  /*1f290*/  BSSY B8, `(.L_x_1959) ;  /* 0x000063c000087945 */ /* 0x000fe20003800000 */
[----:B------:R-:W-:Y:S01]  /*1f2a0*/  LOP3.LUT R3, R31, 0x1f8, RZ, 0xc0, !PT ;  /* 0x000001f81f037812 */ /* 0x000fe200078ec0ff */
[----:B------:R-:W-:Y:S01]  /*1f2b0*/  IMAD.SHL.U32 R36, R2, 0x8, RZ ;  /* 0x0000000802247824 */ /* 0x000fe200078e00ff */
[----:B------:R-:W-:Y:S01]  /*1f2c0*/  SHF.R.U32.HI R2, RZ, 0x3, R2 ;  /* 0x00000003ff027819 */ /* 0x000fe20000011602 */
[----:B------:R-:W-:Y:S01]  /*1f2d0*/  IMAD.MOV.U32 R26, RZ, RZ, RZ ;  /* 0x000000ffff1a7224 */ /* 0x000fe200078e00ff */
[----:B------:R-:W-:Y:S01]  /*1f2e0*/  LOP3.LUT R3, R3, 0x38, R0, 0x78, !PT ;  /* 0x0000003803037812 */ /* 0x000fe200078e7800 */
[----:B------:R-:W-:Y:S01]  /*1f2f0*/  IMAD.SHL.U32 R0, R0, 0x10, RZ ;  /* 0x0000001000007824 */ /* 0x000fe200078e00ff */
[----:B------:R-:W-:Y:S01]  /*1f300*/  LOP3.LUT R31, R31, 0x38, RZ, 0xc0, !PT ;  /* 0x000000381f1f7812 */ /* 0x000fe200078ec0ff */
[----:B------:R-:W-:Y:S01]  /*1f310*/  IMAD.MOV.U32 R24, RZ, RZ, RZ ;  /* 0x000000ffff187224 */ /* 0x000fe200078e00ff */
[----:B------:R-:W-:Y:S01]  /*1f320*/  LOP3.LUT R36, R3, 0x200, R36, 0xf8, !PT ;  /* 0x0000020003247812 */ /* 0x000fe200078ef824 */
[----:B------:R-:W-:Y:S01]  /*1f330*/  IMAD.MOV.U32 R28, RZ, RZ, 0x1 ;  /* 0x00000001ff1c7424 */ /* 0x000fe200078e00ff */
[----:B------:R-:W-:Y:S01]  /*1f340*/  LOP3.LUT R0, R0, 0x70, RZ, 0xc0, !PT ;  /* 0x0000007000007812 */ /* 0x000fe200078ec0ff */
[----:B------:R-:W-:Y:S01]  /*1f350*/  ULOP3.LUT UR38, UR36, 0x2, URZ, 0xfc, !UPT ;  /* 0x0000000224267892 */ /* 0x000fe2000f8efc3f */
[----:B------:R-:W-:Y:S01]  /*1f360*/  MOV R29, 0x1 ;  /* 0x00000001001d7802 */ /* 0x000fe20000000f00 */
[----:B------:R-:W-:Y:S01]  /*1f370*/  ULDC.64 UR40, c[0x0][0x198] ;  /* 0x0000660000287ab9 */ /* 0x000fe20000000a00 */
[----:B------:R-:W-:Y:S01]  /*1f380*/  LOP3.LUT R2, R2, R0, RZ, 0xfc, !PT ;  /* 0x0000000002027212 */ /* 0x000fe200078efcff */
[----:B------:R-:W-:Y:S01]  /*1f390*/  ULDC UR37, c[0x0][0xc] ;  /* 0x0000030000257ab9 */ /* 0x000fe20000000800 */
[----:B------:R-:W-:Y:S01]  /*1f3a0*/  LOP3.LUT R30, R31, 0x40, RZ, 0xfc, !PT ;  /* 0x000000401f1e7812 */ /* 0x000fe200078efcff */
[----:B-1----:R-:W-:-:S06]  /*1f3b0*/  ULEA UR4, UR5, UR4, 0x18 ;  /* 0x0000000405047291 */ /* 0x002fcc000f8ec03f */
[----:B------:R-:W-:-:S05]  /*1f3c0*/  IMAD.U32 R22, RZ, RZ, UR4 ;  /* 0x00000004ff167e24 */ /* 0x000fca000f8e00ff */
[----:B------:R-:W-:-:S05]  /*1f3d0*/  LEA R0, R36, R22, 0x1 ;  /* 0x0000001624007211 */ /* 0x000fca00078e08ff */
[----:B------:R0:W-:Y:S02]  /*1f3e0*/  STL [R1+0xc], R0 ;  /* 0x00000c0001007387 */ /* 0x0001e40000100800 */
.L_x_2074:
[----:B------:R-:W-:Y:S05]  /*1f3f0*/  YIELD ;  /* 0x0000000000007946 */ /* 0x000fea0003800000 */
[----:B------:R-:W-:Y:S01]  /*1f400*/  ULDC.64 UR4, c[0x0][0xa28] ;  /* 0x00028a0000047ab9 */ /* 0x000fe20000000a00 */
[----:B------:R-:W-:Y:S01]  /*1f410*/  IMAD.MOV.U32 R11, RZ, RZ, RZ ;  /* 0x000000ffff0b7224 */ /* 0x000fe200078e00ff */
[----:B------:R-:W-:Y:S01]  /*1f420*/  ISETP.NE.U32.AND P0, PT, RZ, UR4, PT ;  /* 0x00000004ff007c0c */ /* 0x000fe2000bf05070 */
[----:B-1----:R-:W1:Y:S01]  /*1f430*/  LDC.64 R4, c[0x0][0xa00] ;  /* 0x00028000ff047b82 */ /* 0x002e620000000a00 */
[----:B------:R-:W-:Y:S01]  /*1f440*/  IMAD.MOV.U32 R8, RZ, RZ, RZ ;  /* 0x000000ffff087224 */ /* 0x000fe200078e00ff */
[----:B------:R-:W-:Y:S01]  /*1f450*/  ULDC.64 UR6, c[0x0][0xa10] ;  /* 0x0002840000067ab9 */ /* 0x000fe20000000a00 */
[----:B------:R-:W-:Y:S01]  /*1f460*/  ISETP.NE.AND.EX P0, PT, RZ, UR5, PT, P0 ;  /* 0x00000005ff007c0c */ /* 0x000fe2000bf05300 */
[----:B------:R-:W-:-:S12]  /*1f470*/  ULDC.64 UR4, c[0x0][0xa18] ;  /* 0x0002860000047ab9 */ /* 0x000fd80000000a00 */
[----:B------:R-:W2:Y:S02]  /*1f480*/  @P0 LDC.64 R2, c[0x0][0xa28] ;  /* 0x00028a00ff020b82 */ /* 0x000ea40000000a00 */
[----:B--2---:R-:W-:-:S05]  /*1f490*/  @P0 IMAD.WIDE R2, R19, 0x4, R2 ;  /* 0x0000000413020825 */ /* 0x004fca00078e0202 */
[----:B---3--:R2:W3:Y:S01]  /*1f4a0*/  @P0 LDG.E R11, desc[UR54][R2.64] ;  /* 0x00000036020b0981 */ /* 0x0084e2000c1e1900 */
[----:B------:R-:W-:Y:S01]  /*1f4b0*/  ISETP.NE.U32.AND P0, PT, RZ, UR4, PT ;  /* 0x00000004ff007c0c */ /* 0x000fe2000bf05070 */
[----:B-1----:R-:W-:Y:S01]  /*1f4c0*/  IMAD.WIDE R4, R19, 0x4, R4 ;  /* 0x0000000413047825 */ /* 0x002fe200078e0204 */
[----:B------:R-:W-:Y:S02]  /*1f4d0*/  ISETP.NE.U32.AND P1, PT, RZ, UR6, PT ;  /* 0x00000006ff007c0c */ /* 0x000fe4000bf25070 */
[----:B------:R-:W-:Y:S01]  /*1f4e0*/  ISETP.NE.AND.EX P2, PT, RZ, UR5, PT, P0 ;  /* 0x00000005ff007c0c */ /* 0x000fe2000bf45300 */
[----:B------:R-:W-:Y:S01]  /*1f4f0*/  ULDC.64 UR4, c[0x0][0xa00] ;  /* 0x0002800000047ab9 */ /* 0x000fe20000000a00 */
[----:B------:R-:W-:Y:S01]  /*1f500*/  ISETP.NE.AND.EX P1, PT, RZ, UR7, PT, P1 ;  /* 0x00000007ff007c0c */ /* 0x000fe2000bf25310 */
[----:B0-----:R-:W-:Y:S01]  /*1f510*/  IMAD.MOV.U32 R0, RZ, RZ, RZ ;  /* 0x000000ffff007224 */ /* 0x001fe200078e00ff */
[----:B------:R-:W-:Y:S01]  /*1f520*/  ISETP.NE.U32.AND P0, PT, RZ, UR4, PT ;  /* 0x00000004ff007c0c */ /* 0x000fe2000bf05070 */
[----:B--2---:R-:W0:Y:S03]  /*1f530*/  LDC.64 R2, c[0x0][0xa10] ;  /* 0x00028400ff027b82 */ /* 0x004e260000000a00 */
[----:B------:R-:W-:-:S05]  /*1f540*/  ISETP.NE.AND.EX P0, PT, RZ, UR5, PT, P0 ;  /* 0x00000005ff007c0c */ /* 0x000fca000bf05300 */
[----:B------:R-:W1:Y:S08]  /*1f550*/  @P2 LDC.64 R6, c[0x0][0xa18] ;  /* 0x00028600ff062b82 */ /* 0x000e700000000a00 */
[----:B------:R-:W2:Y:S01]  /*1f560*/  @P0 LDG.E R8, desc[UR54][R4.64] ;  /* 0x0000003604080981 */ /* 0x000ea2000c1e1900 */
[----:B0-----:R-:W-:-:S05]  /*1f570*/  IMAD.WIDE R2, R19, 0x4, R2 ;  /* 0x0000000413027825 */ /* 0x001fca00078e0202 */
[----:B------:R-:W5:Y:S01]  /*1f580*/  @P1 LDG.E R0, desc[UR54][R2.64] ;  /* 0x0000003602001981 */ /* 0x000f62000c1e1900 */
[----:B------:R-:W-:Y:S02]  /*1f590*/  ULDC UR4, c[0x0][0x288] ;  /* 0x0000a20000047ab9 */ /* 0x000fe40000000800 */
[----:B------:R-:W-:Y:S01]  /*1f5a0*/  IMAD.U32 R33, RZ, RZ, UR4 ;  /* 0x00000004ff217e24 */ /* 0x000fe2000f8e00ff */
[----:B------:R-:W-:Y:S02]  /*1f5b0*/  ULDC.64 UR4, c[0x0][0x418] ;  /* 0x0001060000047ab9 */ /* 0x000fe40000000a00 */
[----:B------:R-:W-:-:S03]  /*1f5c0*/  UISETP.NE.U32.AND UP0, UPT, UR4, URZ, UPT ;  /* 0x0000003f0400728c */ /* 0x000fc6000bf05070 */
[----:B------:R-:W-:Y:S01]  /*1f5d0*/  ULDC UR4, c[0x0][0x424] ;  /* 0x0001090000047ab9 */ /* 0x000fe20000000800 */
[----:B------:R-:W-:Y:S01]  /*1f5e0*/  UISETP.NE.AND.EX UP0, UPT, UR5, URZ, UPT, UP0 ;  /* 0x0000003f0500728c */ /* 0x000fe2000bf05300 */
[----:B-1----:R-:W-:Y:S02]  /*1f5f0*/  @P2 IMAD.WIDE R6, R19, 0x4, R6 ;  /* 0x0000000413062825 */ /* 0x002fe400078e0206 */
[----:B------:R-:W-:Y:S01]  /*1f600*/  ULDC UR5, c[0x0][0x2f0] ;  /* 0x0000bc0000057ab9 */ /* 0x000fe20000000800 */
[----:B------:R-:W-:Y:S02]  /*1f610*/  USEL UR4, UR4, 0x1, UP0 ;  /* 0x0000000104047887 */ /* 0x000fe40008000000 */
[----:B------:R0:W5:Y:S02]  /*1f620*/  @P2 LDG.E R33, desc[UR54][R6.64] ;  /* 0x0000003606212981 */ /* 0x000164000c1e1900 */
[----:B------:R-:W-:-:S03]  /*1f630*/  UIMAD UR4, UR4, UR5, URZ ;  /* 0x00000005040472a4 */ /* 0x000fc6000f8e023f */
[----:B------:R-:W-:-:S03]  /*1f640*/  ULDC UR5, c[0x0][0x348] ;  /* 0x0000d20000057ab9 */ /* 0x000fc60000000800 */
[----:B------:R-:W-:Y:S01]  /*1f650*/  IMAD.U32 R10, RZ, RZ, UR4 ;  /* 0x00000004ff0a7e24 */ /* 0x000fe2000f8e00ff */
[----:B0-----:R-:W-:Y:S01]  /*1f660*/  MOV R6, UR5 ;  /* 0x0000000500067c02 */ /* 0x001fe20008000f00 */
[----:B---3--:R0:W-:Y:S04]  /*1f670*/  STL [R1+0x4], R11 ;  /* 0x0000040b01007387 */ /* 0x0081e80000100800 */
[----:B--2---:R0:W-:Y:S01]  /*1f680*/  STL [R1+0x10], R8 ;  /* 0x0000100801007387 */ /* 0x0041e20000100800 */
[----:B------:R-:W-:Y:S05]  /*1f690*/  @P2 BRA `(.L_x_1960) ;  /* 0x0000000000102947 */ /* 0x000fea0003800000 */
[----:B------:R-:W-:Y:S05]  /*1f6a0*/  @!P0 BRA `(.L_x_1960) ;  /* 0x00000000000c8947 */ /* 0x000fea0003800000 */
[----:B0-----:R-:W2:Y:S04]  /*1f6b0*/  LDG.E R8, desc[UR54][R4.64] ;  /* 0x0000003604087981 */ /* 0x001ea8000c1e1900 */
[----:B-----5:R-:W2:Y:S02]  /*1f6c0*/  LDG.E R33, desc[UR54][R4.64+0x4] ;  /* 0x0000043604217981 */ /* 0x020ea4000c1e1900 */
[----:B--2---:R-:W-:-:S07]  /*1f6d0*/  IMAD.IADD R33, R33, 0x1, -R8 ;  /* 0x0000000121217824 */ /* 0x004fce00078e0a08 */
.L_x_1960:
[----:B------:R-:W-:Y:S02]  /*1f6e0*/  ULDC.64 UR4, c[0x0][0xa20] ;  /* 0x0002880000047ab9 */ /* 0x000fe40000000a00 */
[----:B------:R-:W-:-:S04]  /*1f6f0*/  ISETP.NE.U32.AND P0, PT, RZ, UR4, PT ;  /* 0x00000004ff007c0c */ /* 0x000fc8000bf05070 */
[----:B------:R-:W-:-:S13]  /*1f700*/  ISETP.NE.AND.EX P0, PT, RZ, UR5, PT, P0 ;  /* 0x00000005ff007c0c */ /* 0x000fda000bf05300 */
[----:B------:R-:W-:Y:S05]  /*1f710*/  @!P0 BRA `(.L_x_1961) ;  /* 0x0000000000108947 */ /* 0x000fea0003800000 */
[----:B------:R-:W1:Y:S02]  /*1f720*/  LDC.64 R4, c[0x0][0xa20] ;  /* 0x00028800ff047b82 */ /* 0x000e640000000a00 */
[----:B-1----:R-:W-:-:S05]  /*1f730*/  IMAD.WIDE R4, R19, 0x4, R4 ;  /* 0x0000000413047825 */ /* 0x002fca00078e0204 */
[----:B------:R1:W5:Y:S01]  /*1f740*/  LDG.E R10, desc[UR54][R4.64] ;  /* 0x00000036040a7981 */ /* 0x000362000c1e1900 */
[----:B------:R-:W-:Y:S05]  /*1f750*/  BRA `(.L_x_1962) ;  /* 0x0000000000247947 */ /* 0x000fea0003800000 */
.L_x_1961:
[----:B------:R-:W-:Y:S02]  /*1f760*/  ULDC.64 UR4, c[0x0][0xa08] ;  /* 0x0002820000047ab9 */ /* 0x000fe40000000a00 */
[----:B------:R-:W-:-:S04]  /*1f770*/  ISETP.NE.U32.AND P0, PT, RZ, UR4, PT ;  /* 0x00000004ff007c0c */ /* 0x000fc8000bf05070 */
[----:B------:R-:W-:-:S13]  /*1f780*/  ISETP.NE.AND.EX P0, PT, RZ, UR5, PT, P0 ;  /* 0x00000005ff007c0c */ /* 0x000fda000bf05300 */
[----:B------:R-:W-:Y:S05]  /*1f790*/  @!P0 BRA `(.L_x_1962) ;  /* 0x0000000000148947 */ /* 0x000fea0003800000 */
[----:B------:R-:W1:Y:S02]  /*1f7a0*/  LDC.64 R4, c[0x0][0xa08] ;  /* 0x00028200ff047b82 */ /* 0x000e640000000a00 */
[----:B-1----:R-:W-:-:S05]  /*1f7b0*/  IMAD.WIDE R4, R19, 0x4, R4 ;  /* 0x0000000413047825 */ /* 0x002fca00078e0204 */
[----:B------:R-:W2:Y:S04]  /*1f7c0*/  LDG.E R10, desc[UR54][R4.64] ;  /* 0x00000036040a7981 */ /* 0x000ea8000c1e1900 */
[----:B------:R-:W2:Y:S02]  /*1f7d0*/  LDG.E R7, desc[UR54][R4.64+0x4] ;  /* 0x0000043604077981 */ /* 0x000ea4000c1e1900 */
[----:B--2---:R-:W-:-:S07]  /*1f7e0*/  IMAD.IADD R10, R7, 0x1, -R10 ;  /* 0x00000001070a7824 */ /* 0x004fce00078e0a0a */
.L_x_1962:
[----:B-1----:R-:W2:Y:S01]  /*1f7f0*/  @P1 LDG.E R5, desc[UR54][R2.64] ;  /* 0x0000003602051981 */ /* 0x002ea2000c1e1900 */
[----:B------:R-:W1:Y:S03]  /*1f800*/  LDC R7, c[0x0][0x448] ;  /* 0x00011200ff077b82 */ /* 0x000e660000000800 */
[----:B------:R3:W2:Y:S01]  /*1f810*/  @P1 LDG.E R4, desc[UR54][R2.64+0x4] ;  /* 0x0000043602041981 */ /* 0x0006a2000c1e1900 */
[----:B------:R-:W-:Y:S01]  /*1f820*/  SHF.L.U32 R27, R17, 0x7, RZ ;  /* 0x00000007111b7819 */ /* 0x000fe200000006ff */
[----:B-----5:R-:W-:-:S03]  /*1f830*/  IMAD.IADD R10, R10, 0x1, -R11 ;  /* 0x000000010a0a7824 */ /* 0x020fc600078e0a0b */
[----:B---3--:R-:W3:Y:S01]  /*1f840*/  LDC.64 R2, c[0x0][0x9e0] ;  /* 0x00027800ff027b82 */ /* 0x008ee20000000a00 */
[----:B-1----:R-:W-:Y:S01]  /*1f850*/  ISETP.NE.AND P2, PT, R7, 0x1, PT ;  /* 0x000000010700780c */ /* 0x002fe20003f45270 */
[----:B------:R-:W-:-:S12]  /*1f860*/  VIADD R7, R27, 0x7f ;  /* 0x0000007f1b077836 */ /* 0x000fd80000000000 */
[----:B0-----:R-:W0:Y:S01]  /*1f870*/  @P2 LDC R8, c[0x0][0x44c] ;  /* 0x00011300ff082b82 */ /* 0x001e220000000800 */
[----:B---3--:R-:W-:-:S07]  /*1f880*/  ISETP.GE.AND P3, PT, R3, 0x1, PT ;  /* 0x000000010300780c */ /* 0x008fce0003f66270 */
[----:B------:R-:W1:Y:S01]  /*1f890*/  @P2 LDC R9, c[0x0][0x450] ;  /* 0x00011400ff092b82 */ /* 0x000e620000000800 */
[----:B--2---:R-:W-:Y:S02]  /*1f8a0*/  @P1 IMAD.IADD R6, R4, 0x1, -R5 ;  /* 0x0000000104061824 */ /* 0x004fe400078e0a05 */
[----:B0-----:R-:W-:-:S04]  /*1f8b0*/  @P2 IMAD.HI.U32 R4, R7, R8, RZ ;  /* 0x0000000807042227 */ /* 0x001fc800078e00ff */
[----:B------:R-:W-:Y:S01]  /*1f8c0*/  IMAD.IADD R37, R10, 0x1, R6 ;  /* 0x000000010a257824 */ /* 0x000fe200078e0206 */
[----:B-1----:R-:W-:-:S03]  /*1f8d0*/  @P2 SHF.R.U32.HI R7, RZ, R9, R4 ;  /* 0x00000009ff072219 */ /* 0x002fc60000011604 */
[C---:B------:R-:W-:Y:S01]  /*1f8e0*/  VIADD R4, R37.reuse, 0x7f ;  /* 0x0000007f25047836 */ /* 0x040fe20000000000 */
[----:B------:R-:W-:-:S04]  /*1f8f0*/  IADD3 R8, R37, 0x1, -R33 ;  /* 0x0000000125087810 */ /* 0x000fc80007ffe821 */
[----:B------:R-:W-:Y:S02]  /*1f900*/  SHF.R.S32.HI R5, RZ, 0x1f, R4 ;  /* 0x0000001fff057819 */ /* 0x000fe40000011404 */
[----:B------:R-:W-:Y:S02]  /*1f910*/  IADD3 R7, R8, R7, RZ ;  /* 0x0000000708077210 */ /* 0x000fe40007ffe0ff */
[----:B------:R-:W-:-:S03]  /*1f920*/  LEA.HI R5, R5, R4, RZ, 0x7 ;  /* 0x0000000405057211 */ /* 0x000fc600078f38ff */
[----:B------:R-:W-:Y:S01]  /*1f930*/  IMAD.IADD R2, R7, 0x1, R2 ;  /* 0x0000000107027824 */ /* 0x000fe200078e0202 */
        /* <DEDUP_REMOVED lines=13> */
.L_x_1965:
[----:B------:R-:W-:-:S13]  /*1fa10*/  ISETP.NE.AND P0, PT, R3, 0x1, PT ;  /* 0x000000010300780c */ /* 0x000fda0003f05270 */
[----:B------:R-:W0:Y:S02]  /*1fa20*/  @P0 LDC.64 R4, c[0x0][0x9e8] ;  /* 0x00027a00ff040b82 */ /* 0x000e240000000a00 */
[----:B0-----:R-:W-:-:S05]  /*1fa30*/  @P0 IMAD.HI.U32 R4, R11, R4, RZ ;  /* 0x000000040b040227 */ /* 0x001fca00078e00ff */
[----:B------:R-:W-:-:S07]  /*1fa40*/  @P0 SHF.R.U32.HI R11, RZ, R5, R4 ;  /* 0x00000005ff0b0219 */ /* 0x000fce0000011604 */
.L_x_1966:
[----:B------:R-:W-:Y:S05]  /*1fa50*/  BSYNC B0 ;  /* 0x0000000000007941 */ /* 0x000fea0003800000 */
.L_x_1964:
[----:B------:R-:W-:-:S05]  /*1fa60*/  IMAD R11, R11, R3, R3 ;  /* 0x000000030b0b7224 */ /* 0x000fca00078e0203 */
[----:B------:R-:W-:-:S07]  /*1fa70*/  VIMNMX R2, R2, R11, PT ;  /* 0x0000000b02027248 */ /* 0x000fce0003fe0100 */
.L_x_1963:
        /* <DEDUP_REMOVED lines=20> */
.L_x_1969:
[----:B------:R-:W-:-:S13]  /*1fbc0*/  ISETP.NE.AND P0, PT, R3, 0x1, PT ;  /* 0x000000010300780c */ /* 0x000fda0003f05270 */
[----:B------:R-:W0:Y:S02]  /*1fbd0*/  @P0 LDC.64 R4, c[0x0][0x9e8] ;  /* 0x00027a00ff040b82 */ /* 0x000e240000000a00 */
[----:B0-----:R-:W-:-:S05]  /*1fbe0*/  @P0 IMAD.HI.U32 R4, R12, R4, RZ ;  /* 0x000000040c040227 */ /* 0x001fca00078e00ff */
[----:B------:R-:W-:-:S07]  /*1fbf0*/  @P0 SHF.R.U32.HI R12, RZ, R5, R4 ;  /* 0x00000005ff0c0219 */ /* 0x000fce0000011604 */
.L_x_1970:
[----:B------:R-:W-:Y:S05]  /*1fc00*/  BSYNC B0 ;  /* 0x0000000000007941 */ /* 0x000fea0003800000 */
.L_x_1968:
[----:B------:R-:W-:-:S05]  /*1fc10*/  IMAD R12, R12, R3, RZ ;  /* 0x000000030c0c7224 */ /* 0x000fca00078e02ff */
[----:B------:R-:W-:-:S07]  /*1fc20*/  VIMNMX R11, R11, R12, !PT ;  /* 0x0000000c0b0b7248 */ /* 0x000fce0007fe0100 */
.L_x_1967:
[----:B------:R-:W-:Y:S01]  /*1fc30*/  VIADD R2, R2, 0x7f ;  /* 0x0000007f02027836 */ /* 0x000fe20000000000 */
[----:B------:R-:W-:Y:S04]  /*1fc40*/  BSSY B0, `(.L_x_1971) ;  /* 0x000011b000007945 */ /* 0x000fe80003800000 */
[----:B------:R-:W-:-:S04]  /*1fc50*/  SHF.R.S32.HI R3, RZ, 0x1f, R2 ;  /* 0x0000001fff037819 */ /* 0x000fc80000011402 */
[----:B------:R-:W-:Y:S02]  /*1fc60*/  LEA.HI R3, R3, R2, RZ, 0x7 ;  /* 0x0000000203037211 */ /* 0x000fe400078f38ff */
[----:B------:R-:W-:-:S04]  /*1fc70*/  SHF.R.S32.HI R2, RZ, 0x1f, R11 ;  /* 0x0000001fff027819 */ /* 0x000fc8000001140b */
[----:B------:R-:W-:Y:S02]  /*1fc80*/  LEA.HI R11, R2, R11, RZ, 0x7 ;  /* 0x0000000b020b7211 */ /* 0x000fe400078f38ff */
[----:B------:R-:W-:Y:S02]  /*1fc90*/  SHF.R.S32.HI R2, RZ, 0x7, R3 ;  /* 0x00000007ff027819 */ /* 0x000fe40000011403 */
[----:B------:R-:W-:Y:S02]  /*1fca0*/  SHF.R.S32.HI R11, RZ, 0x7, R11 ;  /* 0x00000007ff0b7819 */ /* 0x000fe4000001140b */
[----:B------:R-:W-:Y:S02]  /*1fcb0*/  VIMNMX R3, R9, R2, PT ;  /* 0x0000000209037248 */ /* 0x000fe40003fe0100 */
[----:B------:R-:W-:-:S03]  /*1fcc0*/  VIMNMX R11, RZ, R11, !PT ;  /* 0x0000000bff0b7248 */ /* 0x000fc60007fe0100 */
[----:B------:R-:W-:Y:S01]  /*1fcd0*/  IMAD R3, R3, 0x80, -R10 ;  /* 0x0000008003037824 */ /* 0x000fe200078e0a0a */
[----:B------:R-:W-:-:S04]  /*1fce0*/  LEA R11, R11, -R10, 0x7 ;  /* 0x8000000a0b0b7211 */ /* 0x000fc800078e38ff */
[----:B------:R-:W-:Y:S02]  /*1fcf0*/  VIMNMX R2, R3, R6, PT ;  /* 0x0000000603027248 */ /* 0x000fe40003fe0100 */
[----:B------:R-:W-:-:S04]  /*1fd00*/  VIMNMX R11, RZ, R11, !PT ;  /* 0x0000000bff0b7248 */ /* 0x000fc80007fe0100 */
        /* <DEDUP_REMOVED lines=17> */
.L_x_2204:
[----:B-1----:R-:W-:Y:S02]  /*1fe20*/  ISETP.NE.AND P0, PT, R14, RZ, PT ;  /* 0x000000ff0e00720c */ /* 0x002fe40003f05270 */
[----:B------:R-:W-:-:S11]  /*1fe30*/  PLOP3.LUT P6, PT, PT, PT, PT, 0x8, 0x0 ;  /* 0x000000000000781c */ /* 0x000fd60003fce170 */
[----:B------:R-:W-:Y:S05]  /*1fe40*/  @P0 BRA `(.L_x_1974) ;  /* 0x00000000000c0947 */ /* 0x000fea0003800000 */
[----:B------:R-:W-:-:S03]  /*1fe50*/  UMOV UR4, 0xffffffff ;  /* 0xffffffff00047882 */ /* 0x000fc60000000000 */
[----:B------:R-:W-:Y:S05]  /*1fe60*/  BRA.DIV UR4, `(.L_x_1975) ;  /* 0x0000008604687947 */ /* 0x000fea000b800000 */
[----:B------:R-:W-:-:S13]  /*1fe70*/  ELECT P6, URZ, PT ;  /* 0x00000000003f782f */ /* 0x000fda00038c0000 */
.L_x_1974:
[----:B0-----:R-:W2:Y:S01]  /*1fe80*/  LDL R2, [R1+0x20] ;  /* 0x0000200001027983 */ /* 0x001ea20000100800 */
[----:B------:R-:W-:Y:S01]  /*1fe90*/  BSSY B1, `(.L_x_1976) ;  /* 0x0000008000017945 */ /* 0x000fe20003800000 */
[----:B--2---:R-:W-:-:S05]  /*1fea0*/  VIADD R2, R2, 0x1 ;  /* 0x0000000102027836 */ /* 0x004fca0000000000 */
[----:B------:R-:W-:-:S04]  /*1feb0*/  LEA.HI R3, R2, R2, RZ, 0x1 ;  /* 0x0000000202037211 */ /* 0x000fc800078f08ff */
[----:B------:R-:W-:-:S05]  /*1fec0*/  LOP3.LUT R3, R3, 0xfffffffe, RZ, 0xc0, !PT ;  /* 0xfffffffe03037812 */ /* 0x000fca00078ec0ff */
[----:B------:R-:W-:-:S05]  /*1fed0*/  IMAD.IADD R3, R2, 0x1, -R3 ;  /* 0x0000000102037824 */ /* 0x000fca00078e0a03 */
[----:B------:R-:W-:-:S04]  /*1fee0*/  SHF.L.U32 R3, R3, 0x1f, RZ ;  /* 0x0000001f03037819 */ /* 0x000fc800000006ff */
[----:B------:R-:W0:Y:S02]  /*1fef0*/  SYNCS.PHASECHK.TRANS64.TRYWAIT P0, [R22+URZ+0x28820], R3 ;  /* 0x02882003160075a7 */ /* 0x000e24000800017f */
[----:B0-----:R-:W-:Y:S05]  /*1ff00*/  @!P0 BRA `(.L_x_1977) ;  /* 0x0000008400608947 */ /* 0x001fea0003800000 */
.L_x_2207:
[----:B------:R-:W-:Y:S05]  /*1ff10*/  BSYNC B1 ;  /* 0x0000000000017941 */ /* 0x000fea0003800000 */
.L_x_1976:
        /* <DEDUP_REMOVED lines=10> */
.L_x_2208:
[----:B------:R-:W-:Y:S05]  /*1ffc0*/  BSYNC B2 ;  /* 0x0000000000027941 */ /* 0x000fea0003800000 */
.L_x_1980:
        /* <DEDUP_REMOVED lines=9> */
.L_x_1983:
[----:B------:R-:W-:Y:S05]  /*20060*/  BSYNC B2 ;  /* 0x0000000000027941 */ /* 0x000fea0003800000 */
.L_x_1982:
[----:B------:R-:W-:Y:S01]  /*20070*/  IMAD.MOV.U32 R15, RZ, RZ, RZ ;  /* 0x000000ffff0f7224 */ /* 0x000fe200078e00ff */
[----:B0-----:R-:W-:Y:S01]  /*20080*/  LEA R3, R26, R22, 0xf ;  /* 0x000000161a037211 */ /* 0x001fe200078e78ff */
[----:B------:R-:W-:Y:S01]  /*20090*/  IMAD R10, R6, 0x80, R0 ;  /* 0x00000080060a7824 */ /* 0x000fe200078e0200 */
[----:B------:R-:W-:Y:S01]  /*200a0*/  UIADD3 UR4, UP0, UR40, 0x570, URZ ;  /* 0x0000057028047890 */ /* 0x000fe2000ff1e03f */
[----:B------:R-:W-:Y:S01]  /*200b0*/  PLOP3.LUT P0, PT, PT, PT, PT, 0x80, 0x0 ;  /* 0x000000000000781c */ /* 0x000fe20003f0f070 */
[----:B------:R-:W-:Y:S01]  /*200c0*/  IMAD.SHL.U32 R12, R26, 0x4000, RZ ;  /* 0x000040001a0c7824 */ /* 0x000fe200078e00ff */
[----:B------:R-:W-:Y:S01]  /*200d0*/  R2UR UR10, R15 ;  /* 0x000000000f0a72ca */ /* 0x000fe200000e0000 */
[----:B------:R-:W-:Y:S01]  /*200e0*/  VIADD R10, R10, 0xffffff80 ;  /* 0xffffff800a0a7836 */ /* 0x000fe20000000000 */
[----:B------:R-:W-:Y:S01]  /*200f0*/  UIADD3.X UR5, URZ, UR41, URZ, UP0, !UPT ;  /* 0x000000293f057290 */ /* 0x000fe200087fe43f */
[----:B------:R-:W-:Y:S01]  /*20100*/  VIADD R2, R11, 0x28890 ;  /* 0x000288900b027836 */ /* 0x000fe20000000000 */
[----:B------:R-:W-:Y:S01]  /*20110*/  UMOV UR6, 0x0 ;  /* 0x0000000000067882 */ /* 0x000fe20000000000 */
[----:B------:R-:W-:Y:S01]  /*20120*/  VIADD R13, R3, 0x18400 ;  /* 0x00018400030d7836 */ /* 0x000fe20000000000 */
[----:B------:R-:W-:-:S09]  /*20130*/  UMOV UR7, 0x12f00000 ;  /* 0x12f0000000077882 */ /* 0x000fd20000000000 */
.L_x_1984:
        /* <DEDUP_REMOVED lines=12> */
[----:B------:R-:W-:Y:S01]  /*20200*/  UMOV UR6, 0x0 ;  /* 0x0000000000067882 */ /* 0x000fe20000000000 */
[----:B------:R-:W-:Y:S01]  /*20210*/  IADD3 R3, R3, 0x1c400, RZ ;  /* 0x0001c40003037810 */ /* 0x000fe20007ffe0ff */
[----:B------:R-:W-:Y:S01]  /*20220*/  UMOV UR7, 0x12f00000 ;  /* 0x12f0000000077882 */ /* 0x000fe20000000000 */
[----:B------:R-:W-:-:S15]  /*20230*/  R2UR UR10, R13 ;  /* 0x000000000d0a72ca */ /* 0x000fde00000e0000 */
.L_x_1985:
        /* <DEDUP_REMOVED lines=13> */
.L_x_2209:
[----:B------:R-:W-:Y:S05]  /*20310*/  BSYNC B2 ;  /* 0x0000000000027941 */ /* 0x000fea0003800000 */
.L_x_1986:
[----:B------:R-:W-:Y:S01]  /*20320*/  BSSY B2, `(.L_x_1988) ;  /* 0x000000b000027945 */ /* 0x000fe20003800000 */
[----:B------:R-:W-:Y:S02]  /*20330*/  IMAD.MOV.U32 R2, RZ, RZ, 0x0 ;  /* 0x00000000ff027424 */ /* 0x000fe400078e00ff */
[----:B------:R-:W-:Y:S01]  /*20340*/  IMAD.MOV.U32 R3, RZ, RZ, 0x12f00000 ;  /* 0x12f00000ff037424 */ /* 0x000fe200078e00ff */
[----:B------:R-:W-:Y:S06]  /*20350*/  @P1 BRA `(.L_x_1989) ;  /* 0x00000000001c1947 */ /* 0x000fec0003800000 */
[----:B------:R-:W2:Y:S01]  /*20360*/  S2R R17, SR_TID.X ;  /* 0x0000000000117919 */ /* 0x000ea20000002100 */
[----:B01----:R-:W-:-:S04]  /*20370*/  IMAD.MOV.U32 R14, RZ, RZ, 0x8000 ;  /* 0x00008000ff0e7424 */ /* 0x003fc800078e00ff */
[----:B------:R3:W-:Y:S01]  /*20380*/  SYNCS.ARRIVE.TRANS64 RZ, [R11+URZ+0x288b0], R14 ;  /* 0x0288b00e0bff79a7 */ /* 0x0007e2000800003f */
[----:B--2---:R-:W-:-:S04]  /*20390*/  LOP3.LUT R17, R17, 0x1f, RZ, 0xc0, !PT ;  /* 0x0000001f11117812 */ /* 0x004fc800078ec0ff */
[----:B------:R-:W-:-:S13]  /*203a0*/  ISETP.NE.AND P0, PT, R17, RZ, PT ;  /* 0x000000ff1100720c */ /* 0x000fda0003f05270 */
[----:B---3--:R-:W-:Y:S05]  /*203b0*/  @!P0 BRA `(.L_x_1989) ;  /* 0x0000000000048947 */ /* 0x008fea0003800000 */
[----:B------:R-:W-:Y:S01]  /*203c0*/  BPT.TRAP 0x1 ;  /* 0x000000040000795c */ /* 0x000fe20000300000 */
.L_x_1989:
[----:B------:R-:W-:Y:S05]  /*203d0*/  BSYNC B2 ;  /* 0x0000000000027941 */ /* 0x000fea0003800000 */
.L_x_1988:
[----:B------:R-:W-:Y:S01]  /*203e0*/  R2UR UR10, R15 ;  /* 0x000000000f0a72ca */ /* 0x000fe200000e0000 */
[----:B------:R-:W-:Y:S01]  /*203f0*/  IMAD R12, R12, 0x2, R22 ;  /* 0x000000020c0c7824 */ /* 0x000fe200078e0216 */
[----:B------:R-:W-:Y:S01]  /*20400*/  R2UR UR6, R2 ;  /* 0x00000000020672ca */ /* 0x000fe200000e0000 */
[----:B------:R-:W-:Y:S01]  /*20410*/  UIADD3 UR4, UP0, UR40, 0x670, URZ ;  /* 0x0000067028047890 */ /* 0x000fe2000ff1e03f */
[----:B------:R-:W-:Y:S01]  /*20420*/  R2UR UR7, R3 ;  /* 0x00000000030772ca */ /* 0x000fe200000e0000 */
[----:B01----:R-:W-:Y:S01]  /*20430*/  VIADD R14, R12, 0x400 ;  /* 0x000004000c0e7836 */ /* 0x003fe20000000000 */
[----:B------:R-:W-:Y:S01]  /*20440*/  PLOP3.LUT P0, PT, PT, PT, PT, 0x80, 0x0 ;  /* 0x000000000000781c */ /* 0x000fe20003f0f070 */
[----:B------:R-:W-:Y:S01]  /*20450*/  UIADD3.X UR5, URZ, UR41, URZ, UP0, !UPT ;  /* 0x000000293f057290 */ /* 0x000fe200087fe43f */
[----:B------:R-:W-:-:S11]  /*20460*/  IADD3 R11, R11, 0x288b0, RZ ;  /* 0x000288b00b0b7810 */ /* 0x000fd60007ffe0ff */
.L_x_1990:
        /* <DEDUP_REMOVED lines=15> */
.L_x_1991:
        /* <DEDUP_REMOVED lines=10> */
.L_x_1979:
[----:B------:R-:W-:Y:S05]  /*20600*/  BSYNC B1 ;  /* 0x0000000000017941 */ /* 0x000fea0003800000 */
.L_x_1978:
        /* <DEDUP_REMOVED lines=9> */
.L_x_2006:
[----:B------:R-:W-:Y:S05]  /*206a0*/  YIELD ;  /* 0x0000000000007946 */ /* 0x000fea0003800000 */
[----:B------:R-:W-:Y:S04]  /*206b0*/  BSSY B1, `(.L_x_1992) ;  /* 0x000006b000017945 */ /* 0x000fe80003800000 */
[----:B------:R-:W-:Y:S05]  /*206c0*/  @!P6 BRA `(.L_x_1993) ;  /* 0x0000000400a4e947 */ /* 0x000fea0003800000 */
[----:B------:R-:W-:Y:S01]  /*206d0*/  LEA R12, R26, R22, 0x3 ;  /* 0x000000161a0c7211 */ /* 0x000fe200078e18ff */
[----:B0-----:R-:W0:Y:S01]  /*206e0*/  S2R R3, SR_TID.X ;  /* 0x0000000000037919 */ /* 0x001e220000002100 */
[----:B------:R-:W-:Y:S01]  /*206f0*/  SHF.L.U32 R2, R29, 0x1f, RZ ;  /* 0x0000001f1d027819 */ /* 0x000fe200000006ff */
[----:B------:R-:W-:Y:S03]  /*20700*/  BSSY B2, `(.L_x_1994) ;  /* 0x0000005000027945 */ /* 0x000fe60003800000 */
[----:B------:R-:W1:Y:S01]  /*20710*/  SYNCS.PHASECHK.TRANS64.TRYWAIT P1, [R12+URZ+0x288a0], R2 ;  /* 0x0288a0020c0075a7 */ /* 0x000e62000802017f */
[----:B0-----:R-:W-:-:S04]  /*20720*/  LOP3.LUT R3, R3, 0x7f, RZ, 0xc0, !PT ;  /* 0x0000007f03037812 */ /* 0x001fc800078ec0ff */
[----:B------:R-:W-:Y:S01]  /*20730*/  ISETP.NE.AND P2, PT, R3, RZ, PT ;  /* 0x000000ff0300720c */ /* 0x000fe20003f45270 */
[----:B-1----:R-:W-:-:S12]  /*20740*/  @!P1 BRA `(.L_x_1995) ;  /* 0x0000007c008c9947 */ /* 0x002fd80003800000 */
.L_x_2210:
[----:B------:R-:W-:Y:S05]  /*20750*/  BSYNC B2 ;  /* 0x0000000000027941 */ /* 0x000fea0003800000 */
.L_x_1994:
        /* <DEDUP_REMOVED lines=9> */
.L_x_1997:
[----:B------:R-:W-:Y:S05]  /*207f0*/  BSYNC B2 ;  /* 0x0000000000027941 */ /* 0x000fea0003800000 */
.L_x_1996:
[----:B------:R-:W-:Y:S01]  /*20800*/  IMAD.MOV.U32 R11, RZ, RZ, RZ ;  /* 0x000000ffff0b7224 */ /* 0x000fe200078e00ff */
[----:B------:R-:W-:Y:S01]  /*20810*/  UIADD3 UR4, UP0, UR40, 0x570, URZ ;  /* 0x0000057028047890 */ /* 0x000fe2000ff1e03f */
[----:B------:R-:W-:Y:S01]  /*20820*/  IMAD R10, R26, 0x8000, R22 ;  /* 0x000080001a0a7824 */ /* 0x000fe200078e0216 */
[----:B------:R-:W-:Y:S01]  /*20830*/  PLOP3.LUT P1, PT, PT, PT, PT, 0x80, 0x0 ;  /* 0x000000000000781c */ /* 0x000fe20003f2f070 */
[----:B------:R-:W-:Y:S01]  /*20840*/  IMAD R6, R13, 0x80, R0 ;  /* 0x000000800d067824 */ /* 0x000fe200078e0200 */
[----:B------:R-:W-:Y:S01]  /*20850*/  R2UR UR10, R11 ;  /* 0x000000000b0a72ca */ /* 0x000fe200000e0000 */
[----:B------:R-:W-:Y:S01]  /*20860*/  VIADD R14, R10, 0x18400 ;  /* 0x000184000a0e7836 */ /* 0x000fe20000000000 */
[----:B------:R-:W-:Y:S01]  /*20870*/  IADD3 R3, R12, 0x28890, RZ ;  /* 0x000288900c037810 */ /* 0x000fe20007ffe0ff */
[----:B------:R-:W-:Y:S01]  /*20880*/  UIADD3.X UR5, URZ, UR41, URZ, UP0, !UPT ;  /* 0x000000293f057290 */ /* 0x000fe200087fe43f */
[----:B------:R-:W-:Y:S01]  /*20890*/  UMOV UR6, 0x0 ;  /* 0x0000000000067882 */ /* 0x000fe20000000000 */
[----:B------:R-:W-:-:S10]  /*208a0*/  UMOV UR7, 0x12f00000 ;  /* 0x12f0000000077882 */ /* 0x000fd40000000000 */
.L_x_1998:
        /* <DEDUP_REMOVED lines=16> */
.L_x_1999:
        /* <DEDUP_REMOVED lines=13> */
.L_x_2211:
[----:B------:R-:W-:Y:S05]  /*20a80*/  BSYNC B2 ;  /* 0x0000000000027941 */ /* 0x000fea0003800000 */
.L_x_2000:
[----:B------:R-:W-:Y:S01]  /*20a90*/  BSSY B2, `(.L_x_2002) ;  /* 0x000000b000027945 */ /* 0x000fe20003800000 */
[----:B01----:R-:W-:Y:S01]  /*20aa0*/  IMAD.MOV.U32 R2, RZ, RZ, 0x0 ;  /* 0x00000000ff027424 */ /* 0x003fe200078e00ff */
[----:B------:R-:W-:Y:S02]  /*20ab0*/  MOV R3, 0x12f00000 ;  /* 0x12f0000000037802 */ /* 0x000fe40000000f00 */
[----:B------:R-:W-:Y:S05]  /*20ac0*/  @P2 BRA `(.L_x_2003) ;  /* 0x00000000001c2947 */ /* 0x000fea0003800000 */
[----:B------:R-:W0:Y:S01]  /*20ad0*/  S2R R17, SR_TID.X ;  /* 0x0000000000117919 */ /* 0x000e220000002100 */
[----:B------:R-:W-:-:S04]  /*20ae0*/  IMAD.MOV.U32 R15, RZ, RZ, 0x8000 ;  /* 0x00008000ff0f7424 */ /* 0x000fc800078e00ff */
[----:B------:R1:W-:Y:S01]  /*20af0*/  SYNCS.ARRIVE.TRANS64 RZ, [R12+URZ+0x288b0], R15 ;  /* 0x0288b00f0cff79a7 */ /* 0x0003e2000800003f */
[----:B0-----:R-:W-:-:S04]  /*20b00*/  LOP3.LUT R17, R17, 0x1f, RZ, 0xc0, !PT ;  /* 0x0000001f11117812 */ /* 0x001fc800078ec0ff */
[----:B------:R-:W-:-:S13]  /*20b10*/  ISETP.NE.AND P1, PT, R17, RZ, PT ;  /* 0x000000ff1100720c */ /* 0x000fda0003f25270 */
[----:B-1----:R-:W-:Y:S05]  /*20b20*/  @!P1 BRA `(.L_x_2003) ;  /* 0x0000000000049947 */ /* 0x002fea0003800000 */
[----:B------:R-:W-:Y:S01]  /*20b30*/  BPT.TRAP 0x1 ;  /* 0x000000040000795c */ /* 0x000fe20000300000 */
.L_x_2003:
[----:B------:R-:W-:Y:S05]  /*20b40*/  BSYNC B2 ;  /* 0x0000000000027941 */ /* 0x000fea0003800000 */
.L_x_2002:
[----:B------:R-:W-:Y:S01]  /*20b50*/  R2UR UR6, R2 ;  /* 0x00000000020672ca */ /* 0x000fe200000e0000 */
[----:B------:R-:W-:Y:S01]  /*20b60*/  UIADD3 UR4, UP0, UR40, 0x670, URZ ;  /* 0x0000067028047890 */ /* 0x000fe2000ff1e03f */
[----:B------:R-:W-:Y:S01]  /*20b70*/  R2UR UR7, R3 ;  /* 0x00000000030772ca */ /* 0x000fe200000e0000 */
[----:B------:R-:W-:Y:S01]  /*20b80*/  VIADD R12, R12, 0x288b0 ;  /* 0x000288b00c0c7836 */ /* 0x000fe20000000000 */
[----:B------:R-:W-:Y:S01]  /*20b90*/  R2UR UR10, R11 ;  /* 0x000000000b0a72ca */ /* 0x000fe200000e0000 */
[----:B------:R-:W-:Y:S01]  /*20ba0*/  VIADD R11, R10, 0x400 ;  /* 0x000004000a0b7836 */ /* 0x000fe20000000000 */
[----:B------:R-:W-:Y:S01]  /*20bb0*/  PLOP3.LUT P1, PT, PT, PT, PT, 0x80, 0x0 ;  /* 0x000000000000781c */ /* 0x000fe20003f2f070 */
[----:B------:R-:W-:-:S12]  /*20bc0*/  UIADD3.X UR5, URZ, UR41, URZ, UP0, !UPT ;  /* 0x000000293f057290 */ /* 0x000fd800087fe43f */
.L_x_2004:
        /* <DEDUP_REMOVED lines=15> */
.L_x_2005:
        /* <DEDUP_REMOVED lines=10> */
.L_x_1993:
[----:B------:R-:W-:Y:S05]  /*20d60*/  BSYNC B1 ;  /* 0x0000000000017941 */ /* 0x000fea0003800000 */
.L_x_1992:
        /* <DEDUP_REMOVED lines=8> */
.L_x_1972:
[----:B------:R-:W-:Y:S05]  /*20df0*/  BSYNC B0 ;  /* 0x0000000000007941 */ /* 0x000fea0003800000 */
.L_x_1971:
[----:B------:R-:W1:Y:S01]  /*20e00*/  LDC R0, c[0x0][0x448] ;  /* 0x00011200ff007b82 */ /* 0x000e620000000800 */
[----:B------:R-:W-:Y:S01]  /*20e10*/  VIADD R5, R27, 0x7f ;  /* 0x0000007f1b057836 */ /* 0x000fe20000000000 */
[----:B------:R-:W-:Y:S06]  /*20e20*/  @!P0 WARPSYNC.ALL ;  /* 0x0000000000008948 */ /* 0x000fec0003800000 */
[----:B0-----:R-:W0:Y:S08]  /*20e30*/  LDC.64 R2, c[0x0][0x9e0] ;  /* 0x00027800ff027b82 */ /* 0x001e300000000a00 */
[----:B------:R-:W-:Y:S01]  /*20e40*/  @!P0 BAR.SYNC.DEFER_BLOCKING 0xc, 0x180 ;  /* 0x0306000000008b1d */ /* 0x000fe20000010000 */
[----:B-1----:R-:W-:-:S02]  /*20e50*/  ISETP.NE.AND P1, PT, R0, 0x1, PT ;  /* 0x000000010000780c */ /* 0x002fc40003f25270 */
[----:B0-----:R-:W-:-:S11]  /*20e60*/  ISETP.GE.AND P2, PT, R3, 0x1, PT ;  /* 0x000000010300780c */ /* 0x001fd60003f46270 */
[----:B------:R-:W0:Y:S08]  /*20e70*/  @P1 LDC R0, c[0x0][0x44c] ;  /* 0x00011300ff001b82 */ /* 0x000e300000000800 */
[----:B------:R-:W1:Y:S01]  /*20e80*/  @P1 LDC R11, c[0x0][0x450] ;  /* 0x00011400ff0b1b82 */ /* 0x000e620000000800 */
[----:B0-----:R-:W-:-:S05]  /*20e90*/  @P1 IMAD.HI.U32 R0, R5, R0, RZ ;  /* 0x0000000005001227 */ /* 0x001fca00078e00ff */
[----:B-1----:R-:W-:-:S05]  /*20ea0*/  @P1 SHF.R.U32.HI R5, RZ, R11, R0 ;  /* 0x0000000bff051219 */ /* 0x002fca0000011600 */
[----:B------:R-:W-:-:S04]  /*20eb0*/  IMAD.IADD R11, R8, 0x1, R5 ;  /* 0x00000001080b7824 */ /* 0x000fc800078e0205 */
[----:B------:R-:W-:Y:S01]  /*20ec0*/  IMAD.IADD R2, R11, 0x1, R2 ;  /* 0x000000010b027824 */ /* 0x000fe200078e0202 */
[----:B------:R-:W-:Y:S06]  /*20ed0*/  @!P2 BRA `(.L_x_2007) ;  /* 0x000000000048a947 */ /* 0x000fec0003800000 */
[C---:B------:R-:W-:Y:S01]  /*20ee0*/  ISETP.GT.AND P0, PT, R11.reuse, RZ, PT ;  /* 0x000000ff0b00720c */ /* 0x040fe20003f04270 */
[----:B------:R-:W-:Y:S01]  /*20ef0*/  BSSY B0, `(.L_x_2008) ;  /* 0x000000e000007945 */ /* 0x000fe20003800000 */
[----:B------:R-:W-:-:S11]  /*20f00*/  IADD3 R0, R11, -0x1, RZ ;  /* 0xffffffff0b007810 */ /* 0x000fd60007ffe0ff */
        /* <DEDUP_REMOVED lines=8> */
.L_x_2009:
[----:B------:R-:W-:-:S13]  /*20f90*/  ISETP.NE.AND P0, PT, R3, 0x1, PT ;  /* 0x000000010300780c */ /* 0x000fda0003f05270 */
[----:B------:R-:W0:Y:S02]  /*20fa0*/  @P0 LDC.64 R4, c[0x0][0x9e8] ;  /* 0x00027a00ff040b82 */ /* 0x000e240000000a00 */
[----:B0-----:R-:W-:-:S05]  /*20fb0*/  @P0 IMAD.HI.U32 R4, R0, R4, RZ ;  /* 0x0000000400040227 */ /* 0x001fca00078e00ff */
[----:B------:R-:W-:-:S07]  /*20fc0*/  @P0 SHF.R.U32.HI R0, RZ, R5, R4 ;  /* 0x00000005ff000219 */ /* 0x000fce0000011604 */
.L_x_2010:
[----:B------:R-:W-:Y:S05]  /*20fd0*/  BSYNC B0 ;  /* 0x0000000000007941 */ /* 0x000fea0003800000 */
.L_x_2008:
[----:B------:R-:W-:-:S05]  /*20fe0*/  IMAD R5, R0, R3, R3 ;  /* 0x0000000300057224 */ /* 0x000fca00078e0203 */
[----:B------:R-:W-:-:S07]  /*20ff0*/  VIMNMX R2, R2, R5, PT ;  /* 0x0000000502027248 */ /* 0x000fce0003fe0100 */
.L_x_2007:
[----:B------:R-:W0:Y:S01]  /*21000*/  @P1 LDC R0, c[0x0][0x44c] ;  /* 0x00011300ff001b82 */ /* 0x000e220000000800 */
[----:B------:R-:W-:Y:S01]  /*21010*/  VIADD R2, R2, 0x7f ;  /* 0x0000007f02027836 */ /* 0x000fe20000000000 */
[----:B------:R-:W-:-:S04]  /*21020*/  ULDC UR4, c[0x0][0x9dc] ;  /* 0x0002770000047ab9 */ /* 0x000fc80000000800 */
[----:B------:R-:W-:Y:S02]  /*21030*/  SHF.R.S32.HI R5, RZ, 0x1f, R2 ;  /* 0x0000001fff057819 */ /* 0x000fe40000011402 */
[----:B------:R-:W1:Y:S02]  /*21040*/  @P1 LDC R11, c[0x0][0x450] ;  /* 0x00011400ff0b1b82 */ /* 0x000e640000000800 */
[----:B------:R-:W-:Y:S01]  /*21050*/  LEA.HI R5, R5, R2, RZ, 0x7 ;  /* 0x0000000205057211 */ /* 0x000fe200078f38ff */
[----:B------:R-:W-:Y:S02]  /*21060*/  IMAD.MOV.U32 R2, RZ, RZ, R27 ;  /* 0x000000ffff027224 */ /* 0x000fe400078e001b */
[----:B0-----:R-:W-:-:S05]  /*21070*/  @P1 IMAD.HI.U32 R0, R27, R0, RZ ;  /* 0x000000001b001227 */ /* 0x001fca00078e00ff */
[----:B-1----:R-:W-:Y:S02]  /*21080*/  @P1 SHF.R.U32.HI R2, RZ, R11, R0 ;  /* 0x0000000bff021219 */ /* 0x002fe40000011600 */
[----:B------:R-:W-:-:S03]  /*21090*/  SHF.R.S32.HI R0, RZ, 0x7, R5 ;  /* 0x00000007ff007819 */ /* 0x000fc60000011405 */
[----:B------:R-:W-:Y:S01]  /*210a0*/  IMAD.IADD R7, R7, 0x1, R2 ;  /* 0x0000000107077824 */ /* 0x000fe200078e0202 */
[----:B------:R-:W-:-:S04]  /*210b0*/  VIMNMX R23, R9, R0, PT ;  /* 0x0000000009177248 */ /* 0x000fc80003fe0100 */
[----:B------:R-:W-:Y:S01]  /*210c0*/  IADD3 R0, R7, -UR4, RZ ;  /* 0x8000000407007c10 */ /* 0x000fe2000fffe0ff */
        /* <DEDUP_REMOVED lines=12> */
.L_x_2013:
[----:B------:R-:W-:-:S13]  /*21190*/  ISETP.NE.AND P0, PT, R3, 0x1, PT ;  /* 0x000000010300780c */ /* 0x000fda0003f05270 */
[----:B------:R-:W1:Y:S02]  /*211a0*/  @P0 LDC.64 R4, c[0x0][0x9e8] ;  /* 0x00027a00ff040b82 */ /* 0x000e640000000a00 */
[----:B-1----:R-:W-:-:S05]  /*211b0*/  @P0 IMAD.HI.U32 R4, R7, R4, RZ ;  /* 0x0000000407040227 */ /* 0x002fca00078e00ff */
[----:B------:R-:W-:-:S07]  /*211c0*/  @P0 SHF.R.U32.HI R7, RZ, R5, R4 ;  /* 0x00000005ff070219 */ /* 0x000fce0000011604 */
.L_x_2014:
[----:B------:R-:W-:Y:S05]  /*211d0*/  BSYNC B0 ;  /* 0x0000000000007941 */ /* 0x000fea0003800000 */
.L_x_2012:
[----:B------:R-:W-:-:S05]  /*211e0*/  IMAD R3, R7, R3, RZ ;  /* 0x0000000307037224 */ /* 0x000fca00078e02ff */
[----:B------:R-:W-:-:S07]  /*211f0*/  VIMNMX R0, R0, R3, !PT ;  /* 0x0000000300007248 */ /* 0x000fce0007fe0100 */
.L_x_2011:
[----:B------:R-:W-:Y:S01]  /*21200*/  SHF.R.S32.HI R3, RZ, 0x1f, R0 ;  /* 0x0000001fff037819 */ /* 0x000fe20000011400 */
[----:B------:R-:W-:Y:S03]  /*21210*/  BSSY B7, `(.L_x_2015) ;  /* 0x0000382000077945 */ /* 0x000fe60003800000 */
[----:B------:R-:W-:-:S04]  /*21220*/  LEA.HI R3, R3, R0, RZ, 0x7 ;  /* 0x0000000003037211 */ /* 0x000fc800078f38ff */
[----:B------:R-:W-:-:S04]  /*21230*/  SHF.R.S32.HI R3, RZ, 0x7, R3 ;  /* 0x00000007ff037819 */ /* 0x000fc80000011403 */
[----:B------:R-:W-:-:S04]  /*21240*/  VIMNMX R2, RZ, R3, !PT ;  /* 0x00000003ff027248 */ /* 0x000fc80007fe0100 */
[----:B------:R-:W-:Y:S01]  /*21250*/  ISETP.GT.AND P0, PT, R23, R2, PT ;  /* 0x000000021700720c */ /* 0x000fe20003f04270 */
[----:B------:R1:W-:-:S12]  /*21260*/  STL [R1], R2 ;  /* 0x0000000201007387 */ /* 0x0003d80000100800 */
[----:B-1----:R-:W-:Y:S05]  /*21270*/  @P0 BRA `(.L_x_2016) ;  /* 0x0000000000440947 */ /* 0x002fea0003800000 */
[----:B------:R-:W1:Y:S02]  /*21280*/  S2R R2, SR_TID.X ;  /* 0x0000000000027919 */ /* 0x000e640000002100 */
[----:B-1----:R-:W-:-:S04]  /*21290*/  LOP3.LUT R2, R2, 0x7f, RZ, 0xc0, !PT ;  /* 0x0000007f02027812 */ /* 0x002fc800078ec0ff */
[----:B------:R-:W-:-:S13]  /*212a0*/  ISETP.NE.AND P0, PT, R2, RZ, PT ;  /* 0x000000ff0200720c */ /* 0x000fda0003f05270 */
[----:B------:R-:W-:Y:S05]  /*212b0*/  @P0 BRA `(.L_x_2017) ;  /* 0x0000003400dc0947 */ /* 0x000fea0003800000 */
[----:B------:R-:W1:Y:S01]  /*212c0*/  S2R R5, SR_LANEID ;  /* 0x0000000000057919 */ /* 0x000e620000000000 */
[----:B------:R-:W-:Y:S01]  /*212d0*/  VOTEU.ANY UR4, UPT, PT ;  /* 0x0000000000047886 */ /* 0x000fe200038e0100 */
[----:B------:R-:W2:Y:S01]  /*212e0*/  LDC.64 R2, c[0x0][0xc60] ;  /* 0x00031800ff027b82 */ /* 0x000ea20000000a00 */
[----:B------:R-:W1:Y:S02]  /*212f0*/  FLO.U32 R0, UR4 ;  /* 0x0000000400007d00 */ /* 0x000e6400080e0000 */
[----:B-1----:R-:W-:-:S06]  /*21300*/  ISETP.EQ.U32.AND P0, PT, R0, R5, PT ;  /* 0x000000050000720c */ /* 0x002fcc0003f02070 */
[----:B------:R-:W2:Y:S07]  /*21310*/  POPC R5, UR4 ;  /* 0x0000000400057d09 */ /* 0x000eae0008000000 */
[----:B--2---:R-:W2:Y:S01]  /*21320*/  @P0 ATOMG.E.ADD.STRONG.GPU PT, R3, desc[UR54][R2.64], R5 ;  /* 0x00000005020309a8 */ /* 0x004ea200081ee1f6 */
[----:B------:R-:W1:Y:S02]  /*21330*/  S2R R4, SR_LTMASK ;  /* 0x0000000000047919 */ /* 0x000e640000003900 */
[----:B-1----:R-:W-:-:S04]  /*21340*/  LOP3.LUT R4, R4, UR4, RZ, 0xc0, !PT ;  /* 0x0000000404047c12 */ /* 0x002fc8000f8ec0ff */
[----:B------:R-:W1:Y:S01]  /*21350*/  POPC R7, R4 ;  /* 0x0000000400077309 */ /* 0x000e620000000000 */
[----:B--2---:R-:W1:Y:S02]  /*21360*/  SHFL.IDX PT, R0, R3, R0, 0x1f ;  /* 0x00001f0003007589 */ /* 0x004e6400000e0000 */
[----:B-1----:R-:W-:Y:S01]  /*21370*/  IADD3 R16, R0, UR37, R7 ;  /* 0x0000002500107c10 */ /* 0x002fe2000fffe007 */
[----:B------:R-:W-:Y:S06]  /*21380*/  BRA `(.L_x_2017) ;  /* 0x0000003400a87947 */ /* 0x000fec0003800000 */
.L_x_2016:
        /* <DEDUP_REMOVED lines=19> */
[----:B01----:R-:W-:Y:S05]  /*214c0*/  CALL.ABS.NOINC R2 ;  /* 0x0000000002007343 */ /* 0x003fea0003c00000 */
.L_x_2019:
[----:B------:R-:W-:Y:S05]  /*214d0*/  BSYNC B6 ;  /* 0x0000000000067941 */ /* 0x000fea0003800000 */
.L_x_2018:
        /* <DEDUP_REMOVED lines=12> */
[----:B------:R-:W-:Y:S01]  /*215a0*/  MOV R13, RZ ;  /* 0x000000ff000d7202 */ /* 0x000fe20000000f00 */
[----:B------:R-:W-:Y:S02]  /*215b0*/  IMAD.U32 R6, RZ, RZ, UR8 ;  /* 0x00000008ff067e24 */ /* 0x000fe4000f8e00ff */
[----:B------:R-:W-:-:S02]  /*215c0*/  IMAD.U32 R10, RZ, RZ, UR4 ;  /* 0x00000004ff0a7e24 */ /* 0x000fc4000f8e00ff */
[----:B------:R-:W-:Y:S02]  /*215d0*/  IMAD.U32 R11, RZ, RZ, UR5 ;  /* 0x00000005ff0b7e24 */ /* 0x000fe4000f8e00ff */
[----:B------:R-:W-:Y:S02]  /*215e0*/  IMAD.MOV.U32 R8, RZ, RZ, 0x70 ;  /* 0x00000070ff087424 */ /* 0x000fe400078e00ff */
[----:B-1----:R-:W-:-:S07]  /*215f0*/  IMAD.MOV.U32 R12, RZ, RZ, 0x1 ;  /* 0x00000001ff0c7424 */ /* 0x002fce00078e00ff */
[----:B------:R-:W-:-:S07]  /*21600*/  LEPC R20, `(.L_x_2022) ;  /* 0x000000001014794e */ /* 0x000fce0000000000 */
[----:B0-2---:R-:W-:Y:S05]  /*21610*/  CALL.ABS.NOINC R2 ;  /* 0x0000000002007343 */ /* 0x005fea0003c00000 */
.L_x_2022:
[----:B------:R0:W1:Y:S01]  /*21620*/  LDC.64 R2, c[0x4][R17] ;  /* 0x0100000011027b82 */ /* 0x0000620000000a00 */
[----:B------:R-:W-:Y:S01]  /*21630*/  ULDC.64 UR4, c[0x4][0x80] ;  /* 0x0100200000047ab9 */ /* 0x000fe20000000a00 */
[----:B------:R-:W-:Y:S01]  /*21640*/  ULDC.64 UR6, c[0x4][0x88] ;  /* 0x0100220000067ab9 */ /* 0x000fe20000000a00 */
[----:B------:R-:W-:Y:S01]  /*21650*/  ULDC.64 UR8, c[0x4][0x18] ;  /* 0x0100060000087ab9 */ /* 0x000fe20000000a00 */
[----:B------:R-:W-:Y:S01]  /*21660*/  IMAD.U32 R4, RZ, RZ, UR4 ;  /* 0x00000004ff047e24 */ /* 0x000fe2000f8e00ff */
[----:B------:R-:W-:Y:S01]  /*21670*/  MOV R10, UR8 ;  /* 0x00000008000a7c02 */ /* 0x000fe20008000f00 */
        /* <DEDUP_REMOVED lines=9> */
.L_x_2021:
[----:B------:R-:W-:Y:S05]  /*21710*/  BSYNC B6 ;  /* 0x0000000000067941 */ /* 0x000fea0003800000 */
.L_x_2020:
[----:B------:R-:W-:Y:S01]  /*21720*/  ULDC.64 UR4, c[0x0][0x9f8] ;  /* 0x00027e0000047ab9 */ /* 0x000fe20000000a00 */
[----:B------:R-:W2:Y:S01]  /*21730*/  LDL R17, [R1+0x4] ;  /* 0x0000040001117983 */ /* 0x000ea20000100800 */
[----:B------:R-:W-:Y:S01]  /*21740*/  ISETP.NE.U32.AND P0, PT, RZ, UR4, PT ;  /* 0x00000004ff007c0c */ /* 0x000fe2000bf05070 */
[----:B------:R-:W1:Y:S01]  /*21750*/  LDC R0, c[0x0][0x430] ;  /* 0x00010c00ff007b82 */ /* 0x000e620000000800 */
[----:B------:R-:W-:Y:S01]  /*21760*/  MOV R35, R19 ;  /* 0x0000001300237202 */ /* 0x000fe20000000f00 */
[----:B------:R-:W3:Y:S01]  /*21770*/  S2R R21, SR_TID.X ;  /* 0x0000000000157919 */ /* 0x000ee20000002100 */
[----:B------:R-:W-:Y:S01]  /*21780*/  ISETP.NE.AND.EX P0, PT, RZ, UR5, PT, P0 ;  /* 0x00000005ff007c0c */ /* 0x000fe2000bf05300 */
[----:B------:R-:W4:Y:S01]  /*21790*/  S2R R20, SR_TID.X ;  /* 0x0000000000147919 */ /* 0x000f220000002100 */
[----:B------:R-:W-:Y:S01]  /*217a0*/  VIADD R25, R23, 0xffffffff ;  /* 0xffffffff17197836 */ /* 0x000fe20000000000 */
[----:B------:R-:W-:-:S10]  /*217b0*/  ULDC UR4, c[0x0][0x2f4] ;  /* 0x0000bd0000047ab9 */ /* 0x000fd40000000800 */
[----:B------:R-:W0:Y:S01]  /*217c0*/  @P0 LDC.64 R2, c[0x0][0x9f8] ;  /* 0x00027e00ff020b82 */ /* 0x000e220000000a00 */
[----:B-1----:R-:W-:Y:S01]  /*217d0*/  ISETP.NE.AND P1, PT, R0, 0x1, PT ;  /* 0x000000010000780c */ /* 0x002fe20003f25270 */
[----:B------:R-:W-:Y:S02]  /*217e0*/  IMAD.SHL.U32 R8, R25, 0x80, RZ ;  /* 0x0000008019087824 */ /* 0x000fe400078e00ff */
[----:B---3--:R-:W-:-:S10]  /*217f0*/  IMAD.SHL.U32 R21, R21, 0x10, RZ ;  /* 0x0000001015157824 */ /* 0x008fd400078e00ff */
[----:B------:R-:W1:Y:S01]  /*21800*/  @P1 LDC R10, c[0x0][0x434] ;  /* 0x00010d00ff0a1b82 */ /* 0x000e620000000800 */
[----:B----4-:R-:W-:Y:S01]  /*21810*/  LOP3.LUT R20, R20, 0x7f, RZ, 0xc0, !PT ;  /* 0x0000007f14147812 */ /* 0x010fe200078ec0ff */
[----:B0-----:R-:W-:-:S05]  /*21820*/  @P0 IMAD.WIDE R2, R19, 0x4, R2 ;  /* 0x0000000413020825 */ /* 0x001fca00078e0202 */
[----:B------:R0:W3:Y:S01]  /*21830*/  @P0 LDG.E R35, desc[UR54][R2.64] ;  /* 0x0000003602230981 */ /* 0x0000e2000c1e1900 */
[----:B------:R-:W-:Y:S01]  /*21840*/  SHF.R.U32.HI R20, RZ, 0x3, R20 ;  /* 0x00000003ff147819 */ /* 0x000fe20000011614 */
[----:B------:R-:W4:Y:S01]  /*21850*/  @P1 LDC R6, c[0x0][0x438] ;  /* 0x00010e00ff061b82 */ /* 0x000f220000000800 */
[----:B------:R-:W-:-:S04]  /*21860*/  LOP3.LUT R21, R21, 0x70, RZ, 0xc0, !PT ;  /* 0x0000007015157812 */ /* 0x000fc800078ec0ff */
[----:B------:R-:W-:-:S04]  /*21870*/  LOP3.LUT R4, R8, R20, R21, 0xfe, !PT ;  /* 0x0000001408047212 */ /* 0x000fc800078efe15 */
[----:B------:R-:W-:-:S13]  /*21880*/  ISETP.GE.AND P0, PT, R4, R37, PT ;  /* 0x000000250400720c */ /* 0x000fda0003f06270 */
[----:B0-----:R-:W0:Y:S01]  /*21890*/  @!P0 LDC.64 R2, c[0x0][0x428] ;  /* 0x00010a00ff028b82 */ /* 0x001e220000000a00 */
[----:B------:R-:W-:Y:S01]  /*218a0*/  LOP3.LUT R32, R32, 0xfffffffb, RZ, 0xc0, !PT ;  /* 0xfffffffb20207812 */ /* 0x000fe200078ec0ff */
[----:B------:R-:W-:Y:S01]  /*218b0*/  UMOV UR5, 0xffffffff ;  /* 0xffffffff00057882 */ /* 0x000fe20000000000 */
[----:B--2---:R-:W-:-:S04]  /*218c0*/  IMAD.IADD R5, R4, 0x1, R17 ;  /* 0x0000000104057824 */ /* 0x004fc800078e0211 */
[----:B-1----:R-:W-:Y:S01]  /*218d0*/  @P1 IMAD.HI.U32 R7, R5, R10, RZ ;  /* 0x0000000a05071227 */ /* 0x002fe200078e00ff */
[----:B------:R-:W-:-:S04]  /*218e0*/  MOV R4, R5 ;  /* 0x0000000500047202 */ /* 0x000fc80000000f00 */
[----:B----4-:R-:W-:-:S05]  /*218f0*/  @P1 SHF.R.U32.HI R4, RZ, R6, R7 ;  /* 0x00000006ff041219 */ /* 0x010fca0000011607 */
[----:B------:R-:W-:-:S04]  /*21900*/  IMAD.MOV R6, RZ, RZ, -R4 ;  /* 0x000000ffff067224 */ /* 0x000fc800078e0a04 */
[----:B------:R-:W-:Y:S01]  /*21910*/  IMAD R0, R0, R6, R5 ;  /* 0x0000000600007224 */ /* 0x000fe200078e0205 */
[--C-:B------:R-:W-:Y:S02]  /*21920*/  @!P0 SHF.R.S32.HI R5, RZ, 0x1f, R4.reuse ;  /* 0x0000001fff058819 */ /* 0x100fe40000011404 */
[----:B---3--:R-:W-:Y:S01]  /*21930*/  SHF.R.S32.HI R9, RZ, 0x1f, R35 ;  /* 0x0000001fff097819 */ /* 0x008fe20000011423 */
[----:B0-----:R-:W-:-:S04]  /*21940*/  @!P0 IMAD.WIDE.U32 R4, R35, R2, R4 ;  /* 0x0000000223048225 */ /* 0x001fc800078e0004 */
[----:B------:R-:W-:Y:S01]  /*21950*/  @!P0 IMAD R6, R9, R2, RZ ;  /* 0x0000000209068224 */ /* 0x000fe200078e02ff */
[----:B------:R0:W-:Y:S03]  /*21960*/  STL [R1+0x8], R9 ;  /* 0x0000080901007387 */ /* 0x0001e60000100800 */
[----:B------:R-:W-:Y:S02]  /*21970*/  @!P0 IMAD R7, R35, R3, R6 ;  /* 0x0000000323078224 */ /* 0x000fe400078e0206 */
[----:B------:R-:W1:Y:S02]  /*21980*/  @!P0 LDC.64 R2, c[0x0][0x418] ;  /* 0x00010600ff028b82 */ /* 0x000e640000000a00 */
[----:B------:R-:W-:Y:S02]  /*21990*/  @!P0 IMAD.IADD R5, R5, 0x1, R7 ;  /* 0x0000000105058824 */ /* 0x000fe400078e0207 */
[----:B0-----:R-:W-:-:S05]  /*219a0*/  IMAD.U32 R9, RZ, RZ, UR38 ;  /* 0x00000026ff097e24 */ /* 0x001fca000f8e00ff */
[----:B------:R-:W-:Y:S02]  /*219b0*/  ISETP.NE.AND P2, PT, R9, 0x3, PT ;  /* 0x000000030900780c */ /* 0x000fe40003f45270 */
[----:B-1----:R-:W-:-:S04]  /*219c0*/  @!P0 LEA R2, P1, R4, R2, 0x2 ;  /* 0x0000000204028211 */ /* 0x002fc800078210ff */
[----:B------:R-:W-:Y:S01]  /*219d0*/  @!P0 LEA.HI.X R3, R4, R3, R5, 0x2, P1 ;  /* 0x0000000304038211 */ /* 0x000fe200008f1405 */
[----:B------:R-:W-:-:S06]  /*219e0*/  IMAD.MOV.U32 R4, RZ, RZ, RZ ;  /* 0x000000ffff047224 */ /* 0x000fcc00078e00ff */
[----:B------:R0:W5:Y:S01]  /*219f0*/  @!P0 LDG.E R4, desc[UR54][R2.64] ;  /* 0x0000003602048981 */ /* 0x000162000c1e1900 */
[----:B------:R-:W-:Y:S02]  /*21a00*/  ISETP.GE.AND P0, PT, R31, UR4, PT ;  /* 0x000000041f007c0c */ /* 0x000fe4000bf06270 */
[----:B------:R-:W-:-:S04]  /*21a10*/  @P2 LOP3.LUT R32, R32, 0x4, RZ, 0xfc, !PT ;  /* 0x0000000420202812 */ /* 0x000fc800078efcff */
[----:B------:R-:W-:-:S07]  /*21a20*/  LOP3.LUT R32, R32, 0xfffffffd, RZ, 0xc0, !PT ;  /* 0xfffffffd20207812 */ /* 0x000fce00078ec0ff */
[----:B------:R-:W-:Y:S02]  /*21a30*/  @P0 LOP3.LUT R32, R32, 0x2, RZ, 0xfc, !PT ;  /* 0x0000000220200812 */ /* 0x000fe400078efcff */
[----:B------:R-:W-:Y:S02]  /*21a40*/  ISETP.GE.AND P0, PT, R30, UR4, PT ;  /* 0x000000041e007c0c */ /* 0x000fe4000bf06270 */
[----:B------:R-:W-:-:S11]  /*21a50*/  LOP3.LUT R32, R32, 0xfffffffe, RZ, 0xc0, !PT ;  /* 0xfffffffe20207812 */ /* 0x000fd600078ec0ff */
[----:B------:R-:W-:Y:S01]  /*21a60*/  @P0 LOP3.LUT R32, R32, 0x1, RZ, 0xfc, !PT ;  /* 0x0000000120200812 */ /* 0x000fe200078efcff */
[----:B0-----:R-:W-:Y:S06]  /*21a70*/  BRA.DIV UR5, `(.L_x_2023) ;  /* 0x0000006a05e87947 */ /* 0x001fec000b800000 */
.L_x_2214:
[----:B------:R-:W-:Y:S01]  /*21a80*/  SHF.R.S32.HI R34, RZ, 0x1f, R18 ;  /* 0x0000001fff227819 */ /* 0x000fe20000011412 */
[----:B------:R-:W-:Y:S06]  /*21a90*/  @!P2 BRA `(.L_x_2024) ;  /* 0x000000000004a947 */ /* 0x000fec0003800000 */
[----:B------:R-:W-:Y:S01]  /*21aa0*/  BPT.TRAP 0x1 ;  /* 0x000000040000795c */ /* 0x000fe20000300000 */
.L_x_2024:
[----:B------:R-:W-:Y:S01]  /*21ab0*/  SHF.R.S32.HI R5, RZ, 0x1f, R0 ;  /* 0x0000001fff057819 */ /* 0x000fe20000011400 */
[----:B------:R-:W-:Y:S01]  /*21ac0*/  ULDC.64 UR4, c[0x0][0x328] ;  /* 0x0000ca0000047ab9 */ /* 0x000fe20000000a00 */
[----:B------:R-:W-:Y:S03]  /*21ad0*/  BSSY B0, `(.L_x_2025) ;  /* 0x0000017000007945 */ /* 0x000fe60003800000 */
[----:B------:R-:W-:-:S04]  /*21ae0*/  IMAD R3, R5, UR4, RZ ;  /* 0x0000000405037c24 */ /* 0x000fc8000f8e02ff */
[C---:B------:R-:W-:Y:S02]  /*21af0*/  IMAD R6, R0.reuse, UR5, R3 ;  /* 0x0000000500067c24 */ /* 0x040fe4000f8e0203 */
[----:B------:R-:W-:Y:S01]  /*21b00*/  IMAD.WIDE.U32 R2, R0, UR4, RZ ;  /* 0x0000000400027c25 */ /* 0x000fe2000f8e00ff */
        /* <DEDUP_REMOVED lines=19> */
.L_x_2215:
[----:B------:R-:W-:Y:S05]  /*21c40*/  BSYNC B0 ;  /* 0x0000000000007941 */ /* 0x000fea0003800000 */
.L_x_2025:
        /* <DEDUP_REMOVED lines=107> */
.L_x_2233:
        /* <DEDUP_REMOVED lines=11> */
.L_x_2028:
        /* <DEDUP_REMOVED lines=11> */
.L_x_2029:
[----:B-1----:R1:W5:Y:S01]  /*22460*/  LDL.LU R3, [R1+0x10] ;  /* 0x0000100001037983 */ /* 0x0023620000300800 */
[----:B------:R1:W-:Y:S02]  /*22470*/  SYNCS.ARRIVE.TRANS64.A1T0 RZ, [R7+URZ+0x28830], RZ ;  /* 0x028830ff07ff79a7 */ /* 0x0003e4000810003f */
[----:B------:R-:W-:Y:S05]  /*22480*/  WARPSYNC.ALL ;  /* 0x0000000000007948 */ /* 0x000fea0003800000 */
[----:B------:R-:W-:Y:S01]  /*22490*/  ULDC.64 UR4, c[0x0][0x298] ;  /* 0x0000a60000047ab9 */ /* 0x000fe20000000a00 */
[----:B------:R-:W-:Y:S01]  /*224a0*/  ULDC.64 UR6, c[0x0][0xa00] ;  /* 0x0002800000067ab9 */ /* 0x000fe20000000a00 */
[----:B------:R-:W-:Y:S01]  /*224b0*/  IADD3 R2, R22, 0x10400, RZ ;  /* 0x0001040016027810 */ /* 0x000fe20007ffe0ff */
[----:B------:R-:W-:Y:S01]  /*224c0*/  BSSY B6, `(.L_x_2030) ;  /* 0x0000022000067945 */ /* 0x000fe20003800000 */
[----:B------:R-:W-:Y:S01]  /*224d0*/  BAR.SYNC.DEFER_BLOCKING 0x8, 0x180 ;  /* 0x0206000000007b1d */ /* 0x000fe20000010000 */
[----:B------:R-:W-:-:S02]  /*224e0*/  ISETP.NE.U32.AND P0, PT, RZ, UR6, PT ;  /* 0x00000006ff007c0c */ /* 0x000fc4000bf05070 */
[----:B------:R-:W-:Y:S02]  /*224f0*/  LOP3.LUT P1, RZ, R2, 0x3ff, RZ, 0xc0, !PT ;  /* 0x000003ff02ff7812 */ /* 0x000fe4000782c0ff */
[----:B------:R-:W-:Y:S02]  /*22500*/  ISETP.NE.AND.EX P0, PT, RZ, UR7, PT, P0 ;  /* 0x00000007ff007c0c */ /* 0x000fe4000bf05300 */
[----:B------:R-:W-:-:S04]  /*22510*/  SHF.R.S32.HI R2, RZ, 0x1f, R19 ;  /* 0x0000001fff027819 */ /* 0x000fc80000011413 */
[----:B------:R-:W-:Y:S02]  /*22520*/  SEL R2, R2, RZ, !P0 ;  /* 0x000000ff02027207 */ /* 0x000fe40004000000 */
[----:B-----5:R-:W-:Y:S01]  /*22530*/  SHF.R.S32.HI R0, RZ, 0x1f, R3 ;  /* 0x0000001fff007819 */ /* 0x020fe20000011403 */
[----:B0-----:R-:W-:-:S04]  /*22540*/  IMAD.WIDE.U32 R4, R3, UR4, RZ ;  /* 0x0000000403047c25 */ /* 0x001fc8000f8e00ff */
[----:B------:R-:W-:Y:S01]  /*22550*/  IMAD R0, R0, UR4, RZ ;  /* 0x0000000400007c24 */ /* 0x000fe2000f8e02ff */
[----:B------:R0:W-:Y:S03]  /*22560*/  STL.64 [R1+0x10], R4 ;  /* 0x0000100401007387 */ /* 0x0001e60000100a00 */
[----:B------:R-:W-:-:S04]  /*22570*/  IMAD R0, R3, UR5, R0 ;  /* 0x0000000503007c24 */ /* 0x000fc8000f8e0200 */
[----:B------:R-:W-:Y:S01]  /*22580*/  IMAD.IADD R3, R5, 0x1, R0 ;  /* 0x0000000105037824 */ /* 0x000fe200078e0200 */
[----:B------:R-:W-:-:S04]  /*22590*/  SEL R0, R19, RZ, !P0 ;  /* 0x000000ff13007207 */ /* 0x000fc80004000000 */
[----:B------:R0:W-:Y:S04]  /*225a0*/  STL [R1+0x24], R3 ;  /* 0x0000240301007387 */ /* 0x0001e80000100800 */
        /* <DEDUP_REMOVED lines=19> */
.L_x_2031:
[----:B------:R-:W-:Y:S05]  /*226e0*/  BSYNC B6 ;  /* 0x0000000000067941 */ /* 0x000fea0003800000 */
.L_x_2030:
[----:B------:R-:W2:Y:S01]  /*226f0*/  LDL.LU R20, [R1+0x24] ;  /* 0x0000240001147983 */ /* 0x000ea20000300800 */
[----:B------:R-:W-:Y:S01]  /*22700*/  ULDC.64 UR4, c[0x0][0x2d8] ;  /* 0x0000b60000047ab9 */ /* 0x000fe20000000a00 */
[----:B-1----:R-:W1:Y:S01]  /*22710*/  LDC R7, c[0x0][0x448] ;  /* 0x00011200ff077b82 */ /* 0x002e620000000800 */
[----:B------:R-:W-:Y:S01]  /*22720*/  ULDC.64 UR6, c[0x0][0x280] ;  /* 0x0000a00000067ab9 */ /* 0x000fe20000000a00 */
[----:B0-----:R-:W2:Y:S04]  /*22730*/  LDL.LU.64 R2, [R1+0x10] ;  /* 0x0000100001027983 */ /* 0x001ea80000300a00 */
[----:B------:R-:W3:Y:S04]  /*22740*/  LDL.LU R4, [R1+0x28] ;  /* 0x0000280001047983 */ /* 0x000ee80000300800 */
[----:B------:R-:W4:Y:S01]  /*22750*/  LDL.LU R21, [R1+0x18] ;  /* 0x0000180001157983 */ /* 0x000f220000300800 */
[----:B------:R-:W-:-:S03]  /*22760*/  IMAD R0, R34, UR4, RZ ;  /* 0x0000000422007c24 */ /* 0x000fc6000f8e02ff */
[----:B------:R0:W5:Y:S01]  /*22770*/  LDL R8, [R1+0xc] ;  /* 0x00000c0001087983 */ /* 0x0001620000100800 */
[----:B------:R-:W-:Y:S01]  /*22780*/  IMAD R0, R18, UR5, R0 ;  /* 0x0000000512007c24 */ /* 0x000fe2000f8e0200 */
[----:B-1----:R-:W-:-:S13]  /*22790*/  ISETP.NE.AND P0, PT, R7, 0x1, PT ;  /* 0x000000010700780c */ /* 0x002fda0003f05270 */
[----:B------:R-:W1:Y:S01]  /*227a0*/  @P0 LDC R6, c[0x0][0x44c] ;  /* 0x00011300ff060b82 */ /* 0x000e620000000800 */
[----:B--2---:R-:W-:Y:S02]  /*227b0*/  IMAD.MOV.U32 R3, RZ, RZ, R20 ;  /* 0x000000ffff037224 */ /* 0x004fe400078e0014 */
[----:B------:R-:W2:Y:S01]  /*227c0*/  S2R R20, SR_TID.X ;  /* 0x0000000000147919 */ /* 0x000ea20000002100 */
[----:B------:R-:W-:Y:S01]  /*227d0*/  IMAD.WIDE.U32 R2, R18, UR4, R2 ;  /* 0x0000000412027c25 */ /* 0x000fe2000f8e0002 */
[----:B------:R-:W-:-:S03]  /*227e0*/  ULDC.64 UR4, c[0x0][0x2e0] ;  /* 0x0000b80000047ab9 */ /* 0x000fc60000000a00 */
[----:B------:R-:W-:Y:S02]  /*227f0*/  IMAD.IADD R3, R3, 0x1, R0 ;  /* 0x0000000103037824 */ /* 0x000fe400078e0200 */
[----:B---3--:R-:W-:Y:S02]  /*22800*/  IMAD R0, R4, UR4, RZ ;  /* 0x0000000404007c24 */ /* 0x008fe4000f8e02ff */
[----:B----4-:R-:W-:-:S04]  /*22810*/  IMAD.WIDE.U32 R2, R21, UR4, R2 ;  /* 0x0000000415027c25 */ /* 0x010fc8000f8e0002 */
[----:B------:R-:W-:Y:S01]  /*22820*/  IMAD R0, R21, UR5, R0 ;  /* 0x0000000515007c24 */ /* 0x000fe2000f8e0200 */
[----:B------:R-:W-:Y:S01]  /*22830*/  ULDC.64 UR4, c[0x0][0x2d0] ;  /* 0x0000b40000047ab9 */ /* 0x000fe20000000a00 */
[----:B------:R-:W3:Y:S02]  /*22840*/  S2R R21, SR_TID.X ;  /* 0x0000000000157919 */ /* 0x000ee40000002100 */
[----:B------:R-:W-:Y:S02]  /*22850*/  IMAD.IADD R3, R3, 0x1, R0 ;  /* 0x0000000103037824 */ /* 0x000fe400078e0200 */
[----:B------:R-:W4:Y:S01]  /*22860*/  @P0 LDC R0, c[0x0][0x450] ;  /* 0x00011400ff000b82 */ /* 0x000f220000000800 */
[----:B--2---:R-:W-:-:S04]  /*22870*/  LOP3.LUT R20, R20, 0x7f, RZ, 0xc0, !PT ;  /* 0x0000007f14147812 */ /* 0x004fc800078ec0ff */
[----:B------:R-:W-:Y:S01]  /*22880*/  SHF.R.U32.HI R20, RZ, 0x3, R20 ;  /* 0x00000003ff147819 */ /* 0x000fe20000011614 */
[----:B---3--:R-:W-:-:S05]  /*22890*/  IMAD.SHL.U32 R21, R21, 0x10, RZ ;  /* 0x0000001015157824 */ /* 0x008fca00078e00ff */
[----:B------:R-:W-:-:S04]  /*228a0*/  LOP3.LUT R21, R21, 0x70, RZ, 0xc0, !PT ;  /* 0x0000007015157812 */ /* 0x000fc800078ec0ff */
[----:B------:R-:W-:-:S04]  /*228b0*/  LOP3.LUT R20, R20, R21, RZ, 0xfc, !PT ;  /* 0x0000001514147212 */ /* 0x000fc800078efcff */
[----:B------:R-:W-:-:S05]  /*228c0*/  IADD3 R5, R20, R27, RZ ;  /* 0x0000001b14057210 */ /* 0x000fca0007ffe0ff */
[----:B-1----:R-:W-:-:S04]  /*228d0*/  @P0 IMAD.HI.U32 R6, R5, R6, RZ ;  /* 0x0000000605060227 */ /* 0x002fc800078e00ff */
[----:B------:R-:W-:Y:S01]  /*228e0*/  IMAD.MOV.U32 R4, RZ, RZ, R5 ;  /* 0x000000ffff047224 */ /* 0x000fe200078e0005 */
[----:B----4-:R-:W-:Y:S01]  /*228f0*/  @P0 SHF.R.U32.HI R4, RZ, R0, R6 ;  /* 0x00000000ff040219 */ /* 0x010fe20000011606 */
[----:B------:R-:W1:Y:S04]  /*22900*/  S2R R20, SR_TID.X ;  /* 0x0000000000147919 */ /* 0x000e680000002100 */
[----:B------:R-:W-:-:S04]  /*22910*/  IMAD.MOV R0, RZ, RZ, -R4 ;  /* 0x000000ffff007224 */ /* 0x000fc800078e0a04 */
[----:B------:R-:W-:Y:S01]  /*22920*/  IMAD R0, R7, R0, R5 ;  /* 0x0000000007007224 */ /* 0x000fe200078e0205 */
[----:B------:R-:W-:Y:S01]  /*22930*/  SHF.R.S32.HI R5, RZ, 0x1f, R4 ;  /* 0x0000001fff057819 */ /* 0x000fe20000011404 */
[----:B------:R-:W-:-:S04]  /*22940*/  IMAD.WIDE.U32 R2, R4, UR4, R2 ;  /* 0x0000000404027c25 */ /* 0x000fc8000f8e0002 */
[----:B------:R-:W-:-:S04]  /*22950*/  IMAD R5, R5, UR4, RZ ;  /* 0x0000000405057c24 */ /* 0x000fc8000f8e02ff */
[----:B------:R-:W-:Y:S01]  /*22960*/  IMAD R5, R4, UR5, R5 ;  /* 0x0000000504057c24 */ /* 0x000fe2000f8e0205 */
[----:B------:R-:W-:Y:S01]  /*22970*/  SHF.R.S32.HI R4, RZ, 0x1f, R0 ;  /* 0x0000001fff047819 */ /* 0x000fe20000011400 */
[----:B------:R-:W-:Y:S02]  /*22980*/  ULDC.64 UR4, c[0x0][0x2c8] ;  /* 0x0000b20000047ab9 */ /* 0x000fe40000000a00 */
[----:B------:R-:W-:Y:S02]  /*22990*/  IMAD.IADD R3, R3, 0x1, R5 ;  /* 0x0000000103037824 */ /* 0x000fe400078e0205 */
[----:B------:R-:W-:Y:S02]  /*229a0*/  IMAD R4, R4, UR4, RZ ;  /* 0x0000000404047c24 */ /* 0x000fe4000f8e02ff */
[----:B------:R-:W-:Y:S01]  /*229b0*/  IMAD.WIDE.U32 R2, R0, UR4, R2 ;  /* 0x0000000400027c25 */ /* 0x000fe2000f8e0002 */
[----:B------:R-:W-:-:S03]  /*229c0*/  ULDC UR4, c[0x0][0x2b8] ;  /* 0x0000ae0000047ab9 */ /* 0x000fc60000000800 */
[----:B------:R-:W-:Y:S01]  /*229d0*/  IMAD R4, R0, UR5, R4 ;  /* 0x0000000500047c24 */ /* 0x000fe2000f8e0204 */
[----:B------:R-:W-:-:S03]  /*229e0*/  LEA R0, P2, R2, UR6, 0x1 ;  /* 0x0000000602007c11 */ /* 0x000fc6000f8408ff */
[----:B------:R-:W-:Y:S01]  /*229f0*/  IMAD.IADD R4, R3, 0x1, R4 ;  /* 0x0000000103047824 */ /* 0x000fe200078e0204 */
[----:B------:R-:W-:Y:S02]  /*22a00*/  ISETP.GE.AND P0, PT, R31, UR4, PT ;  /* 0x000000041f007c0c */ /* 0x000fe4000bf06270 */
[----:B------:R-:W-:Y:S01]  /*22a10*/  ISETP.GE.AND P1, PT, R30, UR4, PT ;  /* 0x000000041e007c0c */ /* 0x000fe2000bf26270 */
[----:B------:R-:W-:Y:S01]  /*22a20*/  UMOV UR4, 0xffffffff ;  /* 0xffffffff00047882 */ /* 0x000fe20000000000 */
[----:B-1----:R-:W-:Y:S02]  /*22a30*/  LOP3.LUT R20, R20, 0x7f, RZ, 0xc0, !PT ;  /* 0x0000007f14147812 */ /* 0x002fe400078ec0ff */
[----:B------:R-:W-:Y:S02]  /*22a40*/  LEA.HI.X R4, R2, UR7, R4, 0x1, P2 ;  /* 0x0000000702047c11 */ /* 0x000fe400090f0c04 */
[----:B------:R-:W-:Y:S01]  /*22a50*/  SHF.R.U32.HI R9, RZ, 0x3, R20 ;  /* 0x00000003ff097819 */ /* 0x000fe20000011614 */
[----:B0-----:R-:W-:Y:S06]  /*22a60*/  BRA.DIV UR4, `(.L_x_2032) ;  /* 0x0000006a04007947 */ /* 0x001fec000b800000 */
[----:B------:R-:W0:Y:S01]  /*22a70*/  SHFL.IDX PT, R3, R0, RZ, 0x181f ;  /* 0x00181fff00037589 */ /* 0x000e2200000e0000 */
[----:B------:R-:W-:Y:S01]  /*22a80*/  IMAD R33, R33, R7, RZ ;  /* 0x0000000721217224 */ /* 0x000fe200078e02ff */
[----:B------:R-:W-:Y:S02]  /*22a90*/  IADD3 R27, R9, R27, RZ ;  /* 0x0000001b091b7210 */ /* 0x000fe40007ffe0ff */
[----:B------:R-:W1:Y:S02]  /*22aa0*/  SHFL.IDX PT, R2, R4, RZ, 0x181f ;  /* 0x00181fff04027589 */ /* 0x000e6400000e0000 */
[C---:B------:R-:W-:Y:S01]  /*22ab0*/  ISETP.GE.AND P3, PT, R27.reuse, R33, PT ;  /* 0x000000211b00720c */ /* 0x040fe20003f66270 */
[----:B------:R-:W-:Y:S01]  /*22ac0*/  VIADD R6, R27, 0x10 ;  /* 0x000000101b067836 */ /* 0x000fe20000000000 */
[----:B------:R-:W2:Y:S11]  /*22ad0*/  SHFL.IDX PT, R14, R0, 0x1, 0x181f ;  /* 0x00381f00000e7f89 */ /* 0x000eb600000e0000 */
[----:B0-----:R-:W-:-:S05]  /*22ae0*/  @!P3 LEA R5, P2, R31, R3, 0x1 ;  /* 0x000000031f05b211 */ /* 0x001fca00078408ff */
[----:B-1----:R-:W-:Y:S02]  /*22af0*/  @!P3 IMAD.X R3, RZ, RZ, R2, P2 ;  /* 0x000000ffff03b224 */ /* 0x002fe400010e0602 */
[----:B------:R-:W-:-:S05]  /*22b00*/  @!P3 IMAD.MOV.U32 R2, RZ, RZ, R5 ;  /* 0x000000ffff02b224 */ /* 0x000fca00078e0005 */
[----:B-----5:R-:W-:Y:S04]  /*22b10*/  @!P3 LDGSTS.E.BYPASS.LTC128B.128 [R8+0x10400], desc[UR54][R2.64], !P0 ;  /* 0x104000000208bfae */ /* 0x020fe8000c101d76 */
[----:B------:R0:W-:Y:S01]  /*22b20*/  @!P3 LDGSTS.E.BYPASS.LTC128B.128 [R8+0x14400], desc[UR54][R2.64+0x80], !P1 ;  /* 0x144000800208bfae */ /* 0x0001e2000c901d76 */
[----:B------:R-:W-:-:S03]  /*22b30*/  ISETP.GE.AND P3, PT, R6, R33, PT ;  /* 0x000000210600720c */ /* 0x000fc60003f66270 */
[----:B0-----:R-:W0:Y:S10]  /*22b40*/  SHFL.IDX PT, R2, R4, 0x1, 0x181f ;  /* 0x00381f0004027f89 */ /* 0x001e3400000e0000 */
[----:B--2---:R-:W-:-:S02]  /*22b50*/  @!P3 LEA R5, P2, R31, R14, 0x1 ;  /* 0x0000000e1f05b211 */ /* 0x004fc400078408ff */
[----:B------:R-:W1:Y:S03]  /*22b60*/  SHFL.IDX PT, R14, R0, 0x2, 0x181f ;  /* 0x00581f00000e7f89 */ /* 0x000e6600000e0000 */
[----:B0-----:R-:W-:Y:S01]  /*22b70*/  @!P3 IMAD.X R6, RZ, RZ, R2, P2 ;  /* 0x000000ffff06b224 */ /* 0x001fe200010e0602 */
[----:B------:R-:W-:-:S03]  /*22b80*/  @!P3 MOV R2, R5 ;  /* 0x000000050002b202 */ /* 0x000fc60000000f00 */
[----:B------:R-:W-:Y:S02]  /*22b90*/  @!P3 IMAD.MOV.U32 R3, RZ, RZ, R6 ;  /* 0x000000ffff03b224 */ /* 0x000fe400078e0006 */
[----:B------:R-:W-:-:S03]  /*22ba0*/  VIADD R6, R27, 0x20 ;  /* 0x000000201b067836 */ /* 0x000fc60000000000 */
[----:B------:R-:W-:Y:S04]  /*22bb0*/  @!P3 LDGSTS.E.BYPASS.LTC128B.128 [R8+0x10c00], desc[UR54][R2.64], !P0 ;  /* 0x10c000000208bfae */ /* 0x000fe8000c101d76 */
[----:B------:R0:W-:Y:S01]  /*22bc0*/  @!P3 LDGSTS.E.BYPASS.LTC128B.128 [R8+0x14c00], desc[UR54][R2.64+0x80], !P1 ;  /* 0x14c000800208bfae */ /* 0x0001e2000c901d76 */
[----:B------:R-:W-:-:S03]  /*22bd0*/  ISETP.GE.AND P3, PT, R6, R33, PT ;  /* 0x000000210600720c */ /* 0x000fc60003f66270 */
[----:B0-----:R-:W0:Y:S10]  /*22be0*/  SHFL.IDX PT, R2, R4, 0x2, 0x181f ;  /* 0x00581f0004027f89 */ /* 0x001e3400000e0000 */
[----:B-1----:R-:W-:-:S02]  /*22bf0*/  @!P3 LEA R5, P2, R31, R14, 0x1 ;  /* 0x0000000e1f05b211 */ /* 0x002fc400078408ff */
[----:B------:R-:W1:Y:S03]  /*22c00*/  SHFL.IDX PT, R14, R0, 0x3, 0x181f ;  /* 0x00781f00000e7f89 */ /* 0x000e6600000e0000 */
[----:B0-----:R-:W-:Y:S02]  /*22c10*/  @!P3 IMAD.X R6, RZ, RZ, R2, P2 ;  /* 0x000000ffff06b224 */ /* 0x001fe400010e0602 */
[----:B------:R-:W-:-:S03]  /*22c20*/  @!P3 IMAD.MOV.U32 R2, RZ, RZ, R5 ;  /* 0x000000ffff02b224 */ /* 0x000fc600078e0005 */
[----:B------:R-:W-:Y:S01]  /*22c30*/  @!P3 MOV R3, R6 ;  /* 0x000000060003b202 */ /* 0x000fe20000000f00 */
[----:B------:R-:W-:-:S04]  /*22c40*/  VIADD R6, R27, 0x30 ;  /* 0x000000301b067836 */ /* 0x000fc80000000000 */
[----:B------:R-:W-:Y:S04]  /*22c50*/  @!P3 LDGSTS.E.BYPASS.LTC128B.128 [R8+0x11400], desc[UR54][R2.64], !P0 ;  /* 0x114000000208bfae */ /* 0x000fe8000c101d76 */
[----:B------:R0:W-:Y:S01]  /*22c60*/  @!P3 LDGSTS.E.BYPASS.LTC128B.128 [R8+0x15400], desc[UR54][R2.64+0x80], !P1 ;  /* 0x154000800208bfae */ /* 0x0001e2000c901d76 */
[----:B------:R-:W-:-:S03]  /*22c70*/  ISETP.GE.AND P3, PT, R6, R33, PT ;  /* 0x000000210600720c */ /* 0x000fc60003f66270 */
[----:B0-----:R-:W0:Y:S10]  /*22c80*/  SHFL.IDX PT, R2, R4, 0x3, 0x181f ;  /* 0x00781f0004027f89 */ /* 0x001e3400000e0000 */
[----:B-1----:R-:W-:-:S02]  /*22c90*/  @!P3 LEA R5, P2, R31, R14, 0x1 ;  /* 0x0000000e1f05b211 */ /* 0x002fc400078408ff */
[----:B------:R-:W1:Y:S03]  /*22ca0*/  SHFL.IDX PT, R14, R0, 0x4, 0x181f ;  /* 0x00981f00000e7f89 */ /* 0x000e6600000e0000 */
[----:B0-----:R-:W-:Y:S02]  /*22cb0*/  @!P3 IMAD.X R6, RZ, RZ, R2, P2 ;  /* 0x000000ffff06b224 */ /* 0x001fe400010e0602 */
[----:B------:R-:W-:Y:S02]  /*22cc0*/  @!P3 IMAD.MOV.U32 R2, RZ, RZ, R5 ;  /* 0x000000ffff02b224 */ /* 0x000fe400078e0005 */
[----:B------:R-:W-:Y:S01]  /*22cd0*/  @!P3 IMAD.MOV.U32 R3, RZ, RZ, R6 ;  /* 0x000000ffff03b224 */ /* 0x000fe200078e0006 */
[----:B------:R-:W-:-:S04]  /*22ce0*/  IADD3 R6, R27, 0x40, RZ ;  /* 0x000000401b067810 */ /* 0x000fc80007ffe0ff */
        /* <DEDUP_REMOVED lines=8> */
[----:B------:R-:W-:Y:S02]  /*22d70*/  @!P3 IMAD.MOV.U32 R3, RZ, RZ, R6 ;  /* 0x000000ffff03b224 */ /* 0x000fe400078e0006 */
[----:B------:R-:W-:-:S03]  /*22d80*/  VIADD R6, R27, 0x50 ;  /* 0x000000501b067836 */ /* 0x000fc60000000000 */
[----:B------:R-:W-:Y:S04]  /*22d90*/  @!P3 LDGSTS.E.BYPASS.LTC128B.128 [R8+0x12400], desc[UR54][R2.64], !P0 ;  /* 0x124000000208bfae */ /* 0x000fe8000c101d76 */
[----:B------:R0:W-:Y:S01]  /*22da0*/  @!P3 LDGSTS.E.BYPASS.LTC128B.128 [R8+0x16400], desc[UR54][R2.64+0x80], !P1 ;  /* 0x164000800208bfae */ /* 0x0001e2000c901d76 */
[----:B------:R-:W-:-:S03]  /*22db0*/  ISETP.GE.AND P3, PT, R6, R33, PT ;  /* 0x000000210600720c */ /* 0x000fc60003f66270 */
[----:B0-----:R-:W0:Y:S10]  /*22dc0*/  SHFL.IDX PT, R2, R4, 0x5, 0x181f ;  /* 0x00b81f0004027f89 */ /* 0x001e3400000e0000 */
[----:B-1----:R-:W-:-:S02]  /*22dd0*/  @!P3 LEA R5, P2, R31, R14, 0x1 ;  /* 0x0000000e1f05b211 */ /* 0x002fc400078408ff */
[----:B------:R-:W-:Y:S02]  /*22de0*/  SHFL.IDX PT, R14, R0, 0x7, 0x181f ;  /* 0x00f81f00000e7f89 */ /* 0x000fe400000e0000 */
[----:B0-----:R-:W-:Y:S01]  /*22df0*/  @!P3 IADD3.X R6, RZ, R2, RZ, P2, !PT ;  /* 0x00000002ff06b210 */ /* 0x001fe200017fe4ff */
[----:B------:R-:W-:-:S04]  /*22e00*/  @!P3 IMAD.MOV.U32 R2, RZ, RZ, R5 ;  /* 0x000000ffff02b224 */ /* 0x000fc800078e0005 */
[----:B------:R-:W-:Y:S02]  /*22e10*/  @!P3 IMAD.MOV.U32 R3, RZ, RZ, R6 ;  /* 0x000000ffff03b224 */ /* 0x000fe400078e0006 */
[----:B------:R-:W-:-:S03]  /*22e20*/  VIADD R6, R27, 0x60 ;  /* 0x000000601b067836 */ /* 0x000fc60000000000 */
[----:B------:R-:W-:Y:S04]  /*22e30*/  @!P3 LDGSTS.E.BYPASS.LTC128B.128 [R8+0x12c00], desc[UR54][R2.64], !P0 ;  /* 0x12c000000208bfae */ /* 0x000fe8000c101d76 */
[----:B------:R0:W-:Y:S01]  /*22e40*/  @!P3 LDGSTS.E.BYPASS.LTC128B.128 [R8+0x16c00], desc[UR54][R2.64+0x80], !P1 ;  /* 0x16c000800208bfae */ /* 0x0001e2000c901d76 */
[----:B------:R-:W-:-:S03]  /*22e50*/  ISETP.GE.AND P3, PT, R6, R33, PT ;  /* 0x000000210600720c */ /* 0x000fc60003f66270 */
[----:B0-----:R-:W0:Y:S04]  /*22e60*/  SHFL.IDX PT, R3, R0, 0x6, 0x181f ;  /* 0x00d81f0000037f89 */ /* 0x001e2800000e0000 */
[----:B------:R-:W1:Y:S04]  /*22e70*/  SHFL.IDX PT, R2, R4, 0x6, 0x181f ;  /* 0x00d81f0004027f89 */ /* 0x000e6800000e0000 */
[----:B------:R-:W2:Y:S02]  /*22e80*/  SHFL.IDX PT, R4, R4, 0x7, 0x181f ;  /* 0x00f81f0004047f89 */ /* 0x000ea400000e0000 */
[----:B0-----:R-:W-:-:S05]  /*22e90*/  @!P3 LEA R5, P2, R31, R3, 0x1 ;  /* 0x000000031f05b211 */ /* 0x001fca00078408ff */
[----:B-1----:R-:W-:Y:S01]  /*22ea0*/  @!P3 IMAD.X R6, RZ, RZ, R2, P2 ;  /* 0x000000ffff06b224 */ /* 0x002fe200010e0602 */
[----:B------:R-:W-:-:S03]  /*22eb0*/  @!P3 MOV R2, R5 ;  /* 0x000000050002b202 */ /* 0x000fc60000000f00 */
[----:B------:R-:W-:-:S05]  /*22ec0*/  @!P3 IMAD.MOV.U32 R3, RZ, RZ, R6 ;  /* 0x000000ffff03b224 */ /* 0x000fca00078e0006 */
[----:B------:R0:W-:Y:S04]  /*22ed0*/  @!P3 LDGSTS.E.BYPASS.LTC128B.128 [R8+0x13400], desc[UR54][R2.64], !P0 ;  /* 0x134000000208bfae */ /* 0x0001e8000c101d76 */
[----:B--2---:R0:W-:Y:S02]  /*22ee0*/  @!P3 LDGSTS.E.BYPASS.LTC128B.128 [R8+0x17400], desc[UR54][R2.64+0x80], !P1 ;  /* 0x174000800208bfae */ /* 0x0041e4000c901d76 */
.L_x_2250:
[----:B------:R-:W-:Y:S01]  /*22ef0*/  VIADD R0, R27, 0x70 ;  /* 0x000000701b007836 */ /* 0x000fe20000000000 */
[----:B------:R-:W-:Y:S04]  /*22f00*/  BSSY B0, `(.L_x_2033) ;  /* 0x000000a000007945 */ /* 0x000fe80003800000 */
[----:B------:R-:W-:-:S13]  /*22f10*/  ISETP.GE.AND P2, PT, R0, R33, PT ;  /* 0x000000210000720c */ /* 0x000fda0003f46270 */
[----:B------:R-:W-:Y:S05]  /*22f20*/  @P2 BRA `(.L_x_2034) ;  /* 0x00000000001c2947 */ /* 0x000fea0003800000 */
[----:B0-----:R-:W-:-:S05]  /*22f30*/  LEA R2, P2, R31, R14, 0x1 ;  /* 0x0000000e1f027211 */ /* 0x001fca00078408ff */
[----:B------:R-:W-:-:S05]  /*22f40*/  IMAD.X R3, RZ, RZ, R4, P2 ;  /* 0x000000ffff037224 */ /* 0x000fca00010e0604 */
[----:B------:R-:W-:Y:S01]  /*22f50*/  @!PT LDS RZ, [RZ] ;  /* 0x00000000fffff984 */ /* 0x000fe20000000800 */
[----:B------:R-:W-:Y:S01]  /*22f60*/  @!PT LDS RZ, [RZ] ;  /* 0x00000000fffff984 */ /* 0x000fe20000000800 */
[----:B------:R-:W-:Y:S01]  /*22f70*/  @!PT LDS RZ, [RZ] ;  /* 0x00000000fffff984 */ /* 0x000fe20000000800 */
[----:B------:R1:W-:Y:S04]  /*22f80*/  LDGSTS.E.BYPASS.LTC128B.128 [R8+0x13c00], desc[UR54][R2.64], !P0 ;  /* 0x13c0000002087fae */ /* 0x0003e8000c101d76 */
[----:B------:R1:W-:Y:S02]  /*22f90*/  LDGSTS.E.BYPASS.LTC128B.128 [R8+0x17c00], desc[UR54][R2.64+0x80], !P1 ;  /* 0x17c0008002087fae */ /* 0x0003e4000c901d76 */
.L_x_2034:
[----:B------:R-:W-:Y:S05]  /*22fa0*/  BSYNC B0 ;  /* 0x0000000000007941 */ /* 0x000fea0003800000 */
.L_x_2033:
[----:B------:R-:W-:Y:S01]  /*22fb0*/  NOP ;  /* 0x0000000000007918 */ /* 0x000fe20000000000 */
[----:B------:R-:W-:-:S13]  /*22fc0*/  PLOP3.LUT P0, PT, PT, PT, PT, 0x80, 0x0 ;  /* 0x000000000000781c */ /* 0x000fda0003f0f070 */
.L_x_2035:
[----:B------:R-:W-:Y:S02]  /*22fd0*/  PLOP3.LUT P1, PT, P1, P0, PT, 0xa2, 0x0 ;  /* 0x000000000000781c */ /* 0x000fe40000f21472 */
[----:B------:R-:W-:-:S08]  /*22fe0*/  @P0 R2UR P1, UR4, R22 ;  /* 0x00000000160402ca */ /* 0x000fd00000020000 */
[----:B------:R-:W-:-:S05]  /*22ff0*/  @P0 PLOP3.LUT P0, PT, P1, PT, PT, 0x80, 0x0 ;  /* 0x000000000000081c */ /* 0x000fca0000f0f070 */
[----:B------:R-:W-:Y:S01]  /*23000*/  @!P1 SYNCS.ARRIVE.TRANS64.RED.A0T1 RZ, [UR4+0x28800], RZ ;  /* 0x028800ffffff99a7 */ /* 0x000fe20008200404 */
[----:B------:R-:W-:Y:S07]  /*23010*/  @!P1 ARRIVES.LDGSTSBAR.64.TRANSCNT [UR4+0x28800] ;  /* 0x02880000ff0099b0 */ /* 0x000fee0008000a84 */
[----:B------:R-:W-:Y:S05]  /*23020*/  @P0 BRA.U.ANY `(.L_x_2035) ;  /* 0xfffffffd00e80947 */ /* 0x000fea000393ffff */
[----:B01----:R-:W2:Y:S02]  /*23030*/  LDL.LU R2, [R1+0x20] ;  /* 0x0000200001027983 */ /* 0x003ea40000300800 */
[----:B--2---:R-:W-:-:S05]  /*23040*/  VIADD R2, R2, 0x1 ;  /* 0x0000000102027836 */ /* 0x004fca0000000000 */
[----:B------:R0:W-:Y:S01]  /*23050*/  STL [R1+0x20], R2 ;  /* 0x0000200201007387 */ /* 0x0001e20000100800 */
[----:B------:R-:W-:-:S04]  /*23060*/  LEA.HI R0, R2, R2, RZ, 0x1 ;  /* 0x0000000202007211 */ /* 0x000fc800078f08ff */
[----:B------:R-:W-:-:S04]  /*23070*/  LOP3.LUT R0, R0, 0xfffffffe, RZ, 0xc0, !PT ;  /* 0xfffffffe00007812 */ /* 0x000fc800078ec0ff */
[----:B------:R-:W-:-:S04]  /*23080*/  IADD3 R0, R2, -R0, RZ ;  /* 0x8000000002007210 */ /* 0x000fc80007ffe0ff */
[----:B------:R-:W-:Y:S01]  /*23090*/  SHF.L.U32 R3, R0, 0x1f, RZ ;  /* 0x0000001f00037819 */ /* 0x000fe200000006ff */
[----:B------:R-:W-:Y:S01]  /*230a0*/  NOP ;  /* 0x0000000000007918 */ /* 0x000fe20000000000 */
[----:B------:R-:W2:Y:S01]  /*230b0*/  LDL.LU R4, [R1+0x1c] ;  /* 0x00001c0001047983 */ /* 0x000ea20000300800 */
[----:B------:R1:W-:Y:S03]  /*230c0*/  SYNCS.ARRIVE.TRANS64.A1T0 RZ, [R22+URZ+0x28800], RZ ;  /* 0x028800ff16ff79a7 */ /* 0x0003e6000810003f */
[----:B0-----:R-:W3:Y:S01]  /*230d0*/  LDL R2, [R1] ;  /* 0x0000000001027983 */ /* 0x001ee20000100800 */
[----:B------:R-:W-:Y:S01]  /*230e0*/  BSSY B0, `(.L_x_2036) ;  /* 0x0000005000007945 */ /* 0x000fe20003800000 */
[----:B------:R-:W0:Y:S01]  /*230f0*/  SYNCS.PHASECHK.TRANS64.TRYWAIT P0, [R22+URZ+0x28820], R3 ;  /* 0x02882003160075a7 */ /* 0x000e22000800017f */
[----:B--2---:R-:W-:-:S05]  /*23100*/  VIADD R6, R4, 0xfffffffe ;  /* 0xfffffffe04067836 */ /* 0x004fca0000000000 */
[----:B---3--:R-:W-:Y:S01]  /*23110*/  ISETP.GE.AND P1, PT, R6, R2, PT ;  /* 0x000000020600720c */ /* 0x008fe20003f26270 */
[----:B01----:R-:W-:-:S12]  /*23120*/  @!P0 BRA `(.L_x_2037) ;  /* 0x0000006800d88947 */ /* 0x003fd80003800000 */
.L_x_2251:
[----:B------:R-:W-:Y:S05]  /*23130*/  BSYNC B0 ;  /* 0x0000000000007941 */ /* 0x000fea0003800000 */
.L_x_2036:
        /* <DEDUP_REMOVED lines=8> */
.L_x_2052:
[----:B------:R-:W2:Y:S01]  /*231c0*/  LDL R8, [R1+0x4] ;  /* 0x0000040001087983 */ /* 0x000ea20000100800 */
[----:B------:R-:W1:Y:S03]  /*231d0*/  LDC R0, c[0x0][0x430] ;  /* 0x00010c00ff007b82 */ /* 0x000e660000000800 */
[----:B------:R-:W3:Y:S01]  /*231e0*/  LDL R7, [R1+0x8] ;  /* 0x0000080001077983 */ /* 0x000ee20000100800 */
[----:B------:R-:W-:Y:S05]  /*231f0*/  YIELD ;  /* 0x0000000000007946 */ /* 0x000fea0003800000 */
[----:B0-----:R-:W0:Y:S01]  /*23200*/  S2R R3, SR_TID.X ;  /* 0x0000000000037919 */ /* 0x001e220000002100 */
[----:B------:R-:W-:Y:S01]  /*23210*/  ULDC.64 UR4, c[0x0][0x428] ;  /* 0x00010a0000047ab9 */ /* 0x000fe20000000a00 */
[----:B------:R-:W4:Y:S01]  /*23220*/  S2R R2, SR_TID.X ;  /* 0x0000000000027919 */ /* 0x000f220000002100 */
[----:B-1----:R-:W-:-:S13]  /*23230*/  ISETP.NE.AND P0, PT, R0, 0x1, PT ;  /* 0x000000010000780c */ /* 0x002fda0003f05270 */
[----:B------:R-:W1:Y:S01]  /*23240*/  @P0 LDC R4, c[0x0][0x434] ;  /* 0x00010d00ff040b82 */ /* 0x000e620000000800 */
[----:B0-----:R-:W-:-:S04]  /*23250*/  LOP3.LUT R3, R3, 0x7f, RZ, 0xc0, !PT ;  /* 0x0000007f03037812 */ /* 0x001fc800078ec0ff */
[----:B------:R-:W-:-:S03]  /*23260*/  SHF.R.U32.HI R5, RZ, 0x3, R3 ;  /* 0x00000003ff057819 */ /* 0x000fc60000011603 */
[----:B------:R-:W0:Y:S01]  /*23270*/  @P0 LDC R3, c[0x0][0x438] ;  /* 0x00010e00ff030b82 */ /* 0x000e220000000800 */
[----:B----4-:R-:W-:Y:S01]  /*23280*/  SHF.L.U32 R2, R2, 0x4, RZ ;  /* 0x0000000402027819 */ /* 0x010fe200000006ff */
[----:B------:R-:W-:-:S03]  /*23290*/  IMAD R5, R6, 0x80, R5 ;  /* 0x0000008006057824 */ /* 0x000fc600078e0205 */
[----:B------:R-:W-:-:S04]  /*232a0*/  LOP3.LUT R2, R2, 0x70, RZ, 0xc0, !PT ;  /* 0x0000007002027812 */ /* 0x000fc800078ec0ff */
[----:B--2---:R-:W-:-:S05]  /*232b0*/  IADD3 R5, R2, R5, R8 ;  /* 0x0000000502057210 */ /* 0x004fca0007ffe008 */
[----:B-1----:R-:W-:-:S04]  /*232c0*/  @P0 IMAD.HI.U32 R4, R5, R4, RZ ;  /* 0x0000000405040227 */ /* 0x002fc800078e00ff */
[----:B------:R-:W-:Y:S01]  /*232d0*/  IMAD.MOV.U32 R2, RZ, RZ, R5 ;  /* 0x000000ffff027224 */ /* 0x000fe200078e0005 */
[----:B0-----:R-:W-:Y:S01]  /*232e0*/  @P0 SHF.R.U32.HI R2, RZ, R3, R4 ;  /* 0x00000003ff020219 */ /* 0x001fe20000011604 */
[----:B---3--:R-:W-:-:S04]  /*232f0*/  IMAD R4, R7, UR4, RZ ;  /* 0x0000000407047c24 */ /* 0x008fc8000f8e02ff */
[----:B------:R-:W-:-:S04]  /*23300*/  IMAD.MOV R3, RZ, RZ, -R2 ;  /* 0x000000ffff037224 */ /* 0x000fc800078e0a02 */
[----:B------:R-:W-:Y:S01]  /*23310*/  IMAD R0, R0, R3, R5 ;  /* 0x0000000300007224 */ /* 0x000fe200078e0205 */
[----:B------:R-:W-:Y:S01]  /*23320*/  SHF.R.S32.HI R3, RZ, 0x1f, R2 ;  /* 0x0000001fff037819 */ /* 0x000fe20000011402 */
[C---:B------:R-:W-:Y:S02]  /*23330*/  IMAD R5, R35.reuse, UR5, R4 ;  /* 0x0000000523057c24 */ /* 0x040fe4000f8e0204 */
[----:B------:R-:W-:Y:S01]  /*23340*/  IMAD.WIDE.U32 R2, R35, UR4, R2 ;  /* 0x0000000423027c25 */ /* 0x000fe2000f8e0002 */
[----:B------:R-:W-:-:S03]  /*23350*/  ULDC.64 UR4, c[0x0][0x418] ;  /* 0x0001060000047ab9 */ /* 0x000fc60000000a00 */
[----:B------:R-:W-:Y:S01]  /*23360*/  IMAD.IADD R5, R5, 0x1, R3 ;  /* 0x0000000105057824 */ /* 0x000fe200078e0203 */
[----:B------:R-:W-:-:S04]  /*23370*/  LEA R4, P0, R2, UR4, 0x2 ;  /* 0x0000000402047c11 */ /* 0x000fc8000f8010ff */
[----:B------:R-:W-:-:S05]  /*23380*/  LEA.HI.X R5, R2, UR5, R5, 0x2, P0 ;  /* 0x0000000502057c11 */ /* 0x000fca00080f1405 */
[----:B------:R-:W2:Y:S01]  /*23390*/  LDG.E R4, desc[UR54][R4.64] ;  /* 0x0000003604047981 */ /* 0x000ea2000c1e1900 */
[----:B------:R-:W-:Y:S01]  /*233a0*/  IMAD.U32 R7, RZ, RZ, UR38 ;  /* 0x00000026ff077e24 */ /* 0x000fe2000f8e00ff */
[----:B------:R-:W-:Y:S01]  /*233b0*/  IADD3 R24, R10, 0x1, RZ ;  /* 0x000000010a187810 */ /* 0x000fe20007ffe0ff */
[----:B------:R-:W-:-:S03]  /*233c0*/  IMAD.MOV.U32 R25, RZ, RZ, R6 ;  /* 0x000000ffff197224 */ /* 0x000fc600078e0006 */
[----:B------:R-:W-:Y:S02]  /*233d0*/  ISETP.NE.AND P3, PT, R7, 0x3, PT ;  /* 0x000000030700780c */ /* 0x000fe40003f65270 */
[----:B------:R-:W-:-:S04]  /*233e0*/  ISETP.NE.AND P0, PT, R24, 0x2, PT ;  /* 0x000000021800780c */ /* 0x000fc80003f05270 */
[----:B------:R-:W-:Y:S02]  /*233f0*/  SEL R3, RZ, 0x1, P0 ;  /* 0x00000001ff037807 */ /* 0x000fe40000000000 */
[----:B------:R-:W-:Y:S02]  /*23400*/  SEL R24, R24, RZ, P0 ;  /* 0x000000ff18187207 */ /* 0x000fe40000000000 */
[----:B------:R-:W-:Y:S02]  /*23410*/  LOP3.LUT R28, R20, R3, RZ, 0x3c, !PT ;  /* 0x00000003141c7212 */ /* 0x000fe400078e3cff */
[----:B--2---:R-:W-:Y:S01]  /*23420*/  SHF.R.S32.HI R27, RZ, 0x1f, R4 ;  /* 0x0000001fff1b7819 */ /* 0x004fe20000011404 */
[----:B------:R-:W-:Y:S06]  /*23430*/  @!P3 BRA `(.L_x_2040) ;  /* 0x000000000004b947 */ /* 0x000fec0003800000 */
[----:B------:R-:W-:Y:S01]  /*23440*/  BPT.TRAP 0x1 ;  /* 0x000000040000795c */ /* 0x000fe20000300000 */
.L_x_2040:
[----:B------:R-:W-:Y:S01]  /*23450*/  IMAD R6, R24, 0x8, R22 ;  /* 0x0000000818067824 */ /* 0x000fe200078e0216 */
[----:B------:R-:W-:Y:S01]  /*23460*/  SHF.L.U32 R2, R28, 0x1f, RZ ;  /* 0x0000001f1c027819 */ /* 0x000fe200000006ff */
[----:B------:R-:W-:Y:S03]  /*23470*/  BSSY B1, `(.L_x_2041) ;  /* 0x0000003000017945 */ /* 0x000fe60003800000 */
[----:B------:R-:W0:Y:S02]  /*23480*/  SYNCS.PHASECHK.TRANS64.TRYWAIT P0, [R6+URZ+0x28840], R2 ;  /* 0x02884002060075a7 */ /* 0x000e24000800017f */
[----:B0-----:R-:W-:Y:S05]  /*23490*/  @!P0 BRA `(.L_x_2042) ;  /* 0x0000006800108947 */ /* 0x001fea0003800000 */
.L_x_2252:
[----:B------:R-:W-:Y:S05]  /*234a0*/  BSYNC B1 ;  /* 0x0000000000017941 */ /* 0x000fea0003800000 */
.L_x_2041:
        /* <DEDUP_REMOVED lines=71> */
.L_x_2270:
        /* <DEDUP_REMOVED lines=9> */
.L_x_2044:
        /* <DEDUP_REMOVED lines=11> */
.L_x_2045:
[----:B------:R1:W-:Y:S01]  /*23a60*/  SYNCS.ARRIVE.TRANS64.A1T0 RZ, [R6+URZ+0x28830], RZ ;  /* 0x028830ff06ff79a7 */ /* 0x0003e2000810003f */
[----:B------:R-:W-:Y:S05]  /*23a70*/  @!P4 BRA `(.L_x_2046) ;  /* 0x000000000004c947 */ /* 0x000fea0003800000 */
[----:B------:R-:W-:Y:S01]  /*23a80*/  BPT.TRAP 0x1 ;  /* 0x000000040000795c */ /* 0x000fe20000300000 */
.L_x_2046:
[----:B------:R-:W-:Y:S01]  /*23a90*/  SHF.L.U32 R2, R20, 0x1f, RZ ;  /* 0x0000001f14027819 */ /* 0x000fe200000006ff */
[----:B-1----:R-:W-:Y:S01]  /*23aa0*/  IMAD R6, R10, 0x8, R22 ;  /* 0x000000080a067824 */ /* 0x002fe200078e0216 */
[----:B------:R-:W-:Y:S03]  /*23ab0*/  BSSY B1, `(.L_x_2047) ;  /* 0x0000003000017945 */ /* 0x000fe60003800000 */
[----:B------:R-:W1:Y:S02]  /*23ac0*/  SYNCS.PHASECHK.TRANS64.TRYWAIT P0, [R6+URZ+0x28860], R2 ;  /* 0x02886002060075a7 */ /* 0x000e64000800017f */
[----:B-1----:R-:W-:Y:S05]  /*23ad0*/  @!P0 BRA `(.L_x_2048) ;  /* 0x0000006800e08947 */ /* 0x002fea0003800000 */
.L_x_2271:
[----:B------:R-:W-:Y:S05]  /*23ae0*/  BSYNC B1 ;  /* 0x0000000000017941 */ /* 0x000fea0003800000 */
.L_x_2047:
[----:B------:R-:W2:Y:S01]  /*23af0*/  S2R R3, SR_TID.X ;  /* 0x0000000000037919 */ /* 0x000ea20000002100 */
[----:B------:R-:W-:Y:S01]  /*23b00*/  UMOV UR4, 0xffffffff ;  /* 0xffffffff00047882 */ /* 0x000fe20000000000 */
[----:B------:R-:W-:Y:S01]  /*23b10*/  IMAD R8, R33, -0x80, R37 ;  /* 0xffffff8021087824 */ /* 0x000fe200078e0225 */
[----:B0-----:R-:W-:Y:S02]  /*23b20*/  LEA R7, R10, R36, 0xe ;  /* 0x000000240a077211 */ /* 0x001fe400078e70ff */
[----:B--2---:R-:W-:-:S04]  /*23b30*/  LOP3.LUT R3, R3, 0x7f, RZ, 0xc0, !PT ;  /* 0x0000007f03037812 */ /* 0x004fc800078ec0ff */
[----:B------:R-:W-:-:S05]  /*23b40*/  SHF.R.U32.HI R3, RZ, 0x3, R3 ;  /* 0x00000003ff037819 */ /* 0x000fca0000011603 */
[----:B------:R-:W-:Y:S01]  /*23b50*/  IMAD.IADD R8, R8, 0x1, -R3 ;  /* 0x0000000108087824 */ /* 0x000fe200078e0a03 */
[----:B------:R-:W-:Y:S06]  /*23b60*/  BRA.DIV UR4, `(.L_x_2049) ;  /* 0x0000006a04d07947 */ /* 0x000fec000b800000 */
[----:B-1----:R-:W0:Y:S01]  /*23b70*/  SHFL.IDX PT, R2, R17, RZ, 0x181f ;  /* 0x00181fff11027589 */ /* 0x002e2200000e0000 */
[----:B------:R-:W-:-:S03]  /*23b80*/  IMAD R7, R7, 0x2, R22 ;  /* 0x0000000207077824 */ /* 0x000fc600078e0216 */
[----:B------:R-:W1:Y:S01]  /*23b90*/  SHFL.IDX PT, R3, R23, RZ, 0x181f ;  /* 0x00181fff17037589 */ /* 0x000e6200000e0000 */
[----:B0-----:R-:W-:-:S05]  /*23ba0*/  IADD3 R2, P0, R2, R5, RZ ;  /* 0x0000000502027210 */ /* 0x001fca0007f1e0ff */
[----:B-1----:R-:W-:Y:S01]  /*23bb0*/  IMAD.X R3, RZ, RZ, R3, P0 ;  /* 0x000000ffff037224 */ /* 0x002fe200000e0603 */
[----:B------:R-:W-:-:S13]  /*23bc0*/  ISETP.LT.OR P0, PT, R8, 0x1, P2 ;  /* 0x000000010800780c */ /* 0x000fda0001701670 */
[----:B------:R-:W-:Y:S01]  /*23bd0*/  @!PT LDS RZ, [RZ] ;  /* 0x00000000fffff984 */ /* 0x000fe20000000800 */
        /* <DEDUP_REMOVED lines=49> */
[----:B------:R-:W-:Y:S01]  /*23ef0*/  LDGSTS.E.BYPASS.LTC128B.128 [R7+0x3400], desc[UR54][R2.64], !P0 ;  /* 0x0340000002077fae */ /* 0x000fe2000c101d76 */
[----:B------:R-:W-:-:S13]  /*23f00*/  ISETP.LT.OR P0, PT, R8, 0x61, P1 ;  /* 0x000000610800780c */ /* 0x000fda0000f01670 */
[----:B------:R0:W-:Y:S04]  /*23f10*/  LDGSTS.E.BYPASS.LTC128B.128 [R7+0x7400], desc[UR54][R2.64+0x80], !P0 ;  /* 0x0740008002077fae */ /* 0x0001e8000c101d76 */
[----:B0-2---:R0:W1:Y:S02]  /*23f20*/  SHFL.IDX PT, R2, R17, 0x7, 0x181f ;  /* 0x00f81f0011027f89 */ /* 0x00506400000e0000 */
.L_x_2289:
[----:B-1----:R-:W-:Y:S01]  /*23f30*/  IADD3 R2, P0, R2, R5, RZ ;  /* 0x0000000502027210 */ /* 0x002fe20007f1e0ff */
        /* <DEDUP_REMOVED lines=11> */
[----:B-1----:R-:W-:Y:S01]  /*23ff0*/  IMAD.WIDE.U32 R2, R0, UR4, RZ ;  /* 0x0000000400027c25 */ /* 0x002fe2000f8e00ff */
[----:B------:R-:W-:Y:S01]  /*24000*/  ULDC.64 UR4, c[0x0][0x338] ;  /* 0x0000ce0000047ab9 */ /* 0x000fe20000000a00 */
[----:B------:R-:W-:Y:S02]  /*24010*/  NOP ;  /* 0x0000000000007918 */ /* 0x000fe40000000000 */
[----:B------:R-:W-:Y:S02]  /*24020*/  IMAD.IADD R3, R3, 0x1, R21 ;  /* 0x0000000103037824 */ /* 0x000fe400078e0215 */
[----:B------:R-:W-:Y:S02]  /*24030*/  IMAD R27, R27, UR4, RZ ;  /* 0x000000041b1b7c24 */ /* 0x000fe4000f8e02ff */
[----:B------:R-:W-:-:S04]  /*24040*/  IMAD.WIDE.U32 R2, R4, UR4, R2 ;  /* 0x0000000404027c25 */ /* 0x000fc8000f8e0002 */
        /* <DEDUP_REMOVED lines=8> */
[----:B0-----:R-:W-:-:S04]  /*240d0*/  LEA R17, P0, R2, UR4, 0x1 ;  /* 0x0000000402117c11 */ /* 0x001fc8000f8008ff */
[----:B------:R-:W-:Y:S02]  /*240e0*/  LEA.HI.X R23, R2, UR5, R3, 0x1, P0 ;  /* 0x0000000502177c11 */ /* 0x000fe400080f0c03 */
[----:B------:R-:W-:-:S13]  /*240f0*/  PLOP3.LUT P0, PT, PT, PT, PT, 0x80, 0x0 ;  /* 0x000000000000781c */ /* 0x000fda0003f0f070 */
.L_x_2050:
        /* <DEDUP_REMOVED lines=11> */
.L_x_2051:
[----:B------:R-:W2:Y:S01]  /*241b0*/  LDL R0, [R1] ;  /* 0x0000000001007983 */ /* 0x000ea20000100800 */
[----:B------:R0:W-:Y:S01]  /*241c0*/  SYNCS.ARRIVE.TRANS64.A1T0 RZ, [R6+URZ+0x28850], RZ ;  /* 0x028850ff06ff79a7 */ /* 0x0001e2000810003f */
[----:B------:R-:W-:Y:S02]  /*241d0*/  IMAD.MOV.U32 R10, RZ, RZ, R24 ;  /* 0x000000ffff0a7224 */ /* 0x000fe400078e0018 */
[----:B------:R-:W-:Y:S02]  /*241e0*/  IMAD.MOV.U32 R20, RZ, RZ, R28 ;  /* 0x000000ffff147224 */ /* 0x000fe400078e001c */
[----:B------:R-:W-:Y:S01]  /*241f0*/  IMAD.MOV.U32 R33, RZ, RZ, R25 ;  /* 0x000000ffff217224 */ /* 0x000fe200078e0019 */
[C---:B0-----:R-:W-:Y:S02]  /*24200*/  IADD3 R6, R25.reuse, -0x1, RZ ;  /* 0xffffffff19067810 */ /* 0x041fe40007ffe0ff */
[----:B--2---:R-:W-:-:S13]  /*24210*/  ISETP.GT.AND P0, PT, R25, R0, PT ;  /* 0x000000001900720c */ /* 0x004fda0003f04270 */
[----:B------:R-:W-:Y:S05]  /*24220*/  @P0 BRA `(.L_x_2052) ;  /* 0xffffffec00e40947 */ /* 0x000fea000383ffff */
.L_x_2039:
[----:B------:R-:W-:Y:S05]  /*24230*/  BSYNC B0 ;  /* 0x0000000000007941 */ /* 0x000fea0003800000 */
.L_x_2038:
        /* <DEDUP_REMOVED lines=11> */
[----:B0-----:R-:W2:Y:S01]  /*242f0*/  @P0 ATOMG.E.ADD.STRONG.GPU PT, R3, desc[UR54][R2.64], R5 ;  /* 0x00000005020309a8 */ /* 0x001ea200081ee1f6 */
[----:B------:R-:W0:Y:S02]  /*24300*/  S2R R4, SR_LTMASK ;  /* 0x0000000000047919 */ /* 0x000e240000003900 */
[----:B0-----:R-:W-:-:S04]  /*24310*/  LOP3.LUT R4, R4, UR4, RZ, 0xc0, !PT ;  /* 0x0000000404047c12 */ /* 0x001fc8000f8ec0ff */
[----:B------:R-:W0:Y:S01]  /*24320*/  POPC R7, R4 ;  /* 0x0000000400077309 */ /* 0x000e220000000000 */
[----:B--2---:R-:W0:Y:S02]  /*24330*/  SHFL.IDX PT, R0, R3, R0, 0x1f ;  /* 0x00001f0003007589 */ /* 0x004e2400000e0000 */
[----:B0-----:R-:W-:-:S07]  /*24340*/  IADD3 R16, R0, UR37, R7 ;  /* 0x0000002500107c10 */ /* 0x001fce000fffe007 */
.L_x_2054:
[----:B------:R-:W-:Y:S05]  /*24350*/  BSYNC B0 ;  /* 0x0000000000007941 */ /* 0x000fea0003800000 */
.L_x_2053:
[----:B------:R-:W-:-:S05]  /*24360*/  IMAD.U32 R0, RZ, RZ, UR38 ;  /* 0x00000026ff007e24 */ /* 0x000fca000f8e00ff */
[----:B------:R-:W-:-:S13]  /*24370*/  ISETP.NE.AND P0, PT, R0, 0x3, PT ;  /* 0x000000030000780c */ /* 0x000fda0003f05270 */
[----:B------:R-:W-:Y:S05]  /*24380*/  @!P0 BRA `(.L_x_2055) ;  /* 0x0000000000048947 */ /* 0x000fea0003800000 */
[----:B------:R-:W-:Y:S01]  /*24390*/  BPT.TRAP 0x1 ;  /* 0x000000040000795c */ /* 0x000fe20000300000 */
.L_x_2055:
[----:B------:R-:W-:Y:S01]  /*243a0*/  LEA R0, R24, R22, 0x3 ;  /* 0x0000001618007211 */ /* 0x000fe200078e18ff */
[----:B------:R-:W-:Y:S01]  /*243b0*/  BSSY B0, `(.L_x_2056) ;  /* 0x0000005000007945 */ /* 0x000fe20003800000 */
[----:B0-----:R-:W-:Y:S01]  /*243c0*/  SHF.L.U32 R3, R28, 0x1f, RZ ;  /* 0x0000001f1c037819 */ /* 0x001fe200000006ff */
[----:B------:R-:W-:-:S03]  /*243d0*/  IMAD R6, R25, -0x80, R37 ;  /* 0xffffff8019067824 */ /* 0x000fc600078e0225 */
[----:B------:R-:W0:Y:S02]  /*243e0*/  SYNCS.PHASECHK.TRANS64.TRYWAIT P0, [R0+URZ+0x28860], R3 ;  /* 0x02886003000075a7 */ /* 0x000e24000800017f */
[----:B0-----:R-:W-:Y:S05]  /*243f0*/  @!P0 BRA `(.L_x_2057) ;  /* 0x0000006c00388947 */ /* 0x001fea0003800000 */
.L_x_2290:
[----:B------:R-:W-:Y:S05]  /*24400*/  BSYNC B0 ;  /* 0x0000000000007941 */ /* 0x000fea0003800000 */
.L_x_2056:
[----:B------:R-:W1:Y:S01]  /*24410*/  S2R R2, SR_TID.X ;  /* 0x0000000000027919 */ /* 0x000e620000002100 */
[----:B------:R-:W-:Y:S01]  /*24420*/  UMOV UR4, 0xffffffff ;  /* 0xffffffff00047882 */ /* 0x000fe20000000000 */
[----:B------:R-:W-:Y:S01]  /*24430*/  IMAD R9, R24, 0x4000, R36 ;  /* 0x0000400018097824 */ /* 0x000fe200078e0224 */
[----:B-1----:R-:W-:-:S04]  /*24440*/  LOP3.LUT R2, R2, 0x7f, RZ, 0xc0, !PT ;  /* 0x0000007f02027812 */ /* 0x002fc800078ec0ff */
[----:B------:R-:W-:-:S05]  /*24450*/  SHF.R.U32.HI R2, RZ, 0x3, R2 ;  /* 0x00000003ff027819 */ /* 0x000fca0000011602 */
[----:B------:R-:W-:Y:S01]  /*24460*/  IMAD.IADD R6, R6, 0x1, -R2 ;  /* 0x0000000106067824 */ /* 0x000fe200078e0a02 */
[----:B------:R-:W-:Y:S06]  /*24470*/  BRA.DIV UR4, `(.L_x_2058) ;  /* 0x0000006e042c7947 */ /* 0x000fec000b800000 */
[----:B------:R-:W1:Y:S01]  /*24480*/  SHFL.IDX PT, R14, R17, RZ, 0x181f ;  /* 0x00181fff110e7589 */ /* 0x000e6200000e0000 */
        /* <DEDUP_REMOVED lines=62> */
.L_x_2308:
        /* <DEDUP_REMOVED lines=11> */
.L_x_2059:
        /* <DEDUP_REMOVED lines=11> */
.L_x_2060:
[----:B------:R1:W-:Y:S01]  /*249d0*/  SYNCS.ARRIVE.TRANS64.A1T0 RZ, [R0+URZ+0x28850], RZ ;  /* 0x028850ff00ff79a7 */ /* 0x0003e2000810003f */
[----:B------:R-:W-:-:S05]  /*249e0*/  VIADD R24, R24, 0x1 ;  /* 0x0000000118187836 */ /* 0x000fca0000000000 */
[----:B------:R-:W-:-:S04]  /*249f0*/  ISETP.NE.AND P0, PT, R24, 0x2, PT ;  /* 0x000000021800780c */ /* 0x000fc80003f05270 */
[----:B------:R-:W-:Y:S02]  /*24a00*/  SEL R3, RZ, 0x1, P0 ;  /* 0x00000001ff037807 */ /* 0x000fe40000000000 */
[----:B------:R-:W-:Y:S02]  /*24a10*/  SEL R24, R24, RZ, P0 ;  /* 0x000000ff18187207 */ /* 0x000fe40000000000 */
[----:B-1----:R-:W-:-:S07]  /*24a20*/  LOP3.LUT R28, R28, R3, RZ, 0x3c, !PT ;  /* 0x000000031c1c7212 */ /* 0x002fce00078e3cff */
.L_x_2017:
[----:B------:R-:W-:Y:S05]  /*24a30*/  BSYNC B7 ;  /* 0x0000000000077941 */ /* 0x000fea0003800000 */
.L_x_2015:
        /* <DEDUP_REMOVED lines=11> */
.L_x_2061:
        /* <DEDUP_REMOVED lines=14> */
[----:B------:R-:W-:Y:S01]  /*24bd0*/  SHFL.IDX PT, R0, R16, RZ, 0x1f ;  /* 0x00001fff10007589 */ /* 0x000fe200000e0000 */
[C---:B------:R-:W-:Y:S02]  /*24be0*/  ISETP.GE.U32.AND P4, PT, R8.reuse, 0x8, PT ;  /* 0x000000080800780c */ /* 0x040fe40003f86070 */
[C---:B------:R-:W-:Y:S01]  /*24bf0*/  ISETP.GE.U32.AND P5, PT, R8.reuse, 0x10, PT ;  /* 0x000000100800780c */ /* 0x040fe20003fa6070 */
[----:B------:R-:W-:Y:S01]  /*24c00*/  SHFL.IDX PT, R4, R16, 0x1, 0x1f ;  /* 0x00201f0010047f89 */ /* 0x000fe200000e0000 */
[----:B--2---:R-:W-:Y:S01]  /*24c10*/  @!P1 IMAD.MOV.U32 R5, RZ, RZ, R2 ;  /* 0x000000ffff059224 */ /* 0x004fe200078e0002 */
[----:B------:R-:W-:-:S04]  /*24c20*/  ISETP.NE.AND P1, PT, R8, RZ, PT ;  /* 0x000000ff0800720c */ /* 0x000fc80003f25270 */
        /* <DEDUP_REMOVED lines=16> */
.L_x_2318:
[----:B------:R-:W-:Y:S02]  /*24d30*/  ULDC UR4, c[0x0][0xc38] ;  /* 0x00030e0000047ab9 */ /* 0x000fe40000000800 */
[----:B------:R-:W-:-:S04]  /*24d40*/  IMAD.U32 R7, RZ, RZ, UR4 ;  /* 0x00000004ff077e24 */ /* 0x000fc8000f8e00ff */
[----:B--2---:R-:W-:-:S05]  /*24d50*/  IMAD R14, R14, R7, RZ ;  /* 0x000000070e0e7224 */ /* 0x004fca00078e02ff */
[----:B------:R-:W-:-:S04]  /*24d60*/  IADD3 R9, R4, R14, RZ ;  /* 0x0000000e04097210 */ /* 0x000fc80007ffe0ff */
[----:B------:R-:W-:-:S13]  /*24d70*/  ISETP.GT.AND P6, PT, R9, R0, PT ;  /* 0x000000000900720c */ /* 0x000fda0003fc4270 */
[----:B------:R-:W-:Y:S05]  /*24d80*/  @P6 BRA `(.L_x_2064) ;  /* 0x00000000009c6947 */ /* 0x000fea0003800000 */
.L_x_2069:
        /* <DEDUP_REMOVED lines=14> */
.L_x_2067:
[----:B------:R-:W-:Y:S05]  /*24e70*/  BSYNC B0 ;  /* 0x0000000000007941 */ /* 0x000fea0003800000 */
.L_x_2066:
[----:B------:R-:W-:-:S03]  /*24e80*/  UMOV UR4, 0xffffffff ;  /* 0xffffffff00047882 */ /* 0x000fc60000000000 */
[----:B------:R-:W-:Y:S05]  /*24e90*/  BRA.DIV UR4, `(.L_x_2068) ;  /* 0x0000007204447947 */ /* 0x000fea000b800000 */
[----:B-----5:R-:W3:Y:S02]  /*24ea0*/  SHFL.UP PT, R14, R5, 0x1, RZ ;  /* 0x04200000050e7989 */ /* 0x020ee400000e00ff */
[----:B---3--:R-:W-:-:S05]  /*24eb0*/  SEL R14, R14, RZ, P1 ;  /* 0x000000ff0e0e7207 */ /* 0x008fca0000800000 */
[----:B------:R-:W-:-:S05]  /*24ec0*/  IMAD.IADD R13, R5, 0x1, R14 ;  /* 0x00000001050d7824 */ /* 0x000fca00078e020e */
[----:B------:R-:W2:Y:S02]  /*24ed0*/  SHFL.UP PT, R14, R13, 0x2, RZ ;  /* 0x044000000d0e7989 */ /* 0x000ea400000e00ff */
[----:B--2---:R-:W-:-:S04]  /*24ee0*/  SEL R2, R14, RZ, P2 ;  /* 0x000000ff0e027207 */ /* 0x004fc80001000000 */
[----:B------:R-:W-:-:S05]  /*24ef0*/  IADD3 R2, R13, R2, RZ ;  /* 0x000000020d027210 */ /* 0x000fca0007ffe0ff */
[----:B------:R-:W2:Y:S02]  /*24f00*/  SHFL.UP PT, R14, R2, 0x4, RZ ;  /* 0x04800000020e7989 */ /* 0x000ea400000e00ff */
[----:B--2---:R-:W-:-:S05]  /*24f10*/  SEL R3, R14, RZ, P3 ;  /* 0x000000ff0e037207 */ /* 0x004fca0001800000 */
[----:B------:R-:W-:-:S05]  /*24f20*/  IMAD.IADD R3, R2, 0x1, R3 ;  /* 0x0000000102037824 */ /* 0x000fca00078e0203 */
[----:B------:R-:W2:Y:S02]  /*24f30*/  SHFL.UP PT, R14, R3, 0x8, RZ ;  /* 0x05000000030e7989 */ /* 0x000ea400000e00ff */
[----:B--2---:R-:W-:-:S05]  /*24f40*/  SEL R4, R14, RZ, P4 ;  /* 0x000000ff0e047207 */ /* 0x004fca0002000000 */
[----:B------:R-:W-:-:S05]  /*24f50*/  IMAD.IADD R4, R3, 0x1, R4 ;  /* 0x0000000103047824 */ /* 0x000fca00078e0204 */
[----:B------:R-:W2:Y:S02]  /*24f60*/  SHFL.UP PT, R14, R4, 0x10, RZ ;  /* 0x06000000040e7989 */ /* 0x000ea400000e00ff */
[----:B--2---:R-:W-:-:S05]  /*24f70*/  SEL R7, R14, RZ, P5 ;  /* 0x000000ff0e077207 */ /* 0x004fca0002800000 */
[----:B-1----:R-:W-:-:S05]  /*24f80*/  IMAD.IADD R6, R4, 0x1, R7 ;  /* 0x0000000104067824 */ /* 0x002fca00078e0207 */
[----:B------:R1:W2:Y:S02]  /*24f90*/  SHFL.IDX PT, R14, R6, 0x1f, 0x1f ;  /* 0x03e01f00060e7f89 */ /* 0x0002a400000e0000 */
.L_x_2326:
[----:B------:R-:W-:Y:S02]  /*24fa0*/  ULDC UR4, c[0x0][0xc38] ;  /* 0x00030e0000047ab9 */ /* 0x000fe40000000800 */
[----:B------:R-:W-:-:S04]  /*24fb0*/  IMAD.U32 R7, RZ, RZ, UR4 ;  /* 0x00000004ff077e24 */ /* 0x000fc8000f8e00ff */
[----:B--2---:R-:W-:-:S05]  /*24fc0*/  IMAD R14, R14, R7, RZ ;  /* 0x000000070e0e7224 */ /* 0x004fca00078e02ff */
[----:B------:R-:W-:-:S04]  /*24fd0*/  IADD3 R9, R14, R9, RZ ;  /* 0x000000090e097210 */ /* 0x000fc80007ffe0ff */
[----:B------:R-:W-:-:S13]  /*24fe0*/  ISETP.GT.AND P6, PT, R9, R0, PT ;  /* 0x000000000900720c */ /* 0x000fda0003fc4270 */
[----:B------:R-:W-:Y:S05]  /*24ff0*/  @!P6 BRA `(.L_x_2069) ;  /* 0xfffffffc0064e947 */ /* 0x000fea000383ffff */
.L_x_2064:
        /* <DEDUP_REMOVED lines=8> */
.L_x_2330:
[----:B------:R-:W-:Y:S01]  /*25080*/  ISETP.NE.AND P0, PT, R2, RZ, PT ;  /* 0x000000ff0200720c */ /* 0x000fe20003f05270 */
[----:B------:R-:W-:-:S12]  /*25090*/  IMAD.MOV.U32 R14, RZ, RZ, RZ ;  /* 0x000000ffff0e7224 */ /* 0x000fd800078e00ff */
[----:B------:R-:W-:Y:S05]  /*250a0*/  @!P0 BRA `(.L_x_2071) ;  /* 0x0000000000108947 */ /* 0x000fea0003800000 */
[----:B------:R-:W-:Y:S01]  /*250b0*/  UMOV UR4, 0xffffffff ;  /* 0xffffffff00047882 */ /* 0x000fe20000000000 */
[----:B------:R-:W-:Y:S02]  /*250c0*/  VIADD R12, R4, 0xffffffff ;  /* 0xffffffff040c7836 */ /* 0x000fe40000000000 */
[----:B------:R-:W-:Y:S05]  /*250d0*/  BRA.DIV UR4, `(.L_x_2072) ;  /* 0x0000007204b87947 */ /* 0x000fea000b800000 */
[----:B------:R4:W0:Y:S02]  /*250e0*/  SHFL.IDX PT, R14, R6, R12, 0x1f ;  /* 0x00001f0c060e7589 */ /* 0x00082400000e0000 */
.L_x_2071:
[----:B------:R-:W5:Y:S01]  /*250f0*/  LDC.64 R2, c[0x0][0xc90] ;  /* 0x00032400ff027b82 */ /* 0x000f620000000a00 */
[----:B------:R-:W-:-:S04]  /*25100*/  IMAD.IADD R19, R4, 0x1, R19 ;  /* 0x0000000104137824 */ /* 0x000fc800078e0213 */
[----:B-----5:R-:W-:-:S05]  /*25110*/  IMAD.WIDE R2, R19, 0x4, R2 ;  /* 0x0000000413027825 */ /* 0x020fca00078e0202 */
[----:B-1--4-:R1:W2:Y:S01]  /*25120*/  LDG.E R6, desc[UR54][R2.64] ;  /* 0x0000003602067981 */ /* 0x0122a2000c1e1900 */
[----:B0-----:R-:W-:Y:S02]  /*25130*/  IMAD R16, R14, R7, R16 ;  /* 0x000000070e107224 */ /* 0x001fe400078e0210 */
[----:B-1----:R-:W-:Y:S02]  /*25140*/  IMAD.MOV.U32 R2, RZ, RZ, RZ ;  /* 0x000000ffff027224 */ /* 0x002fe400078e00ff */
[----:B--23--:R-:W-:-:S05]  /*25150*/  IMAD R4, R5, R6, RZ ;  /* 0x0000000605047224 */ /* 0x00cfca00078e02ff */
[----:B------:R-:W-:-:S04]  /*25160*/  IABS R8, R4 ;  /* 0x0000000400087213 */ /* 0x000fc80000000000 */
[----:B------:R-:W0:Y:S08]  /*25170*/  I2F.RP R10, R8 ;  /* 0x00000008000a7306 */ /* 0x000e300000209400 */
[----:B0-----:R-:W0:Y:S02]  /*25180*/  MUFU.RCP R10, R10 ;  /* 0x0000000a000a7308 */ /* 0x001e240000001000 */
[----:B0-----:R-:W-:-:S06]  /*25190*/  IADD3 R11, R10, 0xffffffe, RZ ;  /* 0x0ffffffe0a0b7810 */ /* 0x001fcc0007ffe0ff */
[----:B------:R-:W0:Y:S02]  /*251a0*/  F2I.FTZ.U32.TRUNC.NTZ R3, R11 ;  /* 0x0000000b00037305 */ /* 0x000e24000021f000 */
[----:B0-----:R-:W-:-:S04]  /*251b0*/  IMAD.MOV R9, RZ, RZ, -R3 ;  /* 0x000000ffff097224 */ /* 0x001fc800078e0a03 */
        /* <DEDUP_REMOVED lines=11> */
[-C--:B------:R-:W-:Y:S01]  /*25270*/  @!P1 IADD3 R3, R3, -R8.reuse, RZ ;  /* 0x8000000803039210 */ /* 0x080fe20007ffe0ff */
[----:B------:R-:W-:Y:S01]  /*25280*/  @!P1 VIADD R2, R2, 0x1 ;  /* 0x0000000102029836 */ /* 0x000fe20000000000 */
[----:B------:R-:W-:Y:S02]  /*25290*/  ISETP.NE.AND P1, PT, R4, RZ, PT ;  /* 0x000000ff0400720c */ /* 0x000fe40003f25270 */
[----:B------:R-:W-:-:S13]  /*252a0*/  ISETP.GE.U32.AND P0, PT, R3, R8, PT ;  /* 0x000000080300720c */ /* 0x000fda0003f06070 */
[----:B------:R-:W-:-:S04]  /*252b0*/  @P0 VIADD R2, R2, 0x1 ;  /* 0x0000000102020836 */ /* 0x000fc80000000000 */
[----:B------:R-:W-:Y:S01]  /*252c0*/  @!P2 IMAD.MOV R2, RZ, RZ, -R2 ;  /* 0x000000ffff02a224 */ /* 0x000fe200078e0a02 */
[----:B------:R-:W-:-:S05]  /*252d0*/  @!P1 LOP3.LUT R2, RZ, R4, RZ, 0x33, !PT ;  /* 0x00000004ff029212 */ /* 0x000fca00078e33ff */
[----:B------:R-:W-:Y:S02]  /*252e0*/  IMAD R0, R6, R2, RZ ;  /* 0x0000000206007224 */ /* 0x000fe400078e02ff */
[----:B------:R-:W-:-:S03]  /*252f0*/  IMAD.MOV R2, RZ, RZ, -R2 ;  /* 0x000000ffff027224 */ /* 0x000fc600078e0a02 */
[----:B------:R-:W-:Y:S01]  /*25300*/  IADD3 R3, -R0, RZ, RZ ;  /* 0x000000ff00037210 */ /* 0x000fe20007ffe1ff */
[----:B------:R-:W-:-:S03]  /*25310*/  IMAD R9, R4, R2, R9 ;  /* 0x0000000204097224 */ /* 0x000fc600078e0209 */
[----:B------:R-:W-:-:S04]  /*25320*/  VIADDMNMX R6, R3, R7, R6, PT ;  /* 0x0000000703067246 */ /* 0x000fc80003800106 */
[-C--:B------:R-:W-:Y:S02]  /*25330*/  IABS R7, R6.reuse ;  /* 0x0000000600077213 */ /* 0x080fe40000000000 */
[----:B------:R-:W-:Y:S02]  /*25340*/  IABS R4, R6 ;  /* 0x0000000600047213 */ /* 0x000fe40000000000 */
[----:B------:R-:W0:Y:S03]  /*25350*/  I2F.RP R8, R7 ;  /* 0x0000000700087306 */ /* 0x000e260000209400 */
[----:B------:R-:W-:-:S05]  /*25360*/  IMAD.MOV R4, RZ, RZ, -R4 ;  /* 0x000000ffff047224 */ /* 0x000fca00078e0a04 */
[----:B0-----:R-:W0:Y:S02]  /*25370*/  MUFU.RCP R8, R8 ;  /* 0x0000000800087308 */ /* 0x001e240000001000 */
[----:B0-----:R-:W-:-:S06]  /*25380*/  VIADD R3, R8, 0xffffffe ;  /* 0x0ffffffe08037836 */ /* 0x001fcc0000000000 */
[----:B------:R-:W0:Y:S02]  /*25390*/  F2I.FTZ.U32.TRUNC.NTZ R3, R3 ;  /* 0x0000000300037305 */ /* 0x000e24000021f000 */
[----:B0-----:R-:W-:-:S04]  /*253a0*/  IMAD.MOV R2, RZ, RZ, -R3 ;  /* 0x000000ffff027224 */ /* 0x001fc800078e0a03 */
[----:B------:R-:W-:Y:S01]  /*253b0*/  IMAD R11, R2, R7, RZ ;  /* 0x00000007020b7224 */ /* 0x000fe200078e02ff */
[----:B------:R-:W-:-:S05]  /*253c0*/  MOV R2, RZ ;  /* 0x000000ff00027202 */ /* 0x000fca0000000f00 */
[----:B------:R-:W-:Y:S01]  /*253d0*/  IMAD.HI.U32 R2, R3, R11, R2 ;  /* 0x0000000b03027227 */ /* 0x000fe200078e0002 */
[----:B------:R-:W-:Y:S02]  /*253e0*/  IABS R11, R9 ;  /* 0x00000009000b7213 */ /* 0x000fe40000000000 */
[C---:B------:R-:W-:Y:S01]  /*253f0*/  LOP3.LUT R3, R9.reuse, R6, RZ, 0x3c, !PT ;  /* 0x0000000609037212 */ /* 0x040fe200078e3cff */
[----:B------:R-:W-:Y:S02]  /*25400*/  IMAD.IADD R9, R9, 0x1, R0 ;  /* 0x0000000109097824 */ /* 0x000fe400078e0200 */
[----:B------:R-:W-:Y:S01]  /*25410*/  IMAD.HI.U32 R2, R2, R11, RZ ;  /* 0x0000000b02027227 */ /* 0x000fe200078e00ff */
[----:B------:R-:W-:-:S03]  /*25420*/  ISETP.GE.AND P2, PT, R3, RZ, PT ;  /* 0x000000ff0300720c */ /* 0x000fc60003f46270 */
[----:B------:R-:W-:-:S05]  /*25430*/  IMAD R4, R2, R4, R11 ;  /* 0x0000000402047224 */ /* 0x000fca00078e020b */
[----:B------:R-:W-:-:S13]  /*25440*/  ISETP.GT.U32.AND P1, PT, R7, R4, PT ;  /* 0x000000040700720c */ /* 0x000fda0003f24070 */
[----:B------:R-:W-:Y:S02]  /*25450*/  @!P1 IMAD.IADD R4, R4, 0x1, -R7 ;  /* 0x0000000104049824 */ /* 0x000fe400078e0a07 */
[----:B------:R-:W-:Y:S01]  /*25460*/  @!P1 VIADD R2, R2, 0x1 ;  /* 0x0000000102029836 */ /* 0x000fe20000000000 */
[----:B------:R-:W-:Y:S02]  /*25470*/  ISETP.NE.AND P1, PT, R6, RZ, PT ;  /* 0x000000ff0600720c */ /* 0x000fe40003f25270 */
[----:B------:R-:W-:-:S13]  /*25480*/  ISETP.GE.U32.AND P0, PT, R4, R7, PT ;  /* 0x000000070400720c */ /* 0x000fda0003f06070 */
[----:B------:R-:W-:-:S05]  /*25490*/  @P0 IADD3 R2, R2, 0x1, RZ ;  /* 0x0000000102020810 */ /* 0x000fca0007ffe0ff */
[----:B------:R-:W-:Y:S01]  /*254a0*/  @!P2 IMAD.MOV R2, RZ, RZ, -R2 ;  /* 0x000000ffff02a224 */ /* 0x000fe200078e0a02 */
[----:B------:R-:W-:Y:S01]  /*254b0*/  @!P1 LOP3.LUT R2, RZ, R6, RZ, 0x33, !PT ;  /* 0x00000006ff029212 */ /* 0x000fe200078e33ff */
[----:B------:R-:W-:-:S04]  /*254c0*/  IMAD.MOV R6, RZ, RZ, -R6 ;  /* 0x000000ffff067224 */ /* 0x000fc800078e0a06 */
[----:B------:R-:W-:Y:S01]  /*254d0*/  IMAD R18, R2, R6, R9 ;  /* 0x0000000602127224 */ /* 0x000fe200078e0209 */
[----:B------:R-:W-:-:S04]  /*254e0*/  LOP3.LUT R2, RZ, R2, RZ, 0x33, !PT ;  /* 0x00000002ff027212 */ /* 0x000fc800078e33ff */
[----:B------:R-:W-:Y:S01]  /*254f0*/  IADD3 R17, R5, R2, RZ ;  /* 0x0000000205117210 */ /* 0x000fe20007ffe0ff */
[----:B------:R-:W-:Y:S06]  /*25500*/  BRA `(.L_x_2073) ;  /* 0x00000000001c7947 */ /* 0x000fec0003800000 */
.L_x_2065:
[----:B------:R-:W-:Y:S01]  /*25510*/  UMOV UR4, URZ ;  /* 0x0000003f00047c82 */ /* 0x000fe20008000000 */
[----:B------:R-:W-:Y:S01]  /*25520*/  UMOV UR5, URZ ;  /* 0x0000003f00057c82 */ /* 0x000fe20008000000 */
[----:B------:R-:W-:Y:S01]  /*25530*/  ULDC UR6, c[0x0][0xc3c] ;  /* 0x00030f0000067ab9 */ /* 0x000fe20000000800 */
[----:B------:R-:W-:Y:S01]  /*25540*/  IMAD.MOV.U32 R16, RZ, RZ, R0 ;  /* 0x000000ffff107224 */ /* 0x000fe200078e0000 */
[----:B------:R-:W-:Y:S01]  /*25550*/  MOV R19, UR6 ;  /* 0x0000000600137c02 */ /* 0x000fe20008000f00 */
[----:B------:R-:W-:Y:S02]  /*25560*/  IMAD.U32 R17, RZ, RZ, UR4 ;  /* 0x00000004ff117e24 */ /* 0x000fe4000f8e00ff */
[----:B------:R-:W-:-:S07]  /*25570*/  IMAD.U32 R18, RZ, RZ, UR5 ;  /* 0x00000005ff127e24 */ /* 0x000fce000f8e00ff */
.L_x_2073:
        /* <DEDUP_REMOVED lines=10> */
.L_x_2062:
[----:B------:R-:W-:Y:S02]  /*25620*/  ULDC UR4, c[0x0][0xc3c] ;  /* 0x00030f0000047ab9 */ /* 0x000fe40000000800 */
[----:B--2---:R-:W-:-:S13]  /*25630*/  ISETP.GE.AND P0, PT, R19, UR4, PT ;  /* 0x0000000413007c0c */ /* 0x004fda000bf06270 */
[----:B------:R-:W-:Y:S05]  /*25640*/  @!P0 BRA `(.L_x_2074) ;  /* 0xffffff9c00688947 */ /* 0x000fea000383ffff */
[----:B------:R-:W-:Y:S05]  /*25650*/  BSYNC B8 ;  /* 0x0000000000087941 */ /* 0x000fea0003800000 */
.L_x_1959:
[----:B------:R-:W2:Y:S01]  /*25660*/  LDL.LU R0, [R1+0x20] ;  /* 0x0000200001007983 */ /* 0x000ea20000300800 */
[----:B------:R-:W-:Y:S01]  /*25670*/  BSSY B0, `(.L_x_2075) ;  /* 0x000000b000007945 */ /* 0x000fe20003800000 */
[----:B------:R-:W4:Y:S01]  /*25680*/  S2R R5, SR_CgaCtaId ;  /* 0x0000000000057919 */ /* 0x000f220000008800 */
[----:B--2---:R-:W-:-:S05]  /*25690*/  VIADD R0, R0, 0x1 ;  /* 0x0000000100007836 */ /* 0x004fca0000000000 */
[----:B0-----:R-:W-:-:S04]  /*256a0*/  LEA.HI R2, R0, R0, RZ, 0x1 ;  /* 0x0000000000027211 */ /* 0x001fc800078f08ff */
[----:B------:R-:W-:Y:S02]  /*256b0*/  LOP3.LUT R3, R2, 0xfffffffe, RZ, 0xc0, !PT ;  /* 0xfffffffe02037812 */ /* 0x000fe400078ec0ff */
[----:B------:R-:W-:-:S03]  /*256c0*/  MOV R2, 0x400 ;  /* 0x0000040000027802 */ /* 0x000fc60000000f00 */
[----:B------:R-:W-:Y:S01]  /*256d0*/  IMAD.IADD R0, R0, 0x1, -R3 ;  /* 0x0000000100007824 */ /* 0x000fe200078e0a03 */
[----:B----4-:R-:W-:-:S04]  /*256e0*/  LEA R7, R5, R2, 0x18 ;  /* 0x0000000205077211 */ /* 0x010fc800078ec0ff */
[----:B------:R-:W-:-:S04]  /*256f0*/  SHF.L.U32 R0, R0, 0x1f, RZ ;  /* 0x0000001f00007819 */ /* 0x000fc800000006ff */
[----:B------:R-:W0:Y:S02]  /*25700*/  SYNCS.PHASECHK.TRANS64.TRYWAIT P0, [R7+URZ+0x28820], R0 ;  /* 0x02882000070075a7 */ /* 0x000e24000800017f */
[----:B0-----:R-:W-:Y:S05]  /*25710*/  @!P0 BRA `(.L_x_2076) ;  /* 0x0000006c004c8947 */ /* 0x001fea0003800000 */
.L_x_2333:
[----:B------:R-:W-:Y:S05]  /*25720*/  BSYNC B0 ;  /* 0x0000000000007941 */ /* 0x000fea0003800000 */
.L_x_2075:
[----:B------:R-:W-:-:S03]  /*25730*/  UMOV UR4, 0xffffffff ;  /* 0xffffffff00047882 */ /* 0x000fc60000000000 */
[----:B------:R-:W-:Y:S05]  /*25740*/  BRA.DIV UR4, `(.L_x_2077) ;  /* 0x0000006e04547947 */ /* 0x000fea000b800000 */
[----:B0-----:R-:W0:Y:S02]  /*25750*/  S2R R0, SR_TID.X ;  /* 0x0000000000007919 */ /* 0x001e240000002100 */
[----:B0-----:R-:W-:-:S04]  /*25760*/  SHF.R.U32.HI R0, RZ, 0x5, R0 ;  /* 0x00000005ff007819 */ /* 0x001fc80000011600 */
[----:B------:R-:W-:-:S05]  /*25770*/  LOP3.LUT R0, R0, 0x3, RZ, 0xc0, !PT ;  /* 0x0000000300007812 */ /* 0x000fca00078ec0ff */
[----:B------:R0:W2:Y:S02]  /*25780*/  SHFL.IDX PT, R14, R0, RZ, 0x1f ;  /* 0x00001fff000e7589 */ /* 0x0000a400000e0000 */
.L_x_2336:
[----:B--2---:R-:W-:-:S13]  /*25790*/  ISETP.NE.AND P0, PT, R14, RZ, PT ;  /* 0x000000ff0e00720c */ /* 0x004fda0003f05270 */
[----:B------:R-:W-:Y:S05]  /*257a0*/  @P0 BRA `(.L_x_1667) ;  /* 0x0000000000880947 */ /* 0x000fea0003800000 */
[----:B------:R-:W-:-:S03]  /*257b0*/  UMOV UR4, 0xffffffff ;  /* 0xffffffff00047882 */ /* 0x000fc60000000000 */
[----:B------:R-:W-:Y:S05]  /*257c0*/  BRA.DIV UR4, `(.L_x_2078) ;  /* 0x0000006e04687947 */ /* 0x000fea000b800000 */
[----:B------:R-:W-:-:S13]  /*257d0*/  ELECT P6, URZ, PT ;  /* 0x00000000003f782f */ /* 0x000fda00038c0000 */
.L_x_2339:
[----:B------:R-:W-:Y:S05]  /*257e0*/  @!P6 BRA `(.L_x_1667) ;  /* 0x000000000078e947 */ /* 0x000fea0003800000 */
[----:B------:R-:W-:-:S06]  /*257f0*/  ULOP3.LUT UR4, UR36, 0x2, URZ, 0xfc, !UPT ;  /* 0x0000000224047892 */ /* 0x000fcc000f8efc3f */
[----:B0-----:R-:W-:-:S05]  /*25800*/  IMAD.U32 R0, RZ, RZ, UR4 ;  /* 0x00000004ff007e24 */ /* 0x001fca000f8e00ff */
[----:B------:R-:W-:-:S13]  /*25810*/  ISETP.NE.AND P0, PT, R0, 0x3, PT ;  /* 0x000000030000780c */ /* 0x000fda0003f05270 */
[----:B------:R-:W-:Y:S05]  /*25820*/  @!P0 BRA `(.L_x_2079) ;  /* 0x0000000000048947 */ /* 0x000fea0003800000 */
[----:B------:R-:W-:Y:S01]  /*25830*/  BPT.TRAP 0x1 ;  /* 0x000000040000795c */ /* 0x000fe20000300000 */
.L_x_2079:
[C---:B------:R-:W-:Y:S01]  /*25840*/  LEA R5, R24.reuse, R7, 0x3 ;  /* 0x0000000718057211 */ /* 0x040fe200078e18ff */
[----:B------:R-:W-:Y:S01]  /*25850*/  VIADD R24, R24, 0x1 ;  /* 0x0000000118187836 */ /* 0x000fe20000000000 */
[----:B------:R-:W-:-:S04]  /*25860*/  SHF.L.U32 R0, R28, 0x1f, RZ ;  /* 0x0000001f1c007819 */ /* 0x000fc800000006ff */
[----:B------:R-:W0:Y:S01]  /*25870*/  SYNCS.PHASECHK.TRANS64.TRYWAIT P1, [R5+URZ+0x28840], R0 ;  /* 0x02884000050075a7 */ /* 0x000e22000802017f */
[----:B------:R-:W-:-:S04]  /*25880*/  ISETP.NE.AND P2, PT, R24, 0x2, PT ;  /* 0x000000021800780c */ /* 0x000fc80003f45270 */
[----:B------:R-:W-:Y:S01]  /*25890*/  SEL R3, RZ, 0x1, P2 ;  /* 0x00000001ff037807 */ /* 0x000fe20001000000 */
[----:B0-----:R-:W-:Y:S08]  /*258a0*/  @!P1 BRA `(.L_x_2080) ;  /* 0x0000006c00509947 */ /* 0x001ff00003800000 */
.L_x_2340:
[----:B------:R-:W-:Y:S02]  /*258b0*/  SEL R24, R24, RZ, P2 ;  /* 0x000000ff18187207 */ /* 0x000fe40001000000 */
[----:B------:R-:W-:Y:S01]  /*258c0*/  LOP3.LUT R2, R28, R3, RZ, 0x3c, !PT ;  /* 0x000000031c027212 */ /* 0x000fe200078e3cff */
[----:B------:R-:W-:Y:S06]  /*258d0*/  @!P0 BRA `(.L_x_2081) ;  /* 0x0000000000048947 */ /* 0x000fec0003800000 */
[----:B------:R-:W-:Y:S01]  /*258e0*/  BPT.TRAP 0x1 ;  /* 0x000000040000795c */ /* 0x000fe20000300000 */
.L_x_2081:
[----:B------:R-:W-:Y:S01]  /*258f0*/  IMAD R3, R24, 0x8, R7 ;  /* 0x0000000818037824 */ /* 0x000fe200078e0207 */
[----:B------:R-:W-:-:S04]  /*25900*/  SHF.L.U32 R2, R2, 0x1f, RZ ;  /* 0x0000001f02027819 */ /* 0x000fc800000006ff */
[----:B------:R-:W2:Y:S02]  /*25910*/  SYNCS.PHASECHK.TRANS64.TRYWAIT P1, [R3+URZ+0x28840], R2 ;  /* 0x02884002030075a7 */ /* 0x000ea4000802017f */
[----:B--2---:R-:W-:Y:S05]  /*25920*/  @!P1 BRA `(.L_x_2082) ;  /* 0x0000006c00449947 */ /* 0x004fea0003800000 */
.L_x_2341:
[----:B------:R-:W-:Y:S05]  /*25930*/  @!P0 BRA `(.L_x_2083) ;  /* 0x0000000000048947 */ /* 0x000fea0003800000 */
[----:B------:R-:W-:Y:S01]  /*25940*/  BPT.TRAP 0x1 ;  /* 0x000000040000795c */ /* 0x000fe20000300000 */
.L_x_2083:
[----:B------:R-:W4:Y:S02]  /*25950*/  SYNCS.PHASECHK.TRANS64.TRYWAIT P1, [R5+URZ+0x28860], R0 ;  /* 0x02886000050075a7 */ /* 0x000f24000802017f */
[----:B----4-:R-:W-:Y:S05]  /*25960*/  @!P1 BRA `(.L_x_2084) ;  /* 0x0000006c00489947 */ /* 0x010fea0003800000 */
.L_x_2342:
[----:B------:R-:W-:Y:S05]  /*25970*/  @!P0 BRA `(.L_x_2085) ;  /* 0x0000000000048947 */ /* 0x000fea0003800000 */
[----:B------:R-:W-:Y:S01]  /*25980*/  BPT.TRAP 0x1 ;  /* 0x000000040000795c */ /* 0x000fe20000300000 */
.L_x_2085:
[----:B------:R0:W0:Y:S02]  /*25990*/  SYNCS.PHASECHK.TRANS64.TRYWAIT P0, [R3+URZ+0x28860], R2 ;  /* 0x02886002030075a7 */ /* 0x000024000800017f */
[----:B0-----:R-:W-:Y:S05]  /*259a0*/  @!P0 NANOSLEEP.SYNCS 0x989680 ;  /* 0x009896800000895d */ /* 0x001fea0003900000 */
[----:B------:R-:W0:Y:S02]  /*259b0*/  @!P0 SYNCS.PHASECHK.TRANS64 P0, [R3+URZ+0x28860], R2 ;  /* 0x02886002030085a7 */ /* 0x000e24000800007f */
[----:B0-----:R-:W-:Y:S05]  /*259c0*/  @!P0 BRA `(.L_x_2085) ;  /* 0xfffffffc00f08947 */ /* 0x001fea000383ffff */
.L_x_1667:
[----:B------:R-:W-:Y:S05]  /*259d0*/  BSYNC B9 ;  /* 0x0000000000097941 */ /* 0x000fea0003800000 */
.L_x_1664:
[----:B------:R-:W-:Y:S05]  /*259e0*/  EXIT ;  /* 0x000000000000794d */ /* 0x000fea0003800000 */
.L_x_1697:
[----:B0-----:R0:W1:Y:S02]  /*259f0*/  SYNCS.PHASECHK.TRANS64.TRYWAIT P6, [R91+URZ+0x28890], R102 ;  /* 0x028890665b0075a7 */ /* 0x00106400080c017f */
[----:B-1----:R-:W-:Y:S05]  /*25a00*/  @!P6 NANOSLEEP.SYNCS 0x989680 ;  /* 0x009896800000e95d */ /* 0x002fea0003900000 */
[----:B------:R-:W1:Y:S02]  /*25a10*/  @!P6 SYNCS.PHASECHK.TRANS64 P6, [R91+URZ+0x28890], R102 ;  /* 0x028890665b00e5a7 */ /* 0x000e6400080c007f */
[----:B-1----:R-:W-:Y:S05]  /*25a20*/  @!P6 BRA `(.L_x_1697) ;  /* 0xfffffffc00f0e947 */ /* 0x002fea000383ffff */
[----:B------:R-:W-:Y:S05]  /*25a30*/  BRA `(.L_x_2086) ;  /* 0xfffffdd800307947 */ /* 0x000fea000383ffff */
.L_x_1698:
        /* <DEDUP_REMOVED lines=8> */
.L_x_2088:
[----:B------:R-:W-:Y:S05]  /*25ac0*/  BSYNC B1 ;  /* 0x0000000000017941 */ /* 0x000fea0003800000 */
.L_x_2087:
[----:B------:R-:W-:Y:S01]  /*25ad0*/  MOV R13, R108 ;  /* 0x0000006c000d7202 */ /* 0x000fe20000000f00 */
[----:B------:R-:W-:Y:S02]  /*25ae0*/  IMAD.MOV.U32 R12, RZ, RZ, RZ ;  /* 0x000000ffff0c7224 */ /* 0x000fe400078e00ff */
[----:B------:R-:W-:Y:S02]  /*25af0*/  IMAD.MOV.U32 R11, RZ, RZ, 0x181f ;  /* 0x0000181fff0b7424 */ /* 0x000fe400078e00ff */
[----:B------:R-:W-:Y:S02]  /*25b00*/  IMAD.MOV.U32 R15, RZ, RZ, -0x1 ;  /* 0xffffffffff0f7424 */ /* 0x000fe400078e00ff */
[----:B------:R-:W-:-:S07]  /*25b10*/  IMAD.MOV.U32 R79, RZ, RZ, R14 ;  /* 0x000000ffff4f7224 */ /* 0x000fce00078e000e */
[----:B------:R-:W-:Y:S05]  /*25b20*/  WARPSYNC.COLLECTIVE R15, `(.L_x_2089) ;  /* 0x000000000f087348 */ /* 0x000fea0003c00000 */
[----:B------:R0:W1:Y:S02]  /*25b30*/  SHFL.IDX P6, R14, R13, R12, R11 ;  /* 0x0000000c0d0e7389 */ /* 0x00006400000c000b */
[----:B01----:R-:W-:Y:S01]  /*25b40*/  ENDCOLLECTIVE ;  /* 0x000000000000791b */ /* 0x003fe20003800000 */
.L_x_2089:
[----:B------:R-:W-:Y:S01]  /*25b50*/  MOV R105, R14 ;  /* 0x0000000e00697202 */ /* 0x000fe20000000f00 */
[----:B------:R-:W-:Y:S06]  /*25b60*/  BRA `(.L_x_2090) ;  /* 0xfffffdd400f87947 */ /* 0x000fec000383ffff */
.L_x_1707:
[----:B------:R-:W-:Y:S01]  /*25b70*/  BSSY B1, `(.L_x_2091) ;  /* 0x0000008000017945 */ /* 0x000fe20003800000 */
[----:B0---4-:R-:W-:Y:S01]  /*25b80*/  IMAD.MOV.U32 R13, RZ, RZ, R103 ;  /* 0x000000ffff0d7224 */ /* 0x011fe200078e0067 */
[----:B------:R-:W-:Y:S01]  /*25b90*/  MOV R15, 0xffffffff ;  /* 0xffffffff000f7802 */ /* 0x000fe20000000f00 */
[----:B------:R-:W-:Y:S02]  /*25ba0*/  IMAD.MOV.U32 R12, RZ, RZ, 0x1 ;  /* 0x00000001ff0c7424 */ /* 0x000fe400078e00ff */
[----:B------:R-:W-:-:S07]  /*25bb0*/  IMAD.MOV.U32 R11, RZ, RZ, 0x181f ;  /* 0x0000181fff0b7424 */ /* 0x000fce00078e00ff */
[----:B-123--:R-:W-:Y:S05]  /*25bc0*/  WARPSYNC.COLLECTIVE R15, `(.L_x_2092) ;  /* 0x000000000f087348 */ /* 0x00efea0003c00000 */
[----:B------:R0:W4:Y:S02]  /*25bd0*/  SHFL.IDX P6, R14, R13, R12, R11 ;  /* 0x0000000c0d0e7389 */ /* 0x00012400000c000b */
[----:B01234-:R-:W-:Y:S01]  /*25be0*/  ENDCOLLECTIVE ;  /* 0x000000000000791b */ /* 0x01ffe20003800000 */
.L_x_2092:
[----:B------:R-:W-:Y:S05]  /*25bf0*/  BSYNC B1 ;  /* 0x0000000000017941 */ /* 0x000fea0003800000 */
.L_x_2091:
        /* <DEDUP_REMOVED lines=8> */
.L_x_2093:
[----:B------:R-:W-:Y:S01]  /*25c80*/  IMAD.MOV.U32 R73, RZ, RZ, R14 ;  /* 0x000000ffff497224 */ /* 0x000fe200078e000e */
[----:B------:R-:W-:Y:S06]  /*25c90*/  BRA `(.L_x_2094) ;  /* 0xfffffddc005c7947 */ /* 0x000fec000383ffff */
.L_x_1716:
        /* <DEDUP_REMOVED lines=8> */
.L_x_2096:
[----:B------:R-:W-:Y:S05]  /*25d20*/  BSYNC B1 ;  /* 0x0000000000017941 */ /* 0x000fea0003800000 */
.L_x_2095:
[----:B------:R-:W-:Y:S01]  /*25d30*/  MOV R13, R108 ;  /* 0x0000006c000d7202 */ /* 0x000fe20000000f00 */
[----:B------:R-:W-:Y:S02]  /*25d40*/  IMAD.MOV.U32 R12, RZ, RZ, 0x2 ;  /* 0x00000002ff0c7424 */ /* 0x000fe400078e00ff */
[----:B------:R-:W-:Y:S02]  /*25d50*/  IMAD.MOV.U32 R11, RZ, RZ, 0x181f ;  /* 0x0000181fff0b7424 */ /* 0x000fe400078e00ff */
[----:B------:R-:W-:Y:S02]  /*25d60*/  IMAD.MOV.U32 R15, RZ, RZ, -0x1 ;  /* 0xffffffffff0f7424 */ /* 0x000fe400078e00ff */
[----:B------:R-:W-:-:S07]  /*25d70*/  IMAD.MOV.U32 R61, RZ, RZ, R14 ;  /* 0x000000ffff3d7224 */ /* 0x000fce00078e000e */
[----:B------:R-:W-:Y:S05]  /*25d80*/  WARPSYNC.COLLECTIVE R15, `(.L_x_2097) ;  /* 0x000000000f087348 */ /* 0x000fea0003c00000 */
[----:B------:R0:W1:Y:S02]  /*25d90*/  SHFL.IDX P6, R14, R13, R12, R11 ;  /* 0x0000000c0d0e7389 */ /* 0x00006400000c000b */
[----:B01----:R-:W-:Y:S01]  /*25da0*/  ENDCOLLECTIVE ;  /* 0x000000000000791b */ /* 0x003fe20003800000 */
.L_x_2097:
[----:B------:R-:W-:Y:S01]  /*25db0*/  MOV R63, R14 ;  /* 0x0000000e003f7202 */ /* 0x000fe20000000f00 */
[----:B------:R-:W-:Y:S06]  /*25dc0*/  BRA `(.L_x_2098) ;  /* 0xfffffde000c07947 */ /* 0x000fec000383ffff */
.L_x_1725:
        /* <DEDUP_REMOVED lines=8> */
.L_x_2100:
[----:B------:R-:W-:Y:S05]  /*25e50*/  BSYNC B1 ;  /* 0x0000000000017941 */ /* 0x000fea0003800000 */
.L_x_2099:
        /* <DEDUP_REMOVED lines=8> */
.L_x_2101:
[----:B------:R-:W-:Y:S01]  /*25ee0*/  IMAD.MOV.U32 R53, RZ, RZ, R14 ;  /* 0x000000ffff357224 */ /* 0x000fe200078e000e */
[----:B------:R-:W-:Y:S06]  /*25ef0*/  BRA `(.L_x_2102) ;  /* 0xfffffde800207947 */ /* 0x000fec000383ffff */
.L_x_1737:
[----:B--2---:R2:W3:Y:S02]  /*25f00*/  SYNCS.PHASECHK.TRANS64.TRYWAIT P4, [R91+URZ+0x28890], R102 ;  /* 0x028890665b0075a7 */ /* 0x0044e4000808017f */
[----:B---3--:R-:W-:Y:S05]  /*25f10*/  @!P4 NANOSLEEP.SYNCS 0x989680 ;  /* 0x009896800000c95d */ /* 0x008fea0003900000 */
[----:B------:R-:W3:Y:S02]  /*25f20*/  @!P4 SYNCS.PHASECHK.TRANS64 P4, [R91+URZ+0x28890], R102 ;  /* 0x028890665b00c5a7 */ /* 0x000ee4000808007f */
[----:B---3--:R-:W-:Y:S05]  /*25f30*/  @!P4 BRA `(.L_x_1737) ;  /* 0xfffffffc00f0c947 */ /* 0x008fea000383ffff */
[----:B------:R-:W-:Y:S05]  /*25f40*/  BRA `(.L_x_2103) ;  /* 0xfffffdf400ec7947 */ /* 0x000fea000383ffff */
.L_x_1738:
[----:B------:R-:W-:Y:S01]  /*25f50*/  BSSY B1, `(.L_x_2104) ;  /* 0x0000008000017945 */ /* 0x000fe20003800000 */
[----:B------:R-:W-:Y:S01]  /*25f60*/  IMAD.MOV.U32 R13, RZ, RZ, R103 ;  /* 0x000000ffff0d7224 */ /* 0x000fe200078e0067 */
[----:B------:R-:W-:Y:S01]  /*25f70*/  MOV R12, RZ ;  /* 0x000000ff000c7202 */ /* 0x000fe20000000f00 */
[----:B------:R-:W-:Y:S02]  /*25f80*/  IMAD.MOV.U32 R11, RZ, RZ, 0x181f ;  /* 0x0000181fff0b7424 */ /* 0x000fe400078e00ff */
[----:B------:R-:W-:-:S07]  /*25f90*/  IMAD.MOV.U32 R15, RZ, RZ, -0x1 ;  /* 0xffffffffff0f7424 */ /* 0x000fce00078e00ff */
[----:B0-2---:R-:W-:Y:S05]  /*25fa0*/  WARPSYNC.COLLECTIVE R15, `(.L_x_2105) ;  /* 0x000000000f087348 */ /* 0x005fea0003c00000 */
[----:B------:R1:W3:Y:S02]  /*25fb0*/  SHFL.IDX P6, R14, R13, R12, R11 ;  /* 0x0000000c0d0e7389 */ /* 0x0002e400000c000b */
[----:B0123--:R-:W-:Y:S01]  /*25fc0*/  ENDCOLLECTIVE ;  /* 0x000000000000791b */ /* 0x00ffe20003800000 */
.L_x_2105:
[----:B------:R-:W-:Y:S05]  /*25fd0*/  BSYNC B1 ;  /* 0x0000000000017941 */ /* 0x000fea0003800000 */
.L_x_2104:
        /* <DEDUP_REMOVED lines=8> */
.L_x_2106:
[----:B------:R-:W-:Y:S01]  /*26060*/  MOV R106, R14 ;  /* 0x0000000e006a7202 */ /* 0x000fe20000000f00 */
[----:B------:R-:W-:Y:S06]  /*26070*/  BRA `(.L_x_2107) ;  /* 0xfffffdf400b87947 */ /* 0x000fec000383ffff */
.L_x_1743:
[----:B------:R-:W-:Y:S01]  /*26080*/  BSSY B1, `(.L_x_2108) ;  /* 0x0000008000017945 */ /* 0x000fe20003800000 */
[----:B0-----:R-:W-:Y:S01]  /*26090*/  IMAD.MOV.U32 R13, RZ, RZ, R103 ;  /* 0x000000ffff0d7224 */ /* 0x001fe200078e0067 */
[----:B------:R-:W-:Y:S01]  /*260a0*/  MOV R15, 0xffffffff ;  /* 0xffffffff000f7802 */ /* 0x000fe20000000f00 */
[----:B------:R-:W-:Y:S02]  /*260b0*/  IMAD.MOV.U32 R12, RZ, RZ, 0x1 ;  /* 0x00000001ff0c7424 */ /* 0x000fe400078e00ff */
[----:B------:R-:W-:-:S07]  /*260c0*/  IMAD.MOV.U32 R11, RZ, RZ, 0x181f ;  /* 0x0000181fff0b7424 */ /* 0x000fce00078e00ff */
[----:B-1234-:R-:W-:Y:S05]  /*260d0*/  WARPSYNC.COLLECTIVE R15, `(.L_x_2109) ;  /* 0x000000000f087348 */ /* 0x01efea0003c00000 */
[----:B------:R0:W0:Y:S02]  /*260e0*/  SHFL.IDX P6, R14, R13, R12, R11 ;  /* 0x0000000c0d0e7389 */ /* 0x00002400000c000b */
[----:B01234-:R-:W-:Y:S01]  /*260f0*/  ENDCOLLECTIVE ;  /* 0x000000000000791b */ /* 0x01ffe20003800000 */
.L_x_2109:
[----:B------:R-:W-:Y:S05]  /*26100*/  BSYNC B1 ;  /* 0x0000000000017941 */ /* 0x000fea0003800000 */
.L_x_2108:
        /* <DEDUP_REMOVED lines=8> */
.L_x_2110:
[----:B------:R-:W-:Y:S01]  /*26190*/  IMAD.MOV.U32 R50, RZ, RZ, R14 ;  /* 0x000000ffff327224 */ /* 0x000fe200078e000e */
[----:B------:R-:W-:Y:S06]  /*261a0*/  BRA `(.L_x_2111) ;  /* 0xfffffdfc00547947 */ /* 0x000fec000383ffff */
.L_x_1748:
[----:B------:R-:W-:Y:S01]  /*261b0*/  BSSY B1, `(.L_x_2112) ;  /* 0x0000008000017945 */ /* 0x000fe20003800000 */
[----:B0-----:R-:W-:Y:S01]  /*261c0*/  IMAD.MOV.U32 R13, RZ, RZ, R103 ;  /* 0x000000ffff0d7224 */ /* 0x001fe200078e0067 */
[----:B------:R-:W-:Y:S01]  /*261d0*/  MOV R12, 0x2 ;  /* 0x00000002000c7802 */ /* 0x000fe20000000f00 */
[----:B------:R-:W-:Y:S02]  /*261e0*/  IMAD.MOV.U32 R11, RZ, RZ, 0x181f ;  /* 0x0000181fff0b7424 */ /* 0x000fe400078e00ff */
[----:B------:R-:W-:-:S07]  /*261f0*/  IMAD.MOV.U32 R15, RZ, RZ, -0x1 ;  /* 0xffffffffff0f7424 */ /* 0x000fce00078e00ff */
[----:B-1234-:R-:W-:Y:S05]  /*26200*/  WARPSYNC.COLLECTIVE R15, `(.L_x_2113) ;  /* 0x000000000f087348 */ /* 0x01efea0003c00000 */
[----:B------:R0:W0:Y:S02]  /*26210*/  SHFL.IDX P6, R14, R13, R12, R11 ;  /* 0x0000000c0d0e7389 */ /* 0x00002400000c000b */
[----:B01234-:R-:W-:Y:S01]  /*26220*/  ENDCOLLECTIVE ;  /* 0x000000000000791b */ /* 0x01ffe20003800000 */
.L_x_2113:
[----:B------:R-:W-:Y:S05]  /*26230*/  BSYNC B1 ;  /* 0x0000000000017941 */ /* 0x000fea0003800000 */
.L_x_2112:
        /* <DEDUP_REMOVED lines=8> */
.L_x_2114:
[----:B------:R-:W-:Y:S05]  /*262c0*/  BRA `(.L_x_2115) ;  /* 0xfffffe0000f87947 */ /* 0x000fea000383ffff */
.L_x_1753:
[----:B------:R-:W-:Y:S01]  /*262d0*/  BSSY B1, `(.L_x_2116) ;  /* 0x0000008000017945 */ /* 0x000fe20003800000 */
[----:B0-----:R-:W-:Y:S01]  /*262e0*/  MOV R13, R103 ;  /* 0x00000067000d7202 */ /* 0x001fe20000000f00 */
[----:B------:R-:W-:Y:S02]  /*262f0*/  IMAD.MOV.U32 R12, RZ, RZ, 0x3 ;  /* 0x00000003ff0c7424 */ /* 0x000fe400078e00ff */
[----:B------:R-:W-:Y:S02]  /*26300*/  IMAD.MOV.U32 R11, RZ, RZ, 0x181f ;  /* 0x0000181fff0b7424 */ /* 0x000fe400078e00ff */
[----:B------:R-:W-:-:S07]  /*26310*/  IMAD.MOV.U32 R15, RZ, RZ, -0x1 ;  /* 0xffffffffff0f7424 */ /* 0x000fce00078e00ff */
[----:B-1234-:R-:W-:Y:S05]  /*26320*/  WARPSYNC.COLLECTIVE R15, `(.L_x_2117) ;  /* 0x000000000f087348 */ /* 0x01efea0003c00000 */
[----:B------:R0:W0:Y:S02]  /*26330*/  SHFL.IDX P6, R14, R13, R12, R11 ;  /* 0x0000000c0d0e7389 */ /* 0x00002400000c000b */
[----:B01234-:R-:W-:Y:S01]  /*26340*/  ENDCOLLECTIVE ;  /* 0x000000000000791b */ /* 0x01ffe20003800000 */
.L_x_2117:
[----:B------:R-:W-:Y:S05]  /*26350*/  BSYNC B1 ;  /* 0x0000000000017941 */ /* 0x000fea0003800000 */
.L_x_2116:
[----:B------:R-:W-:Y:S01]  /*26360*/  IMAD.MOV.U32 R13, RZ, RZ, R108 ;  /* 0x000000ffff0d7224 */ /* 0x000fe200078e006c */
[----:B------:R-:W-:Y:S01]  /*26370*/  MOV R15, 0xffffffff ;  /* 0xffffffff000f7802 */ /* 0x000fe20000000f00 */
[----:B------:R-:W-:Y:S01]  /*26380*/  IMAD.MOV.U32 R12, RZ, RZ, 0x3 ;  /* 0x00000003ff0c7424 */ /* 0x000fe200078e00ff */
[----:B------:R-:W-:Y:S01]  /*26390*/  MOV R103, R14 ;  /* 0x0000000e00677202 */ /* 0x000fe20000000f00 */
[----:B------:R-:W-:-:S07]  /*263a0*/  IMAD.MOV.U32 R11, RZ, RZ, 0x181f ;  /* 0x0000181fff0b7424 */ /* 0x000fce00078e00ff */
[----:B------:R-:W-:Y:S05]  /*263b0*/  WARPSYNC.COLLECTIVE R15, `(.L_x_2118) ;  /* 0x000000000f087348 */ /* 0x000fea0003c00000 */
[----:B------:R0:W1:Y:S02]  /*263c0*/  SHFL.IDX P6, R14, R13, R12, R11 ;  /* 0x0000000c0d0e7389 */ /* 0x00006400000c000b */
[----:B01----:R-:W-:Y:S01]  /*263d0*/  ENDCOLLECTIVE ;  /* 0x000000000000791b */ /* 0x003fe20003800000 */
.L_x_2118:
[----:B------:R-:W-:Y:S01]  /*263e0*/  IMAD.MOV.U32 R108, RZ, RZ, R14 ;  /* 0x000000ffff6c7224 */ /* 0x000fe200078e000e */
[----:B------:R-:W-:Y:S06]  /*263f0*/  BRA `(.L_x_2119) ;  /* 0xfffffe0800987947 */ /* 0x000fec000383ffff */
.L_x_1758:
[----:B0-----:R0:W1:Y:S02]  /*26400*/  SYNCS.PHASECHK.TRANS64.TRYWAIT P3, [R91+URZ+0x28890], R102 ;  /* 0x028890665b0075a7 */ /* 0x001064000806017f */
[----:B-1----:R-:W-:Y:S05]  /*26410*/  @!P3 NANOSLEEP.SYNCS 0x989680 ;  /* 0x009896800000b95d */ /* 0x002fea0003900000 */
[----:B------:R-:W1:Y:S02]  /*26420*/  @!P3 SYNCS.PHASECHK.TRANS64 P3, [R91+URZ+0x28890], R102 ;  /* 0x028890665b00b5a7 */ /* 0x000e64000806007f */
[----:B-1----:R-:W-:Y:S05]  /*26430*/  @!P3 BRA `(.L_x_1758) ;  /* 0xfffffffc00f0b947 */ /* 0x002fea000383ffff */
[----:B------:R-:W-:Y:S05]  /*26440*/  BRA `(.L_x_2120) ;  /* 0xfffffe1000847947 */ /* 0x000fea000383ffff */
.L_x_1759:
        /* <DEDUP_REMOVED lines=8> */
.L_x_2122:
[----:B------:R-:W-:Y:S05]  /*264d0*/  BSYNC B1 ;  /* 0x0000000000017941 */ /* 0x000fea0003800000 */
.L_x_2121:
        /* <DEDUP_REMOVED lines=8> */
.L_x_2123:
[----:B------:R-:W-:Y:S05]  /*26560*/  BRA `(.L_x_2124) ;  /* 0xfffffe1000ac7947 */ /* 0x000fea000383ffff */
.L_x_1762:
        /* <DEDUP_REMOVED lines=8> */
.L_x_2126:
[----:B------:R-:W-:Y:S05]  /*265f0*/  BSYNC B1 ;  /* 0x0000000000017941 */ /* 0x000fea0003800000 */
.L_x_2125:
        /* <DEDUP_REMOVED lines=8> */
.L_x_2127:
[----:B------:R-:W-:Y:S05]  /*26680*/  BRA `(.L_x_2128) ;  /* 0xfffffe1000ac7947 */ /* 0x000fea000383ffff */
.L_x_1765:
[----:B------:R-:W-:Y:S01]  /*26690*/  BSSY B1, `(.L_x_2129) ;  /* 0x0000008000017945 */ /* 0x000fe20003800000 */
[----:B----4-:R-:W-:Y:S01]  /*266a0*/  MOV R13, R46 ;  /* 0x0000002e000d7202 */ /* 0x010fe20000000f00 */
[----:B------:R-:W-:Y:S02]  /*266b0*/  IMAD.MOV.U32 R12, RZ, RZ, 0x2 ;  /* 0x00000002ff0c7424 */ /* 0x000fe400078e00ff */
[----:B------:R-:W-:Y:S02]  /*266c0*/  IMAD.MOV.U32 R11, RZ, RZ, 0x181f ;  /* 0x0000181fff0b7424 */ /* 0x000fe400078e00ff */
[----:B------:R-:W-:-:S07]  /*266d0*/  IMAD.MOV.U32 R15, RZ, RZ, -0x1 ;  /* 0xffffffffff0f7424 */ /* 0x000fce00078e00ff */
[----:B0123--:R-:W-:Y:S05]  /*266e0*/  WARPSYNC.COLLECTIVE R15, `(.L_x_2130) ;  /* 0x000000000f087348 */ /* 0x00ffea0003c00000 */
[----:B---3--:R3:W4:Y:S02]  /*266f0*/  SHFL.IDX P6, R14, R13, R12, R11 ;  /* 0x0000000c0d0e7389 */ /* 0x00872400000c000b */
[----:B01234-:R-:W-:Y:S01]  /*26700*/  ENDCOLLECTIVE ;  /* 0x000000000000791b */ /* 0x01ffe20003800000 */
.L_x_2130:
[----:B------:R-:W-:Y:S05]  /*26710*/  BSYNC B1 ;  /* 0x0000000000017941 */ /* 0x000fea0003800000 */
.L_x_2129:
        /* <DEDUP_REMOVED lines=8> */
.L_x_2131:
[----:B------:R-:W-:Y:S05]  /*267a0*/  BRA `(.L_x_2132) ;  /* 0xfffffe1000b07947 */ /* 0x000fea000383ffff */
.L_x_1768:
[----:B------:R-:W-:Y:S01]  /*267b0*/  BSSY B1, `(.L_x_2133) ;  /* 0x0000008000017945 */ /* 0x000fe20003800000 */
[----:B0-----:R-:W-:Y:S01]  /*267c0*/  IMAD.MOV.U32 R13, RZ, RZ, R46 ;  /* 0x000000ffff0d7224 */ /* 0x001fe200078e002e */
[----:B------:R-:W-:Y:S01]  /*267d0*/  MOV R15, 0xffffffff ;  /* 0xffffffff000f7802 */ /* 0x000fe20000000f00 */
[----:B------:R-:W-:Y:S02]  /*267e0*/  IMAD.MOV.U32 R12, RZ, RZ, 0x3 ;  /* 0x00000003ff0c7424 */ /* 0x000fe400078e00ff */
[----:B------:R-:W-:-:S07]  /*267f0*/  IMAD.MOV.U32 R11, RZ, RZ, 0x181f ;  /* 0x0000181fff0b7424 */ /* 0x000fce00078e00ff */
[----:B-1234-:R-:W-:Y:S05]  /*26800*/  WARPSYNC.COLLECTIVE R15, `(.L_x_2134) ;  /* 0x000000000f087348 */ /* 0x01efea0003c00000 */
[----:B----4-:R0:W4:Y:S02]  /*26810*/  SHFL.IDX P6, R14, R13, R12, R11 ;  /* 0x0000000c0d0e7389 */ /* 0x01012400000c000b */
[----:B01234-:R-:W-:Y:S01]  /*26820*/  ENDCOLLECTIVE ;  /* 0x000000000000791b */ /* 0x01ffe20003800000 */
.L_x_2134:
[----:B------:R-:W-:Y:S05]  /*26830*/  BSYNC B1 ;  /* 0x0000000000017941 */ /* 0x000fea0003800000 */
.L_x_2133:
        /* <DEDUP_REMOVED lines=8> */
.L_x_2135:
[----:B------:R-:W-:Y:S05]  /*268c0*/  BRA `(.L_x_2136) ;  /* 0xfffffe1000b47947 */ /* 0x000fea000383ffff */
.L_x_1772:
[----:B------:R0:W0:Y:S02]  /*268d0*/  SYNCS.PHASECHK.TRANS64.TRYWAIT P4, [R91+URZ+0x288b0], R102 ;  /* 0x0288b0665b0075a7 */ /* 0x000024000808017f */
[----:B0-----:R-:W-:Y:S05]  /*268e0*/  @!P4 NANOSLEEP.SYNCS 0x989680 ;  /* 0x009896800000c95d */ /* 0x001fea0003900000 */
[----:B------:R-:W0:Y:S02]  /*268f0*/  @!P4 SYNCS.PHASECHK.TRANS64 P4, [R91+URZ+0x288b0], R102 ;  /* 0x0288b0665b00c5a7 */ /* 0x000e24000808007f */
[----:B0-----:R-:W-:Y:S05]  /*26900*/  @!P4 BRA `(.L_x_1772) ;  /* 0xfffffffc00f0c947 */ /* 0x001fea000383ffff */
[----:B------:R-:W-:Y:S05]  /*26910*/  BRA `(.L_x_2137) ;  /* 0xfffffe1400307947 */ /* 0x000fea000383ffff */
.L_x_1792:
[----:B------:R-:W-:Y:S01]  /*26920*/  BSSY B0, `(.L_x_2138) ;  /* 0x0000008000007945 */ /* 0x000fe20003800000 */
[----:B--2---:R-:W-:Y:S01]  /*26930*/  IMAD.MOV.U32 R13, RZ, RZ, R218 ;  /* 0x000000ffff0d7224 */ /* 0x004fe200078e00da */
[----:B------:R-:W-:Y:S01]  /*26940*/  MOV R11, 0x1f ;  /* 0x0000001f000b7802 */ /* 0x000fe20000000f00 */
[----:B------:R-:W-:Y:S02]  /*26950*/  IMAD.MOV.U32 R12, RZ, RZ, RZ ;  /* 0x000000ffff0c7224 */ /* 0x000fe400078e00ff */
[----:B------:R-:W-:-:S07]  /*26960*/  IMAD.MOV.U32 R15, RZ, RZ, -0x1 ;  /* 0xffffffffff0f7424 */ /* 0x000fce00078e00ff */
[----:B-1---5:R-:W-:Y:S05]  /*26970*/  WARPSYNC.COLLECTIVE R15, `(.L_x_2139) ;  /* 0x000000000f087348 */ /* 0x022fea0003c00000 */
[----:B------:R0:W2:Y:S02]  /*26980*/  SHFL.IDX P6, R14, R13, R12, R11 ;  /* 0x0000000c0d0e7389 */ /* 0x0000a400000c000b */
[----:B012--5:R-:W-:Y:S01]  /*26990*/  ENDCOLLECTIVE ;  /* 0x000000000000791b */ /* 0x027fe20003800000 */
.L_x_2139:
[----:B------:R-:W-:Y:S05]  /*269a0*/  BSYNC B0 ;  /* 0x0000000000007941 */ /* 0x000fea0003800000 */
.L_x_2138:
[----:B------:R-:W-:Y:S01]  /*269b0*/  IMAD.MOV.U32 R194, RZ, RZ, R14 ;  /* 0x000000ffffc27224 */ /* 0x000fe200078e000e */
[----:B------:R-:W-:Y:S06]  /*269c0*/  BRA `(.L_x_2140) ;  /* 0xfffffe2000747947 */ /* 0x000fec000383ffff */
.L_x_1802:
[----:B------:R-:W-:Y:S01]  /*269d0*/  BSSY B1, `(.L_x_2141) ;  /* 0x0000008000017945 */ /* 0x000fe20003800000 */
[----:B------:R-:W-:Y:S01]  /*269e0*/  IMAD.MOV.U32 R13, RZ, RZ, R6 ;  /* 0x000000ffff0d7224 */ /* 0x000fe200078e0006 */
[----:B------:R-:W-:Y:S01]  /*269f0*/  MOV R12, RZ ;  /* 0x000000ff000c7202 */ /* 0x000fe20000000f00 */
[----:B------:R-:W-:Y:S02]  /*26a00*/  IMAD.MOV.U32 R11, RZ, RZ, 0x181f ;  /* 0x0000181fff0b7424 */ /* 0x000fe400078e00ff */
[----:B------:R-:W-:-:S07]  /*26a10*/  IMAD.MOV.U32 R15, RZ, RZ, -0x1 ;  /* 0xffffffffff0f7424 */ /* 0x000fce00078e00ff */
[----:B01----:R-:W-:Y:S05]  /*26a20*/  WARPSYNC.COLLECTIVE R15, `(.L_x_2142) ;  /* 0x000000000f087348 */ /* 0x003fea0003c00000 */
[----:B------:R2:W3:Y:S02]  /*26a30*/  SHFL.IDX P6, R14, R13, R12, R11 ;  /* 0x0000000c0d0e7389 */ /* 0x0004e400000c000b */
[----:B0123--:R-:W-:Y:S01]  /*26a40*/  ENDCOLLECTIVE ;  /* 0x000000000000791b */ /* 0x00ffe20003800000 */
.L_x_2142:
[----:B------:R-:W-:Y:S05]  /*26a50*/  BSYNC B1 ;  /* 0x0000000000017941 */ /* 0x000fea0003800000 */
.L_x_2141:
        /* <DEDUP_REMOVED lines=8> */
.L_x_2143:
[----:B------:R-:W-:Y:S01]  /*26ae0*/  IMAD.MOV.U32 R13, RZ, RZ, R8 ;  /* 0x000000ffff0d7224 */ /* 0x000fe200078e0008 */
[----:B------:R-:W-:-:S07]  /*26af0*/  MOV R3, R14 ;  /* 0x0000000e00037202 */ /* 0x000fce0000000f00 */
[----:B------:R-:W-:Y:S05]  /*26b00*/  WARPSYNC.COLLECTIVE R15, `(.L_x_2144) ;  /* 0x000000000f087348 */ /* 0x000fea0003c00000 */
[----:B------:R0:W1:Y:S02]  /*26b10*/  SHFL.IDX P6, R14, R13, R12, R11 ;  /* 0x0000000c0d0e7389 */ /* 0x00006400000c000b */
[----:B01----:R-:W-:Y:S01]  /*26b20*/  ENDCOLLECTIVE ;  /* 0x000000000000791b */ /* 0x003fe20003800000 */
.L_x_2144:
[----:B------:R-:W-:Y:S02]  /*26b30*/  IMAD.MOV.U32 R13, RZ, RZ, R7 ;  /* 0x000000ffff0d7224 */ /* 0x000fe400078e0007 */
[----:B------:R-:W-:-:S07]  /*26b40*/  IMAD.MOV.U32 R4, RZ, RZ, R14 ;  /* 0x000000ffff047224 */ /* 0x000fce00078e000e */
[----:B------:R-:W-:Y:S05]  /*26b50*/  WARPSYNC.COLLECTIVE R15, `(.L_x_2145) ;  /* 0x000000000f087348 */ /* 0x000fea0003c00000 */
[----:B------:R0:W1:Y:S02]  /*26b60*/  SHFL.IDX P6, R14, R13, R12, R11 ;  /* 0x0000000c0d0e7389 */ /* 0x00006400000c000b */
[----:B01----:R-:W-:Y:S01]  /*26b70*/  ENDCOLLECTIVE ;  /* 0x000000000000791b */ /* 0x003fe20003800000 */
.L_x_2145:
[----:B------:R-:W-:Y:S05]  /*26b80*/  BRA `(.L_x_2146) ;  /* 0xfffffe2400c87947 */ /* 0x000fea000383ffff */
.L_x_1805:
[----:B------:R-:W-:Y:S01]  /*26b90*/  BSSY B1, `(.L_x_2147) ;  /* 0x0000008000017945 */ /* 0x000fe20003800000 */
[----:B-1----:R-:W-:Y:S01]  /*26ba0*/  MOV R13, R6 ;  /* 0x00000006000d7202 */ /* 0x002fe20000000f00 */
[----:B------:R-:W-:Y:S02]  /*26bb0*/  IMAD.MOV.U32 R12, RZ, RZ, 0x1 ;  /* 0x00000001ff0c7424 */ /* 0x000fe400078e00ff */
[----:B------:R-:W-:Y:S02]  /*26bc0*/  IMAD.MOV.U32 R11, RZ, RZ, 0x181f ;  /* 0x0000181fff0b7424 */ /* 0x000fe400078e00ff */
[----:B------:R-:W-:-:S07]  /*26bd0*/  IMAD.MOV.U32 R15, RZ, RZ, -0x1 ;  /* 0xffffffffff0f7424 */ /* 0x000fce00078e00ff */
[----:B--2---:R-:W-:Y:S05]  /*26be0*/  WARPSYNC.COLLECTIVE R15, `(.L_x_2148) ;  /* 0x000000000f087348 */ /* 0x004fea0003c00000 */
[----:B------:R0:W1:Y:S02]  /*26bf0*/  SHFL.IDX P6, R14, R13, R12, R11 ;  /* 0x0000000c0d0e7389 */ /* 0x00006400000c000b */
[----:B012---:R-:W-:Y:S01]  /*26c00*/  ENDCOLLECTIVE ;  /* 0x000000000000791b */ /* 0x007fe20003800000 */
.L_x_2148:
[----:B------:R-:W-:Y:S05]  /*26c10*/  BSYNC B1 ;  /* 0x0000000000017941 */ /* 0x000fea0003800000 */
.L_x_2147:
        /* <DEDUP_REMOVED lines=8> */
.L_x_2149:
[----:B------:R-:W-:Y:S02]  /*26ca0*/  IMAD.MOV.U32 R13, RZ, RZ, R8 ;  /* 0x000000ffff0d7224 */ /* 0x000fe400078e0008 */
[----:B------:R-:W-:-:S07]  /*26cb0*/  IMAD.MOV.U32 R3, RZ, RZ, R14 ;  /* 0x000000ffff037224 */ /* 0x000fce00078e000e */
[----:B------:R-:W-:Y:S05]  /*26cc0*/  WARPSYNC.COLLECTIVE R15, `(.L_x_2150) ;  /* 0x000000000f087348 */ /* 0x000fea0003c00000 */
[----:B------:R0:W1:Y:S02]  /*26cd0*/  SHFL.IDX P6, R14, R13, R12, R11 ;  /* 0x0000000c0d0e7389 */ /* 0x00006400000c000b */
[----:B01----:R-:W-:Y:S01]  /*26ce0*/  ENDCOLLECTIVE ;  /* 0x000000000000791b */ /* 0x003fe20003800000 */
.L_x_2150:
[----:B------:R-:W-:Y:S01]  /*26cf0*/  MOV R13, R7 ;  /* 0x00000007000d7202 */ /* 0x000fe20000000f00 */
[----:B------:R-:W-:-:S07]  /*26d00*/  IMAD.MOV.U32 R4, RZ, RZ, R14 ;  /* 0x000000ffff047224 */ /* 0x000fce00078e000e */
[----:B------:R-:W-:Y:S05]  /*26d10*/  WARPSYNC.COLLECTIVE R15, `(.L_x_2151) ;  /* 0x000000000f087348 */ /* 0x000fea0003c00000 */
[----:B------:R0:W1:Y:S02]  /*26d20*/  SHFL.IDX P6, R14, R13, R12, R11 ;  /* 0x0000000c0d0e7389 */ /* 0x00006400000c000b */
[----:B01----:R-:W-:Y:S01]  /*26d30*/  ENDCOLLECTIVE ;  /* 0x000000000000791b */ /* 0x003fe20003800000 */
.L_x_2151:
[----:B------:R-:W-:Y:S05]  /*26d40*/  BRA `(.L_x_2152) ;  /* 0xfffffe2800347947 */ /* 0x000fea000383ffff */
.L_x_1808:
[----:B------:R-:W-:Y:S01]  /*26d50*/  BSSY B1, `(.L_x_2153) ;  /* 0x0000008000017945 */ /* 0x000fe20003800000 */
[----:B------:R-:W-:Y:S01]  /*26d60*/  IMAD.MOV.U32 R13, RZ, RZ, R6 ;  /* 0x000000ffff0d7224 */ /* 0x000fe200078e0006 */
[----:B------:R-:W-:Y:S01]  /*26d70*/  MOV R15, 0xffffffff ;  /* 0xffffffff000f7802 */ /* 0x000fe20000000f00 */
[----:B------:R-:W-:Y:S02]  /*26d80*/  IMAD.MOV.U32 R12, RZ, RZ, 0x2 ;  /* 0x00000002ff0c7424 */ /* 0x000fe400078e00ff */
[----:B------:R-:W-:-:S07]  /*26d90*/  IMAD.MOV.U32 R11, RZ, RZ, 0x181f ;  /* 0x0000181fff0b7424 */ /* 0x000fce00078e00ff */
[----:B-12---:R-:W-:Y:S05]  /*26da0*/  WARPSYNC.COLLECTIVE R15, `(.L_x_2154) ;  /* 0x000000000f087348 */ /* 0x006fea0003c00000 */
[----:B------:R0:W3:Y:S02]  /*26db0*/  SHFL.IDX P6, R14, R13, R12, R11 ;  /* 0x0000000c0d0e7389 */ /* 0x0000e400000c000b */
[----:B0123--:R-:W-:Y:S01]  /*26dc0*/  ENDCOLLECTIVE ;  /* 0x000000000000791b */ /* 0x00ffe20003800000 */
.L_x_2154:
[----:B------:R-:W-:Y:S05]  /*26dd0*/  BSYNC B1 ;  /* 0x0000000000017941 */ /* 0x000fea0003800000 */
.L_x_2153:
        /* <DEDUP_REMOVED lines=8> */
.L_x_2155:
[----:B------:R-:W-:Y:S02]  /*26e60*/  IMAD.MOV.U32 R13, RZ, RZ, R8 ;  /* 0x000000ffff0d7224 */ /* 0x000fe400078e0008 */
[----:B------:R-:W-:-:S07]  /*26e70*/  IMAD.MOV.U32 R3, RZ, RZ, R14 ;  /* 0x000000ffff037224 */ /* 0x000fce00078e000e */
[----:B------:R-:W-:Y:S05]  /*26e80*/  WARPSYNC.COLLECTIVE R15, `(.L_x_2156) ;  /* 0x000000000f087348 */ /* 0x000fea0003c00000 */
[----:B------:R0:W1:Y:S02]  /*26e90*/  SHFL.IDX P6, R14, R13, R12, R11 ;  /* 0x0000000c0d0e7389 */ /* 0x00006400000c000b */
[----:B01----:R-:W-:Y:S01]  /*26ea0*/  ENDCOLLECTIVE ;  /* 0x000000000000791b */ /* 0x003fe20003800000 */
.L_x_2156:
[----:B------:R-:W-:Y:S01]  /*26eb0*/  IMAD.MOV.U32 R13, RZ, RZ, R7 ;  /* 0x000000ffff0d7224 */ /* 0x000fe200078e0007 */
[----:B------:R-:W-:-:S07]  /*26ec0*/  MOV R4, R14 ;  /* 0x0000000e00047202 */ /* 0x000fce0000000f00 */
[----:B------:R-:W-:Y:S05]  /*26ed0*/  WARPSYNC.COLLECTIVE R15, `(.L_x_2157) ;  /* 0x000000000f087348 */ /* 0x000fea0003c00000 */
[----:B------:R0:W1:Y:S02]  /*26ee0*/  SHFL.IDX P6, R14, R13, R12, R11 ;  /* 0x0000000c0d0e7389 */ /* 0x00006400000c000b */
[----:B01----:R-:W-:Y:S01]  /*26ef0*/  ENDCOLLECTIVE ;  /* 0x000000000000791b */ /* 0x003fe20003800000 */
.L_x_2157:
[----:B------:R-:W-:Y:S05]  /*26f00*/  BRA `(.L_x_2158) ;  /* 0xfffffe2800907947 */ /* 0x000fea000383ffff */
.L_x_1811:
[----:B------:R-:W-:Y:S01]  /*26f10*/  BSSY B1, `(.L_x_2159) ;  /* 0x0000008000017945 */ /* 0x000fe20003800000 */
[----:B------:R-:W-:Y:S01]  /*26f20*/  IMAD.MOV.U32 R13, RZ, RZ, R6 ;  /* 0x000000ffff0d7224 */ /* 0x000fe200078e0006 */
[----:B------:R-:W-:Y:S01]  /*26f30*/  MOV R11, 0x181f ;  /* 0x0000181f000b7802 */ /* 0x000fe20000000f00 */
[----:B------:R-:W-:Y:S02]  /*26f40*/  IMAD.MOV.U32 R12, RZ, RZ, 0x3 ;  /* 0x00000003ff0c7424 */ /* 0x000fe400078e00ff */
[----:B------:R-:W-:-:S07]  /*26f50*/  IMAD.MOV.U32 R15, RZ, RZ, -0x1 ;  /* 0xffffffffff0f7424 */ /* 0x000fce00078e00ff */
[----:B-12---:R-:W-:Y:S05]  /*26f60*/  WARPSYNC.COLLECTIVE R15, `(.L_x_2160) ;  /* 0x000000000f087348 */ /* 0x006fea0003c00000 */
[----:B------:R0:W3:Y:S02]  /*26f70*/  SHFL.IDX P6, R14, R13, R12, R11 ;  /* 0x0000000c0d0e7389 */ /* 0x0000e400000c000b */
[----:B0123--:R-:W-:Y:S01]  /*26f80*/  ENDCOLLECTIVE ;  /* 0x000000000000791b */ /* 0x00ffe20003800000 */
.L_x_2160:
[----:B------:R-:W-:Y:S05]  /*26f90*/  BSYNC B1 ;  /* 0x0000000000017941 */ /* 0x000fea0003800000 */
.L_x_2159:
        /* <DEDUP_REMOVED lines=8> */
.L_x_2161:
[----:B------:R-:W-:Y:S01]  /*27020*/  MOV R13, R8 ;  /* 0x00000008000d7202 */ /* 0x000fe20000000f00 */
[----:B------:R-:W-:-:S07]  /*27030*/  IMAD.MOV.U32 R3, RZ, RZ, R14 ;  /* 0x000000ffff037224 */ /* 0x000fce00078e000e */
[----:B------:R-:W-:Y:S05]  /*27040*/  WARPSYNC.COLLECTIVE R15, `(.L_x_2162) ;  /* 0x000000000f087348 */ /* 0x000fea0003c00000 */
[----:B------:R0:W1:Y:S02]  /*27050*/  SHFL.IDX P6, R14, R13, R12, R11 ;  /* 0x0000000c0d0e7389 */ /* 0x00006400000c000b */
[----:B01----:R-:W-:Y:S01]  /*27060*/  ENDCOLLECTIVE ;  /* 0x000000000000791b */ /* 0x003fe20003800000 */
.L_x_2162:
[----:B------:R-:W-:Y:S02]  /*27070*/  IMAD.MOV.U32 R13, RZ, RZ, R7 ;  /* 0x000000ffff0d7224 */ /* 0x000fe400078e0007 */
[----:B------:R-:W-:-:S07]  /*27080*/  IMAD.MOV.U32 R4, RZ, RZ, R14 ;  /* 0x000000ffff047224 */ /* 0x000fce00078e000e */
[----:B------:R-:W-:Y:S05]  /*27090*/  WARPSYNC.COLLECTIVE R15, `(.L_x_2163) ;  /* 0x000000000f087348 */ /* 0x000fea0003c00000 */
[----:B------:R0:W1:Y:S02]  /*270a0*/  SHFL.IDX P6, R14, R13, R12, R11 ;  /* 0x0000000c0d0e7389 */ /* 0x00006400000c000b */
[----:B01----:R-:W-:Y:S01]  /*270b0*/  ENDCOLLECTIVE ;  /* 0x000000000000791b */ /* 0x003fe20003800000 */
.L_x_2163:
[----:B------:R-:W-:Y:S05]  /*270c0*/  BRA `(.L_x_2164) ;  /* 0xfffffe2800ec7947 */ /* 0x000fea000383ffff */
.L_x_1815:
[----:B0-----:R0:W1:Y:S02]  /*270d0*/  SYNCS.PHASECHK.TRANS64.TRYWAIT P0, [R18+URZ+0x28800], R5 ;  /* 0x02880005120075a7 */ /* 0x001064000800017f */
[----:B-1----:R-:W-:Y:S05]  /*270e0*/  @!P0 NANOSLEEP.SYNCS 0x989680 ;  /* 0x009896800000895d */ /* 0x002fea0003900000 */
[----:B------:R-:W1:Y:S02]  /*270f0*/  @!P0 SYNCS.PHASECHK.TRANS64 P0, [R18+URZ+0x28800], R5 ;  /* 0x02880005120085a7 */ /* 0x000e64000800007f */
[----:B-1----:R-:W-:Y:S05]  /*27100*/  @!P0 BRA `(.L_x_1815) ;  /* 0xfffffffc00f08947 */ /* 0x002fea000383ffff */
[----:B------:R-:W-:Y:S05]  /*27110*/  BRA `(.L_x_2165) ;  /* 0xfffffe2c00a87947 */ /* 0x000fea000383ffff */
.L_x_1831:
[----:B------:R-:W3:Y:S01]  /*27120*/  LDC R56, c[0x0][0x3f4] ;  /* 0x0000fd00ff387b82 */ /* 0x000ee20000000800 */
[----:B------:R-:W-:Y:S01]  /*27130*/  BSSY B1, `(.L_x_2166) ;  /* 0x0000008000017945 */ /* 0x000fe20003800000 */
[----:B--2---:R-:W-:Y:S01]  /*27140*/  IMAD.MOV.U32 R13, RZ, RZ, R43 ;  /* 0x000000ffff0d7224 */ /* 0x004fe200078e002b */
[----:B------:R-:W-:Y:S01]  /*27150*/  MOV R12, RZ ;  /* 0x000000ff000c7202 */ /* 0x000fe20000000f00 */
[----:B------:R-:W-:Y:S02]  /*27160*/  IMAD.MOV.U32 R11, RZ, RZ, 0x181f ;  /* 0x0000181fff0b7424 */ /* 0x000fe400078e00ff */
[----:B------:R-:W-:-:S07]  /*27170*/  IMAD.MOV.U32 R15, RZ, RZ, -0x1 ;  /* 0xffffffffff0f7424 */ /* 0x000fce00078e00ff */
[----:B01-3--:R-:W-:Y:S05]  /*27180*/  WARPSYNC.COLLECTIVE R15, `(.L_x_2167) ;  /* 0x000000000f087348 */ /* 0x00bfea0003c00000 */
[----:B------:R2:W4:Y:S02]  /*27190*/  SHFL.IDX P6, R14, R13, R12, R11 ;  /* 0x0000000c0d0e7389 */ /* 0x00052400000c000b */
[----:B01234-:R-:W-:Y:S01]  /*271a0*/  ENDCOLLECTIVE ;  /* 0x000000000000791b */ /* 0x01ffe20003800000 */
.L_x_2167:
[----:B------:R-:W-:Y:S05]  /*271b0*/  BSYNC B1 ;  /* 0x0000000000017941 */ /* 0x000fea0003800000 */
.L_x_2166:
[----:B------:R-:W-:Y:S01]  /*271c0*/  MOV R13, R10 ;  /* 0x0000000a000d7202 */ /* 0x000fe20000000f00 */
[----:B------:R-:W-:Y:S01]  /*271d0*/  IMAD.MOV.U32 R12, RZ, RZ, RZ ;  /* 0x000000ffff0c7224 */ /* 0x000fe200078e00ff */
[----:B------:R-:W-:Y:S01]  /*271e0*/  ISETP.GE.AND P0, PT, R16, R56, PT ;  /* 0x000000381000720c */ /* 0x000fe20003f06270 */
[----:B------:R-:W-:Y:S02]  /*271f0*/  IMAD.MOV.U32 R11, RZ, RZ, 0x181f ;  /* 0x0000181fff0b7424 */ /* 0x000fe400078e00ff */
[----:B------:R-:W-:Y:S02]  /*27200*/  IMAD.MOV.U32 R15, RZ, RZ, -0x1 ;  /* 0xffffffffff0f7424 */ /* 0x000fe400078e00ff */
[----:B------:R-:W-:Y:S02]  /*27210*/  IMAD.MOV.U32 R3, RZ, RZ, R14 ;  /* 0x000000ffff037224 */ /* 0x000fe400078e000e */
[----:B------:R-:W-:-:S07]  /*27220*/  IMAD R0, R189, R0, RZ ;  /* 0x00000000bd007224 */ /* 0x000fce00078e02ff */
[----:B------:R-:W-:Y:S05]  /*27230*/  WARPSYNC.COLLECTIVE R15, `(.L_x_2168) ;  /* 0x000000000f087348 */ /* 0x000fea0003c00000 */
[----:B------:R0:W1:Y:S02]  /*27240*/  SHFL.IDX P6, R14, R13, R12, R11 ;  /* 0x0000000c0d0e7389 */ /* 0x00006400000c000b */
[----:B01----:R-:W-:Y:S01]  /*27250*/  ENDCOLLECTIVE ;  /* 0x000000000000791b */ /* 0x003fe20003800000 */
.L_x_2168:
[----:B------:R-:W-:Y:S01]  /*27260*/  ISETP.GE.OR P1, PT, R57, R0, P0 ;  /* 0x000000003900720c */ /* 0x000fe20000726670 */
[----:B------:R-:W-:-:S12]  /*27270*/  IMAD.MOV.U32 R13, RZ, RZ, R45 ;  /* 0x000000ffff0d7224 */ /* 0x000fd800078e002d */
[C---:B------:R-:W-:Y:S02]  /*27280*/  @!P1 SHF.L.U32 R7, R16.reuse, 0x1, RZ ;  /* 0x0000000110079819 */ /* 0x040fe400000006ff */
[----:B------:R-:W-:Y:S02]  /*27290*/  @!P1 SHF.L.U64.HI R6, R16, 0x1, R17 ;  /* 0x0000000110069819 */ /* 0x000fe40000010211 */
[----:B------:R-:W-:-:S07]  /*272a0*/  MOV R4, R14 ;  /* 0x0000000e00047202 */ /* 0x000fce0000000f00 */
[----:B------:R-:W-:Y:S05]  /*272b0*/  WARPSYNC.COLLECTIVE R15, `(.L_x_2169) ;  /* 0x000000000f087348 */ /* 0x000fea0003c00000 */
[----:B------:R0:W1:Y:S02]  /*272c0*/  SHFL.IDX P6, R14, R13, R12, R11 ;  /* 0x0000000c0d0e7389 */ /* 0x00006400000c000b */
[----:B01----:R-:W-:Y:S01]  /*272d0*/  ENDCOLLECTIVE ;  /* 0x000000000000791b */ /* 0x003fe20003800000 */
.L_x_2169:
[----:B------:R-:W-:-:S05]  /*272e0*/  @!P1 IADD3 R4, P2, R4, R7, RZ ;  /* 0x0000000704049210 */ /* 0x000fca0007f5e0ff */
[----:B------:R-:W-:Y:S02]  /*272f0*/  @!P1 IMAD.X R3, R3, 0x1, R6, P2 ;  /* 0x0000000103039824 */ /* 0x000fe400010e0606 */
[----:B------:R-:W-:Y:S02]  /*27300*/  @!P1 IMAD.MOV.U32 R24, RZ, RZ, R4 ;  /* 0x000000ffff189224 */ /* 0x000fe400078e0004 */
[----:B------:R-:W-:Y:S02]  /*27310*/  @!P1 IMAD.MOV.U32 R25, RZ, RZ, R3 ;  /* 0x000000ffff199224 */ /* 0x000fe400078e0003 */
[----:B------:R-:W-:-:S04]  /*27320*/  IMAD.MOV.U32 R13, RZ, RZ, R44 ;  /* 0x000000ffff0d7224 */ /* 0x000fc800078e002c */
[----:B------:R-:W5:Y:S01]  /*27330*/  @!P1 LD.E.128 R24, desc[UR54][R24.64] ;  /* 0x0000003618189980 */ /* 0x000f62000c101d00 */
[----:B------:R-:W-:-:S07]  /*27340*/  IMAD.MOV.U32 R5, RZ, RZ, R14 ;  /* 0x000000ffff057224 */ /* 0x000fce00078e000e */
[----:B-----5:R-:W-:Y:S05]  /*27350*/  WARPSYNC.COLLECTIVE R15, `(.L_x_2170) ;  /* 0x000000000f087348 */ /* 0x020fea0003c00000 */
[----:B------:R0:W1:Y:S02]  /*27360*/  SHFL.IDX P6, R14, R13, R12, R11 ;  /* 0x0000000c0d0e7389 */ /* 0x00006400000c000b */
[----:B01---5:R-:W-:Y:S01]  /*27370*/  ENDCOLLECTIVE ;  /* 0x000000000000791b */ /* 0x023fe20003800000 */
.L_x_2170:
[----:B------:R-:W-:-:S04]  /*27380*/  @!P1 IADD3 R14, P2, R14, R7, RZ ;  /* 0x000000070e0e9210 */ /* 0x000fc80007f5e0ff */
[----:B------:R-:W-:Y:S01]  /*27390*/  @!P1 IADD3.X R5, R5, R6, RZ, P2, !PT ;  /* 0x0000000605059210 */ /* 0x000fe200017fe4ff */
[----:B------:R-:W-:-:S06]  /*273a0*/  @!P1 IMAD.MOV.U32 R4, RZ, RZ, R14 ;  /* 0x000000ffff049224 */ /* 0x000fcc00078e000e */
[----:B------:R-:W5:Y:S01]  /*273b0*/  @!P1 LD.E.128 R4, desc[UR54][R4.64] ;  /* 0x0000003604049980 */ /* 0x000f62000c101d00 */
[----:B------:R-:W-:Y:S01]  /*273c0*/  MOV R13, R43 ;  /* 0x0000002b000d7202 */ /* 0x000fe20000000f00 */
[----:B------:R-:W-:-:S07]  /*273d0*/  IMAD.MOV.U32 R12, RZ, RZ, 0x1 ;  /* 0x00000001ff0c7424 */ /* 0x000fce00078e00ff */
[----:B-----5:R-:W-:Y:S05]  /*273e0*/  WARPSYNC.COLLECTIVE R15, `(.L_x_2171) ;  /* 0x000000000f087348 */ /* 0x020fea0003c00000 */
[----:B------:R0:W1:Y:S02]  /*273f0*/  SHFL.IDX P6, R14, R13, R12, R11 ;  /* 0x0000000c0d0e7389 */ /* 0x00006400000c000b */
[----:B01---5:R-:W-:Y:S01]  /*27400*/  ENDCOLLECTIVE ;  /* 0x000000000000791b */ /* 0x023fe20003800000 */
.L_x_2171:
[----:B------:R-:W-:Y:S01]  /*27410*/  CS2R R48, SRZ ;  /* 0x0000000000307805 */ /* 0x000fe2000001ff00 */
[----:B------:R-:W-:Y:S01]  /*27420*/  IMAD.MOV.U32 R13, RZ, RZ, R10 ;  /* 0x000000ffff0d7224 */ /* 0x000fe200078e000a */
[----:B------:R-:W-:Y:S02]  /*27430*/  CS2R R50, SRZ ;  /* 0x0000000000327805 */ /* 0x000fe4000001ff00 */
[----:B------:R-:W-:Y:S02]  /*27440*/  CS2R R20, SRZ ;  /* 0x0000000000147805 */ /* 0x000fe4000001ff00 */
[----:B------:R-:W-:Y:S01]  /*27450*/  CS2R R36, SRZ ;  /* 0x0000000000247805 */ /* 0x000fe2000001ff00 */
[----:B------:R-:W-:-:S05]  /*27460*/  @!P1 IMAD.MOV.U32 R48, RZ, RZ, R24 ;  /* 0x000000ffff309224 */ /* 0x000fca00078e0018 */
[----:B------:R-:W-:-:S04]  /*27470*/  MOV R3, R48 ;  /* 0x0000003000037202 */ /* 0x000fc80000000f00 */
[----:B------:R-:W-:Y:S01]  /*27480*/  PRMT R65, R65, 0x5410, R3 ;  /* 0x0000541041417816 */ /* 0x000fe20000000003 */
[----:B------:R-:W-:-:S07]  /*27490*/  IMAD.MOV.U32 R3, RZ, RZ, R14 ;  /* 0x000000ffff037224 */ /* 0x000fce00078e000e */
[----:B------:R-:W-:Y:S05]  /*274a0*/  WARPSYNC.COLLECTIVE R15, `(.L_x_2172) ;  /* 0x000000000f087348 */ /* 0x000fea0003c00000 */
[----:B------:R0:W1:Y:S02]  /*274b0*/  SHFL.IDX P6, R14, R13, R12, R11 ;  /* 0x0000000c0d0e7389 */ /* 0x00006400000c000b */
[----:B01----:R-:W-:Y:S01]  /*274c0*/  ENDCOLLECTIVE ;  /* 0x000000000000791b */ /* 0x003fe20003800000 */
.L_x_2172:
[----:B------:R-:W-:-:S04]  /*274d0*/  @!P1 IMAD.MOV.U32 R49, RZ, RZ, R25 ;  /* 0x000000ffff319224 */ /* 0x000fc800078e0019 */
[----:B------:R-:W-:-:S05]  /*274e0*/  IMAD.MOV.U32 R8, RZ, RZ, R49 ;  /* 0x000000ffff087224 */ /* 0x000fca00078e0031 */
[----:B------:R-:W-:Y:S01]  /*274f0*/  PRMT R67, R8, 0x7610, R67 ;  /* 0x0000761008437816 */ /* 0x000fe20000000043 */
[----:B------:R-:W-:Y:S01]  /*27500*/  IMAD.MOV.U32 R13, RZ, RZ, R45 ;  /* 0x000000ffff0d7224 */ /* 0x000fe200078e002d */
[----:B------:R-:W-:-:S07]  /*27510*/  MOV R8, R14 ;  /* 0x0000000e00087202 */ /* 0x000fce0000000f00 */
[----:B------:R-:W-:Y:S05]  /*27520*/  WARPSYNC.COLLECTIVE R15, `(.L_x_2173) ;  /* 0x000000000f087348 */ /* 0x000fea0003c00000 */
[----:B------:R0:W1:Y:S02]  /*27530*/  SHFL.IDX P6, R14, R13, R12, R11 ;  /* 0x0000000c0d0e7389 */ /* 0x00006400000c000b */
[----:B01----:R-:W-:Y:S01]  /*27540*/  ENDCOLLECTIVE ;  /* 0x000000000000791b */ /* 0x003fe20003800000 */
.L_x_2173:
[----:B------:R-:W-:Y:S02]  /*27550*/  IMAD.MOV.U32 R13, RZ, RZ, R44 ;  /* 0x000000ffff0d7224 */ /* 0x000fe400078e002c */
[----:B------:R-:W-:-:S07]  /*27560*/  IMAD.MOV.U32 R9, RZ, RZ, R14 ;  /* 0x000000ffff097224 */ /* 0x000fce00078e000e */
[----:B------:R-:W-:Y:S05]  /*27570*/  WARPSYNC.COLLECTIVE R15, `(.L_x_2174) ;  /* 0x000000000f087348 */ /* 0x000fea0003c00000 */
[----:B------:R0:W1:Y:S02]  /*27580*/  SHFL.IDX P6, R14, R13, R12, R11 ;  /* 0x0000000c0d0e7389 */ /* 0x00006400000c000b */
[----:B01----:R-:W-:Y:S01]  /*27590*/  ENDCOLLECTIVE ;  /* 0x000000000000791b */ /* 0x003fe20003800000 */
.L_x_2174:
[----:B------:R-:W-:Y:S02]  /*275a0*/  @!P1 IMAD.MOV.U32 R50, RZ, RZ, R26 ;  /* 0x000000ffff329224 */ /* 0x000fe400078e001a */
[----:B------:R-:W-:Y:S01]  /*275b0*/  @!P1 IMAD.MOV.U32 R51, RZ, RZ, R27 ;  /* 0x000000ffff339224 */ /* 0x000fe200078e001b */
[----:B------:R-:W-:Y:S01]  /*275c0*/  @!P1 MOV R36, R6 ;  /* 0x0000000600249202 */ /* 0x000fe20000000f00 */
[----:B------:R-:W-:Y:S02]  /*275d0*/  @!P1 IMAD.MOV.U32 R20, RZ, RZ, R4 ;  /* 0x000000ffff149224 */ /* 0x000fe400078e0004 */
[----:B------:R-:W-:Y:S02]  /*275e0*/  @!P1 IMAD.MOV.U32 R21, RZ, RZ, R5 ;  /* 0x000000ffff159224 */ /* 0x000fe400078e0005 */
[----:B------:R-:W-:Y:S01]  /*275f0*/  @!P1 IMAD.MOV.U32 R37, RZ, RZ, R7 ;  /* 0x000000ffff259224 */ /* 0x000fe200078e0007 */
[----:B------:R-:W-:Y:S01]  /*27600*/  MOV R24, R50 ;  /* 0x0000003200187202 */ /* 0x000fe20000000f00 */
[----:B------:R-:W-:Y:S01]  /*27610*/  IMAD.MOV.U32 R25, RZ, RZ, R51 ;  /* 0x000000ffff197224 */ /* 0x000fe200078e0033 */
[----:B------:R-:W-:Y:S01]  /*27620*/  MOV R6, R36 ;  /* 0x0000002400067202 */ /* 0x000fe20000000f00 */
[----:B------:R-:W-:-:S02]  /*27630*/  IMAD.MOV.U32 R4, RZ, RZ, R20 ;  /* 0x000000ffff047224 */ /* 0x000fc400078e0014 */
[----:B------:R-:W-:Y:S02]  /*27640*/  IMAD.MOV.U32 R5, RZ, RZ, R21 ;  /* 0x000000ffff057224 */ /* 0x000fe400078e0015 */
[----:B------:R-:W-:Y:S01]  /*27650*/  IMAD.MOV.U32 R7, RZ, RZ, R37 ;  /* 0x000000ffff077224 */ /* 0x000fe200078e0025 */
[----:B------:R-:W-:Y:S02]  /*27660*/  PRMT R46, R24, 0x5410, R25 ;  /* 0x00005410182e7816 */ /* 0x000fe40000000019 */
[----:B------:R-:W-:Y:S02]  /*27670*/  CS2R R24, SRZ ;  /* 0x0000000000187805 */ /* 0x000fe4000001ff00 */
[----:B------:R-:W-:Y:S02]  /*27680*/  PRMT R66, R6, 0x5410, R4 ;  /* 0x0000541006427816 */ /* 0x000fe40000000004 */
[----:B------:R-:W-:Y:S02]  /*27690*/  PRMT R67, R67, 0x5410, R5 ;  /* 0x0000541043437816 */ /* 0x000fe40000000005 */
[----:B------:R-:W-:Y:S01]  /*276a0*/  PRMT R65, R7, 0x7610, R65 ;  /* 0x0000761007417816 */ /* 0x000fe20000000041 */
[----:B------:R-:W-:Y:S06]  /*276b0*/  BRA `(.L_x_2175) ;  /* 0xfffffe4400647947 */ /* 0x000fec000383ffff */
.L_x_1834:
[----:B------:R-:W-:Y:S01]  /*276c0*/  BSSY B1, `(.L_x_2176) ;  /* 0x0000008000017945 */ /* 0x000fe20003800000 */
[----:B--2---:R-:W-:Y:S01]  /*276d0*/  IMAD.MOV.U32 R13, RZ, RZ, R43 ;  /* 0x000000ffff0d7224 */ /* 0x004fe200078e002b */
[----:B------:R-:W-:Y:S01]  /*276e0*/  MOV R11, 0x181f ;  /* 0x0000181f000b7802 */ /* 0x000fe20000000f00 */
[----:B------:R-:W-:Y:S02]  /*276f0*/  IMAD.MOV.U32 R12, RZ, RZ, 0x2 ;  /* 0x00000002ff0c7424 */ /* 0x000fe400078e00ff */
[----:B-1----:R-:W-:-:S07]  /*27700*/  IMAD.MOV.U32 R15, RZ, RZ, -0x1 ;  /* 0xffffffffff0f7424 */ /* 0x002fce00078e00ff */
[----:B------:R-:W-:Y:S05]  /*27710*/  WARPSYNC.COLLECTIVE R15, `(.L_x_2177) ;  /* 0x000000000f087348 */ /* 0x000fea0003c00000 */
[----:B------:R0:W1:Y:S02]  /*27720*/  SHFL.IDX P6, R14, R13, R12, R11 ;  /* 0x0000000c0d0e7389 */ /* 0x00006400000c000b */
[----:B01----:R-:W-:Y:S01]  /*27730*/  ENDCOLLECTIVE ;  /* 0x000000000000791b */ /* 0x003fe20003800000 */
.L_x_2177:
[----:B------:R-:W-:Y:S05]  /*27740*/  BSYNC B1 ;  /* 0x0000000000017941 */ /* 0x000fea0003800000 */
.L_x_2176:
[----:B------:R-:W-:Y:S01]  /*27750*/  IMAD.MOV.U32 R13, RZ, RZ, R10 ;  /* 0x000000ffff0d7224 */ /* 0x000fe200078e000a */
[----:B------:R-:W-:Y:S01]  /*27760*/  MOV R12, 0x2 ;  /* 0x00000002000c7802 */ /* 0x000fe20000000f00 */
[----:B------:R-:W-:Y:S01]  /*27770*/  IMAD.MOV.U32 R11, RZ, RZ, 0x181f ;  /* 0x0000181fff0b7424 */ /* 0x000fe200078e00ff */
[----:B------:R-:W-:Y:S01]  /*27780*/  IADD3 R9, R57, 0x40, RZ ;  /* 0x0000004039097810 */ /* 0x000fe20007ffe0ff */
[----:B------:R-:W-:Y:S02]  /*27790*/  IMAD.MOV.U32 R15, RZ, RZ, -0x1 ;  /* 0xffffffffff0f7424 */ /* 0x000fe400078e00ff */
[----:B------:R-:W-:Y:S01]  /*277a0*/  IMAD.MOV.U32 R3, RZ, RZ, R14 ;  /* 0x000000ffff037224 */ /* 0x000fe200078e000e */
[----:B------:R-:W-:-:S13]  /*277b0*/  ISETP.GE.OR P1, PT, R9, R0, P0 ;  /* 0x000000000900720c */ /* 0x000fda0000726670 */
[----:B------:R-:W-:Y:S05]  /*277c0*/  WARPSYNC.COLLECTIVE R15, `(.L_x_2178) ;  /* 0x000000000f087348 */ /* 0x000fea0003c00000 */
[----:B------:R0:W1:Y:S02]  /*277d0*/  SHFL.IDX P6, R14, R13, R12, R11 ;  /* 0x0000000c0d0e7389 */ /* 0x00006400000c000b */
[----:B01----:R-:W-:Y:S01]  /*277e0*/  ENDCOLLECTIVE ;  /* 0x000000000000791b */ /* 0x003fe20003800000 */
.L_x_2178:
[C---:B------:R-:W-:Y:S02]  /*277f0*/  @!P1 SHF.L.U32 R29, R16.reuse, 0x1, RZ ;  /* 0x00000001101d9819 */ /* 0x040fe400000006ff */
[----:B------:R-:W-:Y:S01]  /*27800*/  @!P1 SHF.L.U64.HI R28, R16, 0x1, R17 ;  /* 0x00000001101c9819 */ /* 0x000fe20000010211 */
[----:B------:R-:W-:Y:S02]  /*27810*/  IMAD.MOV.U32 R13, RZ, RZ, R45 ;  /* 0x000000ffff0d7224 */ /* 0x000fe400078e002d */
[----:B------:R-:W-:-:S07]  /*27820*/  IMAD.MOV.U32 R8, RZ, RZ, R14 ;  /* 0x000000ffff087224 */ /* 0x000fce00078e000e */
[----:B------:R-:W-:Y:S05]  /*27830*/  WARPSYNC.COLLECTIVE R15, `(.L_x_2179) ;  /* 0x000000000f087348 */ /* 0x000fea0003c00000 */
[----:B------:R0:W1:Y:S02]  /*27840*/  SHFL.IDX P6, R14, R13, R12, R11 ;  /* 0x0000000c0d0e7389 */ /* 0x00006400000c000b */
[----:B01----:R-:W-:Y:S01]  /*27850*/  ENDCOLLECTIVE ;  /* 0x000000000000791b */ /* 0x003fe20003800000 */
.L_x_2179:
        /* <DEDUP_REMOVED lines=10> */
.L_x_2180:
[----:B------:R-:W-:-:S04]  /*27900*/  @!P1 IADD3 R14, P2, R14, R29, RZ ;  /* 0x0000001d0e0e9210 */ /* 0x000fc80007f5e0ff */
[----:B------:R-:W-:-:S05]  /*27910*/  @!P1 IADD3.X R9, R9, R28, RZ, P2, !PT ;  /* 0x0000001c09099210 */ /* 0x000fca00017fe4ff */
[----:B------:R-:W-:-:S05]  /*27920*/  @!P1 IMAD.MOV.U32 R15, RZ, RZ, R9 ;  /* 0x000000ffff0f9224 */ /* 0x000fca00078e0009 */
[----:B------:R0:W5:Y:S01]  /*27930*/  @!P1 LD.E.128 R28, desc[UR54][R14.64] ;  /* 0x000000360e1c9980 */ /* 0x000162000c101d00 */
[----:B------:R-:W-:Y:S01]  /*27940*/  MOV R13, R43 ;  /* 0x0000002b000d7202 */ /* 0x000fe20000000f00 */
[----:B------:R-:W-:Y:S02]  /*27950*/  IMAD.MOV.U32 R12, RZ, RZ, 0x3 ;  /* 0x00000003ff0c7424 */ /* 0x000fe400078e00ff */
[----:B0-----:R-:W-:-:S07]  /*27960*/  IMAD.MOV.U32 R15, RZ, RZ, -0x1 ;  /* 0xffffffffff0f7424 */ /* 0x001fce00078e00ff */
[----:B-----5:R-:W-:Y:S05]  /*27970*/  WARPSYNC.COLLECTIVE R15, `(.L_x_2181) ;  /* 0x000000000f087348 */ /* 0x020fea0003c00000 */
[----:B------:R0:W1:Y:S02]  /*27980*/  SHFL.IDX P6, R14, R13, R12, R11 ;  /* 0x0000000c0d0e7389 */ /* 0x00006400000c000b */
[----:B01---5:R-:W-:Y:S01]  /*27990*/  ENDCOLLECTIVE ;  /* 0x000000000000791b */ /* 0x023fe20003800000 */
.L_x_2181:
[----:B------:R-:W-:Y:S02]  /*279a0*/  CS2R R52, SRZ ;  /* 0x0000000000347805 */ /* 0x000fe4000001ff00 */
[----:B------:R-:W-:Y:S02]  /*279b0*/  MOV R13, R10 ;  /* 0x0000000a000d7202 */ /* 0x000fe40000000f00 */
[----:B------:R-:W-:Y:S02]  /*279c0*/  CS2R R54, SRZ ;  /* 0x0000000000367805 */ /* 0x000fe4000001ff00 */
[----:B------:R-:W-:Y:S02]  /*279d0*/  CS2R R38, SRZ ;  /* 0x0000000000267805 */ /* 0x000fe4000001ff00 */
[----:B------:R-:W-:Y:S01]  /*279e0*/  CS2R R40, SRZ ;  /* 0x0000000000287805 */ /* 0x000fe2000001ff00 */
[----:B------:R-:W-:Y:S02]  /*279f0*/  @!P1 IMAD.MOV.U32 R52, RZ, RZ, R32 ;  /* 0x000000ffff349224 */ /* 0x000fe400078e0020 */
[----:B------:R-:W-:-:S03]  /*27a00*/  @!P1 IMAD.MOV.U32 R53, RZ, RZ, R33 ;  /* 0x000000ffff359224 */ /* 0x000fc600078e0021 */
[----:B------:R-:W-:Y:S01]  /*27a10*/  MOV R3, R52 ;  /* 0x0000003400037202 */ /* 0x000fe20000000f00 */
[----:B------:R-:W-:-:S05]  /*27a20*/  IMAD.MOV.U32 R8, RZ, RZ, R53 ;  /* 0x000000ffff087224 */ /* 0x000fca00078e0035 */
[----:B------:R-:W-:Y:S01]  /*27a30*/  PRMT R62, R3, 0x5410, R8 ;  /* 0x00005410033e7816 */ /* 0x000fe20000000008 */
[----:B------:R-:W-:-:S07]  /*27a40*/  IMAD.MOV.U32 R3, RZ, RZ, R14 ;  /* 0x000000ffff037224 */ /* 0x000fce00078e000e */
[----:B------:R-:W-:Y:S05]  /*27a50*/  WARPSYNC.COLLECTIVE R15, `(.L_x_2182) ;  /* 0x000000000f087348 */ /* 0x000fea0003c00000 */
[----:B------:R0:W1:Y:S02]  /*27a60*/  SHFL.IDX P6, R14, R13, R12, R11 ;  /* 0x0000000c0d0e7389 */ /* 0x00006400000c000b */
[----:B01----:R-:W-:Y:S01]  /*27a70*/  ENDCOLLECTIVE ;  /* 0x000000000000791b */ /* 0x003fe20003800000 */
.L_x_2182:
[----:B------:R-:W-:Y:S02]  /*27a80*/  IMAD.MOV.U32 R13, RZ, RZ, R45 ;  /* 0x000000ffff0d7224 */ /* 0x000fe400078e002d */
[----:B------:R-:W-:-:S07]  /*27a90*/  IMAD.MOV.U32 R32, RZ, RZ, R14 ;  /* 0x000000ffff207224 */ /* 0x000fce00078e000e */
[----:B------:R-:W-:Y:S05]  /*27aa0*/  WARPSYNC.COLLECTIVE R15, `(.L_x_2183) ;  /* 0x000000000f087348 */ /* 0x000fea0003c00000 */
[----:B------:R0:W1:Y:S02]  /*27ab0*/  SHFL.IDX P6, R14, R13, R12, R11 ;  /* 0x0000000c0d0e7389 */ /* 0x00006400000c000b */
[----:B01----:R-:W-:Y:S01]  /*27ac0*/  ENDCOLLECTIVE ;  /* 0x000000000000791b */ /* 0x003fe20003800000 */
.L_x_2183:
[----:B------:R-:W-:Y:S01]  /*27ad0*/  @!P1 IMAD.MOV.U32 R54, RZ, RZ, R34 ;  /* 0x000000ffff369224 */ /* 0x000fe200078e0022 */
[----:B------:R-:W-:Y:S01]  /*27ae0*/  MOV R13, R44 ;  /* 0x0000002c000d7202 */ /* 0x000fe20000000f00 */
[----:B------:R-:W-:Y:S02]  /*27af0*/  @!P1 IMAD.MOV.U32 R55, RZ, RZ, R35 ;  /* 0x000000ffff379224 */ /* 0x000fe400078e0023 */
[----:B------:R-:W-:-:S07]  /*27b00*/  IMAD.MOV.U32 R33, RZ, RZ, R14 ;  /* 0x000000ffff217224 */ /* 0x000fce00078e000e */
[----:B------:R-:W-:Y:S05]  /*27b10*/  WARPSYNC.COLLECTIVE R15, `(.L_x_2184) ;  /* 0x000000000f087348 */ /* 0x000fea0003c00000 */
[----:B------:R0:W1:Y:S02]  /*27b20*/  SHFL.IDX P6, R14, R13, R12, R11 ;  /* 0x0000000c0d0e7389 */ /* 0x00006400000c000b */
[----:B01----:R-:W-:Y:S01]  /*27b30*/  ENDCOLLECTIVE ;  /* 0x000000000000791b */ /* 0x003fe20003800000 */
.L_x_2184:
[----:B------:R-:W-:Y:S02]  /*27b40*/  IMAD.MOV.U32 R8, RZ, RZ, R54 ;  /* 0x000000ffff087224 */ /* 0x000fe400078e0036 */
[----:B------:R-:W-:Y:S01]  /*27b50*/  IMAD.MOV.U32 R9, RZ, RZ, R55 ;  /* 0x000000ffff097224 */ /* 0x000fe200078e0037 */
[----:B------:R-:W-:Y:S01]  /*27b60*/  @!P1 MOV R38, R28 ;  /* 0x0000001c00269202 */ /* 0x000fe20000000f00 */
[----:B------:R-:W-:Y:S02]  /*27b70*/  @!P1 IMAD.MOV.U32 R39, RZ, RZ, R29 ;  /* 0x000000ffff279224 */ /* 0x000fe400078e001d */
[----:B------:R-:W-:Y:S02]  /*27b80*/  @!P1 IMAD.MOV.U32 R40, RZ, RZ, R30 ;  /* 0x000000ffff289224 */ /* 0x000fe400078e001e */
[----:B------:R-:W-:Y:S01]  /*27b90*/  @!P1 IMAD.MOV.U32 R41, RZ, RZ, R31 ;  /* 0x000000ffff299224 */ /* 0x000fe200078e001f */
[----:B------:R-:W-:Y:S01]  /*27ba0*/  PRMT R47, R8, 0x5410, R9 ;  /* 0x00005410082f7816 */ /* 0x000fe20000000009 */
[----:B------:R-:W-:Y:S01]  /*27bb0*/  IMAD.MOV.U32 R9, RZ, RZ, R39 ;  /* 0x000000ffff097224 */ /* 0x000fe200078e0027 */
[----:B------:R-:W-:Y:S01]  /*27bc0*/  MOV R8, R38 ;  /* 0x0000002600087202 */ /* 0x000fe20000000f00 */
[----:B------:R-:W-:-:S02]  /*27bd0*/  IMAD.MOV.U32 R10, RZ, RZ, R40 ;  /* 0x000000ffff0a7224 */ /* 0x000fc400078e0028 */
[----:B------:R-:W-:Y:S01]  /*27be0*/  IMAD.MOV.U32 R11, RZ, RZ, R41 ;  /* 0x000000ffff0b7224 */ /* 0x000fe200078e0029 */
[----:B------:R-:W-:Y:S02]  /*27bf0*/  PRMT R63, R8, 0x5410, R9 ;  /* 0x00005410083f7816 */ /* 0x000fe40000000009 */
[----:B------:R-:W-:Y:S02]  /*27c00*/  CS2R R8, SRZ ;  /* 0x0000000000087805 */ /* 0x000fe4000001ff00 */
[----:B------:R-:W-:Y:S01]  /*27c10*/  PRMT R64, R10, 0x5410, R11 ;  /* 0x000054100a407816 */ /* 0x000fe2000000000b */
[----:B------:R-:W-:Y:S01]  /*27c20*/  IMAD.MOV.U32 R34, RZ, RZ, R14 ;  /* 0x000000ffff227224 */ /* 0x000fe200078e000e */
[----:B------:R-:W-:Y:S06]  /*27c30*/  BRA `(.L_x_2185) ;  /* 0xfffffe4400447947 */ /* 0x000fec000383ffff */
.L_x_1838:
[----:B0-----:R0:W2:Y:S02]  /*27c40*/  SYNCS.PHASECHK.TRANS64.TRYWAIT P4, [R18+URZ+0x28800], R29 ;  /* 0x0288001d120075a7 */ /* 0x0010a4000808017f */
[----:B--2---:R-:W-:Y:S05]  /*27c50*/  @!P4 NANOSLEEP.SYNCS 0x989680 ;  /* 0x009896800000c95d */ /* 0x004fea0003900000 */
[----:B------:R-:W2:Y:S02]  /*27c60*/  @!P4 SYNCS.PHASECHK.TRANS64 P4, [R18+URZ+0x28800], R29 ;  /* 0x0288001d1200c5a7 */ /* 0x000ea4000808007f */
[----:B--2---:R-:W-:Y:S05]  /*27c70*/  @!P4 BRA `(.L_x_1838) ;  /* 0xfffffffc00f0c947 */ /* 0x004fea000383ffff */
[----:B------:R-:W-:Y:S05]  /*27c80*/  BRA `(.L_x_2186) ;  /* 0xfffffe4400e07947 */ /* 0x000fea000383ffff */
.L_x_1848:
[----:B---3--:R3:W4:Y:S02]  /*27c90*/  SYNCS.PHASECHK.TRANS64.TRYWAIT P1, [R8+URZ+0x28830], R3 ;  /* 0x02883003080075a7 */ /* 0x008724000802017f */
[----:B----4-:R-:W-:Y:S05]  /*27ca0*/  @!P1 NANOSLEEP.SYNCS 0x989680 ;  /* 0x009896800000995d */ /* 0x010fea0003900000 */
[----:B------:R-:W4:Y:S02]  /*27cb0*/  @!P1 SYNCS.PHASECHK.TRANS64 P1, [R8+URZ+0x28830], R3 ;  /* 0x02883003080095a7 */ /* 0x000f24000802007f */
[----:B----4-:R-:W-:Y:S05]  /*27cc0*/  @!P1 BRA `(.L_x_1848) ;  /* 0xfffffffc00f09947 */ /* 0x010fea000383ffff */
[----:B------:R-:W-:Y:S05]  /*27cd0*/  BRA `(.L_x_1847) ;  /* 0xfffffe6000347947 */ /* 0x000fea000383ffff */
.L_x_1867:
[----:B-1----:R1:W2:Y:S02]  /*27ce0*/  SYNCS.PHASECHK.TRANS64.TRYWAIT P4, [R7+URZ+0x28830], R6 ;  /* 0x02883006070075a7 */ /* 0x0022a4000808017f */
[----:B--2---:R-:W-:Y:S05]  /*27cf0*/  @!P4 NANOSLEEP.SYNCS 0x989680 ;  /* 0x009896800000c95d */ /* 0x004fea0003900000 */
[----:B------:R-:W2:Y:S02]  /*27d00*/  @!P4 SYNCS.PHASECHK.TRANS64 P4, [R7+URZ+0x28830], R6 ;  /* 0x028830060700c5a7 */ /* 0x000ea4000808007f */
[----:B--2---:R-:W-:Y:S05]  /*27d10*/  @!P4 BRA `(.L_x_1867) ;  /* 0xfffffffc00f0c947 */ /* 0x004fea000383ffff */
[----:B------:R-:W-:Y:S05]  /*27d20*/  BRA `(.L_x_1866) ;  /* 0xfffffe9c001c7947 */ /* 0x000fea000383ffff */
.L_x_1871:
[----:B-1----:R1:W2:Y:S02]  /*27d30*/  SYNCS.PHASECHK.TRANS64.TRYWAIT P3, [R7+URZ+0x28850], R6 ;  /* 0x02885006070075a7 */ /* 0x0022a4000806017f */
[----:B--2---:R-:W-:Y:S05]  /*27d40*/  @!P3 NANOSLEEP.SYNCS 0x989680 ;  /* 0x009896800000b95d */ /* 0x004fea0003900000 */
[----:B------:R-:W2:Y:S02]  /*27d50*/  @!P3 SYNCS.PHASECHK.TRANS64 P3, [R7+URZ+0x28850], R6 ;  /* 0x028850060700b5a7 */ /* 0x000ea4000806007f */
[----:B--2---:R-:W-:Y:S05]  /*27d60*/  @!P3 BRA `(.L_x_1871) ;  /* 0xfffffffc00f0b947 */ /* 0x004fea000383ffff */
[----:B------:R-:W-:Y:S05]  /*27d70*/  BRA `(.L_x_1868) ;  /* 0xfffffea0002c7947 */ /* 0x000fea000383ffff */
.L_x_1892:
[----:B-1----:R1:W2:Y:S02]  /*27d80*/  SYNCS.PHASECHK.TRANS64.TRYWAIT P2, [R7+URZ+0x28830], R6 ;  /* 0x02883006070075a7 */ /* 0x0022a4000804017f */
[----:B--2---:R-:W-:Y:S05]  /*27d90*/  @!P2 NANOSLEEP.SYNCS 0x989680 ;  /* 0x009896800000a95d */ /* 0x004fea0003900000 */
[----:B------:R-:W2:Y:S02]  /*27da0*/  @!P2 SYNCS.PHASECHK.TRANS64 P2, [R7+URZ+0x28830], R6 ;  /* 0x028830060700a5a7 */ /* 0x000ea4000804007f */
[----:B--2---:R-:W-:Y:S05]  /*27db0*/  @!P2 BRA `(.L_x_1892) ;  /* 0xfffffffc00f0a947 */ /* 0x004fea000383ffff */
[----:B------:R-:W-:Y:S05]  /*27dc0*/  BRA `(.L_x_1891) ;  /* 0xfffffed800547947 */ /* 0x000fea000383ffff */
.L_x_1896:
[----:B-1----:R1:W2:Y:S02]  /*27dd0*/  SYNCS.PHASECHK.TRANS64.TRYWAIT P1, [R7+URZ+0x28850], R6 ;  /* 0x02885006070075a7 */ /* 0x0022a4000802017f */
[----:B--2---:R-:W-:Y:S05]  /*27de0*/  @!P1 NANOSLEEP.SYNCS 0x989680 ;  /* 0x009896800000995d */ /* 0x004fea0003900000 */
[----:B------:R-:W2:Y:S02]  /*27df0*/  @!P1 SYNCS.PHASECHK.TRANS64 P1, [R7+URZ+0x28850], R6 ;  /* 0x02885006070095a7 */ /* 0x000ea4000802007f */
[----:B--2---:R-:W-:Y:S05]  /*27e00*/  @!P1 BRA `(.L_x_1896) ;  /* 0xfffffffc00f09947 */ /* 0x004fea000383ffff */
[----:B------:R-:W-:Y:S05]  /*27e10*/  BRA `(.L_x_1893) ;  /* 0xfffffedc00707947 */ /* 0x000fea000383ffff */
.L_x_1905:
[----:B-1----:R1:W2:Y:S02]  /*27e20*/  SYNCS.PHASECHK.TRANS64.TRYWAIT P2, [R7+URZ+0x28830], R6 ;  /* 0x02883006070075a7 */ /* 0x0022a4000804017f */
[----:B--2---:R-:W-:Y:S05]  /*27e30*/  @!P2 NANOSLEEP.SYNCS 0x989680 ;  /* 0x009896800000a95d */ /* 0x004fea0003900000 */
[----:B------:R-:W2:Y:S02]  /*27e40*/  @!P2 SYNCS.PHASECHK.TRANS64 P2, [R7+URZ+0x28830], R6 ;  /* 0x028830060700a5a7 */ /* 0x000ea4000804007f */
[----:B--2---:R-:W-:Y:S05]  /*27e50*/  @!P2 BRA `(.L_x_1905) ;  /* 0xfffffffc00f0a947 */ /* 0x004fea000383ffff */
[----:B------:R-:W-:Y:S05]  /*27e60*/  BRA `(.L_x_1904) ;  /* 0xffffff0000e07947 */ /* 0x000fea000383ffff */
.L_x_1909:
[----:B-1----:R1:W2:Y:S02]  /*27e70*/  SYNCS.PHASECHK.TRANS64.TRYWAIT P1, [R7+URZ+0x28850], R6 ;  /* 0x02885006070075a7 */ /* 0x0022a4000802017f */
[----:B--2---:R-:W-:Y:S05]  /*27e80*/  @!P1 NANOSLEEP.SYNCS 0x989680 ;  /* 0x009896800000995d */ /* 0x004fea0003900000 */
[----:B------:R-:W2:Y:S02]  /*27e90*/  @!P1 SYNCS.PHASECHK.TRANS64 P1, [R7+URZ+0x28850], R6 ;  /* 0x02885006070095a7 */ /* 0x000ea4000802007f */
[----:B--2---:R-:W-:Y:S05]  /*27ea0*/  @!P1 BRA `(.L_x_1909) ;  /* 0xfffffffc00f09947 */ /* 0x004fea000383ffff */
[----:B------:R-:W-:Y:S05]  /*27eb0*/  BRA `(.L_x_1906) ;  /* 0xffffff0400fc7947 */ /* 0x000fea000383ffff */
.L_x_1924:
[----:B-1----:R1:W2:Y:S02]  /*27ec0*/  SYNCS.PHASECHK.TRANS64.TRYWAIT P1, [R13+URZ+0x28850], R0 ;  /* 0x028850000d0075a7 */ /* 0x0022a4000802017f */
[----:B--2---:R-:W-:Y:S05]  /*27ed0*/  @!P1 NANOSLEEP.SYNCS 0x989680 ;  /* 0x009896800000995d */ /* 0x004fea0003900000 */
[----:B------:R-:W2:Y:S02]  /*27ee0*/  @!P1 SYNCS.PHASECHK.TRANS64 P1, [R13+URZ+0x28850], R0 ;  /* 0x028850000d0095a7 */ /* 0x000ea4000802007f */
[----:B--2---:R-:W-:Y:S05]  /*27ef0*/  @!P1 BRA `(.L_x_1924) ;  /* 0xfffffffc00f09947 */ /* 0x004fea000383ffff */
[----:B------:R-:W-:Y:S05]  /*27f00*/  BRA `(.L_x_1923) ;  /* 0xffffff3c005c7947 */ /* 0x000fea000383ffff */
.L_x_1939:
[----:B------:R-:W-:Y:S01]  /*27f10*/  MOV R13, R4 ;  /* 0x00000004000d7202 */ /* 0x000fe20000000f00 */
[----:B------:R-:W-:Y:S02]  /*27f20*/  IMAD.MOV.U32 R12, RZ, RZ, RZ ;  /* 0x000000ffff0c7224 */ /* 0x000fe400078e00ff */
[----:B------:R-:W-:Y:S02]  /*27f30*/  IMAD.MOV.U32 R11, RZ, RZ, 0x181f ;  /* 0x0000181fff0b7424 */ /* 0x000fe400078e00ff */
[----:B------:R-:W-:-:S07]  /*27f40*/  IMAD.MOV.U32 R15, RZ, RZ, -0x1 ;  /* 0xffffffffff0f7424 */ /* 0x000fce00078e00ff */
[----:B---3--:R-:W-:Y:S05]  /*27f50*/  WARPSYNC.COLLECTIVE R15, `(.L_x_2187) ;  /* 0x000000000f087348 */ /* 0x008fea0003c00000 */
[----:B------:R0:W1:Y:S02]  /*27f60*/  SHFL.IDX P6, R14, R13, R12, R11 ;  /* 0x0000000c0d0e7389 */ /* 0x00006400000c000b */
[----:B01-3--:R-:W-:Y:S01]  /*27f70*/  ENDCOLLECTIVE ;  /* 0x000000000000791b */ /* 0x00bfe20003800000 */
.L_x_2187:
[----:B------:R-:W-:Y:S01]  /*27f80*/  IMAD.MOV.U32 R13, RZ, RZ, R0 ;  /* 0x000000ffff0d7224 */ /* 0x000fe200078e0000 */
[----:B------:R-:W-:-:S07]  /*27f90*/  MOV R3, R14 ;  /* 0x0000000e00037202 */ /* 0x000fce0000000f00 */
[----:B------:R-:W-:Y:S05]  /*27fa0*/  WARPSYNC.COLLECTIVE R15, `(.L_x_2188) ;  /* 0x000000000f087348 */ /* 0x000fea0003c00000 */
[----:B------:R0:W1:Y:S02]  /*27fb0*/  SHFL.IDX P6, R14, R13, R12, R11 ;  /* 0x0000000c0d0e7389 */ /* 0x00006400000c000b */
[----:B01----:R-:W-:Y:S01]  /*27fc0*/  ENDCOLLECTIVE ;  /* 0x000000000000791b */ /* 0x003fe20003800000 */
.L_x_2188:
[----:B------:R-:W-:Y:S05]  /*27fd0*/  BRA `(.L_x_2189) ;  /* 0xffffff60009c7947 */ /* 0x000fea000383ffff */
.L_x_1942:
[----:B------:R-:W-:Y:S01]  /*27fe0*/  BSSY B1, `(.L_x_2190) ;  /* 0x0000008000017945 */ /* 0x000fe20003800000 */
[----:B------:R-:W-:Y:S01]  /*27ff0*/  IMAD.MOV.U32 R13, RZ, RZ, R4 ;  /* 0x000000ffff0d7224 */ /* 0x000fe200078e0004 */
[----:B------:R-:W-:Y:S01]  /*28000*/  MOV R11, 0x181f ;  /* 0x0000181f000b7802 */ /* 0x000fe20000000f00 */
[----:B------:R-:W-:Y:S02]  /*28010*/  IMAD.MOV.U32 R12, RZ, RZ, 0x1 ;  /* 0x00000001ff0c7424 */ /* 0x000fe400078e00ff */
[----:B----4-:R-:W-:-:S07]  /*28020*/  IMAD.MOV.U32 R15, RZ, RZ, -0x1 ;  /* 0xffffffffff0f7424 */ /* 0x010fce00078e00ff */
[----:B0123--:R-:W-:Y:S05]  /*28030*/  WARPSYNC.COLLECTIVE R15, `(.L_x_2191) ;  /* 0x000000000f087348 */ /* 0x00ffea0003c00000 */
[----:B--2---:R2:W4:Y:S02]  /*28040*/  SHFL.IDX P6, R14, R13, R12, R11 ;  /* 0x0000000c0d0e7389 */ /* 0x00452400000c000b */
[----:B01234-:R-:W-:Y:S01]  /*28050*/  ENDCOLLECTIVE ;  /* 0x000000000000791b */ /* 0x01ffe20003800000 */
.L_x_2191:
[----:B------:R-:W-:Y:S05]  /*28060*/  BSYNC B1 ;  /* 0x0000000000017941 */ /* 0x000fea0003800000 */
.L_x_2190:
        /* <DEDUP_REMOVED lines=8> */
.L_x_2192:
[----:B------:R-:W-:Y:S05]  /*280f0*/  BRA `(.L_x_2193) ;  /* 0xffffff60009c7947 */ /* 0x000fea000383ffff */
.L_x_1945:
        /* <DEDUP_REMOVED lines=8> */
.L_x_2195:
[----:B------:R-:W-:Y:S05]  /*28180*/  BSYNC B1 ;  /* 0x0000000000017941 */ /* 0x000fea0003800000 */
.L_x_2194:
        /* <DEDUP_REMOVED lines=8> */
.L_x_2196:
[----:B------:R-:W-:Y:S05]  /*28210*/  BRA `(.L_x_2197) ;  /* 0xffffff60009c7947 */ /* 0x000fea000383ffff */
.L_x_1948:
[----:B------:R-:W-:Y:S01]  /*28220*/  BSSY B1, `(.L_x_2198) ;  /* 0x0000008000017945 */ /* 0x000fe20003800000 */
[----:B------:R-:W-:Y:S01]  /*28230*/  MOV R13, R4 ;  /* 0x00000004000d7202 */ /* 0x000fe20000000f00 */
[----:B------:R-:W-:Y:S02]  /*28240*/  IMAD.MOV.U32 R12, RZ, RZ, 0x3 ;  /* 0x00000003ff0c7424 */ /* 0x000fe400078e00ff */
[----:B------:R-:W-:Y:S02]  /*28250*/  IMAD.MOV.U32 R11, RZ, RZ, 0x181f ;  /* 0x0000181fff0b7424 */ /* 0x000fe400078e00ff */
[----:B0-----:R-:W-:-:S07]  /*28260*/  IMAD.MOV.U32 R15, RZ, RZ, -0x1 ;  /* 0xffffffffff0f7424 */ /* 0x001fce00078e00ff */
[----:B-1234-:R-:W-:Y:S05]  /*28270*/  WARPSYNC.COLLECTIVE R15, `(.L_x_2199) ;  /* 0x000000000f087348 */ /* 0x01efea0003c00000 */
[----:B----4-:R0:W4:Y:S02]  /*28280*/  SHFL.IDX P6, R14, R13, R12, R11 ;  /* 0x0000000c0d0e7389 */ /* 0x01012400000c000b */
[----:B01234-:R-:W-:Y:S01]  /*28290*/  ENDCOLLECTIVE ;  /* 0x000000000000791b */ /* 0x01ffe20003800000 */
.L_x_2199:
[----:B------:R-:W-:Y:S05]  /*282a0*/  BSYNC B1 ;  /* 0x0000000000017941 */ /* 0x000fea0003800000 */
.L_x_2198:
        /* <DEDUP_REMOVED lines=8> */
.L_x_2200:
[----:B------:R-:W-:Y:S05]  /*28330*/  BRA `(.L_x_2201) ;  /* 0xffffff60009c7947 */ /* 0x000fea000383ffff */
.L_x_1973:
[----:B------:R-:W0:Y:S01]  /*28340*/  S2R R12, SR_TID.X ;  /* 0x00000000000c7919 */ /* 0x000e220000002100 */
[----:B------:R-:W-:Y:S01]  /*28350*/  BSSY B1, `(.L_x_2202) ;  /* 0x000000a000017945 */ /* 0x000fe20003800000 */
[----:B------:R-:W-:Y:S01]  /*28360*/  IMAD.MOV.U32 R11, RZ, RZ, 0x1f ;  /* 0x0000001fff0b7424 */ /* 0x000fe200078e00ff */
[----:B------:R-:W-:Y:S02]  /*28370*/  MOV R15, 0xffffffff ;  /* 0xffffffff000f7802 */ /* 0x000fe40000000f00 */
[----:B0-----:R-:W-:-:S04]  /*28380*/  SHF.R.U32.HI R12, RZ, 0x5, R12 ;  /* 0x00000005ff0c7819 */ /* 0x001fc8000001160c */
[----:B------:R-:W-:-:S05]  /*28390*/  LOP3.LUT R12, R12, 0x3, RZ, 0xc0, !PT ;  /* 0x000000030c0c7812 */ /* 0x000fca00078ec0ff */
[----:B------:R-:W-:Y:S02]  /*283a0*/  IMAD.MOV.U32 R13, RZ, RZ, R12 ;  /* 0x000000ffff0d7224 */ /* 0x000fe400078e000c */
[----:B------:R-:W-:-:S07]  /*283b0*/  IMAD.MOV.U32 R12, RZ, RZ, RZ ;  /* 0x000000ffff0c7224 */ /* 0x000fce00078e00ff */
[----:B------:R-:W-:Y:S05]  /*283c0*/  WARPSYNC.COLLECTIVE R15, `(.L_x_2203) ;  /* 0x000000000f087348 */ /* 0x000fea0003c00000 */
[----:B------:R0:W1:Y:S02]  /*283d0*/  SHFL.IDX P6, R14, R13, R12, R11 ;  /* 0x0000000c0d0e7389 */ /* 0x00006400000c000b */
[----:B01----:R-:W-:Y:S01]  /*283e0*/  ENDCOLLECTIVE ;  /* 0x000000000000791b */ /* 0x003fe20003800000 */
.L_x_2203:
[----:B------:R-:W-:Y:S05]  /*283f0*/  BSYNC B1 ;  /* 0x0000000000017941 */ /* 0x000fea0003800000 */
.L_x_2202:
[----:B------:R-:W-:Y:S05]  /*28400*/  BRA `(.L_x_2204) ;  /* 0xffffff7800847947 */ /* 0x000fea000383ffff */
.L_x_1975:
[----:B------:R-:W-:Y:S01]  /*28410*/  BSSY B1, `(.L_x_2205) ;  /* 0x0000006000017945 */ /* 0x000fe20003800000 */
[----:B------:R-:W-:-:S07]  /*28420*/  IMAD.MOV.U32 R15, RZ, RZ, -0x1 ;  /* 0xffffffffff0f7424 */ /* 0x000fce00078e00ff */
[----:B0-----:R-:W-:Y:S05]  /*28430*/  WARPSYNC.COLLECTIVE R15, `(.L_x_2206) ;  /* 0x000000000f0c7348 */ /* 0x001fea0003c00000 */
[----:B------:R-:W-:Y:S02]  /*28440*/  ELECT P6, UR62, PT ;  /* 0x00000000003e782f */ /* 0x000fe400038c0000 */
[----:B------:R-:W-:Y:S01]  /*28450*/  MOV R14, UR62 ;  /* 0x0000003e000e7c02 */ /* 0x000fe20008000f00 */
[----:B0-----:R-:W-:Y:S10]  /*28460*/  ENDCOLLECTIVE ;  /* 0x000000000000791b */ /* 0x001ff40003800000 */
.L_x_2206:
[----:B------:R-:W-:Y:S05]  /*28470*/  BSYNC B1 ;  /* 0x0000000000017941 */ /* 0x000fea0003800000 */
.L_x_2205:
[----:B------:R-:W-:Y:S05]  /*28480*/  BRA `(.L_x_1974) ;  /* 0xffffff78007c7947 */ /* 0x000fea000383ffff */
.L_x_1977:
[----:B0-----:R0:W1:Y:S02]  /*28490*/  SYNCS.PHASECHK.TRANS64.TRYWAIT P0, [R22+URZ+0x28820], R3 ;  /* 0x02882003160075a7 */ /* 0x001064000800017f */
[----:B-1----:R-:W-:Y:S05]  /*284a0*/  @!P0 NANOSLEEP.SYNCS 0x989680 ;  /* 0x009896800000895d */ /* 0x002fea0003900000 */
[----:B------:R-:W1:Y:S02]  /*284b0*/  @!P0 SYNCS.PHASECHK.TRANS64 P0, [R22+URZ+0x28820], R3 ;  /* 0x02882003160085a7 */ /* 0x000e64000800007f */
[----:B-1----:R-:W-:Y:S05]  /*284c0*/  @!P0 BRA `(.L_x_1977) ;  /* 0xfffffffc00f08947 */ /* 0x002fea000383ffff */
[----:B------:R-:W-:Y:S05]  /*284d0*/  BRA `(.L_x_2207) ;  /* 0xffffff78008c7947 */ /* 0x000fea000383ffff */
.L_x_1981:
[----:B-1----:R1:W2:Y:S02]  /*284e0*/  SYNCS.PHASECHK.TRANS64.TRYWAIT P0, [R11+URZ+0x288a0], R14 ;  /* 0x0288a00e0b0075a7 */ /* 0x0022a4000800017f */
[----:B--2---:R-:W-:Y:S05]  /*284f0*/  @!P0 NANOSLEEP.SYNCS 0x989680 ;  /* 0x009896800000895d */ /* 0x004fea0003900000 */
[----:B------:R-:W2:Y:S02]  /*28500*/  @!P0 SYNCS.PHASECHK.TRANS64 P0, [R11+URZ+0x288a0], R14 ;  /* 0x0288a00e0b0085a7 */ /* 0x000ea4000800007f */
[----:B--2---:R-:W-:Y:S05]  /*28510*/  @!P0 BRA `(.L_x_1981) ;  /* 0xfffffffc00f08947 */ /* 0x004fea000383ffff */
[----:B------:R-:W-:Y:S05]  /*28520*/  BRA `(.L_x_2208) ;  /* 0xffffff7800a47947 */ /* 0x000fea000383ffff */
.L_x_1987:
[----:B0-----:R0:W2:Y:S02]  /*28530*/  SYNCS.PHASECHK.TRANS64.TRYWAIT P0, [R11+URZ+0x288c0], R14 ;  /* 0x0288c00e0b0075a7 */ /* 0x0010a4000800017f */
[----:B--2---:R-:W-:Y:S05]  /*28540*/  @!P0 NANOSLEEP.SYNCS 0x989680 ;  /* 0x009896800000895d */ /* 0x004fea0003900000 */
[----:B------:R-:W2:Y:S02]  /*28550*/  @!P0 SYNCS.PHASECHK.TRANS64 P0, [R11+URZ+0x288c0], R14 ;  /* 0x0288c00e0b0085a7 */ /* 0x000ea4000800007f */
[----:B--2---:R-:W-:Y:S05]  /*28560*/  @!P0 BRA `(.L_x_1987) ;  /* 0xfffffffc00f08947 */ /* 0x004fea000383ffff */
[----:B------:R-:W-:Y:S05]  /*28570*/  BRA `(.L_x_2209) ;  /* 0xffffff7c00647947 */ /* 0x000fea000383ffff */
.L_x_1995:
[----:B0-----:R0:W1:Y:S02]  /*28580*/  SYNCS.PHASECHK.TRANS64.TRYWAIT P1, [R12+URZ+0x288a0], R2 ;  /* 0x0288a0020c0075a7 */ /* 0x001064000802017f */
[----:B-1----:R-:W-:Y:S05]  /*28590*/  @!P1 NANOSLEEP.SYNCS 0x989680 ;  /* 0x009896800000995d */ /* 0x002fea0003900000 */
[----:B------:R-:W1:Y:S02]  /*285a0*/  @!P1 SYNCS.PHASECHK.TRANS64 P1, [R12+URZ+0x288a0], R2 ;  /* 0x0288a0020c0095a7 */ /* 0x000e64000802007f */
[----:B-1----:R-:W-:Y:S05]  /*285b0*/  @!P1 BRA `(.L_x_1995) ;  /* 0xfffffffc00f09947 */ /* 0x002fea000383ffff */
[----:B------:R-:W-:Y:S05]  /*285c0*/  BRA `(.L_x_2210) ;  /* 0xffffff8000607947 */ /* 0x000fea000383ffff */
.L_x_2001:
[----:B-1----:R1:W2:Y:S02]  /*285d0*/  SYNCS.PHASECHK.TRANS64.TRYWAIT P1, [R12+URZ+0x288c0], R2 ;  /* 0x0288c0020c0075a7 */ /* 0x0022a4000802017f */
[----:B--2---:R-:W-:Y:S05]  /*285e0*/  @!P1 NANOSLEEP.SYNCS 0x989680 ;  /* 0x009896800000995d */ /* 0x004fea0003900000 */
[----:B------:R-:W2:Y:S02]  /*285f0*/  @!P1 SYNCS.PHASECHK.TRANS64 P1, [R12+URZ+0x288c0], R2 ;  /* 0x0288c0020c0095a7 */ /* 0x000ea4000802007f */
[----:B--2---:R-:W-:Y:S05]  /*28600*/  @!P1 BRA `(.L_x_2001) ;  /* 0xfffffffc00f09947 */ /* 0x004fea000383ffff */
[----:B------:R-:W-:Y:S05]  /*28610*/  BRA `(.L_x_2211) ;  /* 0xffffff8400187947 */ /* 0x000fea000383ffff */
.L_x_2023:
        /* <DEDUP_REMOVED lines=11> */
.L_x_2213:
[----:B------:R-:W-:Y:S05]  /*286d0*/  BSYNC B0 ;  /* 0x0000000000007941 */ /* 0x000fea0003800000 */
.L_x_2212:
[----:B------:R-:W-:Y:S05]  /*286e0*/  BRA `(.L_x_2214) ;  /* 0xffffff9000e47947 */ /* 0x000fea000383ffff */
.L_x_2026:
[----:B0-----:R0:W1:Y:S02]  /*286f0*/  SYNCS.PHASECHK.TRANS64.TRYWAIT P0, [R7+URZ+0x28840], R2 ;  /* 0x02884002070075a7 */ /* 0x001064000800017f */
[----:B-1----:R-:W-:Y:S05]  /*28700*/  @!P0 NANOSLEEP.SYNCS 0x989680 ;  /* 0x009896800000895d */ /* 0x002fea0003900000 */
[----:B------:R-:W1:Y:S02]  /*28710*/  @!P0 SYNCS.PHASECHK.TRANS64 P0, [R7+URZ+0x28840], R2 ;  /* 0x02884002070085a7 */ /* 0x000e64000800007f */
[----:B-1----:R-:W-:Y:S05]  /*28720*/  @!P0 BRA `(.L_x_2026) ;  /* 0xfffffffc00f08947 */ /* 0x002fea000383ffff */
[----:B------:R-:W-:Y:S05]  /*28730*/  BRA `(.L_x_2215) ;  /* 0xffffff9400407947 */ /* 0x000fea000383ffff */
.L_x_2027:
        /* <DEDUP_REMOVED lines=8> */
.L_x_2217:
[----:B------:R-:W-:Y:S05]  /*287c0*/  BSYNC B0 ;  /* 0x0000000000007941 */ /* 0x000fea0003800000 */
.L_x_2216:
        /* <DEDUP_REMOVED lines=9> */
.L_x_2218:
[----:B------:R-:W-:Y:S02]  /*28860*/  IMAD.MOV.U32 R13, RZ, RZ, R0 ;  /* 0x000000ffff0d7224 */ /* 0x000fe400078e0000 */
[----:B------:R-:W-:Y:S02]  /*28870*/  IMAD.MOV.U32 R12, RZ, RZ, 0x1 ;  /* 0x00000001ff0c7424 */ /* 0x000fe400078e00ff */
[----:B------:R-:W-:-:S07]  /*28880*/  IMAD.MOV.U32 R3, RZ, RZ, R14 ;  /* 0x000000ffff037224 */ /* 0x000fce00078e000e */
[----:B------:R-:W-:Y:S05]  /*28890*/  WARPSYNC.COLLECTIVE R15, `(.L_x_2219) ;  /* 0x000000000f087348 */ /* 0x000fea0003c00000 */
[----:B------:R0:W1:Y:S02]  /*288a0*/  SHFL.IDX P6, R14, R13, R12, R11 ;  /* 0x0000000c0d0e7389 */ /* 0x00006400000c000b */
[----:B01----:R-:W-:Y:S01]  /*288b0*/  ENDCOLLECTIVE ;  /* 0x000000000000791b */ /* 0x003fe20003800000 */
.L_x_2219:
        /* <DEDUP_REMOVED lines=16> */
.L_x_2220:
[----:B------:R-:W-:Y:S01]  /*289c0*/  @P0 LEA R8, R5, R22, 0x1 ;  /* 0x0000001605080211 */ /* 0x000fe200078e08ff */
[----:B------:R-:W-:Y:S02]  /*289d0*/  IMAD.MOV.U32 R13, RZ, RZ, R0 ;  /* 0x000000ffff0d7224 */ /* 0x000fe400078e0000 */
[----:B------:R-:W-:Y:S02]  /*289e0*/  IMAD.MOV.U32 R12, RZ, RZ, 0x2 ;  /* 0x00000002ff0c7424 */ /* 0x000fe400078e00ff */
[----:B------:R-:W-:-:S07]  /*289f0*/  IMAD.MOV.U32 R3, RZ, RZ, R14 ;  /* 0x000000ffff037224 */ /* 0x000fce00078e000e */
[----:B------:R-:W-:Y:S05]  /*28a00*/  WARPSYNC.COLLECTIVE R15, `(.L_x_2221) ;  /* 0x000000000f087348 */ /* 0x000fea0003c00000 */
[----:B------:R0:W1:Y:S02]  /*28a10*/  SHFL.IDX P6, R14, R13, R12, R11 ;  /* 0x0000000c0d0e7389 */ /* 0x00006400000c000b */
[----:B01----:R-:W-:Y:S01]  /*28a20*/  ENDCOLLECTIVE ;  /* 0x000000000000791b */ /* 0x003fe20003800000 */
.L_x_2221:
        /* <DEDUP_REMOVED lines=16> */
.L_x_2222:
[----:B------:R-:W-:Y:S01]  /*28b30*/  @P0 IMAD R8, R5, 0x2, R22 ;  /* 0x0000000205080824 */ /* 0x000fe200078e0216 */
[----:B------:R-:W-:Y:S01]  /*28b40*/  MOV R13, R0 ;  /* 0x00000000000d7202 */ /* 0x000fe20000000f00 */
[----:B------:R-:W-:Y:S02]  /*28b50*/  IMAD.MOV.U32 R12, RZ, RZ, 0x3 ;  /* 0x00000003ff0c7424 */ /* 0x000fe400078e00ff */
[----:B------:R-:W-:-:S07]  /*28b60*/  IMAD.MOV.U32 R3, RZ, RZ, R14 ;  /* 0x000000ffff037224 */ /* 0x000fce00078e000e */
[----:B------:R-:W-:Y:S05]  /*28b70*/  WARPSYNC.COLLECTIVE R15, `(.L_x_2223) ;  /* 0x000000000f087348 */ /* 0x000fea0003c00000 */
[----:B------:R0:W1:Y:S02]  /*28b80*/  SHFL.IDX P6, R14, R13, R12, R11 ;  /* 0x0000000c0d0e7389 */ /* 0x00006400000c000b */
[----:B01----:R-:W-:Y:S01]  /*28b90*/  ENDCOLLECTIVE ;  /* 0x000000000000791b */ /* 0x003fe20003800000 */
.L_x_2223:
        /* <DEDUP_REMOVED lines=16> */
.L_x_2224:
[----:B------:R-:W-:Y:S02]  /*28ca0*/  @P0 IMAD R8, R5, 0x2, R22 ;  /* 0x0000000205080824 */ /* 0x000fe400078e0216 */
[----:B------:R-:W-:Y:S01]  /*28cb0*/  IMAD.MOV.U32 R13, RZ, RZ, R0 ;  /* 0x000000ffff0d7224 */ /* 0x000fe200078e0000 */
[----:B------:R-:W-:Y:S02]  /*28cc0*/  MOV R12, 0x4 ;  /* 0x00000004000c7802 */ /* 0x000fe40000000f00 */
[----:B------:R-:W-:-:S07]  /*28cd0*/  MOV R3, R14 ;  /* 0x0000000e00037202 */ /* 0x000fce0000000f00 */
[----:B------:R-:W-:Y:S05]  /*28ce0*/  WARPSYNC.COLLECTIVE R15, `(.L_x_2225) ;  /* 0x000000000f087348 */ /* 0x000fea0003c00000 */
[----:B------:R0:W1:Y:S02]  /*28cf0*/  SHFL.IDX P6, R14, R13, R12, R11 ;  /* 0x0000000c0d0e7389 */ /* 0x00006400000c000b */
[----:B01----:R-:W-:Y:S01]  /*28d00*/  ENDCOLLECTIVE ;  /* 0x000000000000791b */ /* 0x003fe20003800000 */
.L_x_2225:
        /* <DEDUP_REMOVED lines=16> */
.L_x_2226:
[----:B------:R-:W-:Y:S02]  /*28e10*/  @P0 IMAD R8, R5, 0x2, R22 ;  /* 0x0000000205080824 */ /* 0x000fe400078e0216 */
[----:B------:R-:W-:Y:S02]  /*28e20*/  IMAD.MOV.U32 R13, RZ, RZ, R0 ;  /* 0x000000ffff0d7224 */ /* 0x000fe400078e0000 */
[----:B------:R-:W-:Y:S02]  /*28e30*/  IMAD.MOV.U32 R12, RZ, RZ, 0x5 ;  /* 0x00000005ff0c7424 */ /* 0x000fe400078e00ff */
[----:B------:R-:W-:-:S07]  /*28e40*/  IMAD.MOV.U32 R3, RZ, RZ, R14 ;  /* 0x000000ffff037224 */ /* 0x000fce00078e000e */
[----:B------:R-:W-:Y:S05]  /*28e50*/  WARPSYNC.COLLECTIVE R15, `(.L_x_2227) ;  /* 0x000000000f087348 */ /* 0x000fea0003c00000 */
[----:B------:R0:W1:Y:S02]  /*28e60*/  SHFL.IDX P6, R14, R13, R12, R11 ;  /* 0x0000000c0d0e7389 */ /* 0x00006400000c000b */
[----:B01----:R-:W-:Y:S01]  /*28e70*/  ENDCOLLECTIVE ;  /* 0x000000000000791b */ /* 0x003fe20003800000 */
.L_x_2227:
        /* <DEDUP_REMOVED lines=16> */
.L_x_2228:
[----:B------:R-:W-:Y:S01]  /*28f80*/  @P0 LEA R8, R5, R22, 0x1 ;  /* 0x0000001605080211 */ /* 0x000fe200078e08ff */
[----:B------:R-:W-:Y:S02]  /*28f90*/  IMAD.MOV.U32 R13, RZ, RZ, R0 ;  /* 0x000000ffff0d7224 */ /* 0x000fe400078e0000 */
[----:B------:R-:W-:Y:S02]  /*28fa0*/  IMAD.MOV.U32 R12, RZ, RZ, 0x6 ;  /* 0x00000006ff0c7424 */ /* 0x000fe400078e00ff */
[----:B------:R-:W-:-:S07]  /*28fb0*/  IMAD.MOV.U32 R3, RZ, RZ, R14 ;  /* 0x000000ffff037224 */ /* 0x000fce00078e000e */
[----:B------:R-:W-:Y:S05]  /*28fc0*/  WARPSYNC.COLLECTIVE R15, `(.L_x_2229) ;  /* 0x000000000f087348 */ /* 0x000fea0003c00000 */
[----:B------:R0:W1:Y:S02]  /*28fd0*/  SHFL.IDX P6, R14, R13, R12, R11 ;  /* 0x0000000c0d0e7389 */ /* 0x00006400000c000b */
[----:B01----:R-:W-:Y:S01]  /*28fe0*/  ENDCOLLECTIVE ;  /* 0x000000000000791b */ /* 0x003fe20003800000 */
.L_x_2229:
        /* <DEDUP_REMOVED lines=16> */
.L_x_2230:
[----:B------:R-:W-:Y:S01]  /*290f0*/  @P0 IMAD R8, R5, 0x2, R22 ;  /* 0x0000000205080824 */ /* 0x000fe200078e0216 */
[----:B------:R-:W-:Y:S01]  /*29100*/  MOV R13, R0 ;  /* 0x00000000000d7202 */ /* 0x000fe20000000f00 */
[----:B------:R-:W-:Y:S02]  /*29110*/  IMAD.MOV.U32 R12, RZ, RZ, 0x7 ;  /* 0x00000007ff0c7424 */ /* 0x000fe400078e00ff */
[----:B------:R-:W-:-:S07]  /*29120*/  IMAD.MOV.U32 R3, RZ, RZ, R14 ;  /* 0x000000ffff037224 */ /* 0x000fce00078e000e */
[----:B------:R-:W-:Y:S05]  /*29130*/  WARPSYNC.COLLECTIVE R15, `(.L_x_2231) ;  /* 0x000000000f087348 */ /* 0x000fea0003c00000 */
[----:B------:R0:W1:Y:S02]  /*29140*/  SHFL.IDX P6, R14, R13, R12, R11 ;  /* 0x0000000c0d0e7389 */ /* 0x00006400000c000b */
[----:B01----:R-:W-:Y:S01]  /*29150*/  ENDCOLLECTIVE ;  /* 0x000000000000791b */ /* 0x003fe20003800000 */
.L_x_2231:
        /* <DEDUP_REMOVED lines=10> */
.L_x_2232:
[----:B------:R-:W-:Y:S01]  /*29200*/  @!PT LDS RZ, [RZ] ;  /* 0x00000000fffff984 */ /* 0x000fe20000000800 */
[----:B------:R-:W-:Y:S01]  /*29210*/  @!PT LDS RZ, [RZ] ;  /* 0x00000000fffff984 */ /* 0x000fe20000000800 */
[----:B------:R-:W-:Y:S01]  /*29220*/  @!PT LDS RZ, [RZ] ;  /* 0x00000000fffff984 */ /* 0x000fe20000000800 */
[----:B------:R-:W-:Y:S04]  /*29230*/  @P0 LDGSTS.E.BYPASS.LTC128B.128 [R8+0x1b400], desc[UR54][R2.64], !P3 ;  /* 0x1b40000002080fae */ /* 0x000fe8000d901d76 */
[----:B------:R0:W-:Y:S02]  /*29240*/  @P0 LDGSTS.E.BYPASS.LTC128B.128 [R8+0x1f400], desc[UR54][R2.64+0x80], !P2 ;  /* 0x1f40008002080fae */ /* 0x0001e4000d101d76 */
[----:B0-----:R-:W-:Y:S01]  /*29250*/  MOV R2, R14 ;  /* 0x0000000e00027202 */ /* 0x001fe20000000f00 */
[----:B------:R-:W-:Y:S06]  /*29260*/  BRA `(.L_x_2233) ;  /* 0xffffff9000247947 */ /* 0x000fec000383ffff */
.L_x_2032:
[----:B------:R-:W-:Y:S01]  /*29270*/  IMAD.MOV.U32 R13, RZ, RZ, R4 ;  /* 0x000000ffff0d7224 */ /* 0x000fe200078e0004 */
[----:B------:R-:W-:Y:S01]  /*29280*/  MOV R15, 0xffffffff ;  /* 0xffffffff000f7802 */ /* 0x000fe20000000f00 */
[----:B------:R-:W-:Y:S01]  /*29290*/  IMAD.MOV.U32 R12, RZ, RZ, RZ ;  /* 0x000000ffff0c7224 */ /* 0x000fe200078e00ff */
[----:B------:R-:W-:Y:S01]  /*292a0*/  IADD3 R27, R9, R27, RZ ;  /* 0x0000001b091b7210 */ /* 0x000fe20007ffe0ff */
[----:B------:R-:W-:Y:S02]  /*292b0*/  IMAD.MOV.U32 R11, RZ, RZ, 0x181f ;  /* 0x0000181fff0b7424 */ /* 0x000fe400078e00ff */
[----:B------:R-:W-:Y:S02]  /*292c0*/  IMAD R33, R33, R7, RZ ;  /* 0x0000000721217224 */ /* 0x000fe400078e02ff */
[----:B------:R-:W-:-:S07]  /*292d0*/  VIADD R6, R27, 0x10 ;  /* 0x000000101b067836 */ /* 0x000fce0000000000 */
[----:B-----5:R-:W-:Y:S05]  /*292e0*/  WARPSYNC.COLLECTIVE R15, `(.L_x_2234) ;  /* 0x000000000f087348 */ /* 0x020fea0003c00000 */
[----:B------:R0:W1:Y:S02]  /*292f0*/  SHFL.IDX P6, R14, R13, R12, R11 ;  /* 0x0000000c0d0e7389 */ /* 0x00006400000c000b */
[----:B01---5:R-:W-:Y:S01]  /*29300*/  ENDCOLLECTIVE ;  /* 0x000000000000791b */ /* 0x023fe20003800000 */
.L_x_2234:
[----:B------:R-:W-:Y:S01]  /*29310*/  ISETP.GE.AND P3, PT, R27, R33, PT ;  /* 0x000000211b00720c */ /* 0x000fe20003f66270 */
[----:B------:R-:W-:Y:S02]  /*29320*/  IMAD.MOV.U32 R13, RZ, RZ, R0 ;  /* 0x000000ffff0d7224 */ /* 0x000fe400078e0000 */
[----:B------:R-:W-:-:S10]  /*29330*/  IMAD.MOV.U32 R2, RZ, RZ, R14 ;  /* 0x000000ffff027224 */ /* 0x000fd400078e000e */
[----:B------:R-:W-:Y:S05]  /*29340*/  WARPSYNC.COLLECTIVE R15, `(.L_x_2235) ;  /* 0x000000000f087348 */ /* 0x000fea0003c00000 */
[----:B------:R0:W1:Y:S02]  /*29350*/  SHFL.IDX P6, R14, R13, R12, R11 ;  /* 0x0000000c0d0e7389 */ /* 0x00006400000c000b */
[----:B01----:R-:W-:Y:S01]  /*29360*/  ENDCOLLECTIVE ;  /* 0x000000000000791b */ /* 0x003fe20003800000 */
.L_x_2235:
[----:B------:R-:W-:Y:S01]  /*29370*/  MOV R13, R4 ;  /* 0x00000004000d7202 */ /* 0x000fe20000000f00 */
[----:B------:R-:W-:Y:S02]  /*29380*/  IMAD.MOV.U32 R12, RZ, RZ, 0x1 ;  /* 0x00000001ff0c7424 */ /* 0x000fe400078e00ff */
[----:B------:R-:W-:-:S07]  /*29390*/  IMAD.MOV.U32 R3, RZ, RZ, R14 ;  /* 0x000000ffff037224 */ /* 0x000fce00078e000e */
[----:B------:R-:W-:Y:S05]  /*293a0*/  WARPSYNC.COLLECTIVE R15, `(.L_x_2236) ;  /* 0x000000000f087348 */ /* 0x000fea0003c00000 */
[----:B------:R0:W1:Y:S02]  /*293b0*/  SHFL.IDX P6, R14, R13, R12, R11 ;  /* 0x0000000c0d0e7389 */ /* 0x00006400000c000b */
[----:B01----:R-:W-:Y:S01]  /*293c0*/  ENDCOLLECTIVE ;  /* 0x000000000000791b */ /* 0x003fe20003800000 */
.L_x_2236:
[----:B------:R-:W-:-:S05]  /*293d0*/  @!P3 LEA R5, P2, R31, R3, 0x1 ;  /* 0x000000031f05b211 */ /* 0x000fca00078408ff */
[----:B------:R-:W-:Y:S02]  /*293e0*/  @!P3 IMAD.X R3, RZ, RZ, R2, P2 ;  /* 0x000000ffff03b224 */ /* 0x000fe400010e0602 */
[----:B------:R-:W-:Y:S02]  /*293f0*/  @!P3 IMAD.MOV.U32 R2, RZ, RZ, R5 ;  /* 0x000000ffff02b224 */ /* 0x000fe400078e0005 */
[----:B------:R-:W-:-:S03]  /*29400*/  IMAD.MOV.U32 R13, RZ, RZ, R0 ;  /* 0x000000ffff0d7224 */ /* 0x000fc600078e0000 */
[----:B------:R-:W-:Y:S01]  /*29410*/  @!PT LDS RZ, [RZ] ;  /* 0x00000000fffff984 */ /* 0x000fe20000000800 */
[----:B------:R-:W-:Y:S01]  /*29420*/  @!PT LDS RZ, [RZ] ;  /* 0x00000000fffff984 */ /* 0x000fe20000000800 */
[----:B------:R-:W-:Y:S01]  /*29430*/  @!PT LDS RZ, [RZ] ;  /* 0x00000000fffff984 */ /* 0x000fe20000000800 */
[----:B------:R-:W-:Y:S04]  /*29440*/  @!P3 LDGSTS.E.BYPASS.LTC128B.128 [R8+0x10400], desc[UR54][R2.64], !P0 ;  /* 0x104000000208bfae */ /* 0x000fe8000c101d76 */
[----:B------:R0:W-:Y:S01]  /*29450*/  @!P3 LDGSTS.E.BYPASS.LTC128B.128 [R8+0x14400], desc[UR54][R2.64+0x80], !P1 ;  /* 0x144000800208bfae */ /* 0x0001e2000c901d76 */
[----:B------:R-:W-:Y:S01]  /*29460*/  ISETP.GE.AND P3, PT, R6, R33, PT ;  /* 0x000000210600720c */ /* 0x000fe20003f66270 */
[----:B0-----:R-:W-:-:S12]  /*29470*/  IMAD.MOV.U32 R2, RZ, RZ, R14 ;  /* 0x000000ffff027224 */ /* 0x001fd800078e000e */
[----:B------:R-:W-:Y:S05]  /*29480*/  WARPSYNC.COLLECTIVE R15, `(.L_x_2237) ;  /* 0x000000000f087348 */ /* 0x000fea0003c00000 */
[----:B------:R0:W1:Y:S02]  /*29490*/  SHFL.IDX P6, R14, R13, R12, R11 ;  /* 0x0000000c0d0e7389 */ /* 0x00006400000c000b */
[----:B01----:R-:W-:Y:S01]  /*294a0*/  ENDCOLLECTIVE ;  /* 0x000000000000791b */ /* 0x003fe20003800000 */
.L_x_2237:
[----:B------:R-:W-:Y:S01]  /*294b0*/  MOV R13, R4 ;  /* 0x00000004000d7202 */ /* 0x000fe20000000f00 */
[----:B------:R-:W-:Y:S01]  /*294c0*/  IMAD.MOV.U32 R12, RZ, RZ, 0x2 ;  /* 0x00000002ff0c7424 */ /* 0x000fe200078e00ff */
[----:B------:R-:W-:-:S13]  /*294d0*/  @!P3 LEA R5, P2, R31, R14, 0x1 ;  /* 0x0000000e1f05b211 */ /* 0x000fda00078408ff */
[----:B------:R-:W-:Y:S05]  /*294e0*/  WARPSYNC.COLLECTIVE R15, `(.L_x_2238) ;  /* 0x000000000f087348 */ /* 0x000fea0003c00000 */
[----:B------:R0:W1:Y:S02]  /*294f0*/  SHFL.IDX P6, R14, R13, R12, R11 ;  /* 0x0000000c0d0e7389 */ /* 0x00006400000c000b */
[----:B01----:R-:W-:Y:S01]  /*29500*/  ENDCOLLECTIVE ;  /* 0x000000000000791b */ /* 0x003fe20003800000 */
.L_x_2238:
[----:B------:R-:W-:Y:S01]  /*29510*/  @!P3 IADD3.X R6, RZ, R2, RZ, P2, !PT ;  /* 0x00000002ff06b210 */ /* 0x000fe200017fe4ff */
[----:B------:R-:W-:-:S04]  /*29520*/  @!P3 IMAD.MOV.U32 R2, RZ, RZ, R5 ;  /* 0x000000ffff02b224 */ /* 0x000fc800078e0005 */
[----:B------:R-:W-:Y:S02]  /*29530*/  @!P3 IMAD.MOV.U32 R3, RZ, RZ, R6 ;  /* 0x000000ffff03b224 */ /* 0x000fe400078e0006 */
[----:B------:R-:W-:-:S03]  /*29540*/  VIADD R6, R27, 0x20 ;  /* 0x000000201b067836 */ /* 0x000fc60000000000 */
[----:B------:R-:W-:Y:S01]  /*29550*/  @!PT LDS RZ, [RZ] ;  /* 0x00000000fffff984 */ /* 0x000fe20000000800 */
[----:B------:R-:W-:Y:S01]  /*29560*/  @!PT LDS RZ, [RZ] ;  /* 0x00000000fffff984 */ /* 0x000fe20000000800 */
[----:B------:R-:W-:Y:S01]  /*29570*/  @!PT LDS RZ, [RZ] ;  /* 0x00000000fffff984 */ /* 0x000fe20000000800 */
[----:B------:R-:W-:Y:S01]  /*29580*/  @!P3 LDGSTS.E.BYPASS.LTC128B.128 [R8+0x10c00], desc[UR54][R2.64], !P0 ;  /* 0x10c000000208bfae */ /* 0x000fe2000c101d76 */
[----:B------:R-:W-:-:S03]  /*29590*/  IMAD.MOV.U32 R13, RZ, RZ, R0 ;  /* 0x000000ffff0d7224 */ /* 0x000fc600078e0000 */
[----:B------:R0:W-:Y:S01]  /*295a0*/  @!P3 LDGSTS.E.BYPASS.LTC128B.128 [R8+0x14c00], desc[UR54][R2.64+0x80], !P1 ;  /* 0x14c000800208bfae */ /* 0x0001e2000c901d76 */
[----:B------:R-:W-:Y:S01]  /*295b0*/  ISETP.GE.AND P3, PT, R6, R33, PT ;  /* 0x000000210600720c */ /* 0x000fe20003f66270 */
[----:B0-----:R-:W-:-:S12]  /*295c0*/  IMAD.MOV.U32 R2, RZ, RZ, R14 ;  /* 0x000000ffff027224 */ /* 0x001fd800078e000e */
[----:B------:R-:W-:Y:S05]  /*295d0*/  WARPSYNC.COLLECTIVE R15, `(.L_x_2239) ;  /* 0x000000000f087348 */ /* 0x000fea0003c00000 */
[----:B------:R0:W1:Y:S02]  /*295e0*/  SHFL.IDX P6, R14, R13, R12, R11 ;  /* 0x0000000c0d0e7389 */ /* 0x00006400000c000b */
[----:B01----:R-:W-:Y:S01]  /*295f0*/  ENDCOLLECTIVE ;  /* 0x000000000000791b */ /* 0x003fe20003800000 */
.L_x_2239:
[----:B------:R-:W-:Y:S01]  /*29600*/  MOV R13, R4 ;  /* 0x00000004000d7202 */ /* 0x000fe20000000f00 */
[----:B------:R-:W-:Y:S01]  /*29610*/  IMAD.MOV.U32 R12, RZ, RZ, 0x3 ;  /* 0x00000003ff0c7424 */ /* 0x000fe200078e00ff */
[----:B------:R-:W-:-:S13]  /*29620*/  @!P3 LEA R5, P2, R31, R14, 0x1 ;  /* 0x0000000e1f05b211 */ /* 0x000fda00078408ff */
[----:B------:R-:W-:Y:S05]  /*29630*/  WARPSYNC.COLLECTIVE R15, `(.L_x_2240) ;  /* 0x000000000f087348 */ /* 0x000fea0003c00000 */
[----:B------:R0:W1:Y:S02]  /*29640*/  SHFL.IDX P6, R14, R13, R12, R11 ;  /* 0x0000000c0d0e7389 */ /* 0x00006400000c000b */
[----:B01----:R-:W-:Y:S01]  /*29650*/  ENDCOLLECTIVE ;  /* 0x000000000000791b */ /* 0x003fe20003800000 */
.L_x_2240:
        /* <DEDUP_REMOVED lines=15> */
.L_x_2241:
[----:B------:R-:W-:Y:S01]  /*29750*/  MOV R13, R4 ;  /* 0x00000004000d7202 */ /* 0x000fe20000000f00 */
[----:B------:R-:W-:Y:S01]  /*29760*/  IMAD.MOV.U32 R12, RZ, RZ, 0x4 ;  /* 0x00000004ff0c7424 */ /* 0x000fe200078e00ff */
[----:B------:R-:W-:-:S13]  /*29770*/  @!P3 LEA R5, P2, R31, R14, 0x1 ;  /* 0x0000000e1f05b211 */ /* 0x000fda00078408ff */
[----:B------:R-:W-:Y:S05]  /*29780*/  WARPSYNC.COLLECTIVE R15, `(.L_x_2242) ;  /* 0x000000000f087348 */ /* 0x000fea0003c00000 */
[----:B------:R0:W1:Y:S02]  /*29790*/  SHFL.IDX P6, R14, R13, R12, R11 ;  /* 0x0000000c0d0e7389 */ /* 0x00006400000c000b */
[----:B01----:R-:W-:Y:S01]  /*297a0*/  ENDCOLLECTIVE ;  /* 0x000000000000791b */ /* 0x003fe20003800000 */
.L_x_2242:
        /* <DEDUP_REMOVED lines=15> */
.L_x_2243:
[----:B------:R-:W-:Y:S01]  /*298a0*/  MOV R13, R4 ;  /* 0x00000004000d7202 */ /* 0x000fe20000000f00 */
[----:B------:R-:W-:Y:S01]  /*298b0*/  IMAD.MOV.U32 R12, RZ, RZ, 0x5 ;  /* 0x00000005ff0c7424 */ /* 0x000fe200078e00ff */
[----:B------:R-:W-:-:S13]  /*298c0*/  @!P3 LEA R5, P2, R31, R14, 0x1 ;  /* 0x0000000e1f05b211 */ /* 0x000fda00078408ff */
[----:B------:R-:W-:Y:S05]  /*298d0*/  WARPSYNC.COLLECTIVE R15, `(.L_x_2244) ;  /* 0x000000000f087348 */ /* 0x000fea0003c00000 */
[----:B------:R0:W1:Y:S02]  /*298e0*/  SHFL.IDX P6, R14, R13, R12, R11 ;  /* 0x0000000c0d0e7389 */ /* 0x00006400000c000b */
[----:B01----:R-:W-:Y:S01]  /*298f0*/  ENDCOLLECTIVE ;  /* 0x000000000000791b */ /* 0x003fe20003800000 */
.L_x_2244:
        /* <DEDUP_REMOVED lines=15> */
.L_x_2245:
[----:B------:R-:W-:Y:S01]  /*299f0*/  IMAD.MOV.U32 R13, RZ, RZ, R4 ;  /* 0x000000ffff0d7224 */ /* 0x000fe200078e0004 */
[----:B------:R-:W-:Y:S02]  /*29a00*/  MOV R12, 0x6 ;  /* 0x00000006000c7802 */ /* 0x000fe40000000f00 */
[----:B------:R-:W-:-:S13]  /*29a10*/  @!P3 LEA R5, P2, R31, R14, 0x1 ;  /* 0x0000000e1f05b211 */ /* 0x000fda00078408ff */
[----:B------:R-:W-:Y:S05]  /*29a20*/  WARPSYNC.COLLECTIVE R15, `(.L_x_2246) ;  /* 0x000000000f087348 */ /* 0x000fea0003c00000 */
[----:B------:R0:W1:Y:S02]  /*29a30*/  SHFL.IDX P6, R14, R13, R12, R11 ;  /* 0x0000000c0d0e7389 */ /* 0x00006400000c000b */
[----:B01----:R-:W-:Y:S01]  /*29a40*/  ENDCOLLECTIVE ;  /* 0x000000000000791b */ /* 0x003fe20003800000 */
.L_x_2246:
[----:B------:R-:W-:Y:S01]  /*29a50*/  @!P3 IADD3.X R6, RZ, R2, RZ, P2, !PT ;  /* 0x00000002ff06b210 */ /* 0x000fe200017fe4ff */
[----:B------:R-:W-:-:S04]  /*29a60*/  @!P3 IMAD.MOV.U32 R2, RZ, RZ, R5 ;  /* 0x000000ffff02b224 */ /* 0x000fc800078e0005 */
[----:B------:R-:W-:Y:S01]  /*29a70*/  @!P3 IMAD.MOV.U32 R3, RZ, RZ, R6 ;  /* 0x000000ffff03b224 */ /* 0x000fe200078e0006 */
[----:B------:R-:W-:-:S04]  /*29a80*/  IADD3 R6, R27, 0x60, RZ ;  /* 0x000000601b067810 */ /* 0x000fc80007ffe0ff */
        /* <DEDUP_REMOVED lines=11> */
.L_x_2247:
[----:B------:R-:W-:Y:S01]  /*29b40*/  MOV R13, R4 ;  /* 0x00000004000d7202 */ /* 0x000fe20000000f00 */
[----:B------:R-:W-:Y:S02]  /*29b50*/  IMAD.MOV.U32 R12, RZ, RZ, 0x7 ;  /* 0x00000007ff0c7424 */ /* 0x000fe400078e00ff */
[----:B------:R-:W-:-:S07]  /*29b60*/  IMAD.MOV.U32 R3, RZ, RZ, R14 ;  /* 0x000000ffff037224 */ /* 0x000fce00078e000e */
[----:B------:R-:W-:Y:S05]  /*29b70*/  WARPSYNC.COLLECTIVE R15, `(.L_x_2248) ;  /* 0x000000000f087348 */ /* 0x000fea0003c00000 */
[----:B------:R0:W1:Y:S02]  /*29b80*/  SHFL.IDX P6, R14, R13, R12, R11 ;  /* 0x0000000c0d0e7389 */ /* 0x00006400000c000b */
[----:B01----:R-:W-:Y:S01]  /*29b90*/  ENDCOLLECTIVE ;  /* 0x000000000000791b */ /* 0x003fe20003800000 */
.L_x_2248:
[----:B------:R-:W-:-:S05]  /*29ba0*/  @!P3 LEA R5, P2, R31, R3, 0x1 ;  /* 0x000000031f05b211 */ /* 0x000fca00078408ff */
[----:B------:R-:W-:Y:S02]  /*29bb0*/  @!P3 IMAD.X R6, RZ, RZ, R2, P2 ;  /* 0x000000ffff06b224 */ /* 0x000fe400010e0602 */
[----:B------:R-:W-:Y:S02]  /*29bc0*/  @!P3 IMAD.MOV.U32 R2, RZ, RZ, R5 ;  /* 0x000000ffff02b224 */ /* 0x000fe400078e0005 */
[----:B------:R-:W-:Y:S02]  /*29bd0*/  @!P3 IMAD.MOV.U32 R3, RZ, RZ, R6 ;  /* 0x000000ffff03b224 */ /* 0x000fe400078e0006 */
[----:B------:R-:W-:-:S03]  /*29be0*/  IMAD.MOV.U32 R13, RZ, RZ, R0 ;  /* 0x000000ffff0d7224 */ /* 0x000fc600078e0000 */
[----:B------:R-:W-:Y:S01]  /*29bf0*/  @!PT LDS RZ, [RZ] ;  /* 0x00000000fffff984 */ /* 0x000fe20000000800 */
[----:B------:R-:W-:Y:S01]  /*29c00*/  @!PT LDS RZ, [RZ] ;  /* 0x00000000fffff984 */ /* 0x000fe20000000800 */
[----:B------:R-:W-:Y:S01]  /*29c10*/  @!PT LDS RZ, [RZ] ;  /* 0x00000000fffff984 */ /* 0x000fe20000000800 */
[----:B------:R0:W-:Y:S04]  /*29c20*/  @!P3 LDGSTS.E.BYPASS.LTC128B.128 [R8+0x13400], desc[UR54][R2.64], !P0 ;  /* 0x134000000208bfae */ /* 0x0001e8000c101d76 */
[----:B------:R0:W-:Y:S01]  /*29c30*/  @!P3 LDGSTS.E.BYPASS.LTC128B.128 [R8+0x17400], desc[UR54][R2.64+0x80], !P1 ;  /* 0x174000800208bfae */ /* 0x0001e2000c901d76 */
[----:B------:R-:W-:-:S07]  /*29c40*/  IMAD.MOV.U32 R4, RZ, RZ, R14 ;  /* 0x000000ffff047224 */ /* 0x000fce00078e000e */
[----:B0-----:R-:W-:Y:S05]  /*29c50*/  WARPSYNC.COLLECTIVE R15, `(.L_x_2249) ;  /* 0x000000000f087348 */ /* 0x001fea0003c00000 */
[----:B------:R1:W2:Y:S02]  /*29c60*/  SHFL.IDX P6, R14, R13, R12, R11 ;  /* 0x0000000c0d0e7389 */ /* 0x0002a400000c000b */
[----:B012---:R-:W-:Y:S01]  /*29c70*/  ENDCOLLECTIVE ;  /* 0x000000000000791b */ /* 0x007fe20003800000 */
.L_x_2249:
[----:B------:R-:W-:Y:S05]  /*29c80*/  BRA `(.L_x_2250) ;  /* 0xffffff9000987947 */ /* 0x000fea000383ffff */
.L_x_2037:
[----:B0-----:R0:W1:Y:S02]  /*29c90*/  SYNCS.PHASECHK.TRANS64.TRYWAIT P0, [R22+URZ+0x28820], R3 ;  /* 0x02882003160075a7 */ /* 0x001064000800017f */
[----:B-1----:R-:W-:Y:S05]  /*29ca0*/  @!P0 NANOSLEEP.SYNCS 0x989680 ;  /* 0x009896800000895d */ /* 0x002fea0003900000 */
[----:B------:R-:W1:Y:S02]  /*29cb0*/  @!P0 SYNCS.PHASECHK.TRANS64 P0, [R22+URZ+0x28820], R3 ;  /* 0x02882003160085a7 */ /* 0x000e64000800007f */
[----:B-1----:R-:W-:Y:S05]  /*29cc0*/  @!P0 BRA `(.L_x_2037) ;  /* 0xfffffffc00f08947 */ /* 0x002fea000383ffff */
[----:B------:R-:W-:Y:S05]  /*29cd0*/  BRA `(.L_x_2251) ;  /* 0xffffff9400147947 */ /* 0x000fea000383ffff */
.L_x_2042:
[----:B0-----:R0:W1:Y:S02]  /*29ce0*/  SYNCS.PHASECHK.TRANS64.TRYWAIT P0, [R6+URZ+0x28840], R2 ;  /* 0x02884002060075a7 */ /* 0x001064000800017f */
[----:B-1----:R-:W-:Y:S05]  /*29cf0*/  @!P0 NANOSLEEP.SYNCS 0x989680 ;  /* 0x009896800000895d */ /* 0x002fea0003900000 */
[----:B------:R-:W1:Y:S02]  /*29d00*/  @!P0 SYNCS.PHASECHK.TRANS64 P0, [R6+URZ+0x28840], R2 ;  /* 0x02884002060085a7 */ /* 0x000e64000800007f */
[----:B-1----:R-:W-:Y:S05]  /*29d10*/  @!P0 BRA `(.L_x_2042) ;  /* 0xfffffffc00f08947 */ /* 0x002fea000383ffff */
[----:B------:R-:W-:Y:S05]  /*29d20*/  BRA `(.L_x_2252) ;  /* 0xffffff9400dc7947 */ /* 0x000fea000383ffff */
.L_x_2043:
[----:B------:R-:W-:Y:S01]  /*29d30*/  BSSY B1, `(.L_x_2253) ;  /* 0x0000008000017945 */ /* 0x000fe20003800000 */
[----:B------:R-:W-:Y:S01]  /*29d40*/  MOV R13, R9 ;  /* 0x00000009000d7202 */ /* 0x000fe20000000f00 */
[----:B------:R-:W-:Y:S02]  /*29d50*/  IMAD.MOV.U32 R12, RZ, RZ, RZ ;  /* 0x000000ffff0c7224 */ /* 0x000fe400078e00ff */
[----:B------:R-:W-:Y:S02]  /*29d60*/  IMAD.MOV.U32 R11, RZ, RZ, 0x181f ;  /* 0x0000181fff0b7424 */ /* 0x000fe400078e00ff */
[----:B------:R-:W-:-:S07]  /*29d70*/  IMAD.MOV.U32 R15, RZ, RZ, -0x1 ;  /* 0xffffffffff0f7424 */ /* 0x000fce00078e00ff */
[----:B------:R-:W-:Y:S05]  /*29d80*/  WARPSYNC.COLLECTIVE R15, `(.L_x_2254) ;  /* 0x000000000f087348 */ /* 0x000fea0003c00000 */
[----:B------:R0:W1:Y:S02]  /*29d90*/  SHFL.IDX P6, R14, R13, R12, R11 ;  /* 0x0000000c0d0e7389 */ /* 0x00006400000c000b */
[----:B01----:R-:W-:Y:S01]  /*29da0*/  ENDCOLLECTIVE ;  /* 0x000000000000791b */ /* 0x003fe20003800000 */
.L_x_2254:
[----:B------:R-:W-:Y:S05]  /*29db0*/  BSYNC B1 ;  /* 0x0000000000017941 */ /* 0x000fea0003800000 */
.L_x_2253:
[----:B------:R-:W-:Y:S01]  /*29dc0*/  IMAD.MOV.U32 R13, RZ, RZ, R7 ;  /* 0x000000ffff0d7224 */ /* 0x000fe200078e0007 */
[----:B------:R-:W-:Y:S01]  /*29dd0*/  MOV R15, 0xffffffff ;  /* 0xffffffff000f7802 */ /* 0x000fe20000000f00 */
[----:B------:R-:W-:Y:S01]  /*29de0*/  IMAD.MOV.U32 R12, RZ, RZ, RZ ;  /* 0x000000ffff0c7224 */ /* 0x000fe200078e00ff */
[----:B------:R-:W-:Y:S01]  /*29df0*/  MOV R3, R14 ;  /* 0x0000000e00037202 */ /* 0x000fe20000000f00 */
[----:B------:R-:W-:Y:S01]  /*29e00*/  IMAD.MOV.U32 R11, RZ, RZ, 0x181f ;  /* 0x0000181fff0b7424 */ /* 0x000fe200078e00ff */
[----:B------:R-:W-:Y:S01]  /*29e10*/  LEA R8, R8, R22, 0x1 ;  /* 0x0000001608087211 */ /* 0x000fe200078e08ff */
[----:B------:R-:W-:-:S07]  /*29e20*/  IMAD.SHL.U32 R5, R31, 0x2, RZ ;  /* 0x000000021f057824 */ /* 0x000fce00078e00ff */
[----:B------:R-:W-:Y:S05]  /*29e30*/  WARPSYNC.COLLECTIVE R15, `(.L_x_2255) ;  /* 0x000000000f087348 */ /* 0x000fea0003c00000 */
[----:B------:R0:W1:Y:S02]  /*29e40*/  SHFL.IDX P6, R14, R13, R12, R11 ;  /* 0x0000000c0d0e7389 */ /* 0x00006400000c000b */
[----:B01----:R-:W-:Y:S01]  /*29e50*/  ENDCOLLECTIVE ;  /* 0x000000000000791b */ /* 0x003fe20003800000 */
.L_x_2255:
[----:B------:R-:W-:Y:S02]  /*29e60*/  IMAD.MOV.U32 R13, RZ, RZ, R9 ;  /* 0x000000ffff0d7224 */ /* 0x000fe400078e0009 */
[----:B------:R-:W-:Y:S02]  /*29e70*/  IMAD.MOV.U32 R12, RZ, RZ, 0x1 ;  /* 0x00000001ff0c7424 */ /* 0x000fe400078e00ff */
[----:B------:R-:W-:-:S07]  /*29e80*/  IMAD.MOV.U32 R2, RZ, RZ, R14 ;  /* 0x000000ffff027224 */ /* 0x000fce00078e000e */
[----:B------:R-:W-:Y:S05]  /*29e90*/  WARPSYNC.COLLECTIVE R15, `(.L_x_2256) ;  /* 0x000000000f087348 */ /* 0x000fea0003c00000 */
[----:B------:R0:W1:Y:S02]  /*29ea0*/  SHFL.IDX P6, R14, R13, R12, R11 ;  /* 0x0000000c0d0e7389 */ /* 0x00006400000c000b */
[----:B01----:R-:W-:Y:S01]  /*29eb0*/  ENDCOLLECTIVE ;  /* 0x000000000000791b */ /* 0x003fe20003800000 */
.L_x_2256:
        /* <DEDUP_REMOVED lines=12> */
.L_x_2257:
[----:B------:R-:W-:Y:S01]  /*29f80*/  IMAD.MOV.U32 R13, RZ, RZ, R9 ;  /* 0x000000ffff0d7224 */ /* 0x000fe200078e0009 */
[----:B------:R-:W-:Y:S01]  /*29f90*/  MOV R12, 0x2 ;  /* 0x00000002000c7802 */ /* 0x000fe20000000f00 */
[----:B------:R-:W-:-:S07]  /*29fa0*/  IMAD.MOV.U32 R2, RZ, RZ, R14 ;  /* 0x000000ffff027224 */ /* 0x000fce00078e000e */
[----:B------:R-:W-:Y:S05]  /*29fb0*/  WARPSYNC.COLLECTIVE R15, `(.L_x_2258) ;  /* 0x000000000f087348 */ /* 0x000fea0003c00000 */
[----:B------:R0:W1:Y:S02]  /*29fc0*/  SHFL.IDX P6, R14, R13, R12, R11 ;  /* 0x0000000c0d0e7389 */ /* 0x00006400000c000b */
[----:B01----:R-:W-:Y:S01]  /*29fd0*/  ENDCOLLECTIVE ;  /* 0x000000000000791b */ /* 0x003fe20003800000 */
.L_x_2258:
        /* <DEDUP_REMOVED lines=12> */
.L_x_2259:
[----:B------:R-:W-:Y:S02]  /*2a0a0*/  IMAD.MOV.U32 R13, RZ, RZ, R9 ;  /* 0x000000ffff0d7224 */ /* 0x000fe400078e0009 */
[----:B------:R-:W-:Y:S02]  /*2a0b0*/  IMAD.MOV.U32 R12, RZ, RZ, 0x3 ;  /* 0x00000003ff0c7424 */ /* 0x000fe400078e00ff */
[----:B------:R-:W-:-:S07]  /*2a0c0*/  IMAD.MOV.U32 R2, RZ, RZ, R14 ;  /* 0x000000ffff027224 */ /* 0x000fce00078e000e */
[----:B------:R-:W-:Y:S05]  /*2a0d0*/  WARPSYNC.COLLECTIVE R15, `(.L_x_2260) ;  /* 0x000000000f087348 */ /* 0x000fea0003c00000 */
[----:B------:R0:W1:Y:S02]  /*2a0e0*/  SHFL.IDX P6, R14, R13, R12, R11 ;  /* 0x0000000c0d0e7389 */ /* 0x00006400000c000b */
[----:B01----:R-:W-:Y:S01]  /*2a0f0*/  ENDCOLLECTIVE ;  /* 0x000000000000791b */ /* 0x003fe20003800000 */
.L_x_2260:
        /* <DEDUP_REMOVED lines=12> */
.L_x_2261:
[----:B------:R-:W-:Y:S01]  /*2a1c0*/  IMAD.MOV.U32 R13, RZ, RZ, R9 ;  /* 0x000000ffff0d7224 */ /* 0x000fe200078e0009 */
[----:B------:R-:W-:Y:S01]  /*2a1d0*/  MOV R12, 0x4 ;  /* 0x00000004000c7802 */ /* 0x000fe20000000f00 */
[----:B------:R-:W-:-:S07]  /*2a1e0*/  IMAD.MOV.U32 R2, RZ, RZ, R14 ;  /* 0x000000ffff027224 */ /* 0x000fce00078e000e */
[----:B------:R-:W-:Y:S05]  /*2a1f0*/  WARPSYNC.COLLECTIVE R15, `(.L_x_2262) ;  /* 0x000000000f087348 */ /* 0x000fea0003c00000 */
[----:B------:R0:W1:Y:S02]  /*2a200*/  SHFL.IDX P6, R14, R13, R12, R11 ;  /* 0x0000000c0d0e7389 */ /* 0x00006400000c000b */
[----:B01----:R-:W-:Y:S01]  /*2a210*/  ENDCOLLECTIVE ;  /* 0x000000000000791b */ /* 0x003fe20003800000 */
.L_x_2262:
        /* <DEDUP_REMOVED lines=12> */
.L_x_2263:
[----:B------:R-:W-:Y:S02]  /*2a2e0*/  IMAD.MOV.U32 R13, RZ, RZ, R9 ;  /* 0x000000ffff0d7224 */ /* 0x000fe400078e0009 */
[----:B------:R-:W-:Y:S02]  /*2a2f0*/  IMAD.MOV.U32 R12, RZ, RZ, 0x5 ;  /* 0x00000005ff0c7424 */ /* 0x000fe400078e00ff */
[----:B------:R-:W-:-:S07]  /*2a300*/  IMAD.MOV.U32 R2, RZ, RZ, R14 ;  /* 0x000000ffff027224 */ /* 0x000fce00078e000e */
[----:B------:R-:W-:Y:S05]  /*2a310*/  WARPSYNC.COLLECTIVE R15, `(.L_x_2264) ;  /* 0x000000000f087348 */ /* 0x000fea0003c00000 */
[----:B------:R0:W1:Y:S02]  /*2a320*/  SHFL.IDX P6, R14, R13, R12, R11 ;  /* 0x0000000c0d0e7389 */ /* 0x00006400000c000b */
[----:B01----:R-:W-:Y:S01]  /*2a330*/  ENDCOLLECTIVE ;  /* 0x000000000000791b */ /* 0x003fe20003800000 */
.L_x_2264:
        /* <DEDUP_REMOVED lines=12> */
.L_x_2265:
[----:B------:R-:W-:Y:S01]  /*2a400*/  IMAD.MOV.U32 R13, RZ, RZ, R9 ;  /* 0x000000ffff0d7224 */ /* 0x000fe200078e0009 */
[----:B------:R-:W-:Y:S01]  /*2a410*/  MOV R12, 0x6 ;  /* 0x00000006000c7802 */ /* 0x000fe20000000f00 */
[----:B------:R-:W-:-:S07]  /*2a420*/  IMAD.MOV.U32 R2, RZ, RZ, R14 ;  /* 0x000000ffff027224 */ /* 0x000fce00078e000e */
[----:B------:R-:W-:Y:S05]  /*2a430*/  WARPSYNC.COLLECTIVE R15, `(.L_x_2266) ;  /* 0x000000000f087348 */ /* 0x000fea0003c00000 */
[----:B------:R0:W1:Y:S02]  /*2a440*/  SHFL.IDX P6, R14, R13, R12, R11 ;  /* 0x0000000c0d0e7389 */ /* 0x00006400000c000b */
[----:B01----:R-:W-:Y:S01]  /*2a450*/  ENDCOLLECTIVE ;  /* 0x000000000000791b */ /* 0x003fe20003800000 */
.L_x_2266:
        /* <DEDUP_REMOVED lines=12> */
.L_x_2267:
[----:B------:R-:W-:Y:S02]  /*2a520*/  IMAD.MOV.U32 R13, RZ, RZ, R9 ;  /* 0x000000ffff0d7224 */ /* 0x000fe400078e0009 */
[----:B------:R-:W-:Y:S02]  /*2a530*/  IMAD.MOV.U32 R12, RZ, RZ, 0x7 ;  /* 0x00000007ff0c7424 */ /* 0x000fe400078e00ff */
[----:B------:R-:W-:-:S07]  /*2a540*/  IMAD.MOV.U32 R2, RZ, RZ, R14 ;  /* 0x000000ffff027224 */ /* 0x000fce00078e000e */
[----:B------:R-:W-:Y:S05]  /*2a550*/  WARPSYNC.COLLECTIVE R15, `(.L_x_2268) ;  /* 0x000000000f087348 */ /* 0x000fea0003c00000 */
[----:B------:R0:W1:Y:S02]  /*2a560*/  SHFL.IDX P6, R14, R13, R12, R11 ;  /* 0x0000000c0d0e7389 */ /* 0x00006400000c000b */
[----:B01----:R-:W-:Y:S01]  /*2a570*/  ENDCOLLECTIVE ;  /* 0x000000000000791b */ /* 0x003fe20003800000 */
.L_x_2268:
[----:B------:R-:W-:-:S04]  /*2a580*/  IADD3 R2, P0, R2, R5, RZ ;  /* 0x0000000502027210 */ /* 0x000fc80007f1e0ff */
[----:B------:R-:W-:-:S05]  /*2a590*/  IADD3.X R3, RZ, R3, RZ, P0, !PT ;  /* 0x00000003ff037210 */ /* 0x000fca00007fe4ff */
[----:B------:R-:W-:Y:S01]  /*2a5a0*/  @!PT LDS RZ, [RZ] ;  /* 0x00000000fffff984 */ /* 0x000fe20000000800 */
[----:B------:R-:W-:Y:S01]  /*2a5b0*/  @!PT LDS RZ, [RZ] ;  /* 0x00000000fffff984 */ /* 0x000fe20000000800 */
[----:B------:R-:W-:Y:S01]  /*2a5c0*/  @!PT LDS RZ, [RZ] ;  /* 0x00000000fffff984 */ /* 0x000fe20000000800 */
[----:B------:R0:W-:Y:S01]  /*2a5d0*/  LDGSTS.E.BYPASS.LTC128B.128 [R8+0x1b400], desc[UR54][R2.64], !P4 ;  /* 0x1b40000002087fae */ /* 0x0001e2000e101d76 */
[----:B------:R-:W-:-:S03]  /*2a5e0*/  MOV R13, R7 ;  /* 0x00000007000d7202 */ /* 0x000fc60000000f00 */
[----:B------:R0:W-:Y:S01]  /*2a5f0*/  LDGSTS.E.BYPASS.LTC128B.128 [R8+0x1f400], desc[UR54][R2.64+0x80], !P3 ;  /* 0x1f40008002087fae */ /* 0x0001e2000d901d76 */
[----:B------:R-:W-:-:S07]  /*2a600*/  IMAD.MOV.U32 R9, RZ, RZ, R14 ;  /* 0x000000ffff097224 */ /* 0x000fce00078e000e */
[----:B0-----:R-:W-:Y:S05]  /*2a610*/  WARPSYNC.COLLECTIVE R15, `(.L_x_2269) ;  /* 0x000000000f087348 */ /* 0x001fea0003c00000 */
[----:B------:R1:W2:Y:S02]  /*2a620*/  SHFL.IDX P6, R14, R13, R12, R11 ;  /* 0x0000000c0d0e7389 */ /* 0x0002a400000c000b */
[----:B012---:R-:W-:Y:S01]  /*2a630*/  ENDCOLLECTIVE ;  /* 0x000000000000791b */ /* 0x007fe20003800000 */
.L_x_2269:
[----:B------:R-:W-:Y:S01]  /*2a640*/  IMAD.MOV.U32 R2, RZ, RZ, R14 ;  /* 0x000000ffff027224 */ /* 0x000fe200078e000e */
[----:B------:R-:W-:Y:S06]  /*2a650*/  BRA `(.L_x_2270) ;  /* 0xffffff9000b07947 */ /* 0x000fec000383ffff */
.L_x_2048:
[----:B-1----:R1:W2:Y:S02]  /*2a660*/  SYNCS.PHASECHK.TRANS64.TRYWAIT P0, [R6+URZ+0x28860], R2 ;  /* 0x02886002060075a7 */ /* 0x0022a4000800017f */
[----:B--2---:R-:W-:Y:S05]  /*2a670*/  @!P0 NANOSLEEP.SYNCS 0x989680 ;  /* 0x009896800000895d */ /* 0x004fea0003900000 */
[----:B------:R-:W2:Y:S02]  /*2a680*/  @!P0 SYNCS.PHASECHK.TRANS64 P0, [R6+URZ+0x28860], R2 ;  /* 0x02886002060085a7 */ /* 0x000ea4000800007f */
[----:B--2---:R-:W-:Y:S05]  /*2a690*/  @!P0 BRA `(.L_x_2048) ;  /* 0xfffffffc00f08947 */ /* 0x004fea000383ffff */
[----:B------:R-:W-:Y:S05]  /*2a6a0*/  BRA `(.L_x_2271) ;  /* 0xffffff94000c7947 */ /* 0x000fea000383ffff */
.L_x_2049:
        /* <DEDUP_REMOVED lines=8> */
.L_x_2273:
[----:B------:R-:W-:Y:S05]  /*2a730*/  BSYNC B1 ;  /* 0x0000000000017941 */ /* 0x000fea0003800000 */
.L_x_2272:
[----:B------:R-:W-:Y:S01]  /*2a740*/  IMAD.MOV.U32 R13, RZ, RZ, R17 ;  /* 0x000000ffff0d7224 */ /* 0x000fe200078e0011 */
[----:B------:R-:W-:Y:S01]  /*2a750*/  MOV R12, RZ ;  /* 0x000000ff000c7202 */ /* 0x000fe20000000f00 */
[----:B------:R-:W-:Y:S02]  /*2a760*/  IMAD.MOV.U32 R11, RZ, RZ, 0x181f ;  /* 0x0000181fff0b7424 */ /* 0x000fe400078e00ff */
[----:B------:R-:W-:Y:S02]  /*2a770*/  IMAD.MOV.U32 R15, RZ, RZ, -0x1 ;  /* 0xffffffffff0f7424 */ /* 0x000fe400078e00ff */
[----:B------:R-:W-:Y:S02]  /*2a780*/  IMAD.MOV.U32 R3, RZ, RZ, R14 ;  /* 0x000000ffff037224 */ /* 0x000fe400078e000e */
[----:B------:R-:W-:-:S07]  /*2a790*/  IMAD R7, R7, 0x2, R22 ;  /* 0x0000000207077824 */ /* 0x000fce00078e0216 */
[----:B------:R-:W-:Y:S05]  /*2a7a0*/  WARPSYNC.COLLECTIVE R15, `(.L_x_2274) ;  /* 0x000000000f087348 */ /* 0x000fea0003c00000 */
[----:B------:R0:W1:Y:S02]  /*2a7b0*/  SHFL.IDX P6, R14, R13, R12, R11 ;  /* 0x0000000c0d0e7389 */ /* 0x00006400000c000b */
[----:B01----:R-:W-:Y:S01]  /*2a7c0*/  ENDCOLLECTIVE ;  /* 0x000000000000791b */ /* 0x003fe20003800000 */
.L_x_2274:
[----:B------:R-:W-:Y:S02]  /*2a7d0*/  IMAD.MOV.U32 R13, RZ, RZ, R23 ;  /* 0x000000ffff0d7224 */ /* 0x000fe400078e0017 */
[----:B------:R-:W-:Y:S02]  /*2a7e0*/  IMAD.MOV.U32 R12, RZ, RZ, 0x1 ;  /* 0x00000001ff0c7424 */ /* 0x000fe400078e00ff */
[----:B------:R-:W-:-:S07]  /*2a7f0*/  IMAD.MOV.U32 R2, RZ, RZ, R14 ;  /* 0x000000ffff027224 */ /* 0x000fce00078e000e */
[----:B------:R-:W-:Y:S05]  /*2a800*/  WARPSYNC.COLLECTIVE R15, `(.L_x_2275) ;  /* 0x000000000f087348 */ /* 0x000fea0003c00000 */
[----:B------:R0:W1:Y:S02]  /*2a810*/  SHFL.IDX P6, R14, R13, R12, R11 ;  /* 0x0000000c0d0e7389 */ /* 0x00006400000c000b */
[----:B01----:R-:W-:Y:S01]  /*2a820*/  ENDCOLLECTIVE ;  /* 0x000000000000791b */ /* 0x003fe20003800000 */
.L_x_2275:
[----:B------:R-:W-:-:S04]  /*2a830*/  IADD3 R2, P0, R2, R5, RZ ;  /* 0x0000000502027210 */ /* 0x000fc80007f1e0ff */
        /* <DEDUP_REMOVED lines=13> */
.L_x_2276:
[----:B------:R-:W-:Y:S01]  /*2a910*/  MOV R13, R23 ;  /* 0x00000017000d7202 */ /* 0x000fe20000000f00 */
[----:B------:R-:W-:Y:S02]  /*2a920*/  IMAD.MOV.U32 R12, RZ, RZ, 0x2 ;  /* 0x00000002ff0c7424 */ /* 0x000fe400078e00ff */
[----:B------:R-:W-:-:S07]  /*2a930*/  IMAD.MOV.U32 R2, RZ, RZ, R14 ;  /* 0x000000ffff027224 */ /* 0x000fce00078e000e */
[----:B------:R-:W-:Y:S05]  /*2a940*/  WARPSYNC.COLLECTIVE R15, `(.L_x_2277) ;  /* 0x000000000f087348 */ /* 0x000fea0003c00000 */
[----:B------:R0:W1:Y:S02]  /*2a950*/  SHFL.IDX P6, R14, R13, R12, R11 ;  /* 0x0000000c0d0e7389 */ /* 0x00006400000c000b */
[----:B01----:R-:W-:Y:S01]  /*2a960*/  ENDCOLLECTIVE ;  /* 0x000000000000791b */ /* 0x003fe20003800000 */
.L_x_2277:
        /* <DEDUP_REMOVED lines=14> */
.L_x_2278:
[----:B------:R-:W-:Y:S02]  /*2aa50*/  IMAD.MOV.U32 R13, RZ, RZ, R23 ;  /* 0x000000ffff0d7224 */ /* 0x000fe400078e0017 */
[----:B------:R-:W-:Y:S01]  /*2aa60*/  IMAD.MOV.U32 R12, RZ, RZ, 0x3 ;  /* 0x00000003ff0c7424 */ /* 0x000fe200078e00ff */
[----:B------:R-:W-:-:S07]  /*2aa70*/  MOV R2, R14 ;  /* 0x0000000e00027202 */ /* 0x000fce0000000f00 */
[----:B------:R-:W-:Y:S05]  /*2aa80*/  WARPSYNC.COLLECTIVE R15, `(.L_x_2279) ;  /* 0x000000000f087348 */ /* 0x000fea0003c00000 */
[----:B------:R0:W1:Y:S02]  /*2aa90*/  SHFL.IDX P6, R14, R13, R12, R11 ;  /* 0x0000000c0d0e7389 */ /* 0x00006400000c000b */
[----:B01----:R-:W-:Y:S01]  /*2aaa0*/  ENDCOLLECTIVE ;  /* 0x000000000000791b */ /* 0x003fe20003800000 */
.L_x_2279:
        /* <DEDUP_REMOVED lines=14> */
.L_x_2280:
[----:B------:R-:W-:Y:S01]  /*2ab90*/  MOV R13, R23 ;  /* 0x00000017000d7202 */ /* 0x000fe20000000f00 */
[----:B------:R-:W-:Y:S02]  /*2aba0*/  IMAD.MOV.U32 R12, RZ, RZ, 0x4 ;  /* 0x00000004ff0c7424 */ /* 0x000fe400078e00ff */
[----:B------:R-:W-:-:S07]  /*2abb0*/  IMAD.MOV.U32 R2, RZ, RZ, R14 ;  /* 0x000000ffff027224 */ /* 0x000fce00078e000e */
[----:B------:R-:W-:Y:S05]  /*2abc0*/  WARPSYNC.COLLECTIVE R15, `(.L_x_2281) ;  /* 0x000000000f087348 */ /* 0x000fea0003c00000 */
[----:B------:R0:W1:Y:S02]  /*2abd0*/  SHFL.IDX P6, R14, R13, R12, R11 ;  /* 0x0000000c0d0e7389 */ /* 0x00006400000c000b */
[----:B01----:R-:W-:Y:S01]  /*2abe0*/  ENDCOLLECTIVE ;  /* 0x000000000000791b */ /* 0x003fe20003800000 */
.L_x_2281:
        /* <DEDUP_REMOVED lines=14> */
.L_x_2282:
[----:B------:R-:W-:Y:S02]  /*2acd0*/  IMAD.MOV.U32 R13, RZ, RZ, R23 ;  /* 0x000000ffff0d7224 */ /* 0x000fe400078e0017 */
[----:B------:R-:W-:Y:S01]  /*2ace0*/  IMAD.MOV.U32 R12, RZ, RZ, 0x5 ;  /* 0x00000005ff0c7424 */ /* 0x000fe200078e00ff */
[----:B------:R-:W-:-:S07]  /*2acf0*/  MOV R2, R14 ;  /* 0x0000000e00027202 */ /* 0x000fce0000000f00 */
[----:B------:R-:W-:Y:S05]  /*2ad00*/  WARPSYNC.COLLECTIVE R15, `(.L_x_2283) ;  /* 0x000000000f087348 */ /* 0x000fea0003c00000 */
[----:B------:R0:W1:Y:S02]  /*2ad10*/  SHFL.IDX P6, R14, R13, R12, R11 ;  /* 0x0000000c0d0e7389 */ /* 0x00006400000c000b */
[----:B01----:R-:W-:Y:S01]  /*2ad20*/  ENDCOLLECTIVE ;  /* 0x000000000000791b */ /* 0x003fe20003800000 */
.L_x_2283:
        /* <DEDUP_REMOVED lines=14> */
.L_x_2284:
[----:B------:R-:W-:Y:S01]  /*2ae10*/  MOV R13, R23 ;  /* 0x00000017000d7202 */ /* 0x000fe20000000f00 */
[----:B------:R-:W-:Y:S02]  /*2ae20*/  IMAD.MOV.U32 R12, RZ, RZ, 0x6 ;  /* 0x00000006ff0c7424 */ /* 0x000fe400078e00ff */
[----:B------:R-:W-:-:S07]  /*2ae30*/  IMAD.MOV.U32 R2, RZ, RZ, R14 ;  /* 0x000000ffff027224 */ /* 0x000fce00078e000e */
[----:B------:R-:W-:Y:S05]  /*2ae40*/  WARPSYNC.COLLECTIVE R15, `(.L_x_2285) ;  /* 0x000000000f087348 */ /* 0x000fea0003c00000 */
[----:B------:R0:W1:Y:S02]  /*2ae50*/  SHFL.IDX P6, R14, R13, R12, R11 ;  /* 0x0000000c0d0e7389 */ /* 0x00006400000c000b */
[----:B01----:R-:W-:Y:S01]  /*2ae60*/  ENDCOLLECTIVE ;  /* 0x000000000000791b */ /* 0x003fe20003800000 */
.L_x_2285:
        /* <DEDUP_REMOVED lines=14> */
.L_x_2286:
[----:B------:R-:W-:Y:S02]  /*2af50*/  IMAD.MOV.U32 R13, RZ, RZ, R23 ;  /* 0x000000ffff0d7224 */ /* 0x000fe400078e0017 */
[----:B------:R-:W-:Y:S01]  /*2af60*/  IMAD.MOV.U32 R12, RZ, RZ, 0x7 ;  /* 0x00000007ff0c7424 */ /* 0x000fe200078e00ff */
[----:B------:R-:W-:-:S07]  /*2af70*/  MOV R2, R14 ;  /* 0x0000000e00027202 */ /* 0x000fce0000000f00 */
[----:B------:R-:W-:Y:S05]  /*2af80*/  WARPSYNC.COLLECTIVE R15, `(.L_x_2287) ;  /* 0x000000000f087348 */ /* 0x000fea0003c00000 */
[----:B------:R0:W1:Y:S02]  /*2af90*/  SHFL.IDX P6, R14, R13, R12, R11 ;  /* 0x0000000c0d0e7389 */ /* 0x00006400000c000b */
[----:B01----:R-:W-:Y:S01]  /*2afa0*/  ENDCOLLECTIVE ;  /* 0x000000000000791b */ /* 0x003fe20003800000 */
.L_x_2287:
        /* <DEDUP_REMOVED lines=13> */
.L_x_2288:
[----:B------:R-:W-:Y:S01]  /*2b080*/  @!PT LDS RZ, [RZ] ;  /* 0x00000000fffff984 */ /* 0x000fe20000000800 */
[----:B------:R-:W-:Y:S01]  /*2b090*/  @!PT LDS RZ, [RZ] ;  /* 0x00000000fffff984 */ /* 0x000fe20000000800 */
[----:B------:R-:W-:Y:S01]  /*2b0a0*/  @!PT LDS RZ, [RZ] ;  /* 0x00000000fffff984 */ /* 0x000fe20000000800 */
[----:B------:R0:W-:Y:S02]  /*2b0b0*/  LDGSTS.E.BYPASS.LTC128B.128 [R7+0x7400], desc[UR54][R2.64+0x80], !P0 ;  /* 0x0740008002077fae */ /* 0x0001e4000c101d76 */
[----:B0-----:R-:W-:Y:S01]  /*2b0c0*/  IMAD.MOV.U32 R2, RZ, RZ, R14 ;  /* 0x000000ffff027224 */ /* 0x001fe200078e000e */
[----:B------:R-:W-:Y:S06]  /*2b0d0*/  BRA `(.L_x_2289) ;  /* 0xffffff8c00947947 */ /* 0x000fec000383ffff */
.L_x_2057:
[----:B0-----:R0:W1:Y:S02]  /*2b0e0*/  SYNCS.PHASECHK.TRANS64.TRYWAIT P0, [R0+URZ+0x28860], R3 ;  /* 0x02886003000075a7 */ /* 0x001064000800017f */
[----:B-1----:R-:W-:Y:S05]  /*2b0f0*/  @!P0 NANOSLEEP.SYNCS 0x989680 ;  /* 0x009896800000895d */ /* 0x002fea0003900000 */
[----:B------:R-:W1:Y:S02]  /*2b100*/  @!P0 SYNCS.PHASECHK.TRANS64 P0, [R0+URZ+0x28860], R3 ;  /* 0x02886003000085a7 */ /* 0x000e64000800007f */
[----:B-1----:R-:W-:Y:S05]  /*2b110*/  @!P0 BRA `(.L_x_2057) ;  /* 0xfffffffc00f08947 */ /* 0x002fea000383ffff */
[----:B------:R-:W-:Y:S05]  /*2b120*/  BRA `(.L_x_2290) ;  /* 0xffffff9000b47947 */ /* 0x000fea000383ffff */
.L_x_2058:
        /* <DEDUP_REMOVED lines=8> */
.L_x_2292:
[----:B------:R-:W-:Y:S05]  /*2b1b0*/  BSYNC B0 ;  /* 0x0000000000007941 */ /* 0x000fea0003800000 */
.L_x_2291:
[----:B------:R-:W-:Y:S01]  /*2b1c0*/  MOV R13, R17 ;  /* 0x00000011000d7202 */ /* 0x000fe20000000f00 */
[----:B------:R-:W-:Y:S01]  /*2b1d0*/  IMAD.MOV.U32 R12, RZ, RZ, RZ ;  /* 0x000000ffff0c7224 */ /* 0x000fe200078e00ff */
[----:B------:R-:W-:Y:S01]  /*2b1e0*/  SHF.L.U32 R5, R31, 0x1, RZ ;  /* 0x000000011f057819 */ /* 0x000fe200000006ff */
[----:B------:R-:W-:Y:S02]  /*2b1f0*/  IMAD.MOV.U32 R11, RZ, RZ, 0x181f ;  /* 0x0000181fff0b7424 */ /* 0x000fe400078e00ff */
[----:B------:R-:W-:Y:S02]  /*2b200*/  IMAD.MOV.U32 R15, RZ, RZ, -0x1 ;  /* 0xffffffffff0f7424 */ /* 0x000fe400078e00ff */
[----:B------:R-:W-:Y:S02]  /*2b210*/  IMAD.MOV.U32 R3, RZ, RZ, R14 ;  /* 0x000000ffff037224 */ /* 0x000fe400078e000e */
[----:B------:R-:W-:-:S07]  /*2b220*/  IMAD R4, R9, 0x2, R22 ;  /* 0x0000000209047824 */ /* 0x000fce00078e0216 */
[----:B------:R-:W-:Y:S05]  /*2b230*/  WARPSYNC.COLLECTIVE R15, `(.L_x_2293) ;  /* 0x000000000f087348 */ /* 0x000fea0003c00000 */
[----:B------:R0:W1:Y:S02]  /*2b240*/  SHFL.IDX P6, R14, R13, R12, R11 ;  /* 0x0000000c0d0e7389 */ /* 0x00006400000c000b */
[----:B01----:R-:W-:Y:S01]  /*2b250*/  ENDCOLLECTIVE ;  /* 0x000000000000791b */ /* 0x003fe20003800000 */
.L_x_2293:
        /* <DEDUP_REMOVED lines=11> */
.L_x_2294:
        /* <DEDUP_REMOVED lines=13> */
.L_x_2295:
[----:B------:R-:W-:Y:S02]  /*2b3e0*/  IMAD.MOV.U32 R13, RZ, RZ, R23 ;  /* 0x000000ffff0d7224 */ /* 0x000fe400078e0017 */
[----:B------:R-:W-:Y:S02]  /*2b3f0*/  IMAD.MOV.U32 R12, RZ, RZ, 0x2 ;  /* 0x00000002ff0c7424 */ /* 0x000fe400078e00ff */
[----:B------:R-:W-:-:S07]  /*2b400*/  IMAD.MOV.U32 R10, RZ, RZ, R14 ;  /* 0x000000ffff0a7224 */ /* 0x000fce00078e000e */
[----:B------:R-:W-:Y:S05]  /*2b410*/  WARPSYNC.COLLECTIVE R15, `(.L_x_2296) ;  /* 0x000000000f087348 */ /* 0x000fea0003c00000 */
[----:B------:R0:W1:Y:S02]  /*2b420*/  SHFL.IDX P6, R14, R13, R12, R11 ;  /* 0x0000000c0d0e7389 */ /* 0x00006400000c000b */
[----:B01----:R-:W-:Y:S01]  /*2b430*/  ENDCOLLECTIVE ;  /* 0x000000000000791b */ /* 0x003fe20003800000 */
.L_x_2296:
        /* <DEDUP_REMOVED lines=14> */
.L_x_2297:
[----:B------:R-:W-:Y:S02]  /*2b520*/  IMAD.MOV.U32 R13, RZ, RZ, R23 ;  /* 0x000000ffff0d7224 */ /* 0x000fe400078e0017 */
[----:B------:R-:W-:Y:S01]  /*2b530*/  IMAD.MOV.U32 R12, RZ, RZ, 0x3 ;  /* 0x00000003ff0c7424 */ /* 0x000fe200078e00ff */
[----:B------:R-:W-:-:S13]  /*2b540*/  IADD3 R2, P2, R14, R5, RZ ;  /* 0x000000050e027210 */ /* 0x000fda0007f5e0ff */
[----:B------:R-:W-:Y:S05]  /*2b550*/  WARPSYNC.COLLECTIVE R15, `(.L_x_2298) ;  /* 0x000000000f087348 */ /* 0x000fea0003c00000 */
[----:B------:R0:W1:Y:S02]  /*2b560*/  SHFL.IDX P6, R14, R13, R12, R11 ;  /* 0x0000000c0d0e7389 */ /* 0x00006400000c000b */
[----:B01----:R-:W-:Y:S01]  /*2b570*/  ENDCOLLECTIVE ;  /* 0x000000000000791b */ /* 0x003fe20003800000 */
.L_x_2298:
        /* <DEDUP_REMOVED lines=13> */
.L_x_2299:
[----:B------:R-:W-:Y:S01]  /*2b650*/  IMAD.MOV.U32 R13, RZ, RZ, R23 ;  /* 0x000000ffff0d7224 */ /* 0x000fe200078e0017 */
[----:B------:R-:W-:Y:S02]  /*2b660*/  MOV R12, 0x4 ;  /* 0x00000004000c7802 */ /* 0x000fe40000000f00 */
[----:B------:R-:W-:-:S13]  /*2b670*/  IADD3 R2, P2, R14, R5, RZ ;  /* 0x000000050e027210 */ /* 0x000fda0007f5e0ff */
[----:B------:R-:W-:Y:S05]  /*2b680*/  WARPSYNC.COLLECTIVE R15, `(.L_x_2300) ;  /* 0x000000000f087348 */ /* 0x000fea0003c00000 */
[----:B------:R0:W1:Y:S02]  /*2b690*/  SHFL.IDX P6, R14, R13, R12, R11 ;  /* 0x0000000c0d0e7389 */ /* 0x00006400000c000b */
[----:B01----:R-:W-:Y:S01]  /*2b6a0*/  ENDCOLLECTIVE ;  /* 0x000000000000791b */ /* 0x003fe20003800000 */
.L_x_2300:
        /* <DEDUP_REMOVED lines=13> */
.L_x_2301:
[----:B------:R-:W-:Y:S02]  /*2b780*/  IMAD.MOV.U32 R13, RZ, RZ, R23 ;  /* 0x000000ffff0d7224 */ /* 0x000fe400078e0017 */
[----:B------:R-:W-:Y:S02]  /*2b790*/  IMAD.MOV.U32 R12, RZ, RZ, 0x5 ;  /* 0x00000005ff0c7424 */ /* 0x000fe400078e00ff */
[----:B------:R-:W-:-:S07]  /*2b7a0*/  IMAD.MOV.U32 R10, RZ, RZ, R14 ;  /* 0x000000ffff0a7224 */ /* 0x000fce00078e000e */
[----:B------:R-:W-:Y:S05]  /*2b7b0*/  WARPSYNC.COLLECTIVE R15, `(.L_x_2302) ;  /* 0x000000000f087348 */ /* 0x000fea0003c00000 */
[----:B------:R0:W1:Y:S02]  /*2b7c0*/  SHFL.IDX P6, R14, R13, R12, R11 ;  /* 0x0000000c0d0e7389 */ /* 0x00006400000c000b */
[----:B01----:R-:W-:Y:S01]  /*2b7d0*/  ENDCOLLECTIVE ;  /* 0x000000000000791b */ /* 0x003fe20003800000 */
.L_x_2302:
        /* <DEDUP_REMOVED lines=14> */
.L_x_2303:
[----:B------:R-:W-:Y:S02]  /*2b8c0*/  IMAD.MOV.U32 R13, RZ, RZ, R23 ;  /* 0x000000ffff0d7224 */ /* 0x000fe400078e0017 */
[----:B------:R-:W-:Y:S01]  /*2b8d0*/  IMAD.MOV.U32 R12, RZ, RZ, 0x6 ;  /* 0x00000006ff0c7424 */ /* 0x000fe200078e00ff */
[----:B------:R-:W-:-:S13]  /*2b8e0*/  IADD3 R2, P2, R14, R5, RZ ;  /* 0x000000050e027210 */ /* 0x000fda0007f5e0ff */
[----:B------:R-:W-:Y:S05]  /*2b8f0*/  WARPSYNC.COLLECTIVE R15, `(.L_x_2304) ;  /* 0x000000000f087348 */ /* 0x000fea0003c00000 */
[----:B------:R0:W1:Y:S02]  /*2b900*/  SHFL.IDX P6, R14, R13, R12, R11 ;  /* 0x0000000c0d0e7389 */ /* 0x00006400000c000b */
[----:B01----:R-:W-:Y:S01]  /*2b910*/  ENDCOLLECTIVE ;  /* 0x000000000000791b */ /* 0x003fe20003800000 */
.L_x_2304:
        /* <DEDUP_REMOVED lines=13> */
.L_x_2305:
[----:B------:R-:W-:Y:S01]  /*2b9f0*/  MOV R13, R23 ;  /* 0x00000017000d7202 */ /* 0x000fe20000000f00 */
[----:B------:R-:W-:Y:S02]  /*2ba00*/  IMAD.MOV.U32 R12, RZ, RZ, 0x7 ;  /* 0x00000007ff0c7424 */ /* 0x000fe400078e00ff */
[----:B------:R-:W-:-:S07]  /*2ba10*/  IMAD.MOV.U32 R10, RZ, RZ, R14 ;  /* 0x000000ffff0a7224 */ /* 0x000fce00078e000e */
[----:B------:R-:W-:Y:S05]  /*2ba20*/  WARPSYNC.COLLECTIVE R15, `(.L_x_2306) ;  /* 0x000000000f087348 */ /* 0x000fea0003c00000 */
[----:B------:R0:W1:Y:S02]  /*2ba30*/  SHFL.IDX P6, R14, R13, R12, R11 ;  /* 0x0000000c0d0e7389 */ /* 0x00006400000c000b */
[----:B01----:R-:W-:Y:S01]  /*2ba40*/  ENDCOLLECTIVE ;  /* 0x000000000000791b */ /* 0x003fe20003800000 */
.L_x_2306:
        /* <DEDUP_REMOVED lines=12> */
.L_x_2307:
[----:B------:R-:W-:Y:S05]  /*2bb10*/  BRA `(.L_x_2308) ;  /* 0xffffff8c00547947 */ /* 0x000fea000383ffff */
.L_x_2063:
[----:B------:R-:W-:Y:S01]  /*2bb20*/  BSSY B0, `(.L_x_2309) ;  /* 0x0000008000007945 */ /* 0x000fe20003800000 */
[----:B------:R-:W-:Y:S01]  /*2bb30*/  MOV R13, R16 ;  /* 0x00000010000d7202 */ /* 0x000fe20000000f00 */
[----:B------:R-:W-:Y:S02]  /*2bb40*/  IMAD.MOV.U32 R12, RZ, RZ, RZ ;  /* 0x000000ffff0c7224 */ /* 0x000fe400078e00ff */
[----:B------:R-:W-:Y:S02]  /*2bb50*/  IMAD.MOV.U32 R11, RZ, RZ, 0x1f ;  /* 0x0000001fff0b7424 */ /* 0x000fe400078e00ff */
[----:B------:R-:W-:-:S07]  /*2bb60*/  IMAD.MOV.U32 R15, RZ, RZ, -0x1 ;  /* 0xffffffffff0f7424 */ /* 0x000fce00078e00ff */
[----:B0-----:R-:W-:Y:S05]  /*2bb70*/  WARPSYNC.COLLECTIVE R15, `(.L_x_2310) ;  /* 0x000000000f087348 */ /* 0x001fea0003c00000 */
[----:B------:R1:W2:Y:S02]  /*2bb80*/  SHFL.IDX P6, R14, R13, R12, R11 ;  /* 0x0000000c0d0e7389 */ /* 0x0002a400000c000b */
[----:B012---:R-:W-:Y:S01]  /*2bb90*/  ENDCOLLECTIVE ;  /* 0x000000000000791b */ /* 0x007fe20003800000 */
.L_x_2310:
[----:B------:R-:W-:Y:S05]  /*2bba0*/  BSYNC B0 ;  /* 0x0000000000007941 */ /* 0x000fea0003800000 */
.L_x_2309:
[----:B------:R-:W-:Y:S01]  /*2bbb0*/  IMAD.MOV.U32 R13, RZ, RZ, R16 ;  /* 0x000000ffff0d7224 */ /* 0x000fe200078e0010 */
[----:B------:R-:W-:Y:S01]  /*2bbc0*/  MOV R15, 0xffffffff ;  /* 0xffffffff000f7802 */ /* 0x000fe20000000f00 */
[----:B------:R-:W-:Y:S01]  /*2bbd0*/  IMAD.MOV.U32 R12, RZ, RZ, 0x1 ;  /* 0x00000001ff0c7424 */ /* 0x000fe200078e00ff */
[----:B------:R-:W-:Y:S01]  /*2bbe0*/  MOV R0, R14 ;  /* 0x0000000e00007202 */ /* 0x000fe20000000f00 */
[----:B------:R-:W-:Y:S02]  /*2bbf0*/  IMAD.MOV.U32 R11, RZ, RZ, 0x1f ;  /* 0x0000001fff0b7424 */ /* 0x000fe400078e00ff */
[----:B------:R-:W-:-:S07]  /*2bc00*/  IMAD.IADD R5, R19, 0x1, R8 ;  /* 0x0000000113057824 */ /* 0x000fce00078e0208 */
[----:B------:R-:W-:Y:S05]  /*2bc10*/  WARPSYNC.COLLECTIVE R15, `(.L_x_2311) ;  /* 0x000000000f087348 */ /* 0x000fea0003c00000 */
[----:B------:R0:W1:Y:S02]  /*2bc20*/  SHFL.IDX P6, R14, R13, R12, R11 ;  /* 0x0000000c0d0e7389 */ /* 0x00006400000c000b */
[----:B01----:R-:W-:Y:S01]  /*2bc30*/  ENDCOLLECTIVE ;  /* 0x000000000000791b */ /* 0x003fe20003800000 */
.L_x_2311:
[----:B------:R-:W-:Y:S02]  /*2bc40*/  ULDC UR4, c[0x0][0xc3c] ;  /* 0x00030f0000047ab9 */ /* 0x000fe40000000800 */
[----:B------:R-:W-:-:S13]  /*2bc50*/  ISETP.GE.OR P1, PT, R5, UR4, !P0 ;  /* 0x0000000405007c0c */ /* 0x000fda000c726670 */
[----:B------:R-:W0:Y:S01]  /*2bc60*/  @!P1 LDC.64 R2, c[0x0][0xc80] ;  /* 0x00032000ff029b82 */ /* 0x000e220000000a00 */
[----:B------:R-:W-:Y:S02]  /*2bc70*/  IMAD.MOV.U32 R11, RZ, RZ, RZ ;  /* 0x000000ffff0b7224 */ /* 0x000fe400078e00ff */
[----:B------:R-:W-:Y:S02]  /*2bc80*/  IMAD.MOV.U32 R4, RZ, RZ, R14 ;  /* 0x000000ffff047224 */ /* 0x000fe400078e000e */
[----:B0-----:R-:W-:-:S06]  /*2bc90*/  @!P1 IMAD.WIDE R2, R5, 0x4, R2 ;  /* 0x0000000405029825 */ /* 0x001fcc00078e0202 */
[----:B------:R-:W2:Y:S01]  /*2bca0*/  @!P1 LDG.E R2, desc[UR54][R2.64] ;  /* 0x0000003602029981 */ /* 0x000ea2000c1e1900 */
[----:B------:R-:W-:Y:S01]  /*2bcb0*/  IMAD.MOV.U32 R5, RZ, RZ, RZ ;  /* 0x000000ffff057224 */ /* 0x000fe200078e00ff */
[C---:B------:R-:W-:Y:S02]  /*2bcc0*/  ISETP.GE.U32.AND P2, PT, R8.reuse, 0x2, PT ;  /* 0x000000020800780c */ /* 0x040fe40003f46070 */
[C---:B------:R-:W-:Y:S02]  /*2bcd0*/  ISETP.GE.U32.AND P3, PT, R8.reuse, 0x4, PT ;  /* 0x000000040800780c */ /* 0x040fe40003f66070 */
[C---:B------:R-:W-:Y:S02]  /*2bce0*/  ISETP.GE.U32.AND P4, PT, R8.reuse, 0x8, PT ;  /* 0x000000080800780c */ /* 0x040fe40003f86070 */
[----:B------:R-:W-:Y:S02]  /*2bcf0*/  ISETP.GE.U32.AND P5, PT, R8, 0x10, PT ;  /* 0x000000100800780c */ /* 0x000fe40003fa6070 */
[----:B--2---:R-:W-:-:S02]  /*2bd00*/  @!P1 MOV R5, R2 ;  /* 0x0000000200059202 */ /* 0x004fc40000000f00 */
[----:B------:R-:W-:-:S03]  /*2bd10*/  ISETP.NE.AND P1, PT, R8, RZ, PT ;  /* 0x000000ff0800720c */ /* 0x000fc60003f25270 */
[----:B------:R-:W-:-:S10]  /*2bd20*/  IMAD.MOV.U32 R13, RZ, RZ, R5 ;  /* 0x000000ffff0d7224 */ /* 0x000fd400078e0005 */
[----:B------:R-:W-:Y:S05]  /*2bd30*/  WARPSYNC.COLLECTIVE R15, `(.L_x_2312) ;  /* 0x000000000f087348 */ /* 0x000fea0003c00000 */
[----:B------:R0:W1:Y:S02]  /*2bd40*/  SHFL.UP P6, R14, R13, R12, R11 ;  /* 0x0400000c0d0e7389 */ /* 0x00006400000c000b */
[----:B01----:R-:W-:Y:S01]  /*2bd50*/  ENDCOLLECTIVE ;  /* 0x000000000000791b */ /* 0x003fe20003800000 */
.L_x_2312:
[----:B------:R-:W-:Y:S01]  /*2bd60*/  IMAD.MOV.U32 R12, RZ, RZ, 0x2 ;  /* 0x00000002ff0c7424 */ /* 0x000fe200078e00ff */
[----:B------:R-:W-:-:S05]  /*2bd70*/  SEL R6, R14, RZ, P1 ;  /* 0x000000ff0e067207 */ /* 0x000fca0000800000 */
[----:B------:R-:W-:-:S05]  /*2bd80*/  IMAD.IADD R6, R5, 0x1, R6 ;  /* 0x0000000105067824 */ /* 0x000fca00078e0206 */
[----:B------:R-:W-:-:S07]  /*2bd90*/  MOV R13, R6 ;  /* 0x00000006000d7202 */ /* 0x000fce0000000f00 */
[----:B------:R-:W-:Y:S05]  /*2bda0*/  WARPSYNC.COLLECTIVE R15, `(.L_x_2313) ;  /* 0x000000000f087348 */ /* 0x000fea0003c00000 */
[----:B------:R0:W1:Y:S02]  /*2bdb0*/  SHFL.UP P6, R14, R13, R12, R11 ;  /* 0x0400000c0d0e7389 */ /* 0x00006400000c000b */
[----:B01----:R-:W-:Y:S01]  /*2bdc0*/  ENDCOLLECTIVE ;  /* 0x000000000000791b */ /* 0x003fe20003800000 */
.L_x_2313:
[----:B------:R-:W-:Y:S02]  /*2bdd0*/  MOV R12, 0x4 ;  /* 0x00000004000c7802 */ /* 0x000fe40000000f00 */
[----:B------:R-:W-:-:S05]  /*2bde0*/  SEL R7, R14, RZ, P2 ;  /* 0x000000ff0e077207 */ /* 0x000fca0001000000 */
[----:B------:R-:W-:-:S04]  /*2bdf0*/  IMAD.IADD R7, R6, 0x1, R7 ;  /* 0x0000000106077824 */ /* 0x000fc800078e0207 */
[----:B------:R-:W-:-:S07]  /*2be00*/  IMAD.MOV.U32 R13, RZ, RZ, R7 ;  /* 0x000000ffff0d7224 */ /* 0x000fce00078e0007 */
[----:B------:R-:W-:Y:S05]  /*2be10*/  WARPSYNC.COLLECTIVE R15, `(.L_x_2314) ;  /* 0x000000000f087348 */ /* 0x000fea0003c00000 */
[----:B------:R0:W1:Y:S02]  /*2be20*/  SHFL.UP P6, R14, R13, R12, R11 ;  /* 0x0400000c0d0e7389 */ /* 0x00006400000c000b */
[----:B01----:R-:W-:Y:S01]  /*2be30*/  ENDCOLLECTIVE ;  /* 0x000000000000791b */ /* 0x003fe20003800000 */
.L_x_2314:
[----:B------:R-:W-:Y:S01]  /*2be40*/  IMAD.MOV.U32 R12, RZ, RZ, 0x8 ;  /* 0x00000008ff0c7424 */ /* 0x000fe200078e00ff */
[----:B------:R-:W-:-:S05]  /*2be50*/  SEL R2, R14, RZ, P3 ;  /* 0x000000ff0e027207 */ /* 0x000fca0001800000 */
[----:B------:R-:W-:-:S04]  /*2be60*/  IMAD.IADD R2, R7, 0x1, R2 ;  /* 0x0000000107027824 */ /* 0x000fc800078e0202 */
[----:B------:R-:W-:-:S07]  /*2be70*/  IMAD.MOV.U32 R13, RZ, RZ, R2 ;  /* 0x000000ffff0d7224 */ /* 0x000fce00078e0002 */
[----:B------:R-:W-:Y:S05]  /*2be80*/  WARPSYNC.COLLECTIVE R15, `(.L_x_2315) ;  /* 0x000000000f087348 */ /* 0x000fea0003c00000 */
[----:B------:R0:W1:Y:S02]  /*2be90*/  SHFL.UP P6, R14, R13, R12, R11 ;  /* 0x0400000c0d0e7389 */ /* 0x00006400000c000b */
[----:B01----:R-:W-:Y:S01]  /*2bea0*/  ENDCOLLECTIVE ;  /* 0x000000000000791b */ /* 0x003fe20003800000 */
.L_x_2315:
[----:B------:R-:W-:Y:S01]  /*2beb0*/  IMAD.MOV.U32 R12, RZ, RZ, 0x10 ;  /* 0x00000010ff0c7424 */ /* 0x000fe200078e00ff */
[----:B------:R-:W-:-:S04]  /*2bec0*/  SEL R3, R14, RZ, P4 ;  /* 0x000000ff0e037207 */ /* 0x000fc80002000000 */
[----:B------:R-:W-:-:S05]  /*2bed0*/  IADD3 R3, R2, R3, RZ ;  /* 0x0000000302037210 */ /* 0x000fca0007ffe0ff */
[----:B------:R-:W-:-:S07]  /*2bee0*/  IMAD.MOV.U32 R13, RZ, RZ, R3 ;  /* 0x000000ffff0d7224 */ /* 0x000fce00078e0003 */
[----:B------:R-:W-:Y:S05]  /*2bef0*/  WARPSYNC.COLLECTIVE R15, `(.L_x_2316) ;  /* 0x000000000f087348 */ /* 0x000fea0003c00000 */
[----:B------:R0:W1:Y:S02]  /*2bf00*/  SHFL.UP P6, R14, R13, R12, R11 ;  /* 0x0400000c0d0e7389 */ /* 0x00006400000c000b */
[----:B01----:R-:W-:Y:S01]  /*2bf10*/  ENDCOLLECTIVE ;  /* 0x000000000000791b */ /* 0x003fe20003800000 */
.L_x_2316:
        /* <DEDUP_REMOVED lines=8> */
.L_x_2317:
[----:B------:R-:W-:Y:S05]  /*2bfa0*/  BRA `(.L_x_2318) ;  /* 0xffffff8c00607947 */ /* 0x000fea000383ffff */
.L_x_2068:
        /* <DEDUP_REMOVED lines=8> */
.L_x_2320:
[----:B------:R-:W-:Y:S05]  /*2c030*/  BSYNC B0 ;  /* 0x0000000000007941 */ /* 0x000fea0003800000 */
.L_x_2319:
        /* <DEDUP_REMOVED lines=8> */
.L_x_2321:
[----:B------:R-:W-:Y:S01]  /*2c0c0*/  IMAD.MOV.U32 R12, RZ, RZ, 0x4 ;  /* 0x00000004ff0c7424 */ /* 0x000fe200078e00ff */
[----:B------:R-:W-:-:S05]  /*2c0d0*/  SEL R2, R14, RZ, P2 ;  /* 0x000000ff0e027207 */ /* 0x000fca0001000000 */
[----:B------:R-:W-:-:S05]  /*2c0e0*/  IMAD.IADD R2, R13, 0x1, R2 ;  /* 0x000000010d027824 */ /* 0x000fca00078e0202 */
[----:B------:R-:W-:-:S07]  /*2c0f0*/  MOV R13, R2 ;  /* 0x00000002000d7202 */ /* 0x000fce0000000f00 */
[----:B------:R-:W-:Y:S05]  /*2c100*/  WARPSYNC.COLLECTIVE R15, `(.L_x_2322) ;  /* 0x000000000f087348 */ /* 0x000fea0003c00000 */
[----:B------:R0:W1:Y:S02]  /*2c110*/  SHFL.UP P6, R14, R13, R12, R11 ;  /* 0x0400000c0d0e7389 */ /* 0x00006400000c000b */
[----:B01----:R-:W-:Y:S01]  /*2c120*/  ENDCOLLECTIVE ;  /* 0x000000000000791b */ /* 0x003fe20003800000 */
.L_x_2322:
[----:B------:R-:W-:Y:S02]  /*2c130*/  MOV R12, 0x8 ;  /* 0x00000008000c7802 */ /* 0x000fe40000000f00 */
[----:B------:R-:W-:-:S05]  /*2c140*/  SEL R3, R14, RZ, P3 ;  /* 0x000000ff0e037207 */ /* 0x000fca0001800000 */
[----:B------:R-:W-:-:S04]  /*2c150*/  IMAD.IADD R3, R2, 0x1, R3 ;  /* 0x0000000102037824 */ /* 0x000fc800078e0203 */
[----:B------:R-:W-:-:S07]  /*2c160*/  IMAD.MOV.U32 R13, RZ, RZ, R3 ;  /* 0x000000ffff0d7224 */ /* 0x000fce00078e0003 */
[----:B------:R-:W-:Y:S05]  /*2c170*/  WARPSYNC.COLLECTIVE R15, `(.L_x_2323) ;  /* 0x000000000f087348 */ /* 0x000fea0003c00000 */
[----:B------:R0:W1:Y:S02]  /*2c180*/  SHFL.UP P6, R14, R13, R12, R11 ;  /* 0x0400000c0d0e7389 */ /* 0x00006400000c000b */
[----:B01----:R-:W-:Y:S01]  /*2c190*/  ENDCOLLECTIVE ;  /* 0x000000000000791b */ /* 0x003fe20003800000 */
.L_x_2323:
[----:B------:R-:W-:Y:S01]  /*2c1a0*/  IMAD.MOV.U32 R12, RZ, RZ, 0x10 ;  /* 0x00000010ff0c7424 */ /* 0x000fe200078e00ff */
[----:B------:R-:W-:-:S05]  /*2c1b0*/  SEL R4, R14, RZ, P4 ;  /* 0x000000ff0e047207 */ /* 0x000fca0002000000 */
[----:B------:R-:W-:-:S04]  /*2c1c0*/  IMAD.IADD R4, R3, 0x1, R4 ;  /* 0x0000000103047824 */ /* 0x000fc800078e0204 */
[----:B------:R-:W-:-:S07]  /*2c1d0*/  IMAD.MOV.U32 R13, RZ, RZ, R4 ;  /* 0x000000ffff0d7224 */ /* 0x000fce00078e0004 */
[----:B------:R-:W-:Y:S05]  /*2c1e0*/  WARPSYNC.COLLECTIVE R15, `(.L_x_2324) ;  /* 0x000000000f087348 */ /* 0x000fea0003c00000 */
[----:B------:R0:W1:Y:S02]  /*2c1f0*/  SHFL.UP P6, R14, R13, R12, R11 ;  /* 0x0400000c0d0e7389 */ /* 0x00006400000c000b */
[----:B01----:R-:W-:Y:S01]  /*2c200*/  ENDCOLLECTIVE ;  /* 0x000000000000791b */ /* 0x003fe20003800000 */
.L_x_2324:
        /* <DEDUP_REMOVED lines=8> */
.L_x_2325:
[----:B------:R-:W-:Y:S05]  /*2c290*/  BRA `(.L_x_2326) ;  /* 0xffffff8c00407947 */ /* 0x000fea000383ffff */
.L_x_2070:
[----:B------:R-:W-:Y:S01]  /*2c2a0*/  BSSY B0, `(.L_x_2327) ;  /* 0x0000006000007945 */ /* 0x000fe20003800000 */
[----:B------:R-:W-:Y:S02]  /*2c2b0*/  PLOP3.LUT P6, PT, P6, PT, PT, 0x8, 0x0 ;  /* 0x000000000000781c */ /* 0x000fe400037ce170 */
[----:B------:R-:W-:-:S11]  /*2c2c0*/  MOV R15, 0xffffffff ;  /* 0xffffffff000f7802 */ /* 0x000fd60000000f00 */
[----:B01----:R-:W-:Y:S05]  /*2c2d0*/  WARPSYNC.COLLECTIVE R15, `(.L_x_2328) ;  /* 0x000000000f087348 */ /* 0x003fea0003c00000 */
[----:B------:R-:W-:Y:S01]  /*2c2e0*/  VOTE.ANY R14, PT, P6 ;  /* 0x00000000000e7806 */ /* 0x000fe200030e0100 */
[----:B01----:R-:W-:Y:S06]  /*2c2f0*/  ENDCOLLECTIVE ;  /* 0x000000000000791b */ /* 0x003fec0003800000 */
.L_x_2328:
[----:B------:R-:W-:Y:S05]  /*2c300*/  BSYNC B0 ;  /* 0x0000000000007941 */ /* 0x000fea0003800000 */
.L_x_2327:
        /* <DEDUP_REMOVED lines=9> */
.L_x_2329:
[----:B------:R-:W-:Y:S01]  /*2c3a0*/  IMAD.MOV.U32 R5, RZ, RZ, R14 ;  /* 0x000000ffff057224 */ /* 0x000fe200078e000e */
[----:B------:R-:W-:Y:S06]  /*2c3b0*/  BRA `(.L_x_2330) ;  /* 0xffffff8c00307947 */ /* 0x000fec000383ffff */
.L_x_2072:
[----:B------:R-:W-:Y:S01]  /*2c3c0*/  BSSY B0, `(.L_x_2331) ;  /* 0x0000007000007945 */ /* 0x000fe20003800000 */
[----:B------:R-:W-:Y:S01]  /*2c3d0*/  IMAD.MOV.U32 R13, RZ, RZ, R6 ;  /* 0x000000ffff0d7224 */ /* 0x000fe200078e0006 */
[----:B------:R-:W-:Y:S01]  /*2c3e0*/  MOV R11, 0x1f ;  /* 0x0000001f000b7802 */ /* 0x000fe20000000f00 */
[----:B------:R-:W-:-:S07]  /*2c3f0*/  IMAD.MOV.U32 R15, RZ, RZ, -0x1 ;  /* 0xffffffffff0f7424 */ /* 0x000fce00078e00ff */
[----:B0123--:R-:W-:Y:S05]  /*2c400*/  WARPSYNC.COLLECTIVE R15, `(.L_x_2332) ;  /* 0x000000000f087348 */ /* 0x00ffea0003c00000 */
[----:B------:R4:W0:Y:S02]  /*2c410*/  SHFL.IDX P6, R14, R13, R12, R11 ;  /* 0x0000000c0d0e7389 */ /* 0x00082400000c000b */
[----:B01234-:R-:W-:Y:S01]  /*2c420*/  ENDCOLLECTIVE ;  /* 0x000000000000791b */ /* 0x01ffe20003800000 */
.L_x_2332:
[----:B------:R-:W-:Y:S05]  /*2c430*/  BSYNC B0 ;  /* 0x0000000000007941 */ /* 0x000fea0003800000 */
.L_x_2331:
[----:B------:R-:W-:Y:S05]  /*2c440*/  BRA `(.L_x_2071) ;  /* 0xffffff8c00287947 */ /* 0x000fea000383ffff */
.L_x_2076:
[----:B0-----:R0:W2:Y:S02]  /*2c450*/  SYNCS.PHASECHK.TRANS64.TRYWAIT P0, [R7+URZ+0x28820], R0 ;  /* 0x02882000070075a7 */ /* 0x0010a4000800017f */
[----:B--2---:R-:W-:Y:S05]  /*2c460*/  @!P0 NANOSLEEP.SYNCS 0x989680 ;  /* 0x009896800000895d */ /* 0x004fea0003900000 */
[----:B------:R-:W2:Y:S02]  /*2c470*/  @!P0 SYNCS.PHASECHK.TRANS64 P0, [R7+URZ+0x28820], R0 ;  /* 0x02882000070085a7 */ /* 0x000ea4000800007f */
[----:B--2---:R-:W-:Y:S05]  /*2c480*/  @!P0 BRA `(.L_x_2076) ;  /* 0xfffffffc00f08947 */ /* 0x004fea000383ffff */
[----:B------:R-:W-:Y:S05]  /*2c490*/  BRA `(.L_x_2333) ;  /* 0xffffff9000a07947 */ /* 0x000fea000383ffff */
.L_x_2077:
        /* <DEDUP_REMOVED lines=11> */
.L_x_2335:
[----:B------:R-:W-:Y:S05]  /*2c550*/  BSYNC B0 ;  /* 0x0000000000007941 */ /* 0x000fea0003800000 */
.L_x_2334:
[----:B------:R-:W-:Y:S05]  /*2c560*/  BRA `(.L_x_2336) ;  /* 0xffffff9000887947 */ /* 0x000fea000383ffff */
.L_x_2078:
[----:B------:R-:W-:Y:S01]  /*2c570*/  BSSY B0, `(.L_x_2337) ;  /* 0x0000006000007945 */ /* 0x000fe20003800000 */
[----:B------:R-:W-:-:S07]  /*2c580*/  IMAD.MOV.U32 R15, RZ, RZ, -0x1 ;  /* 0xffffffffff0f7424 */ /* 0x000fce00078e00ff */
[----:B01-3--:R-:W-:Y:S05]  /*2c590*/  WARPSYNC.COLLECTIVE R15, `(.L_x_2338) ;  /* 0x000000000f0c7348 */ /* 0x00bfea0003c00000 */
[----:B------:R-:W-:Y:S02]  /*2c5a0*/  ELECT P6, UR62, PT ;  /* 0x00000000003e782f */ /* 0x000fe400038c0000 */
[----:B------:R-:W-:Y:S01]  /*2c5b0*/  MOV R14, UR62 ;  /* 0x0000003e000e7c02 */ /* 0x000fe20008000f00 */
[----:B01-3--:R-:W-:Y:S10]  /*2c5c0*/  ENDCOLLECTIVE ;  /* 0x000000000000791b */ /* 0x00bff40003800000 */
.L_x_2338:
[----:B------:R-:W-:Y:S05]  /*2c5d0*/  BSYNC B0 ;  /* 0x0000000000007941 */ /* 0x000fea0003800000 */
.L_x_2337:
[----:B------:R-:W-:Y:S05]  /*2c5e0*/  BRA `(.L_x_2339) ;  /* 0xffffff90007c7947 */ /* 0x000fea000383ffff */
.L_x_2080:
[----:B0-----:R0:W2:Y:S02]  /*2c5f0*/  SYNCS.PHASECHK.TRANS64.TRYWAIT P1, [R5+URZ+0x28840], R0 ;  /* 0x02884000050075a7 */ /* 0x0010a4000802017f */
[----:B--2---:R-:W-:Y:S05]  /*2c600*/  @!P1 NANOSLEEP.SYNCS 0x989680 ;  /* 0x009896800000995d */ /* 0x004fea0003900000 */
[----:B------:R-:W2:Y:S02]  /*2c610*/  @!P1 SYNCS.PHASECHK.TRANS64 P1, [R5+URZ+0x28840], R0 ;  /* 0x02884000050095a7 */ /* 0x000ea4000802007f */
[----:B--2---:R-:W-:Y:S05]  /*2c620*/  @!P1 BRA `(.L_x_2080) ;  /* 0xfffffffc00f09947 */ /* 0x004fea000383ffff */
[----:B------:R-:W-:Y:S05]  /*2c630*/  BRA `(.L_x_2340) ;  /* 0xffffff90009c7947 */ /* 0x000fea000383ffff */
.L_x_2082:
[----:B--2---:R2:W4:Y:S02]  /*2c640*/  SYNCS.PHASECHK.TRANS64.TRYWAIT P1, [R3+URZ+0x28840], R2 ;  /* 0x02884002030075a7 */ /* 0x004524000802017f */
[----:B----4-:R-:W-:Y:S05]  /*2c650*/  @!P1 NANOSLEEP.SYNCS 0x989680 ;  /* 0x009896800000995d */ /* 0x010fea0003900000 */
[----:B------:R-:W4:Y:S02]  /*2c660*/  @!P1 SYNCS.PHASECHK.TRANS64 P1, [R3+URZ+0x28840], R2 ;  /* 0x02884002030095a7 */ /* 0x000f24000802007f */
[----:B----4-:R-:W-:Y:S05]  /*2c670*/  @!P1 BRA `(.L_x_2082) ;  /* 0xfffffffc00f09947 */ /* 0x010fea000383ffff */
[----:B------:R-:W-:Y:S05]  /*2c680*/  BRA `(.L_x_2341) ;  /* 0xffffff9000a87947 */ /* 0x000fea000383ffff */
.L_x_2084:
[----:B----4-:R4:W0:Y:S02]  /*2c690*/  SYNCS.PHASECHK.TRANS64.TRYWAIT P1, [R5+URZ+0x28860], R0 ;  /* 0x02886000050075a7 */ /* 0x010824000802017f */
[----:B0-----:R-:W-:Y:S05]  /*2c6a0*/  @!P1 NANOSLEEP.SYNCS 0x989680 ;  /* 0x009896800000995d */ /* 0x001fea0003900000 */
[----:B------:R-:W0:Y:S02]  /*2c6b0*/  @!P1 SYNCS.PHASECHK.TRANS64 P1, [R5+URZ+0x28860], R0 ;  /* 0x02886000050095a7 */ /* 0x000e24000802007f */
[----:B0-----:R-:W-:Y:S05]  /*2c6c0*/  @!P1 BRA `(.L_x_2084) ;  /* 0xfffffffc00f09947 */ /* 0x001fea000383ffff */
[----:B------:R-:W-:Y:S05]  /*2c6d0*/  BRA `(.L_x_2342) ;  /* 0xffffff9000a47947 */ /* 0x000fea000383ffff */
.L_x_2343:
        /* <DEDUP_REMOVED lines=10> */
.L_x_3483:


//--------------------- .text._ZN7cutlass13device_kernelIN5flash11enable_sm90INS1_16FlashAttnFwdSm90INS1_25CollectiveMainloopFwdSm90ILi2EN4cute5tupleIJNS5_1CILi1EEES8_S8_EEENS6_IJNS7_ILi128EEESA_SA_EEELi128ENS_6half_tEfNS_4arch4Sm90ELb1ELb0ELb1ELb0ELb1ELb0ELb0ELb1ELb1ELb1ELb0ELb0EEENS1_21CollectiveEpilogueFwdISB_S9_SC_SE_Li256ELb0ELb1ELb0ELb0EEENS1_30DynamicPersistentTileSchedulerILi256ELi128ELb0ELb1ELb1EEEEEEEEEvNT_6ParamsE --------------------------
	.section	.text._ZN7cutlass13device_kernelIN5flash11enable_sm90INS1_16FlashAttnFwdSm90INS1_25CollectiveMainloopFwdSm90ILi2EN4cute5tupleIJNS5_1CILi1EEES8_S8_EEENS6_IJNS7_ILi128EEESA_SA_EEELi128ENS_6half_tEfNS_4arch4Sm90ELb1ELb0ELb1ELb0ELb1ELb0ELb0ELb1ELb1ELb1ELb0ELb0EEENS1_21CollectiveEpilogueFwdISB_S9_SC_SE_Li256ELb0ELb1ELb0ELb0EEENS1_30DynamicPersistentTileSchedulerILi256ELi128ELb0ELb1ELb1EEEEEEEEEvNT_6ParamsE,"ax",@progbits
	.align	128
.text._ZN7cutlass13device_kernelIN5flash11enable_sm90INS1_16FlashAttnFwdSm90INS1_25CollectiveMainloopFwdSm90ILi2EN4cute5tupleIJNS5_1CILi1EEES8_S8_EEENS6_IJNS7_ILi128EEESA_SA_EEELi128ENS_6half_tEfNS_4arch4Sm90ELb1ELb0ELb1ELb0ELb1ELb0ELb0ELb1ELb1ELb1ELb0ELb0EEENS1_21CollectiveEpilogueFwdISB_S9_SC_SE_Li256ELb0ELb1ELb0ELb0EEENS1_30DynamicPersistentTileSchedulerILi256ELi128ELb0ELb1ELb1EEEEEEEEEvNT_6ParamsE:
        .type           _ZN7cutlass13device_kernelIN5flash11enable_sm90INS1_16FlashAttnFwdSm90INS1_25CollectiveMainloopFwdSm90ILi2EN4cute5tupleIJNS5_1CILi1EEES8_S8_EEENS6_IJNS7_ILi128EEESA_SA_EEELi128ENS_6half_tEfNS_4arch4Sm90ELb1ELb0ELb1ELb0ELb1ELb0ELb0ELb1ELb1ELb1ELb0ELb0EEENS1_21CollectiveEpilogueFwdISB_S9_SC_SE_Li256ELb0ELb1ELb0ELb0EEENS1_30DynamicPersistentTileSchedulerILi256ELi128ELb0ELb1ELb1EEEEEEEEEvNT_6ParamsE,@function
        .size           _ZN7cutlass13device_kernelIN5flash11enable_sm90INS1_16FlashAttnFwdSm90INS1_25CollectiveMainloopFwdSm90ILi2EN4cute5tupleIJNS5_1CILi1EEES8_S8_EEENS6_IJNS7_ILi128EEESA_SA_EEELi128ENS_6half_tEfNS_4arch4Sm90ELb1ELb0ELb1ELb0ELb1ELb0ELb0ELb1ELb1ELb1ELb0ELb0EEENS1_21CollectiveEpilogueFwdISB_S9_SC_SE_Li256ELb0ELb1ELb0ELb0EEENS1_30DynamicPersistentTileSchedulerILi256ELi128ELb0ELb1ELb1EEEEEEEEEvNT_6ParamsE,(.L_x_3484 - _ZN7cutlass13device_kernelIN5flash11enable_sm90INS1_16FlashAttnFwdSm90INS1_25CollectiveMainloopFwdSm90ILi2EN4cute5tupleIJNS5_1CILi1EEES8_S8_EEENS6_IJNS7_ILi128EEESA_SA_EEELi128ENS_6half_tEfNS_4arch4Sm90ELb1ELb0ELb1ELb0ELb1ELb0ELb0ELb1ELb1ELb1ELb0ELb0EEENS1_21CollectiveEpilogueFwdISB_S9_SC_SE_Li256ELb0ELb1ELb0ELb0EEENS1_30DynamicPersistentTileSchedulerILi256ELi128ELb0ELb1ELb1EEEEEEEEEvNT_6ParamsE)
        .other          _ZN7cutlass13device_kernelIN5flash11enable_sm90INS1_16FlashAttnFwdSm90INS1_25CollectiveMainloopFwdSm90ILi2EN4cute5tupleIJNS5_1CILi1EEES8_S8_EEENS6_IJNS7_ILi128EEESA_SA_EEELi128ENS_6half_tEfNS_4arch4Sm90ELb1ELb0ELb1ELb0ELb1ELb0ELb0ELb1ELb1ELb1ELb0ELb0EEENS1_21CollectiveEpilogueFwdISB_S9_SC_SE_Li256ELb0ELb1ELb0ELb0EEENS1_30DynamicPersistentTileSchedulerILi256ELi128ELb0ELb1ELb1EEEEEEEEEvNT_6ParamsE,@"STO_CUDA_ENTRY STV_DEFAULT"
_ZN7cutlass13device_kernelIN5flash11enable_sm90INS1_16FlashAttnFwdSm90INS1_25CollectiveMainloopFwdSm90ILi2EN4cute5tupleIJNS5_1CILi1EEES8_S8_EEENS6_IJNS7_ILi128EEESA_SA_EEELi128ENS_6half_tEfNS_4arch4Sm90ELb1ELb0ELb1ELb0ELb1ELb0ELb0ELb1ELb1ELb1ELb0ELb0EEENS1_21CollectiveEpilogueFwdISB_S9_SC_SE_Li256ELb0ELb1ELb0ELb0EEENS1_30DynamicPersistentTileSchedulerILi256ELi128ELb0ELb1ELb1EEEEEEEEEvNT_6ParamsE:
        /* <DEDUP_REMOVED lines=44> */
.L_x_2344:
        /* <DEDUP_REMOVED lines=22> */
.L_x_2345:
        /* <DEDUP_REMOVED lines=18> */
.L_x_2346:
        /* <DEDUP_REMOVED lines=22> */
.L_x_2347:
        /* <DEDUP_REMOVED lines=23> */
.L_x_2348:
        /* <DEDUP_REMOVED lines=8> */
.L_x_2350:
        /* <DEDUP_REMOVED lines=21> */
[CC--:B------:R-:W-:Y:S02]  /*09e0*/  LEA.HI R4, R3.reuse, R190.reuse, RZ, 0x5 ;  /* 0x000000be03047211 */ /* 0x0c0fe400078f28ff */
[----:B------:R-:W-:Y:S02]  /*09f0*/  LOP3.LUT R5, R0, 0xffffff80, RZ, 0xc0, !PT ;  /* 0xffffff8000057812 */ /* 0x000fe400078ec0ff */
[----:B------:R-:W-:Y:S01]  /*0a00*/  LEA.HI R2, R3, R190, RZ, 0x4 ;  /* 0x000000be03027211 */ /* 0x000fe200078f20ff */
[----:B------:R-:W-:Y:S01]  /*0a10*/  IMAD.SHL.U32 R4, R4, 0x20, RZ ;  /* 0x0000002004047824 */ /* 0x000fe200078e00ff */
[----:B------:R-:W-:Y:S01]  /*0a20*/  SHF.R.S32.HI R185, RZ, 0x7, R0 ;  /* 0x00000007ffb97819 */ /* 0x000fe20000011400 */
[----:B------:R-:W-:Y:S01]  /*0a30*/  IMAD.IADD R184, R190, 0x1, -R5 ;  /* 0x00000001beb87824 */ /* 0x000fe200078e0a05 */
[----:B------:R-:W-:-:S02]  /*0a40*/  LOP3.LUT R5, R2, 0x3fffff0, RZ, 0xc0, !PT ;  /* 0x03fffff002057812 */ /* 0x000fc400078ec0ff */
[----:B------:R-:W-:Y:S02]  /*0a50*/  SHF.R.S32.HI R7, RZ, 0x4, R2 ;  /* 0x00000004ff077819 */ /* 0x000fe40000011402 */
[----:B------:R-:W-:Y:S01]  /*0a60*/  LOP3.LUT R4, R4, 0xfffffc00, RZ, 0xc0, !PT ;  /* 0xfffffc0004047812 */ /* 0x000fe200078ec0ff */
[----:B------:R-:W-:Y:S01]  /*0a70*/  IMAD.IADD R5, R190, 0x1, -R5 ;  /* 0x00000001be057824 */ /* 0x000fe200078e0a05 */
[----:B------:R-:W-:Y:S02]  /*0a80*/  LEA.HI R2, R2, R7, RZ, 0x1 ;  /* 0x0000000702027211 */ /* 0x000fe400078f08ff */
[----:B------:R-:W-:Y:S02]  /*0a90*/  SHF.R.S32.HI R9, RZ, 0x1f, R184 ;  /* 0x0000001fff097819 */ /* 0x000fe400000114b8 */
[----:B------:R-:W-:Y:S02]  /*0aa0*/  LOP3.LUT R2, R2, 0x1ffffffe, RZ, 0xc0, !PT ;  /* 0x1ffffffe02027812 */ /* 0x000fe400078ec0ff */
[----:B------:R-:W-:-:S02]  /*0ab0*/  LEA R5, R5, R4, 0x6 ;  /* 0x0000000405057211 */ /* 0x000fc400078e30ff */
[----:B------:R-:W-:Y:S01]  /*0ac0*/  LEA.HI R4, R3, R190, RZ, 0x2 ;  /* 0x000000be03047211 */ /* 0x000fe200078f10ff */
[----:B------:R-:W-:Y:S01]  /*0ad0*/  IMAD.IADD R2, R7, 0x1, -R2 ;  /* 0x0000000107027824 */ /* 0x000fe200078e0a02 */
[----:B------:R-:W-:Y:S02]  /*0ae0*/  LEA.HI R6, R9, R184, RZ, 0x2 ;  /* 0x000000b809067211 */ /* 0x000fe400078f10ff */
[----:B------:R-:W-:Y:S01]  /*0af0*/  LOP3.LUT R7, R4, 0xfffffffc, RZ, 0xc0, !PT ;  /* 0xfffffffc04077812 */ /* 0x000fe200078ec0ff */
[----:B------:R-:W-:Y:S01]  /*0b00*/  IMAD R187, R2, 0x8, R5 ;  /* 0x0000000802bb7824 */ /* 0x000fe200078e0205 */
[--C-:B------:R-:W-:Y:S02]  /*0b10*/  SHF.R.S32.HI R8, RZ, 0x2, R6.reuse ;  /* 0x00000002ff087819 */ /* 0x100fe40000011406 */
[----:B------:R-:W-:Y:S01]  /*0b20*/  SHF.R.S32.HI R11, RZ, 0x1f, R6 ;  /* 0x0000001fff0b7819 */ /* 0x000fe20000011406 */
[----:B------:R-:W-:Y:S01]  /*0b30*/  IMAD.IADD R7, R190, 0x1, -R7 ;  /* 0x00000001be077824 */ /* 0x000fe200078e0a07 */
[----:B------:R-:W-:-:S02]  /*0b40*/  LEA.HI R3, R3, R190, RZ, 0x3 ;  /* 0x000000be03037211 */ /* 0x000fc400078f18ff */
[----:B------:R-:W-:Y:S02]  /*0b50*/  LEA.HI R11, R11, R8, RZ, 0x3 ;  /* 0x000000080b0b7211 */ /* 0x000fe400078f18ff */
[----:B------:R-:W-:Y:S02]  /*0b60*/  LEA.HI R0, R0, R185, RZ, 0x1 ;  /* 0x000000b900007211 */ /* 0x000fe400078f08ff */
[----:B------:R-:W-:Y:S02]  /*0b70*/  LOP3.LUT R11, R11, 0xfffffff8, RZ, 0xc0, !PT ;  /* 0xfffffff80b0b7812 */ /* 0x000fe400078ec0ff */
[----:B------:R-:W-:Y:S02]  /*0b80*/  LEA.HI R2, R7, R7, RZ, 0x1 ;  /* 0x0000000707027211 */ /* 0x000fe400078f08ff */
[----:B------:R-:W-:Y:S01]  /*0b90*/  LOP3.LUT R19, R3, 0xfffffff8, RZ, 0xc0, !PT ;  /* 0xfffffff803137812 */ /* 0x000fe200078ec0ff */
[----:B------:R-:W-:Y:S01]  /*0ba0*/  IMAD.IADD R8, R8, 0x1, -R11 ;  /* 0x0000000108087824 */ /* 0x000fe200078e0a0b */
[----:B------:R-:W-:-:S02]  /*0bb0*/  LEA.HI R9, R9, R184, RZ, 0x5 ;  /* 0x000000b809097211 */ /* 0x000fc400078f28ff */
[----:B------:R-:W-:Y:S01]  /*0bc0*/  LOP3.LUT R0, R0, 0x3fffffe, RZ, 0xc0, !PT ;  /* 0x03fffffe00007812 */ /* 0x000fe200078ec0ff */
[----:B------:R-:W-:Y:S01]  /*0bd0*/  IMAD.IADD R19, R190, 0x1, -R19 ;  /* 0x00000001be137824 */ /* 0x000fe200078e0a13 */
[----:B------:R-:W-:Y:S02]  /*0be0*/  LOP3.LUT R2, R2, 0x1ffffffe, RZ, 0xc0, !PT ;  /* 0x1ffffffe02027812 */ /* 0x000fe400078ec0ff */
[----:B------:R-:W-:Y:S01]  /*0bf0*/  SHF.R.S32.HI R9, RZ, 0x5, R9 ;  /* 0x00000005ff097819 */ /* 0x000fe20000011409 */
[----:B------:R-:W-:Y:S01]  /*0c00*/  IMAD.IADD R0, R185, 0x1, -R0 ;  /* 0x00000001b9007824 */ /* 0x000fe200078e0a00 */
[----:B------:R-:W-:Y:S01]  /*0c10*/  LOP3.LUT R5, R6, 0x7ffffffc, RZ, 0xc0, !PT ;  /* 0x7ffffffc06057812 */ /* 0x000fe200078ec0ff */
[----:B------:R-:W-:Y:S01]  /*0c20*/  IMAD.IADD R17, R7, 0x1, -R2 ;  /* 0x0000000107117824 */ /* 0x000fe200078e0a02 */
[----:B------:R-:W-:Y:S01]  /*0c30*/  LEA R9, R9, R8, 0x4 ;  /* 0x0000000809097211 */ /* 0x000fe200078e20ff */
[----:B------:R-:W-:Y:S01]  /*0c40*/  IMAD.SHL.U32 R2, R19, 0x8, RZ ;  /* 0x0000000813027824 */ /* 0x000fe200078e00ff */
[----:B------:R-:W-:Y:S01]  /*0c50*/  SHF.R.S32.HI R22, RZ, 0x3, R3 ;  /* 0x00000003ff167819 */ /* 0x000fe20000011403 */
[----:B------:R-:W-:Y:S01]  /*0c60*/  IMAD.IADD R16, R184, 0x1, -R5 ;  /* 0x00000001b8107824 */ /* 0x000fe200078e0a05 */
[----:B------:R-:W-:Y:S01]  /*0c70*/  LEA R186, R0, R9, 0x6 ;  /* 0x0000000900ba7211 */ /* 0x000fe200078e30ff */
[----:B------:R-:W-:Y:S01]  /*0c80*/  VIADD R18, R2, 0x40 ;  /* 0x0000004002127836 */ /* 0x000fe20000000000 */
[----:B------:R-:W-:-:S03]  /*0c90*/  SHF.R.S32.HI R189, RZ, 0x1f, R2 ;  /* 0x0000001fffbd7819 */ /* 0x000fc60000011402 */
[----:B------:R-:W-:Y:S01]  /*0ca0*/  IMAD R17, R17, 0x8, R186 ;  /* 0x0000000811117824 */ /* 0x000fe200078e02ba */
[----:B------:R-:W-:-:S07]  /*0cb0*/  SHF.R.S32.HI R188, RZ, 0x1f, R18 ;  /* 0x0000001fffbc7819 */ /* 0x000fce0000011412 */
.L_x_2407:
        /* <DEDUP_REMOVED lines=12> */
[----:B01234-:R-:W-:Y:S05]  /*0d80*/  @!P0 BRA `(.L_x_2351) ;  /* 0x0000000000208947 */ /* 0x01ffea0003800000 */
        /* <DEDUP_REMOVED lines=8> */
.L_x_2351:
[----:B------:R-:W-:Y:S01]  /*0e10*/  ULDC UR7, c[0x0][0xc54] ;  /* 0x0003150000077ab9 */ /* 0x000fe20000000800 */
[----:B------:R-:W-:Y:S01]  /*0e20*/  UMOV UR6, UR9 ;  /* 0x0000000900067c82 */ /* 0x000fe20008000000 */
[----:B------:R-:W-:-:S11]  /*0e30*/  UISETP.NE.AND UP0, UPT, UR7, 0x1, UPT ;  /* 0x000000010700788c */ /* 0x000fd6000bf05270 */
[----:B------:R-:W-:Y:S02]  /*0e40*/  @UP0 ULDC.64 UR10, c[0x0][0xc58] ;  /* 0x00031600000a0ab9 */ /* 0x000fe40000000a00 */
[----:B------:R-:W-:-:S04]  /*0e50*/  UIMAD.WIDE.U32 UR4, UR9, UR10, URZ ;  /* 0x0000000a090472a5 */ /* 0x000fc8000f8e003f */
[----:B------:R-:W-:-:S04]  /*0e60*/  @UP0 USHF.R.U32.HI UR6, URZ, UR11, UR5 ;  /* 0x0000000b3f060299 */ /* 0x000fc80008011605 */
[----:B------:R-:W-:-:S12]  /*0e70*/  UIMAD UR4, UR6, UR7, URZ ;  /* 0x00000007060472a4 */ /* 0x000fd8000f8e023f */
.L_x_2352:
[----:B------:R-:W-:Y:S01]  /*0e80*/  ULDC.64 UR10, c[0x0][0x418] ;  /* 0x00010600000a7ab9 */ /* 0x000fe20000000a00 */
[----:B------:R-:W-:Y:S01]  /*0e90*/  ULOP3.LUT UR6, URZ, UR6, URZ, 0x33, !UPT ;  /* 0x000000063f067292 */ /* 0x000fe2000f8e333f */
[----:B------:R-:W-:Y:S01]  /*0ea0*/  PLOP3.LUT P0, PT, PT, PT, PT, 0x80, 0x0 ;  /* 0x000000000000781c */ /* 0x000fe20003f0f070 */
[----:B------:R-:W-:Y:S01]  /*0eb0*/  UISETP.NE.U32.AND UP0, UPT, UR10, URZ, UPT ;  /* 0x0000003f0a00728c */ /* 0x000fe2000bf05070 */
[----:B------:R-:W-:Y:S01]  /*0ec0*/  IMAD.MOV.U32 R0, RZ, RZ, RZ ;  /* 0x000000ffff007224 */ /* 0x000fe200078e00ff */
[----:B------:R-:W-:Y:S01]  /*0ed0*/  ULDC UR5, c[0x0][0xc3c] ;  /* 0x00030f0000057ab9 */ /* 0x000fe20000000800 */
[----:B------:R-:W-:Y:S01]  /*0ee0*/  UIADD3 UR4, UR9, -UR4, URZ ;  /* 0x8000000409047290 */ /* 0x000fe2000fffe03f */
[----:B------:R-:W-:Y:S01]  /*0ef0*/  MOV R3, RZ ;  /* 0x000000ff00037202 */ /* 0x000fe20000000f00 */
[----:B------:R-:W-:Y:S01]  /*0f00*/  UISETP.NE.AND.EX UP0, UPT, UR11, URZ, UPT, UP0 ;  /* 0x0000003f0b00728c */ /* 0x000fe2000bf05300 */
[----:B------:R-:W-:Y:S01]  /*0f10*/  CS2R R150, SRZ ;  /* 0x0000000000967805 */ /* 0x000fe2000001ff00 */
[----:B------:R-:W-:Y:S01]  /*0f20*/  UIADD3 UR6, UR6, UR5, URZ ;  /* 0x0000000506067290 */ /* 0x000fe2000fffe03f */
[----:B------:R-:W-:Y:S01]  /*0f30*/  CS2R R148, SRZ ;  /* 0x0000000000947805 */ /* 0x000fe2000001ff00 */
[----:B------:R-:W-:Y:S01]  /*0f40*/  ULDC UR11, c[0x0][0x448] ;  /* 0x00011200000b7ab9 */ /* 0x000fe20000000800 */
[----:B------:R-:W-:Y:S01]  /*0f50*/  ULDC UR10, c[0x0][0xc54] ;  /* 0x00031500000a7ab9 */ /* 0x000fe20000000800 */
[----:B------:R-:W-:Y:S01]  /*0f60*/  UISETP.NE.AND UP2, UPT, UR11, 0x1, UPT ;  /* 0x000000010b00788c */ /* 0x000fe2000bf45270 */
[----:B------:R-:W-:Y:S01]  /*0f70*/  CS2R R146, SRZ ;  /* 0x0000000000927805 */ /* 0x000fe2000001ff00 */
[----:B------:R-:W-:Y:S01]  /*0f80*/  USHF.L.U32 UR37, UR6, 0x7, URZ ;  /* 0x0000000706257899 */ /* 0x000fe2000800063f */
[----:B------:R-:W-:Y:S01]  /*0f90*/  CS2R R144, SRZ ;  /* 0x0000000000907805 */ /* 0x000fe2000001ff00 */
[----:B------:R-:W-:Y:S01]  /*0fa0*/  UIMAD UR10, UR8, UR10, UR4 ;  /* 0x0000000a080a72a4 */ /* 0x000fe2000f8e0204 */
[----:B------:R-:W-:Y:S01]  /*0fb0*/  CS2R R142, SRZ ;  /* 0x00000000008e7805 */ /* 0x000fe2000001ff00 */
[----:B------:R-:W-:Y:S01]  /*0fc0*/  UIADD3 UR6, UR37, 0x7f, URZ ;  /* 0x0000007f25067890 */ /* 0x000fe2000fffe03f */
[----:B------:R-:W-:Y:S01]  /*0fd0*/  CS2R R140, SRZ ;  /* 0x00000000008c7805 */ /* 0x000fe2000001ff00 */
[----:B------:R-:W-:Y:S01]  /*0fe0*/  ULDC UR48, c[0x0][0x424] ;  /* 0x0001090000307ab9 */ /* 0x000fe20000000800 */
[----:B------:R-:W-:Y:S01]  /*0ff0*/  ULDC UR7, c[0x0][0x288] ;  /* 0x0000a20000077ab9 */ /* 0x000fe20000000800 */
[----:B------:R-:W-:Y:S01]  /*1000*/  USEL UR48, UR48, 0x1, UP0 ;  /* 0x0000000130307887 */ /* 0x000fe20008000000 */
[----:B------:R-:W-:Y:S01]  /*1010*/  CS2R R138, SRZ ;  /* 0x00000000008a7805 */ /* 0x000fe2000001ff00 */
[----:B------:R-:W-:Y:S01]  /*1020*/  @UP2 ULDC UR4, c[0x0][0x44c] ;  /* 0x0001130000042ab9 */ /* 0x000fe20000000800 */
[----:B------:R-:W-:Y:S01]  /*1030*/  UIADD3 UR7, -UR7, 0x80, URZ ;  /* 0x0000008007077890 */ /* 0x000fe2000fffe13f */
[----:B------:R-:W-:Y:S01]  /*1040*/  CS2R R136, SRZ ;  /* 0x0000000000887805 */ /* 0x000fe2000001ff00 */
[----:B------:R-:W-:Y:S01]  /*1050*/  UIMAD.WIDE.U32 UR4, UR6, UR4, URZ ;  /* 0x00000004060472a5 */ /* 0x000fe2000f8e003f */
[----:B------:R-:W-:Y:S01]  /*1060*/  CS2R R134, SRZ ;  /* 0x0000000000867805 */ /* 0x000fe2000001ff00 */
[----:B------:R-:W-:Y:S01]  /*1070*/  ULDC UR9, c[0x0][0x2f0] ;  /* 0x0000bc0000097ab9 */ /* 0x000fe20000000800 */
[----:B------:R-:W-:Y:S01]  /*1080*/  @UP2 ULDC UR11, c[0x0][0x450] ;  /* 0x00011400000b2ab9 */ /* 0x000fe20000000800 */
[----:B------:R-:W-:Y:S01]  /*1090*/  UIMAD UR7, UR48, UR9, UR7 ;  /* 0x00000009300772a4 */ /* 0x000fe2000f8e0207 */
[----:B------:R-:W-:Y:S01]  /*10a0*/  CS2R R132, SRZ ;  /* 0x0000000000847805 */ /* 0x000fe2000001ff00 */
[----:B------:R-:W-:Y:S01]  /*10b0*/  @UP2 USHF.R.U32.HI UR6, URZ, UR11, UR5 ;  /* 0x0000000b3f062299 */ /* 0x000fe20008011605 */
[----:B------:R-:W-:Y:S01]  /*10c0*/  CS2R R130, SRZ ;  /* 0x0000000000827805 */ /* 0x000fe2000001ff00 */
[----:B------:R-:W-:Y:S01]  /*10d0*/  UIMAD UR4, UR48, UR9, 0x7f ;  /* 0x0000007f300474a4 */ /* 0x000fe2000f8e0209 */
[----:B------:R-:W-:Y:S01]  /*10e0*/  CS2R R128, SRZ ;  /* 0x0000000000807805 */ /* 0x000fe2000001ff00 */
[----:B------:R-:W-:Y:S01]  /*10f0*/  UIADD3 UR6, UR7, UR6, URZ ;  /* 0x0000000607067290 */ /* 0x000fe2000fffe03f */
[----:B------:R-:W-:Y:S01]  /*1100*/  CS2R R126, SRZ ;  /* 0x00000000007e7805 */ /* 0x000fe2000001ff00 */
[----:B------:R-:W-:Y:S01]  /*1110*/  USHF.R.S32.HI UR5, URZ, 0x1f, UR4 ;  /* 0x0000001f3f057899 */ /* 0x000fe20008011404 */
[----:B------:R-:W-:Y:S01]  /*1120*/  CS2R R124, SRZ ;  /* 0x00000000007c7805 */ /* 0x000fe2000001ff00 */
[----:B------:R-:W-:Y:S01]  /*1130*/  USHF.R.S32.HI UR7, URZ, 0x1f, UR6 ;  /* 0x0000001f3f077899 */ /* 0x000fe20008011406 */
[----:B------:R-:W-:Y:S01]  /*1140*/  CS2R R122, SRZ ;  /* 0x00000000007a7805 */ /* 0x000fe2000001ff00 */
[----:B------:R-:W-:Y:S01]  /*1150*/  ULEA.HI UR5, UR5, UR4, URZ, 0x7 ;  /* 0x0000000405057291 */ /* 0x000fe2000f8f383f */
[----:B------:R-:W-:Y:S01]  /*1160*/  CS2R R120, SRZ ;  /* 0x0000000000787805 */ /* 0x000fe2000001ff00 */
[----:B------:R-:W-:Y:S01]  /*1170*/  ULEA.HI UR7, UR7, UR6, URZ, 0x7 ;  /* 0x0000000607077291 */ /* 0x000fe2000f8f383f */
[----:B------:R-:W-:Y:S01]  /*1180*/  CS2R R118, SRZ ;  /* 0x0000000000767805 */ /* 0x000fe2000001ff00 */
[----:B------:R-:W-:Y:S01]  /*1190*/  USHF.R.S32.HI UR56, URZ, 0x7, UR5 ;  /* 0x000000073f387899 */ /* 0x000fe20008011405 */
[----:B------:R-:W-:Y:S01]  /*11a0*/  CS2R R116, SRZ ;  /* 0x0000000000747805 */ /* 0x000fe2000001ff00 */
[----:B------:R-:W-:Y:S01]  /*11b0*/  USHF.R.S32.HI UR7, URZ, 0x7, UR7 ;  /* 0x000000073f077899 */ /* 0x000fe20008011407 */
[----:B------:R-:W-:Y:S01]  /*11c0*/  CS2R R114, SRZ ;  /* 0x0000000000727805 */ /* 0x000fe2000001ff00 */
[----:B------:R-:W-:Y:S01]  /*11d0*/  ULDC UR38, c[0x0][0xc48] ;  /* 0x0003120000267ab9 */ /* 0x000fe20000000800 */
[----:B------:R-:W-:Y:S01]  /*11e0*/  UMOV UR42, UR10 ;  /* 0x0000000a002a7c82 */ /* 0x000fe20008000000 */
[----:B------:R-:W-:Y:S01]  /*11f0*/  UISETP.LT.AND UP0, UPT, UR56, UR7, UPT ;  /* 0x000000073800728c */ /* 0x000fe2000bf01270 */
[----:B------:R-:W-:Y:S01]  /*1200*/  CS2R R112, SRZ ;  /* 0x0000000000707805 */ /* 0x000fe2000001ff00 */
[----:B------:R-:W-:Y:S01]  /*1210*/  UISETP.NE.AND UP1, UPT, UR38, 0x1, UPT ;  /* 0x000000012600788c */ /* 0x000fe2000bf25270 */
[----:B------:R-:W-:Y:S01]  /*1220*/  CS2R R110, SRZ ;  /* 0x00000000006e7805 */ /* 0x000fe2000001ff00 */
[----:B------:R-:W-:Y:S01]  /*1230*/  USEL UR56, UR56, UR7, UP0 ;  /* 0x0000000738387287 */ /* 0x000fe20008000000 */
[----:B------:R-:W-:Y:S01]  /*1240*/  CS2R R108, SRZ ;  /* 0x00000000006c7805 */ /* 0x000fe2000001ff00 */
[----:B------:R-:W-:Y:S01]  /*1250*/  UP2UR UR49, UPR, URZ, 0x4 ;  /* 0x000000043f317883 */ /* 0x000fe20008000000 */
[----:B------:R-:W-:Y:S01]  /*1260*/  CS2R R106, SRZ ;  /* 0x00000000006a7805 */ /* 0x000fe2000001ff00 */
[----:B------:R-:W-:Y:S01]  /*1270*/  UISETP.GE.AND UP0, UPT, UR56, 0x1, UPT ;  /* 0x000000013800788c */ /* 0x000fe2000bf06270 */
[----:B------:R-:W-:-:S02]  /*1280*/  CS2R R104, SRZ ;  /* 0x0000000000687805 */ /* 0x000fc4000001ff00 */
[----:B------:R-:W-:Y:S02]  /*1290*/  CS2R R102, SRZ ;  /* 0x0000000000667805 */ /* 0x000fe4000001ff00 */
[----:B------:R-:W-:Y:S02]  /*12a0*/  CS2R R100, SRZ ;  /* 0x0000000000647805 */ /* 0x000fe4000001ff00 */
[----:B------:R-:W-:Y:S01]  /*12b0*/  CS2R R98, SRZ ;  /* 0x0000000000627805 */ /* 0x000fe2000001ff00 */
[----:B------:R-:W-:Y:S01]  /*12c0*/  @UP1 ULDC UR8, c[0x0][0xc4c] ;  /* 0x0003130000081ab9 */ /* 0x000fe20000000800 */
[----:B------:R-:W-:Y:S01]  /*12d0*/  PLOP3.LUT P1, PT, PT, PT, UP0, 0x80, 0x0 ;  /* 0x000000000000781c */ /* 0x000fe20003f2f008 */
[----:B------:R-:W-:Y:S01]  /*12e0*/  UIMAD.WIDE.U32 UR4, UR10, UR8, URZ ;  /* 0x000000080a0472a5 */ /* 0x000fe2000f8e003f */
[----:B------:R-:W-:Y:S01]  /*12f0*/  CS2R R96, SRZ ;  /* 0x0000000000607805 */ /* 0x000fe2000001ff00 */
[----:B------:R-:W-:Y:S01]  /*1300*/  @UP1 ULDC UR6, c[0x0][0xc50] ;  /* 0x0003140000061ab9 */ /* 0x000fe20000000800 */
[----:B------:R-:W-:Y:S01]  /*1310*/  CS2R R6, SRZ ;  /* 0x0000000000067805 */ /* 0x000fe2000001ff00 */
[----:B------:R-:W-:Y:S01]  /*1320*/  @UP1 USHF.R.U32.HI UR42, URZ, UR6, UR5 ;  /* 0x000000063f2a1299 */ /* 0x000fe20008011605 */
[----:B------:R-:W-:Y:S01]  /*1330*/  IMAD.MOV.U32 R94, RZ, RZ, RZ ;  /* 0x000000ffff5e7224 */ /* 0x000fe200078e00ff */
[----:B------:R-:W-:Y:S01]  /*1340*/  CS2R R90, SRZ ;  /* 0x00000000005a7805 */ /* 0x000fe2000001ff00 */
[----:B------:R-:W-:Y:S01]  /*1350*/  IMAD.MOV.U32 R93, RZ, RZ, RZ ;  /* 0x000000ffff5d7224 */ /* 0x000fe200078e00ff */
[----:B------:R-:W-:Y:S01]  /*1360*/  UIADD3 UR4, -UR42, URZ, URZ ;  /* 0x0000003f2a047290 */ /* 0x000fe2000fffe13f */
[----:B------:R-:W-:-:S03]  /*1370*/  CS2R R88, SRZ ;  /* 0x0000000000587805 */ /* 0x000fc6000001ff00 */
[----:B------:R-:W-:Y:S01]  /*1380*/  UIMAD UR38, UR38, UR4, UR10 ;  /* 0x00000004262672a4 */ /* 0x000fe2000f8e020a */
[----:B------:R-:W-:Y:S11]  /*1390*/  @!P1 BRA `(.L_x_2353) ;  /* 0x0000009000d09947 */ /* 0x000ff60003800000 */
        /* <DEDUP_REMOVED lines=28> */
[----:B0-----:R-:W-:-:S07]  /*1560*/  IMAD.MOV.U32 R13, RZ, RZ, RZ ;  /* 0x000000ffff0d7224 */ /* 0x001fce00078e00ff */
[----:B------:R-:W-:-:S07]  /*1570*/  LEPC R20, `(.L_x_2354) ;  /* 0x000000001014794e */ /* 0x000fce0000000000 */
[----:B-1----:R-:W-:Y:S05]  /*1580*/  CALL.ABS.NOINC R14 ;  /* 0x000000000e007343 */ /* 0x002fea0003c00000 */
.L_x_2354:
        /* <DEDUP_REMOVED lines=9> */
.L_x_2471:
[----:B------:R-:W-:Y:S05]  /*1620*/  @!P0 BRA `(.L_x_2356) ;  /* 0x0000000000048947 */ /* 0x000fea0003800000 */
[----:B------:R-:W-:Y:S01]  /*1630*/  BPT.TRAP 0x1 ;  /* 0x000000040000795c */ /* 0x000fe20000300000 */
.L_x_2356:
[----:B0-----:R-:W-:Y:S01]  /*1640*/  IMAD.U32 R0, RZ, RZ, UR43 ;  /* 0x0000002bff007e24 */ /* 0x001fe2000f8e00ff */
[----:B------:R-:W-:-:S04]  /*1650*/  MOV R3, UR44 ;  /* 0x0000002c00037c02 */ /* 0x000fc80008000f00 */
[----:B------:R-:W-:Y:S02]  /*1660*/  LEA R0, R0, UR41, 0x3 ;  /* 0x0000002900007c11 */ /* 0x000fe4000f8e18ff */
[----:B------:R-:W-:-:S04]  /*1670*/  SHF.L.U32 R3, R3, 0x1f, RZ ;  /* 0x0000001f03037819 */ /* 0x000fc800000006ff */
[----:B------:R0:W1:Y:S01]  /*1680*/  SYNCS.PHASECHK.TRANS64.TRYWAIT P1, [R0+URZ+0x28830], R3 ;  /* 0x02883003000075a7 */ /* 0x000062000802017f */
[----:B------:R-:W-:Y:S05]  /*1690*/  @!P0 BRA `(.L_x_2357) ;  /* 0x0000000000048947 */ /* 0x000fea0003800000 */
[----:B------:R-:W-:Y:S01]  /*16a0*/  BPT.TRAP 0x1 ;  /* 0x000000040000795c */ /* 0x000fe20000300000 */
.L_x_2357:
[----:B-1----:R-:W-:Y:S05]  /*16b0*/  @P1 BRA `(.L_x_2358) ;  /* 0x0000000000081947 */ /* 0x002fea0003800000 */
[----:B------:R-:W1:Y:S02]  /*16c0*/  SYNCS.PHASECHK.TRANS64.TRYWAIT P1, [R0+URZ+0x28830], R3 ;  /* 0x02883003000075a7 */ /* 0x000e64000802017f */
[----:B-1----:R-:W-:Y:S05]  /*16d0*/  @!P1 BRA `(.L_x_2359) ;  /* 0x000000ec00f09947 */ /* 0x002fea0003800000 */
.L_x_2358:
        /* <DEDUP_REMOVED lines=63> */
.L_x_2360:
[----:B------:R-:W-:Y:S01]  /*1ad0*/  UISETP.NE.AND UP0, UPT, UR49, URZ, UPT ;  /* 0x0000003f3100728c */ /* 0x000fe2000bf05270 */
[----:B------:R-:W-:Y:S01]  /*1ae0*/  R2UR UR15, R0 ;  /* 0x00000000000f72ca */ /* 0x000fe200000e0000 */
[----:B------:R-:W-:Y:S01]  /*1af0*/  ULDC UR10, c[0x0][0x9d8] ;  /* 0x00027600000a7ab9 */ /* 0x000fe20000000800 */
[----:B------:R-:W-:Y:S01]  /*1b00*/  ULDC UR11, c[0x0][0x2f0] ;  /* 0x0000bc00000b7ab9 */ /* 0x000fe20000000800 */
[----:B01----:R-:W-:Y:S01]  /*1b10*/  FMUL.FTZ R3, R24, UR10 ;  /* 0x0000000a18037c20 */ /* 0x003fe20008410000 */
[----:B------:R-:W-:Y:S01]  /*1b20*/  VIADD R24, R17, UR37 ;  /* 0x0000002511187c36 */ /* 0x000fe20008000000 */
[----:B------:R-:W-:Y:S01]  /*1b30*/  PLOP3.LUT P1, PT, PT, PT, UP0, 0x80, 0x0 ;  /* 0x000000000000781c */ /* 0x000fe20003f2f008 */
[----:B------:R-:W-:Y:S01]  /*1b40*/  FMUL.FTZ R26, R26, UR10 ;  /* 0x0000000a1a1a7c20 */ /* 0x000fe20008410000 */
[----:B------:R-:W-:Y:S01]  /*1b50*/  PLOP3.LUT P2, PT, PT, PT, UP0, 0x80, 0x0 ;  /* 0x000000000000781c */ /* 0x000fe20003f4f008 */
[----:B------:R-:W-:Y:S01]  /*1b60*/  FMUL.FTZ R5, R25, UR10 ;  /* 0x0000000a19057c20 */ /* 0x000fe20008410000 */
[----:B------:R-:W-:Y:S01]  /*1b70*/  FMUL.FTZ R39, R39, UR10 ;  /* 0x0000000a27277c20 */ /* 0x000fe20008410000 */
[----:B------:R-:W-:Y:S01]  /*1b80*/  @UP0 ULDC UR6, c[0x0][0x44c] ;  /* 0x0001130000060ab9 */ /* 0x000fe20000000800 */
[----:B------:R0:W1:Y:S01]  /*1b90*/  MUFU.TANH R96, R26 ;  /* 0x0000001a00607308 */ /* 0x0000620000002400 */
[----:B------:R-:W-:Y:S01]  /*1ba0*/  FMUL.FTZ R27, R27, UR10 ;  /* 0x0000000a1b1b7c20 */ /* 0x000fe20008410000 */
[----:B------:R-:W-:-:S02]  /*1bb0*/  IMAD.U32 R25, RZ, RZ, UR11 ;  /* 0x0000000bff197e24 */ /* 0x000fc4000f8e00ff */
[----:B------:R-:W-:Y:S01]  /*1bc0*/  FMUL.FTZ R30, R30, UR10 ;  /* 0x0000000a1e1e7c20 */ /* 0x000fe20008410000 */
[----:B------:R-:W-:Y:S01]  /*1bd0*/  ULDC UR14, c[0x0][0x288] ;  /* 0x0000a200000e7ab9 */ /* 0x000fe20000000800 */
[----:B------:R-:W-:Y:S01]  /*1be0*/  FMUL.FTZ R31, R31, UR10 ;  /* 0x0000000a1f1f7c20 */ /* 0x000fe20008410000 */
[----:B------:R-:W-:Y:S01]  /*1bf0*/  FMUL.FTZ R34, R34, UR10 ;  /* 0x0000000a22227c20 */ /* 0x000fe20008410000 */
[----:B------:R-:W-:Y:S01]  /*1c00*/  @P1 IMAD.HI.U32 R4, R24, UR6, RZ ;  /* 0x0000000618041c27 */ /* 0x000fe2000f8e00ff */
[----:B------:R-:W-:Y:S01]  /*1c10*/  @UP0 ULDC UR6, c[0x0][0x450] ;  /* 0x0001140000060ab9 */ /* 0x000fe20000000800 */
[----:B------:R2:W-:Y:S02]  /*1c20*/  MUFU.TANH R94, R39 ;  /* 0x00000027005e7308 */ /* 0x0005e40000002400 */
[----:B------:R-:W-:Y:S01]  /*1c30*/  FMUL.FTZ R35, R35, UR10 ;  /* 0x0000000a23237c20 */ /* 0x000fe20008410000 */
[----:B------:R-:W-:Y:S01]  /*1c40*/  FMUL.FTZ R38, R38, UR10 ;  /* 0x0000000a26267c20 */ /* 0x000fe20008410000 */
[----:B------:R-:W-:Y:S01]  /*1c50*/  @P2 SHF.R.U32.HI R24, RZ, UR6, R4 ;  /* 0x00000006ff182c19 */ /* 0x000fe20008011604 */
[----:B------:R-:W-:Y:S01]  /*1c60*/  UMOV UR6, 0xffffff80 ;  /* 0xffffff8000067882 */ /* 0x000fe20000000000 */
[----:B------:R-:W-:Y:S01]  /*1c70*/  FMUL.FTZ R42, R42, UR10 ;  /* 0x0000000a2a2a7c20 */ /* 0x000fe20008410000 */
[----:B------:R-:W-:Y:S01]  /*1c80*/  UIMAD UR6, UR56, UR6, 0x80 ;  /* 0x00000080380674a4 */ /* 0x000fe2000f8e0206 */
[----:B------:R-:W-:Y:S01]  /*1c90*/  FMUL.FTZ R43, R43, UR10 ;  /* 0x0000000a2b2b7c20 */ /* 0x000fe20008410000 */
[----:B0-----:R-:W0:Y:S01]  /*1ca0*/  SHFL.IDX PT, R26, R24, 0x1, 0x1c1f ;  /* 0x003c1f00181a7f89 */ /* 0x001e2200000e0000 */
[----:B------:R-:W3:Y:S01]  /*1cb0*/  MUFU.TANH R98, R27 ;  /* 0x0000001b00627308 */ /* 0x000ee20000002400 */
[----:B------:R-:W-:Y:S01]  /*1cc0*/  UIADD3 UR7, UR6, 0x1, URZ ;  /* 0x0000000106077890 */ /* 0x000fe2000fffe03f */
[----:B------:R-:W-:Y:S01]  /*1cd0*/  FMUL.FTZ R46, R46, UR10 ;  /* 0x0000000a2e2e7c20 */ /* 0x000fe20008410000 */
[----:B------:R-:W-:Y:S01]  /*1ce0*/  UIMAD UR6, UR48, UR11, UR6 ;  /* 0x0000000b300672a4 */ /* 0x000fe2000f8e0206 */
[----:B------:R-:W-:Y:S01]  /*1cf0*/  FMUL.FTZ R47, R47, UR10 ;  /* 0x0000000a2f2f7c20 */ /* 0x000fe20008410000 */
[----:B------:R-:W-:Y:S01]  /*1d00*/  FMUL.FTZ R50, R50, UR10 ;  /* 0x0000000a32327c20 */ /* 0x000fe20008410000 */
[----:B------:R-:W-:Y:S01]  /*1d10*/  FMUL.FTZ R51, R51, UR10 ;  /* 0x0000000a33337c20 */ /* 0x000fe20008410000 */
[----:B------:R-:W-:Y:S01]  /*1d20*/  IMAD.U32 R9, RZ, RZ, UR7 ;  /* 0x00000007ff097e24 */ /* 0x000fe2000f8e00ff */
[----:B------:R-:W4:Y:S01]  /*1d30*/  MUFU.TANH R30, R30 ;  /* 0x0000001e001e7308 */ /* 0x000f220000002400 */
[----:B--2---:R-:W-:-:S02]  /*1d40*/  IMAD.U32 R39, RZ, RZ, UR6 ;  /* 0x00000006ff277e24 */ /* 0x004fc4000f8e00ff */
[----:B------:R-:W-:Y:S01]  /*1d50*/  FMUL.FTZ R54, R54, UR10 ;  /* 0x0000000a36367c20 */ /* 0x000fe20008410000 */
[C---:B------:R-:W-:Y:S02]  /*1d60*/  IMAD R4, R16.reuse, -0x2, R9 ;  /* 0xfffffffe10047824 */ /* 0x040fe400078e0209 */
[----:B------:R-:W-:Y:S01]  /*1d70*/  FMUL.FTZ R55, R55, UR10 ;  /* 0x0000000a37377c20 */ /* 0x000fe20008410000 */
[----:B------:R-:W-:Y:S02]  /*1d80*/  IMAD R39, R16, -0x2, R39 ;  /* 0xfffffffe10277824 */ /* 0x000fe400078e0227 */
[----:B------:R-:W-:Y:S01]  /*1d90*/  FMUL.FTZ R58, R58, UR10 ;  /* 0x0000000a3a3a7c20 */ /* 0x000fe20008410000 */
[----:B------:R-:W-:Y:S01]  /*1da0*/  IMAD R25, R25, UR48, R4 ;  /* 0x0000003019197c24 */ /* 0x000fe2000f8e0204 */
[----:B------:R-:W2:Y:S01]  /*1db0*/  MUFU.TANH R102, R31 ;  /* 0x0000001f00667308 */ /* 0x000ea20000002400 */
[----:B------:R-:W-:Y:S01]  /*1dc0*/  FMUL.FTZ R66, R66, UR10 ;  /* 0x0000000a42427c20 */ /* 0x000fe20008410000 */
[----:B------:R-:W-:Y:S01]  /*1dd0*/  FMUL.FTZ R4, R70, UR10 ;  /* 0x0000000a46047c20 */ /* 0x000fe20008410000 */
[----:B------:R-:W-:Y:S01]  /*1de0*/  FMUL.FTZ R59, R59, UR10 ;  /* 0x0000000a3b3b7c20 */ /* 0x000fe20008410000 */
[----:B------:R-:W-:Y:S01]  /*1df0*/  FMUL.FTZ R7, R28, UR10 ;  /* 0x0000000a1c077c20 */ /* 0x000fe20008410000 */
[----:B------:R-:W-:Y:S01]  /*1e00*/  FMUL.FTZ R62, R62, UR10 ;  /* 0x0000000a3e3e7c20 */ /* 0x000fe20008410000 */
[----:B------:R-:W-:Y:S01]  /*1e10*/  FMUL.FTZ R10, R32, UR10 ;  /* 0x0000000a200a7c20 */ /* 0x000fe20008410000 */
[----:B0-----:R-:W-:Y:S01]  /*1e20*/  IADD3 R26, R26, -UR14, R25 ;  /* 0x8000000e1a1a7c10 */ /* 0x001fe2000fffe019 */
[----:B------:R-:W0:Y:S01]  /*1e30*/  MUFU.TANH R34, R34 ;  /* 0x0000002200227308 */ /* 0x000e220000002400 */
[----:B------:R-:W-:Y:S01]  /*1e40*/  FMUL.FTZ R63, R63, UR10 ;  /* 0x0000000a3f3f7c20 */ /* 0x000fe20008410000 */
[----:B------:R-:W-:Y:S01]  /*1e50*/  FMUL.FTZ R11, R37, UR10 ;  /* 0x0000000a250b7c20 */ /* 0x000fe20008410000 */
[----:B------:R-:W-:Y:S01]  /*1e60*/  VIMNMX R9, R39, R26, PT ;  /* 0x0000001a27097248 */ /* 0x000fe20003fe0100 */
[----:B------:R-:W-:Y:S01]  /*1e70*/  FMUL.FTZ R37, R56, UR10 ;  /* 0x0000000a38257c20 */ /* 0x000fe20008410000 */
[----:B------:R-:W-:Y:S01]  /*1e80*/  FMUL.FTZ R67, R67, UR10 ;  /* 0x0000000a43437c20 */ /* 0x000fe20008410000 */
[----:B------:R-:W-:Y:S01]  /*1e90*/  FMUL.FTZ R12, R36, UR10 ;  /* 0x0000000a240c7c20 */ /* 0x000fe20008410000 */
[C---:B------:R-:W-:Y:S01]  /*1ea0*/  ISETP.GT.AND P1, PT, R9.reuse, RZ, PT ;  /* 0x000000ff0900720c */ /* 0x040fe20003f24270 */
[----:B------:R-:W5:Y:S01]  /*1eb0*/  MUFU.TANH R106, R35 ;  /* 0x00000023006a7308 */ /* 0x000f620000002400 */
[----:B------:R-:W-:Y:S01]  /*1ec0*/  ISETP.GT.AND P2, PT, R9, 0x1, PT ;  /* 0x000000010900780c */ /* 0x000fe20003f44270 */
[----:B------:R-:W-:Y:S01]  /*1ed0*/  FMUL.FTZ R71, R71, UR10 ;  /* 0x0000000a47477c20 */ /* 0x000fe20008410000 */
[C---:B------:R-:W-:Y:S01]  /*1ee0*/  ISETP.GT.AND P3, PT, R9.reuse, 0x8, PT ;  /* 0x000000080900780c */ /* 0x040fe20003f64270 */
[----:B------:R-:W-:Y:S01]  /*1ef0*/  FMUL.FTZ R74, R74, UR10 ;  /* 0x0000000a4a4a7c20 */ /* 0x000fe20008410000 */
[----:B-1----:R-:W-:Y:S01]  /*1f00*/  FSEL R96, R96, -INF , P1 ;  /* 0xff80000060607808 */ /* 0x002fe20000800000 */
[----:B------:R-:W-:Y:S01]  /*1f10*/  FMUL.FTZ R15, R40, UR10 ;  /* 0x0000000a280f7c20 */ /* 0x000fe20008410000 */
[----:B---3--:R-:W-:Y:S01]  /*1f20*/  FSEL R98, R98, -INF , P2 ;  /* 0xff80000062627808 */ /* 0x008fe20001000000 */
[----:B------:R-:W1:Y:S01]  /*1f30*/  MUFU.TANH R38, R38 ;  /* 0x0000002600267308 */ /* 0x000e620000002400 */
[----:B------:R-:W-:Y:S01]  /*1f40*/  ISETP.GT.AND P1, PT, R9, 0x9, PT ;  /* 0x000000090900780c */ /* 0x000fe20003f24270 */
[----:B------:R-:W-:Y:S01]  /*1f50*/  FMUL.FTZ R75, R75, UR10 ;  /* 0x0000000a4b4b7c20 */ /* 0x000fe20008410000 */
[----:B----4-:R-:W-:Y:S01]  /*1f60*/  FSEL R100, R30, -INF , P3 ;  /* 0xff8000001e647808 */ /* 0x010fe20001800000 */
[----:B------:R-:W-:Y:S01]  /*1f70*/  FMUL.FTZ R21, R44, UR10 ;  /* 0x0000000a2c157c20 */ /* 0x000fe20008410000 */
[----:B------:R-:W-:Y:S01]  /*1f80*/  FMNMX.FTZ R13, R96, R98, !PT ;  /* 0x00000062600d7209 */ /* 0x000fe20007810000 */
[----:B------:R-:W-:Y:S01]  /*1f90*/  FMUL.FTZ R78, R78, UR10 ;  /* 0x0000000a4e4e7c20 */ /* 0x000fe20008410000 */
[----:B------:R-:W-:Y:S01]  /*1fa0*/  ISETP.GT.AND P2, PT, R9, 0x10, PT ;  /* 0x000000100900780c */ /* 0x000fe20003f44270 */
[----:B------:R-:W3:Y:S01]  /*1fb0*/  MUFU.TANH R42, R42 ;  /* 0x0000002a002a7308 */ /* 0x000ee20000002400 */
[----:B--2---:R-:W-:Y:S01]  /*1fc0*/  FSEL R102, R102, -INF , P1 ;  /* 0xff80000066667808 */ /* 0x004fe20000800000 */
[----:B------:R-:W-:Y:S01]  /*1fd0*/  FMUL.FTZ R79, R79, UR10 ;  /* 0x0000000a4f4f7c20 */ /* 0x000fe20008410000 */
[----:B------:R-:W-:Y:S01]  /*1fe0*/  FMNMX.FTZ R13, R100, R13, !PT ;  /* 0x0000000d640d7209 */ /* 0x000fe20007810000 */
[----:B------:R-:W-:Y:S01]  /*1ff0*/  FMUL.FTZ R8, R33, UR10 ;  /* 0x0000000a21087c20 */ /* 0x000fe20008410000 */
[C---:B------:R-:W-:Y:S01]  /*2000*/  ISETP.GT.AND P1, PT, R9.reuse, 0x11, PT ;  /* 0x000000110900780c */ /* 0x040fe20003f24270 */
[----:B------:R-:W-:Y:S01]  /*2010*/  FMUL.FTZ R33, R52, UR10 ;  /* 0x0000000a34217c20 */ /* 0x000fe20008410000 */
[----:B0-----:R-:W-:Y:S01]  /*2020*/  FSEL R104, R34, -INF , P2 ;  /* 0xff80000022687808 */ /* 0x001fe20001000000 */
[----:B------:R-:W0:Y:S01]  /*2030*/  MUFU.TANH R43, R43 ;  /* 0x0000002b002b7308 */ /* 0x000e220000002400 */
[----:B------:R-:W-:Y:S01]  /*2040*/  FMNMX.FTZ R13, R102, R13, !PT ;  /* 0x0000000d660d7209 */ /* 0x000fe20007810000 */
[----:B------:R-:W-:Y:S01]  /*2050*/  FMUL.FTZ R82, R82, UR10 ;  /* 0x0000000a52527c20 */ /* 0x000fe20008410000 */
[----:B------:R-:W-:Y:S01]  /*2060*/  ISETP.GT.AND P2, PT, R9, 0x18, PT ;  /* 0x000000180900780c */ /* 0x000fe20003f44270 */
[----:B------:R-:W-:Y:S01]  /*2070*/  FMUL.FTZ R6, R29, UR10 ;  /* 0x0000000a1d067c20 */ /* 0x000fe20008410000 */
[----:B-----5:R-:W-:Y:S01]  /*2080*/  FSEL R106, R106, -INF , P1 ;  /* 0xff8000006a6a7808 */ /* 0x020fe20000800000 */
[----:B------:R-:W-:Y:S01]  /*2090*/  FMUL.FTZ R29, R48, UR10 ;  /* 0x0000000a301d7c20 */ /* 0x000fe20008410000 */
[----:B------:R-:W-:Y:S01]  /*20a0*/  FMNMX.FTZ R13, R104, R13, !PT ;  /* 0x0000000d680d7209 */ /* 0x000fe20007810000 */
[----:B------:R-:W2:Y:S01]  /*20b0*/  MUFU.TANH R46, R46 ;  /* 0x0000002e002e7308 */ /* 0x000ea20000002400 */
[----:B------:R-:W-:Y:S01]  /*20c0*/  ISETP.GT.AND P1, PT, R9, 0x19, PT ;  /* 0x000000190900780c */ /* 0x000fe20003f24270 */
[----:B------:R-:W-:Y:S01]  /*20d0*/  FMUL.FTZ R83, R83, UR10 ;  /* 0x0000000a53537c20 */ /* 0x000fe20008410000 */
[----:B-1----:R-:W-:Y:S01]  /*20e0*/  FSEL R108, R38, -INF , P2 ;  /* 0xff800000266c7808 */ /* 0x002fe20001000000 */
[----:B------:R-:W-:Y:S01]  /*20f0*/  FMUL.FTZ R86, R86, UR10 ;  /* 0x0000000a56567c20 */ /* 0x000fe20008410000 */
[----:B------:R-:W-:Y:S01]  /*2100*/  FMNMX.FTZ R13, R106, R13, !PT ;  /* 0x0000000d6a0d7209 */ /* 0x000fe20007810000 */
[----:B------:R-:W-:Y:S01]  /*2110*/  FMUL.FTZ R87, R87, UR10 ;  /* 0x0000000a57577c20 */ /* 0x000fe20008410000 */
[----:B------:R-:W-:Y:S01]  /*2120*/  ISETP.GT.AND P2, PT, R9, 0x20, PT ;  /* 0x000000200900780c */ /* 0x000fe20003f44270 */
[----:B------:R-:W1:Y:S01]  /*2130*/  MUFU.TANH R47, R47 ;  /* 0x0000002f002f7308 */ /* 0x000e620000002400 */
[----:B------:R-:W-:Y:S01]  /*2140*/  FSEL R94, R94, -INF , P1 ;  /* 0xff8000005e5e7808 */ /* 0x000fe20000800000 */
[----:B------:R-:W-:Y:S01]  /*2150*/  FMUL.FTZ R14, R41, UR10 ;  /* 0x0000000a290e7c20 */ /* 0x000fe20008410000 */
[----:B------:R-:W-:Y:S01]  /*2160*/  FMNMX.FTZ R13, R108, R13, !PT ;  /* 0x0000000d6c0d7209 */ /* 0x000fe20007810000 */
[----:B------:R4:W5:Y:S01]  /*2170*/  SHFL.IDX PT, R41, R24, RZ, 0x1c1f ;  /* 0x001c1fff18297589 */ /* 0x00096200000e0000 */
[C---:B------:R-:W-:Y:S01]  /*2180*/  ISETP.GT.AND P1, PT, R9.reuse, 0x21, PT ;  /* 0x000000210900780c */ /* 0x040fe20003f24270 */
[----:B------:R-:W-:Y:S01]  /*2190*/  ULDC UR6, c[0x0][0x988] ;  /* 0x0002620000067ab9 */ /* 0x000fe20000000800 */
[----:B---3--:R-:W-:Y:S01]  /*21a0*/  FSEL R92, R42, -INF , P2 ;  /* 0xff8000002a5c7808 */ /* 0x008fe20001000000 */
[----:B------:R-:W3:Y:S01]  /*21b0*/  MUFU.TANH R50, R50 ;  /* 0x0000003200327308 */ /* 0x000ee20000002400 */
[----:B------:R-:W-:Y:S01]  /*21c0*/  FMNMX.FTZ R13, R94, R13, !PT ;  /* 0x0000000d5e0d7209 */ /* 0x000fe20007810000 */
[----:B------:R-:W-:Y:S01]  /*21d0*/  FMUL.FTZ R60, R60, UR10 ;  /* 0x0000000a3c3c7c20 */ /* 0x000fe20008410000 */
[----:B------:R-:W-:Y:S01]  /*21e0*/  ISETP.GT.AND P2, PT, R9, 0x28, PT ;  /* 0x000000280900780c */ /* 0x000fe20003f44270 */
[----:B----4-:R-:W-:Y:S01]  /*21f0*/  VIADD R24, R25, -UR14 ;  /* 0x8000000e19187c36 */ /* 0x010fe20008000000 */
[----:B0-----:R-:W-:Y:S01]  /*2200*/  FSEL R90, R43, -INF , P1 ;  /* 0xff8000002b5a7808 */ /* 0x001fe20000800000 */
[----:B------:R-:W-:Y:S01]  /*2210*/  FMUL.FTZ R20, R45, UR10 ;  /* 0x0000000a2d147c20 */ /* 0x000fe20008410000 */
[----:B------:R-:W-:Y:S01]  /*2220*/  FMNMX.FTZ R13, R92, R13, !PT ;  /* 0x0000000d5c0d7209 */ /* 0x000fe20007810000 */
[----:B------:R-:W-:Y:S01]  /*2230*/  MUFU.TANH R51, R51 ;  /* 0x0000003300337308 */ /* 0x000fe20000002400 */
[----:B------:R-:W-:Y:S01]  /*2240*/  ISETP.GT.AND P1, PT, R9, 0x29, PT ;  /* 0x000000290900780c */ /* 0x000fe20003f24270 */
[----:B------:R-:W-:Y:S01]  /*2250*/  FMUL.FTZ R27, R49, UR10 ;  /* 0x0000000a311b7c20 */ /* 0x000fe20008410000 */
[----:B--2---:R-:W-:Y:S01]  /*2260*/  FSEL R88, R46, -INF , P2 ;  /* 0xff8000002e587808 */ /* 0x004fe20001000000 */
[----:B------:R-:W-:Y:S01]  /*2270*/  FMUL.FTZ R31, R53, UR10 ;  /* 0x0000000a351f7c20 */ /* 0x000fe20008410000 */
[----:B------:R-:W-:Y:S01]  /*2280*/  FMNMX.FTZ R13, R90, R13, !PT ;  /* 0x0000000d5a0d7209 */ /* 0x000fe20007810000 */
[----:B------:R-:W-:Y:S01]  /*2290*/  FMUL.FTZ R35, R57, UR10 ;  /* 0x0000000a39237c20 */ /* 0x000fe20008410000 */
[----:B------:R-:W-:Y:S01]  /*22a0*/  ISETP.GT.AND P2, PT, R9, 0x30, PT ;  /* 0x000000300900780c */ /* 0x000fe20003f44270 */
[----:B------:R-:W0:Y:S01]  /*22b0*/  MUFU.TANH R54, R54 ;  /* 0x0000003600367308 */ /* 0x000e220000002400 */
[----:B-1----:R-:W-:Y:S01]  /*22c0*/  FSEL R70, R47, -INF , P1 ;  /* 0xff8000002f467808 */ /* 0x002fe20000800000 */
[----:B------:R-:W-:Y:S01]  /*22d0*/  FMUL.FTZ R61, R61, UR10 ;  /* 0x0000000a3d3d7c20 */ /* 0x000fe20008410000 */
[----:B------:R-:W-:Y:S01]  /*22e0*/  FMNMX.FTZ R13, R88, R13, !PT ;  /* 0x0000000d580d7209 */ /* 0x000fe20007810000 */
[----:B------:R-:W-:Y:S01]  /*22f0*/  FMUL.FTZ R64, R64, UR10 ;  /* 0x0000000a40407c20 */ /* 0x000fe20008410000 */
[----:B------:R-:W-:Y:S01]  /*2300*/  ISETP.GT.AND P1, PT, R9, 0x31, PT ;  /* 0x000000310900780c */ /* 0x000fe20003f24270 */
[----:B------:R-:W-:Y:S01]  /*2310*/  FMUL.FTZ R65, R65, UR10 ;  /* 0x0000000a41417c20 */ /* 0x000fe20008410000 */
[----:B------:R-:W-:Y:S01]  /*2320*/  FMNMX.FTZ R13, R70, R13, !PT ;  /* 0x0000000d460d7209 */ /* 0x000fe20007810000 */
[----:B------:R-:W-:Y:S01]  /*2330*/  MUFU.TANH R55, R55 ;  /* 0x0000003700377308 */ /* 0x000fe20000002400 */
[----:B-----5:R-:W-:Y:S01]  /*2340*/  VIADDMNMX R41, R41, R24, R39, PT ;  /* 0x0000001829297246 */ /* 0x020fe20003800127 */
[----:B------:R-:W-:Y:S01]  /*2350*/  FMUL.FTZ R68, R68, UR10 ;  /* 0x0000000a44447c20 */ /* 0x000fe20008410000 */
[----:B------:R-:W-:Y:S01]  /*2360*/  FMUL.FTZ R69, R69, UR10 ;  /* 0x0000000a45457c20 */ /* 0x000fe20008410000 */
[----:B------:R-:W-:Y:S01]  /*2370*/  FMUL.FTZ R72, R72, UR10 ;  /* 0x0000000a48487c20 */ /* 0x000fe20008410000 */
[----:B------:R-:W-:Y:S01]  /*2380*/  ISETP.GT.AND P3, PT, R41, 0x8, PT ;  /* 0x000000082900780c */ /* 0x000fe20003f64270 */
        /* <DEDUP_REMOVED lines=8> */
[----:B------:R-:W-:Y:S01]  /*2410*/  @UP0 ULDC UR18, c[0x0][0x450] ;  /* 0x0001140000120ab9 */ /* 0x000fe20000000800 */
[----:B------:R-:W-:Y:S01]  /*2420*/  UMOV UR10, UR37 ;  /* 0x00000025000a7c82 */ /* 0x000fe20008000000 */
[----:B------:R3:W-:Y:S01]  /*2430*/  MUFU.TANH R34, R66 ;  /* 0x0000004200227308 */ /* 0x0007e20000002400 */
[----:B------:R-:W-:Y:S01]  /*2440*/  UIMAD UR11, UR48, UR11, -UR14 ;  /* 0x0000000b300b72a4 */ /* 0x000fe2000f8e0a0e */
[----:B------:R-:W-:Y:S01]  /*2450*/  CS2R R150, SRZ ;  /* 0x0000000000967805 */ /* 0x000fe2000001ff00 */
[----:B------:R-:W-:Y:S01]  /*2460*/  UIADD3 UR56, UR56, -0x2, URZ ;  /* 0xfffffffe38387890 */ /* 0x000fe2000fffe03f */
[----:B------:R-:W-:-:S02]  /*2470*/  CS2R R148, SRZ ;  /* 0x0000000000947805 */ /* 0x000fc4000001ff00 */
[----:B------:R-:W-:Y:S02]  /*2480*/  CS2R R146, SRZ ;  /* 0x0000000000927805 */ /* 0x000fe4000001ff00 */
[----:B------:R-:W-:Y:S02]  /*2490*/  CS2R R144, SRZ ;  /* 0x0000000000907805 */ /* 0x000fe4000001ff00 */
[----:B------:R-:W-:Y:S01]  /*24a0*/  CS2R R142, SRZ ;  /* 0x00000000008e7805 */ /* 0x000fe2000001ff00 */
[----:B------:R-:W2:Y:S01]  /*24b0*/  MUFU.TANH R59, R59 ;  /* 0x0000003b003b7308 */ /* 0x000ea20000002400 */
[----:B---3--:R-:W-:Y:S02]  /*24c0*/  FSEL R66, R50, -INF , P2 ;  /* 0xff80000032427808 */ /* 0x008fe40001000000 */
[----:B------:R-:W-:Y:S02]  /*24d0*/  CS2R R140, SRZ ;  /* 0x00000000008c7805 */ /* 0x000fe4000001ff00 */
[----:B------:R-:W-:-:S02]  /*24e0*/  ISETP.GT.AND P2, PT, R9, 0x38, PT ;  /* 0x000000380900780c */ /* 0x000fc40003f44270 */
[----:B------:R-:W-:Y:S02]  /*24f0*/  CS2R R138, SRZ ;  /* 0x00000000008a7805 */ /* 0x000fe4000001ff00 */
[----:B------:R-:W-:Y:S02]  /*2500*/  FMNMX.FTZ R13, R66, R13, !PT ;  /* 0x0000000d420d7209 */ /* 0x000fe40007810000 */
[----:B------:R-:W-:Y:S02]  /*2510*/  CS2R R136, SRZ ;  /* 0x0000000000887805 */ /* 0x000fe4000001ff00 */
[----:B0-----:R-:W-:Y:S01]  /*2520*/  FSEL R58, R54, -INF , P2 ;  /* 0xff800000363a7808 */ /* 0x001fe20001000000 */
[----:B------:R0:W3:Y:S01]  /*2530*/  MUFU.TANH R32, R62 ;  /* 0x0000003e00207308 */ /* 0x0000e20000002400 */
[----:B------:R-:W-:Y:S02]  /*2540*/  ISETP.GT.AND P2, PT, R9, 0x40, PT ;  /* 0x000000400900780c */ /* 0x000fe40003f44270 */
[----:B------:R-:W-:-:S02]  /*2550*/  CS2R R134, SRZ ;  /* 0x0000000000867805 */ /* 0x000fc4000001ff00 */
[----:B------:R-:W-:Y:S02]  /*2560*/  CS2R R132, SRZ ;  /* 0x0000000000847805 */ /* 0x000fe4000001ff00 */
[----:B------:R-:W-:Y:S02]  /*2570*/  CS2R R130, SRZ ;  /* 0x0000000000827805 */ /* 0x000fe4000001ff00 */
[----:B-1----:R-:W-:Y:S02]  /*2580*/  FSEL R30, R28, -INF , P2 ;  /* 0xff8000001c1e7808 */ /* 0x002fe40001000000 */
[----:B------:R-:W-:Y:S02]  /*2590*/  CS2R R128, SRZ ;  /* 0x0000000000807805 */ /* 0x000fe4000001ff00 */
[----:B------:R-:W-:Y:S01]  /*25a0*/  ISETP.GT.AND P2, PT, R9, 0x48, PT ;  /* 0x000000480900780c */ /* 0x000fe20003f44270 */
[----:B------:R-:W1:Y:S01]  /*25b0*/  MUFU.TANH R63, R63 ;  /* 0x0000003f003f7308 */ /* 0x000e620000002400 */
[----:B0-----:R-:W-:-:S02]  /*25c0*/  FSEL R62, R51, -INF , P1 ;  /* 0xff800000333e7808 */ /* 0x001fc40000800000 */
[----:B------:R-:W-:Y:S02]  /*25d0*/  CS2R R126, SRZ ;  /* 0x00000000007e7805 */ /* 0x000fe4000001ff00 */
[----:B------:R-:W-:Y:S02]  /*25e0*/  ISETP.GT.AND P1, PT, R9, 0x39, PT ;  /* 0x000000390900780c */ /* 0x000fe40003f24270 */
[----:B------:R-:W-:Y:S02]  /*25f0*/  CS2R R124, SRZ ;  /* 0x00000000007c7805 */ /* 0x000fe4000001ff00 */
[----:B------:R-:W-:Y:S02]  /*2600*/  FMNMX.FTZ R13, R62, R13, !PT ;  /* 0x0000000d3e0d7209 */ /* 0x000fe40007810000 */
[----:B------:R-:W-:Y:S02]  /*2610*/  CS2R R122, SRZ ;  /* 0x00000000007a7805 */ /* 0x000fe4000001ff00 */
[----:B------:R-:W-:Y:S01]  /*2620*/  FSEL R56, R55, -INF , P1 ;  /* 0xff80000037387808 */ /* 0x000fe20000800000 */
[----:B------:R-:W0:Y:S01]  /*2630*/  MUFU.TANH R36, R67 ;  /* 0x0000004300247308 */ /* 0x000e220000002400 */
[----:B------:R-:W-:-:S02]  /*2640*/  FMNMX.FTZ R13, R58, R13, !PT ;  /* 0x0000000d3a0d7209 */ /* 0x000fc40007810000 */
[----:B------:R-:W-:Y:S02]  /*2650*/  CS2R R120, SRZ ;  /* 0x0000000000787805 */ /* 0x000fe4000001ff00 */
[----:B------:R-:W-:Y:S02]  /*2660*/  ISETP.GT.AND P1, PT, R9, 0x41, PT ;  /* 0x000000410900780c */ /* 0x000fe40003f24270 */
[----:B------:R-:W-:Y:S02]  /*2670*/  CS2R R118, SRZ ;  /* 0x0000000000767805 */ /* 0x000fe4000001ff00 */
[----:B------:R-:W-:Y:S02]  /*2680*/  FMNMX.FTZ R13, R56, R13, !PT ;  /* 0x0000000d380d7209 */ /* 0x000fe40007810000 */
[----:B------:R-:W-:Y:S02]  /*2690*/  CS2R R116, SRZ ;  /* 0x0000000000747805 */ /* 0x000fe4000001ff00 */
[----:B--2---:R-:W-:Y:S01]  /*26a0*/  FSEL R26, R59, -INF , P1 ;  /* 0xff8000003b1a7808 */ /* 0x004fe20000800000 */
[----:B------:R-:W2:Y:S01]  /*26b0*/  MUFU.TANH R4, R4 ;  /* 0x0000000400047308 */ /* 0x000ea20000002400 */
[----:B------:R-:W-:-:S02]  /*26c0*/  FMNMX.FTZ R13, R30, R13, !PT ;  /* 0x0000000d1e0d7209 */ /* 0x000fc40007810000 */
[----:B------:R-:W-:Y:S02]  /*26d0*/  CS2R R114, SRZ ;  /* 0x0000000000727805 */ /* 0x000fe4000001ff00 */
[C---:B------:R-:W-:Y:S02]  /*26e0*/  ISETP.GT.AND P1, PT, R9.reuse, 0x49, PT ;  /* 0x000000490900780c */ /* 0x040fe40003f24270 */
[----:B------:R-:W-:Y:S02]  /*26f0*/  CS2R R112, SRZ ;  /* 0x0000000000707805 */ /* 0x000fe4000001ff00 */
[----:B---3--:R-:W-:Y:S02]  /*2700*/  FSEL R28, R32, -INF , P2 ;  /* 0xff800000201c7808 */ /* 0x008fe40001000000 */
[----:B------:R-:W-:Y:S02]  /*2710*/  CS2R R110, SRZ ;  /* 0x00000000006e7805 */ /* 0x000fe4000001ff00 */
[----:B------:R-:W-:Y:S01]  /*2720*/  FMNMX.FTZ R13, R26, R13, !PT ;  /* 0x0000000d1a0d7209 */ /* 0x000fe20007810000 */
[----:B------:R-:W3:Y:S01]  /*2730*/  MUFU.TANH R42, R71 ;  /* 0x00000047002a7308 */ /* 0x000ee20000002400 */
[----:B------:R-:W-:-:S02]  /*2740*/  ISETP.GT.AND P2, PT, R9, 0x50, PT ;  /* 0x000000500900780c */ /* 0x000fc40003f44270 */
[----:B-1----:R-:W-:Y:S02]  /*2750*/  FSEL R32, R63, -INF , P1 ;  /* 0xff8000003f207808 */ /* 0x002fe40000800000 */
[----:B------:R-:W-:Y:S02]  /*2760*/  FMNMX.FTZ R13, R28, R13, !PT ;  /* 0x0000000d1c0d7209 */ /* 0x000fe40007810000 */
[C---:B------:R-:W-:Y:S01]  /*2770*/  ISETP.GT.AND P1, PT, R9.reuse, 0x51, PT ;  /* 0x000000510900780c */ /* 0x040fe20003f24270 */
[----:B------:R-:W1:Y:S01]  /*2780*/  MUFU.TANH R40, R74 ;  /* 0x0000004a00287308 */ /* 0x000e620000002400 */
[----:B------:R-:W-:Y:S02]  /*2790*/  FSEL R34, R34, -INF , P2 ;  /* 0xff80000022227808 */ /* 0x000fe40001000000 */
[----:B------:R-:W-:Y:S02]  /*27a0*/  FMNMX.FTZ R13, R32, R13, !PT ;  /* 0x0000000d200d7209 */ /* 0x000fe40007810000 */
[----:B------:R-:W-:-:S02]  /*27b0*/  ISETP.GT.AND P2, PT, R9, 0x58, PT ;  /* 0x000000580900780c */ /* 0x000fc40003f44270 */
[----:B0-----:R-:W-:Y:S01]  /*27c0*/  FSEL R36, R36, -INF , P1 ;  /* 0xff80000024247808 */ /* 0x001fe20000800000 */
[----:B------:R-:W0:Y:S01]  /*27d0*/  MUFU.TANH R44, R75 ;  /* 0x0000004b002c7308 */ /* 0x000e220000002400 */
[----:B------:R-:W-:Y:S02]  /*27e0*/  FMNMX.FTZ R13, R34, R13, !PT ;  /* 0x0000000d220d7209 */ /* 0x000fe40007810000 */
[C---:B------:R-:W-:Y:S02]  /*27f0*/  ISETP.GT.AND P1, PT, R9.reuse, 0x59, PT ;  /* 0x000000590900780c */ /* 0x040fe40003f24270 */
[----:B--2---:R-:W-:Y:S02]  /*2800*/  FSEL R38, R4, -INF , P2 ;  /* 0xff80000004267808 */ /* 0x004fe40001000000 */
[----:B------:R-:W-:Y:S01]  /*2810*/  FMNMX.FTZ R13, R36, R13, !PT ;  /* 0x0000000d240d7209 */ /* 0x000fe20007810000 */
[----:B------:R-:W2:Y:S01]  /*2820*/  MUFU.TANH R46, R78 ;  /* 0x0000004e002e7308 */ /* 0x000ea20000002400 */
[----:B------:R-:W-:-:S02]  /*2830*/  ISETP.GT.AND P2, PT, R9, 0x60, PT ;  /* 0x000000600900780c */ /* 0x000fc40003f44270 */
[----:B---3--:R-:W-:Y:S02]  /*2840*/  FSEL R42, R42, -INF , P1 ;  /* 0xff8000002a2a7808 */ /* 0x008fe40000800000 */
[----:B------:R-:W-:Y:S02]  /*2850*/  FMNMX.FTZ R13, R38, R13, !PT ;  /* 0x0000000d260d7209 */ /* 0x000fe40007810000 */
[C---:B------:R-:W-:Y:S01]  /*2860*/  ISETP.GT.AND P1, PT, R9.reuse, 0x61, PT ;  /* 0x000000610900780c */ /* 0x040fe20003f24270 */
[----:B------:R-:W3:Y:S01]  /*2870*/  MUFU.TANH R52, R79 ;  /* 0x0000004f00347308 */ /* 0x000ee20000002400 */
[----:B-1----:R-:W-:Y:S02]  /*2880*/  FSEL R40, R40, -INF , P2 ;  /* 0xff80000028287808 */ /* 0x002fe40001000000 */
        /* <DEDUP_REMOVED lines=8> */
[----:B------:R-:W1:Y:S01]  /*2910*/  MUFU.TANH R50, R83 ;  /* 0x0000005300327308 */ /* 0x000e620000002400 */
[----:B------:R-:W-:-:S02]  /*2920*/  ISETP.GT.AND P2, PT, R9, 0x70, PT ;  /* 0x000000700900780c */ /* 0x000fc40003f44270 */
[----:B---3--:R-:W-:Y:S02]  /*2930*/  FSEL R52, R52, -INF , P1 ;  /* 0xff80000034347808 */ /* 0x008fe40000800000 */
[----:B------:R-:W-:Y:S02]  /*2940*/  FMNMX.FTZ R13, R46, R13, !PT ;  /* 0x0000000d2e0d7209 */ /* 0x000fe40007810000 */
[C---:B------:R-:W-:Y:S01]  /*2950*/  ISETP.GT.AND P1, PT, R9.reuse, 0x71, PT ;  /* 0x000000710900780c */ /* 0x040fe20003f24270 */
[----:B------:R-:W2:Y:S01]  /*2960*/  MUFU.TANH R54, R86 ;  /* 0x0000005600367308 */ /* 0x000ea20000002400 */
[----:B0-----:R-:W-:Y:S02]  /*2970*/  FSEL R48, R48, -INF , P2 ;  /* 0xff80000030307808 */ /* 0x001fe40001000000 */
[----:B------:R-:W-:Y:S02]  /*2980*/  FMNMX.FTZ R13, R52, R13, !PT ;  /* 0x0000000d340d7209 */ /* 0x000fe40007810000 */
[----:B------:R-:W-:-:S02]  /*2990*/  ISETP.GT.AND P2, PT, R9, 0x78, PT ;  /* 0x000000780900780c */ /* 0x000fc40003f44270 */
[----:B------:R-:W-:Y:S01]  /*29a0*/  FMNMX.FTZ R13, R48, R13, !PT ;  /* 0x0000000d300d7209 */ /* 0x000fe20007810000 */
[----:B------:R-:W0:Y:S01]  /*29b0*/  MUFU.TANH R87, R87 ;  /* 0x0000005700577308 */ /* 0x000e220000002400 */
[----:B-1----:R-:W-:Y:S02]  /*29c0*/  FSEL R50, R50, -INF , P1 ;  /* 0xff80000032327808 */ /* 0x002fe40000800000 */
[----:B------:R-:W-:Y:S02]  /*29d0*/  ISETP.GT.AND P1, PT, R9, 0x79, PT ;  /* 0x000000790900780c */ /* 0x000fe40003f24270 */
[----:B------:R-:W-:-:S03]  /*29e0*/  FMNMX.FTZ R9, R50, R13, !PT ;  /* 0x0000000d32097209 */ /* 0x000fc60007810000 */
[----:B------:R-:W-:Y:S01]  /*29f0*/  MUFU.TANH R3, R3 ;  /* 0x0000000300037308 */ /* 0x000fe20000002400 */
[----:B--2---:R-:W-:Y:S02]  /*2a00*/  FSEL R54, R54, -INF , P2 ;  /* 0xff80000036367808 */ /* 0x004fe40001000000 */
[----:B------:R-:W-:Y:S02]  /*2a10*/  ISETP.GT.AND P2, PT, R41, 0x1, PT ;  /* 0x000000012900780c */ /* 0x000fe40003f44270 */
[----:B------:R-:W-:-:S03]  /*2a20*/  FMNMX.FTZ R4, R54, R9, !PT ;  /* 0x0000000936047209 */ /* 0x000fc60007810000 */
[----:B------:R-:W1:Y:S01]  /*2a30*/  MUFU.TANH R5, R5 ;  /* 0x0000000500057308 */ /* 0x000e620000002400 */
[----:B0-----:R-:W-:-:S04]  /*2a40*/  FSEL R13, R87, -INF , P1 ;  /* 0xff800000570d7808 */ /* 0x001fc80000800000 */
[----:B------:R-:W-:-:S03]  /*2a50*/  FMNMX.FTZ R4, R13, R4, !PT ;  /* 0x000000040d047209 */ /* 0x000fc60007810000 */
[----:B------:R-:W0:Y:S02]  /*2a60*/  MUFU.TANH R7, R7 ;  /* 0x0000000700077308 */ /* 0x000e240000002400 */
[----:B------:R-:W2:Y:S06]  /*2a70*/  SHFL.BFLY PT, R9, R4, 0x2, 0x1f ;  /* 0x0c401f0004097f89 */ /* 0x000eac00000e0000 */
[----:B------:R-:W-:Y:S01]  /*2a80*/  MUFU.TANH R6, R6 ;  /* 0x0000000600067308 */ /* 0x000fe20000002400 */
[----:B-1----:R-:W-:Y:S02]  /*2a90*/  FSEL R5, R5, -INF , P2 ;  /* 0xff80000005057808 */ /* 0x002fe40001000000 */
[----:B------:R-:W-:-:S05]  /*2aa0*/  ISETP.GT.AND P2, PT, R41, 0x10, PT ;  /* 0x000000102900780c */ /* 0x000fca0003f44270 */
[----:B------:R-:W1:Y:S01]  /*2ab0*/  MUFU.TANH R10, R10 ;  /* 0x0000000a000a7308 */ /* 0x000e620000002400 */
[----:B0-----:R-:W-:-:S07]  /*2ac0*/  FSEL R39, R7, -INF , P3 ;  /* 0xff80000007277808 */ /* 0x001fce0001800000 */
[----:B------:R-:W-:Y:S01]  /*2ad0*/  MUFU.TANH R8, R8 ;  /* 0x0000000800087308 */ /* 0x000fe20000002400 */
[----:B--2---:R-:W-:-:S05]  /*2ae0*/  FMNMX.FTZ R43, R4, R9, !PT ;  /* 0x00000009042b7209 */ /* 0x004fca0007810000 */
[----:B------:R-:W0:Y:S02]  /*2af0*/  SHFL.BFLY PT, R4, R43, 0x1, 0x1f ;  /* 0x0c201f002b047f89 */ /* 0x000e2400000e0000 */
[----:B------:R-:W2:Y:S01]  /*2b00*/  MUFU.TANH R12, R12 ;  /* 0x0000000c000c7308 */ /* 0x000ea20000002400 */
[----:B-1----:R-:W-:Y:S02]  /*2b10*/  FSEL R45, R10, -INF , P2 ;  /* 0xff8000000a2d7808 */ /* 0x002fe40001000000 */
[----:B------:R-:W-:-:S05]  /*2b20*/  ISETP.GT.AND P2, PT, R41, 0x18, PT ;  /* 0x000000182900780c */ /* 0x000fca0003f44270 */
[----:B------:R1:W-:Y:S08]  /*2b30*/  MUFU.TANH R55, R60 ;  /* 0x0000003c00377308 */ /* 0x0003f00000002400 */
[----:B------:R-:W3:Y:S01]  /*2b40*/  MUFU.TANH R11, R11 ;  /* 0x0000000b000b7308 */ /* 0x000ee20000002400 */
[----:B--2---:R-:W-:Y:S02]  /*2b50*/  FSEL R49, R12, -INF , P2 ;  /* 0xff8000000c317808 */ /* 0x004fe40001000000 */
[----:B------:R-:W-:-:S02]  /*2b60*/  ISETP.GT.AND P2, PT, R41, 0x20, PT ;  /* 0x000000202900780c */ /* 0x000fc40003f44270 */
[----:B0-----:R-:W-:-:S03]  /*2b70*/  FMNMX.FTZ R9, R43, R4, !PT ;  /* 0x000000042b097209 */ /* 0x001fc60007810000 */
[----:B------:R-:W0:Y:S01]  /*2b80*/  MUFU.TANH R15, R15 ;  /* 0x0000000f000f7308 */ /* 0x000e220000002400 */
[----:B------:R-:W-:Y:S01]  /*2b90*/  MOV R4, UR6 ;  /* 0x0000000600047c02 */ /* 0x000fe20008000f00 */
[----:B------:R-:W-:Y:S01]  /*2ba0*/  @UP0 ULDC UR6, c[0x0][0x44c] ;  /* 0x0001130000060ab9 */ /* 0x000fe20000000800 */
[C---:B------:R-:W-:Y:S01]  /*2bb0*/  FSETP.NEU.FTZ.AND P1, PT, R9.reuse, -INF , PT ;  /* 0xff8000000900780b */ /* 0x040fe20003f3d000 */
[----:B------:R-:W-:Y:S02]  /*2bc0*/  UIMAD.WIDE.U32 UR6, UR37, UR6, URZ ;  /* 0x00000006250672a5 */ /* 0x000fe4000f8e003f */
[----:B------:R-:W-:Y:S01]  /*2bd0*/  FMUL.FTZ R43, R9, R4 ;  /* 0x00000004092b7220 */ /* 0x000fe20000410000 */
[----:B------:R-:W-:Y:S01]  /*2be0*/  UIADD3 UR6, UR15, 0x28840, URZ ;  /* 0x000288400f067890 */ /* 0x000fe2000fffe03f */
[----:B------:R-:W2:Y:S01]  /*2bf0*/  MUFU.TANH R14, R14 ;  /* 0x0000000e000e7308 */ /* 0x000ea20000002400 */
[----:B------:R-:W-:Y:S02]  /*2c00*/  @UP0 USHF.R.U32.HI UR10, URZ, UR18, UR7 ;  /* 0x000000123f0a0299 */ /* 0x000fe40008011607 */
[----:B------:R-:W-:Y:S01]  /*2c10*/  FSEL R25, R43, RZ, P1 ;  /* 0x000000ff2b197208 */ /* 0x000fe20000800000 */
[----:B------:R-:W-:Y:S01]  /*2c20*/  UPRMT UR6, UR39, 0x654, UR6 ;  /* 0x0000065427067896 */ /* 0x000fe20008000006 */
[----:B------:R-:W-:Y:S01]  /*2c30*/  ISETP.GT.AND P1, PT, R41, RZ, PT ;  /* 0x000000ff2900720c */ /* 0x000fe20003f24270 */
[----:B------:R-:W-:-:S02]  /*2c40*/  UIADD3 UR11, UR11, UR10, URZ ;  /* 0x0000000a0b0b7290 */ /* 0x000fc4000fffe03f */
[----:B------:R-:W4:Y:S01]  /*2c50*/  MUFU.TANH R21, R21 ;  /* 0x0000001500157308 */ /* 0x000f220000002400 */
[----:B------:R-:W-:Y:S01]  /*2c60*/  FSEL R3, R3, -INF , P1 ;  /* 0xff80000003037808 */ /* 0x000fe20000800000 */
[-CC-:B------:R-:W-:Y:S01]  /*2c70*/  FFMA.FTZ R171, R58, R4.reuse, -R25.reuse ;  /* 0x000000043aab7223 */ /* 0x180fe20000010819 */
[----:B------:R-:W-:Y:S01]  /*2c80*/  ISETP.GT.AND P1, PT, R41, 0x9, PT ;  /* 0x000000092900780c */ /* 0x000fe20003f24270 */
[-CC-:B------:R-:W-:Y:S01]  /*2c90*/  FFMA.FTZ R58, R56, R4.reuse, -R25.reuse ;  /* 0x00000004383a7223 */ /* 0x180fe20000010819 */
[----:B-1----:R-:W-:Y:S01]  /*2ca0*/  FMNMX.FTZ R60, R3, R5, !PT ;  /* 0x00000005033c7209 */ /* 0x002fe20007810000 */
[--C-:B------:R-:W-:Y:S01]  /*2cb0*/  FFMA.FTZ R163, R38, R4, -R25.reuse ;  /* 0x0000000426a37223 */ /* 0x100fe20000010819 */
[----:B------:R-:W-:Y:S01]  /*2cc0*/  FSEL R43, R6, -INF , P1 ;  /* 0xff800000062b7808 */ /* 0x000fe20000800000 */
[----:B------:R-:W1:Y:S01]  /*2cd0*/  MUFU.TANH R20, R20 ;  /* 0x0000001400147308 */ /* 0x000e620000002400 */
[----:B------:R-:W-:Y:S01]  /*2ce0*/  FMNMX.FTZ R60, R39, R60, !PT ;  /* 0x0000003c273c7209 */ /* 0x000fe20007810000 */
[-CC-:B------:R-:W-:Y:S01]  /*2cf0*/  FFMA.FTZ R153, R40, R4.reuse, -R25.reuse ;  /* 0x0000000428997223 */ /* 0x180fe20000010819 */
[----:B------:R-:W-:Y:S01]  /*2d00*/  ISETP.GT.AND P1, PT, R41, 0x11, PT ;  /* 0x000000112900780c */ /* 0x000fe20003f24270 */
[--C-:B------:R-:W-:Y:S01]  /*2d10*/  FFMA.FTZ R181, R96, R4, -R25.reuse ;  /* 0x0000000460b57223 */ /* 0x100fe20000010819 */
[----:B------:R-:W-:Y:S01]  /*2d20*/  FMNMX.FTZ R60, R43, R60, !PT ;  /* 0x0000003c2b3c7209 */ /* 0x000fe20007810000 */
[--C-:B------:R-:W-:Y:S01]  /*2d30*/  FFMA.FTZ R24, R98, R4, -R25.reuse ;  /* 0x0000000462187223 */ /* 0x100fe20000010819 */
[----:B------:R-:W-:Y:S01]  /*2d40*/  FSEL R47, R8, -INF , P1 ;  /* 0xff800000082f7808 */ /* 0x000fe20000800000 */
[----:B------:R-:W5:Y:S01]  /*2d50*/  MUFU.TANH R29, R29 ;  /* 0x0000001d001d7308 */ /* 0x000f620000002400 */
[----:B------:R-:W-:Y:S01]  /*2d60*/  FMNMX.FTZ R60, R45, R60, !PT ;  /* 0x0000003c2d3c7209 */ /* 0x000fe20007810000 */
[-CC-:B------:R-:W-:Y:S01]  /*2d70*/  FFMA.FTZ R183, R100, R4.reuse, -R25.reuse ;  /* 0x0000000464b77223 */ /* 0x180fe20000010819 */
[----:B------:R-:W-:Y:S01]  /*2d80*/  ISETP.GT.AND P1, PT, R41, 0x19, PT ;  /* 0x000000192900780c */ /* 0x000fe20003f24270 */
[--C-:B------:R-:W-:Y:S01]  /*2d90*/  FFMA.FTZ R6, R102, R4, -R25.reuse ;  /* 0x0000000466067223 */ /* 0x100fe20000010819 */
[----:B------:R-:W-:Y:S01]  /*2da0*/  FMNMX.FTZ R60, R47, R60, !PT ;  /* 0x0000003c2f3c7209 */ /* 0x000fe20007810000 */
[--C-:B------:R-:W-:Y:S01]  /*2db0*/  FFMA.FTZ R177, R104, R4, -R25.reuse ;  /* 0x0000000468b17223 */ /* 0x100fe20000010819 */
[----:B---3--:R-:W-:Y:S01]  /*2dc0*/  FSEL R11, R11, -INF , P1 ;  /* 0xff8000000b0b7808 */ /* 0x008fe20000800000 */
[----:B------:R-:W3:Y:S01]  /*2dd0*/  MUFU.TANH R27, R27 ;  /* 0x0000001b001b7308 */ /* 0x000ee20000002400 */
[----:B------:R-:W-:Y:S01]  /*2de0*/  FMNMX.FTZ R60, R49, R60, !PT ;  /* 0x0000003c313c7209 */ /* 0x000fe20007810000 */
[-CC-:B------:R-:W-:Y:S01]  /*2df0*/  FFMA.FTZ R8, R106, R4.reuse, -R25.reuse ;  /* 0x000000046a087223 */ /* 0x180fe20000010819 */
[----:B------:R-:W-:Y:S01]  /*2e00*/  ISETP.GT.AND P1, PT, R41, 0x21, PT ;  /* 0x000000212900780c */ /* 0x000fe20003f24270 */
[-CC-:B------:R-:W-:Y:S01]  /*2e10*/  FFMA.FTZ R167, R28, R4.reuse, -R25.reuse ;  /* 0x000000041ca77223 */ /* 0x180fe20000010819 */
[----:B0-----:R-:W-:Y:S01]  /*2e20*/  FSEL R15, R15, -INF , P2 ;  /* 0xff8000000f0f7808 */ /* 0x001fe20001000000 */
[--C-:B------:R-:W-:Y:S01]  /*2e30*/  FFMA.FTZ R179, R108, R4, -R25.reuse ;  /* 0x000000046cb37223 */ /* 0x100fe20000010819 */
[----:B------:R-:W-:Y:S01]  /*2e40*/  FMNMX.FTZ R60, R11, R60, !PT ;  /* 0x0000003c0b3c7209 */ /* 0x000fe20007810000 */
[----:B------:R-:W0:Y:S01]  /*2e50*/  MUFU.TANH R33, R33 ;  /* 0x0000002100217308 */ /* 0x000e220000002400 */
[----:B------:R-:W-:Y:S01]  /*2e60*/  ISETP.GT.AND P2, PT, R41, 0x28, PT ;  /* 0x000000282900780c */ /* 0x000fe20003f44270 */
[-CC-:B------:R-:W-:Y:S01]  /*2e70*/  FFMA.FTZ R28, R32, R4.reuse, -R25.reuse ;  /* 0x00000004201c7223 */ /* 0x180fe20000010819 */
[----:B--2---:R-:W-:Y:S01]  /*2e80*/  FSEL R51, R14, -INF , P1 ;  /* 0xff8000000e337808 */ /* 0x004fe20000800000 */
[--C-:B------:R-:W-:Y:S01]  /*2e90*/  FFMA.FTZ R161, R34, R4, -R25.reuse ;  /* 0x0000000422a17223 */ /* 0x100fe20000010819 */
[----:B------:R-:W-:Y:S01]  /*2ea0*/  FMNMX.FTZ R60, R15, R60, !PT ;  /* 0x0000003c0f3c7209 */ /* 0x000fe20007810000 */
[-CC-:B------:R-:W-:Y:S01]  /*2eb0*/  FFMA.FTZ R32, R42, R4.reuse, -R25.reuse ;  /* 0x000000042a207223 */ /* 0x180fe20000010819 */
[----:B------:R-:W-:Y:S01]  /*2ec0*/  ISETP.GT.AND P1, PT, R41, 0x29, PT ;  /* 0x000000292900780c */ /* 0x000fe20003f24270 */
[----:B------:R-:W2:Y:S01]  /*2ed0*/  MUFU.TANH R31, R31 ;  /* 0x0000001f001f7308 */ /* 0x000ea20000002400 */
[----:B----4-:R-:W-:Y:S01]  /*2ee0*/  FSEL R21, R21, -INF , P2 ;  /* 0xff80000015157808 */ /* 0x010fe20001000000 */
[--C-:B------:R-:W-:Y:S01]  /*2ef0*/  FFMA.FTZ R34, R44, R4, -R25.reuse ;  /* 0x000000042c227223 */ /* 0x100fe20000010819 */
[----:B------:R-:W-:Y:S01]  /*2f00*/  FMNMX.FTZ R60, R51, R60, !PT ;  /* 0x0000003c333c7209 */ /* 0x000fe20007810000 */
[-CC-:B------:R-:W-:Y:S01]  /*2f10*/  FFMA.FTZ R10, R94, R4.reuse, -R25.reuse ;  /* 0x000000045e0a7223 */ /* 0x180fe20000010819 */
[----:B------:R-:W-:Y:S01]  /*2f20*/  ISETP.GT.AND P2, PT, R41, 0x30, PT ;  /* 0x000000302900780c */ /* 0x000fe20003f44270 */
[--C-:B------:R-:W-:Y:S01]  /*2f30*/  FFMA.FTZ R173, R92, R4, -R25.reuse ;  /* 0x000000045cad7223 */ /* 0x100fe20000010819 */
[----:B-1----:R-:W-:Y:S01]  /*2f40*/  FSEL R53, R20, -INF , P1 ;  /* 0xff80000014357808 */ /* 0x002fe20000800000 */
[----:B------:R-:W1:Y:S01]  /*2f50*/  MUFU.TANH R37, R37 ;  /* 0x0000002500257308 */ /* 0x000e620000002400 */
[----:B------:R-:W-:Y:S01]  /*2f60*/  FMNMX.FTZ R60, R21, R60, !PT ;  /* 0x0000003c153c7209 */ /* 0x000fe20007810000 */
[-CC-:B------:R-:W-:Y:S01]  /*2f70*/  FFMA.FTZ R12, R90, R4.reuse, -R25.reuse ;  /* 0x000000045a0c7223 */ /* 0x180fe20000010819 */
[----:B------:R-:W-:Y:S01]  /*2f80*/  ISETP.GT.AND P1, PT, R41, 0x31, PT ;  /* 0x000000312900780c */ /* 0x000fe20003f24270 */
[-CC-:B------:R-:W-:Y:S01]  /*2f90*/  FFMA.FTZ R175, R88, R4.reuse, -R25.reuse ;  /* 0x0000000458af7223 */ /* 0x180fe20000010819 */
[----:B-----5:R-:W-:Y:S01]  /*2fa0*/  FSEL R29, R29, -INF , P2 ;  /* 0xff8000001d1d7808 */ /* 0x020fe20001000000 */
[--C-:B------:R-:W-:Y:S01]  /*2fb0*/  FFMA.FTZ R14, R70, R4, -R25.reuse ;  /* 0x00000004460e7223 */ /* 0x100fe20000010819 */
[----:B------:R-:W-:Y:S01]  /*2fc0*/  FMNMX.FTZ R60, R53, R60, !PT ;  /* 0x0000003c353c7209 */ /* 0x000fe20007810000 */
[----:B------:R-:W4:Y:S01]  /*2fd0*/  MUFU.TANH R35, R35 ;  /* 0x0000002300237308 */ /* 0x000f220000002400 */
[----:B------:R-:W-:Y:S01]  /*2fe0*/  ISETP.GT.AND P2, PT, R41, 0x38, PT ;  /* 0x000000382900780c */ /* 0x000fe20003f44270 */
[-CC-:B------:R-:W-:Y:S01]  /*2ff0*/  FFMA.FTZ R169, R66, R4.reuse, -R25.reuse ;  /* 0x0000000442a97223 */ /* 0x180fe20000010819 */
[----:B---3--:R-:W-:Y:S01]  /*3000*/  FSEL R27, R27, -INF , P1 ;  /* 0xff8000001b1b7808 */ /* 0x008fe20000800000 */
[--C-:B------:R-:W-:Y:S01]  /*3010*/  FFMA.FTZ R62, R62, R4, -R25.reuse ;  /* 0x000000043e3e7223 */ /* 0x100fe20000010819 */
[----:B------:R-:W-:Y:S01]  /*3020*/  FMNMX.FTZ R60, R29, R60, !PT ;  /* 0x0000003c1d3c7209 */ /* 0x000fe20007810000 */
[-CC-:B------:R-:W-:Y:S01]  /*3030*/  FFMA.FTZ R165, R30, R4.reuse, -R25.reuse ;  /* 0x000000041ea57223 */ /* 0x180fe20000010819 */
[----:B------:R-:W-:Y:S01]  /*3040*/  ISETP.GT.AND P1, PT, R41, 0x39, PT ;  /* 0x000000392900780c */ /* 0x000fe20003f24270 */
[----:B------:R-:W3:Y:S01]  /*3050*/  MUFU.TANH R57, R61 ;  /* 0x0000003d00397308 */ /* 0x000ee20000002400 */
[----:B0-----:R-:W-:Y:S01]  /*3060*/  FSEL R33, R33, -INF , P2 ;  /* 0xff80000021217808 */ /* 0x001fe20001000000 */
[--C-:B------:R-:W-:Y:S01]  /*3070*/  FFMA.FTZ R26, R26, R4, -R25.reuse ;  /* 0x000000041a1a7223 */ /* 0x100fe20000010819 */
[----:B------:R-:W-:Y:S01]  /*3080*/  FMNMX.FTZ R60, R27, R60, !PT ;  /* 0x0000003c1b3c7209 */ /* 0x000fe20007810000 */
[-CC-:B------:R-:W-:Y:S01]  /*3090*/  FFMA.FTZ R30, R36, R4.reuse, -R25.reuse ;  /* 0x00000004241e7223 */ /* 0x180fe20000010819 */
[----:B------:R-:W-:Y:S01]  /*30a0*/  ISETP.GT.AND P2, PT, R41, 0x40, PT ;  /* 0x000000402900780c */ /* 0x000fe20003f44270 */
[--C-:B------:R-:W-:Y:S01]  /*30b0*/  FFMA.FTZ R155, R46, R4, -R25.reuse ;  /* 0x000000042e9b7223 */ /* 0x100fe20000010819 */
[----:B--2---:R-:W-:Y:S01]  /*30c0*/  FSEL R31, R31, -INF , P1 ;  /* 0xff8000001f1f7808 */ /* 0x004fe20000800000 */
[----:B------:R-:W0:Y:S01]  /*30d0*/  MUFU.TANH R59, R64 ;  /* 0x00000040003b7308 */ /* 0x000e220000002400 */
[----:B------:R-:W-:Y:S01]  /*30e0*/  FMNMX.FTZ R60, R33, R60, !PT ;  /* 0x0000003c213c7209 */ /* 0x000fe20007810000 */
[----:B------:R-:W-:Y:S01]  /*30f0*/  USHF.R.S32.HI UR7, URZ, 0x1f, UR11 ;  /* 0x0000001f3f077899 */ /* 0x000fe2000801140b */
[----:B------:R-:W-:Y:S01]  /*3100*/  ISETP.GT.AND P1, PT, R41, 0x41, PT ;  /* 0x000000412900780c */ /* 0x000fe20003f24270 */
[--C-:B------:R-:W-:Y:S01]  /*3110*/  FFMA.FTZ R36, R52, R4, -R25.reuse ;  /* 0x0000000434247223 */ /* 0x100fe20000010819 */
[----:B-1----:R-:W-:Y:S01]  /*3120*/  FSEL R37, R37, -INF , P2 ;  /* 0xff80000025257808 */ /* 0x002fe20001000000 */
[----:B------:R-:W-:Y:S01]  /*3130*/  ULEA.HI UR7, UR7, UR11, URZ, 0x7 ;  /* 0x0000000b07077291 */ /* 0x000fe2000f8f383f */
[----:B------:R-:W-:Y:S01]  /*3140*/  FMNMX.FTZ R60, R31, R60, !PT ;  /* 0x0000003c1f3c7209 */ /* 0x000fe20007810000 */
[----:B------:R-:W1:Y:S01]  /*3150*/  MUFU.TANH R65, R65 ;  /* 0x0000004100417308 */ /* 0x000e620000002400 */
[----:B------:R-:W-:Y:S01]  /*3160*/  ISETP.GT.AND P2, PT, R41, 0x48, PT ;  /* 0x000000482900780c */ /* 0x000fe20003f44270 */
[--C-:B------:R-:W-:Y:S01]  /*3170*/  FFMA.FTZ R157, R48, R4, -R25.reuse ;  /* 0x00000004309d7223 */ /* 0x100fe20000010819 */
[----:B----4-:R-:W-:Y:S01]  /*3180*/  FSEL R35, R35, -INF , P1 ;  /* 0xff80000023237808 */ /* 0x010fe20000800000 */
[----:B------:R-:W-:Y:S01]  /*3190*/  USHF.R.S32.HI UR7, URZ, 0x7, UR7 ;  /* 0x000000073f077899 */ /* 0x000fe20008011407 */
[----:B------:R-:W-:Y:S01]  /*31a0*/  FMNMX.FTZ R60, R37, R60, !PT ;  /* 0x0000003c253c7209 */ /* 0x000fe20007810000 */
[--C-:B------:R-:W-:Y:S01]  /*31b0*/  FFMA.FTZ R159, R54, R4, -R25.reuse ;  /* 0x00000004369f7223 */ /* 0x100fe20000010819 */
[----:B------:R-:W-:Y:S01]  /*31c0*/  ISETP.GT.AND P1, PT, R41, 0x49, PT ;  /* 0x000000492900780c */ /* 0x000fe20003f24270 */
[----:B------:R-:W2:Y:S01]  /*31d0*/  MUFU.TANH R63, R68 ;  /* 0x00000044003f7308 */ /* 0x000ea20000002400 */
[----:B------:R-:W-:Y:S01]  /*31e0*/  FSEL R55, R55, -INF , P2 ;  /* 0xff80000037377808 */ /* 0x000fe20001000000 */
[----:B------:R-:W-:Y:S01]  /*31f0*/  UISETP.LT.AND UP0, UPT, URZ, UR7, UPT ;  /* 0x000000073f00728c */ /* 0x000fe2000bf01270 */
[----:B------:R-:W-:Y:S01]  /*3200*/  FMNMX.FTZ R60, R35, R60, !PT ;  /* 0x0000003c233c7209 */ /* 0x000fe20007810000 */
[----:B------:R-:W-:Y:S01]  /*3210*/  FFMA.FTZ R13, R13, R4, -R25 ;  /* 0x000000040d0d7223 */ /* 0x000fe20000010819 */
[----:B------:R-:W-:Y:S01]  /*3220*/  ISETP.GT.AND P2, PT, R41, 0x50, PT ;  /* 0x000000502900780c */ /* 0x000fe20003f44270 */
[----:B------:R-:W-:Y:S01]  /*3230*/  USEL UR54, URZ, UR7, !UP0 ;  /* 0x000000073f367287 */ /* 0x000fe2000c000000 */
[----:B---3--:R-:W-:Y:S01]  /*3240*/  FSEL R57, R57, -INF , P1 ;  /* 0xff80000039397808 */ /* 0x008fe20000800000 */
[----:B------:R-:W3:Y:S01]  /*3250*/  MUFU.TANH R69, R69 ;  /* 0x0000004500457308 */ /* 0x000ee20000002400 */
[----:B------:R-:W-:Y:S01]  /*3260*/  FMNMX.FTZ R60, R55, R60, !PT ;  /* 0x0000003c373c7209 */ /* 0x000fe20007810000 */
[----:B------:R-:W-:Y:S01]  /*3270*/  UISETP.GE.AND UP0, UPT, UR56, UR54, UPT ;  /* 0x000000363800728c */ /* 0x000fe2000bf06270 */
[----:B------:R-:W-:Y:S01]  /*3280*/  ISETP.GT.AND P1, PT, R41, 0x51, PT ;  /* 0x000000512900780c */ /* 0x000fe20003f24270 */
[----:B------:R-:W-:Y:S01]  /*3290*/  SYNCS.ARRIVE.TRANS64.RED.A1T0 RZ, [UR6], RZ ;  /* 0x000000ffffff79a7 */ /* 0x000fe20008100406 */
[----:B0-----:R-:W-:-:S02]  /*32a0*/  FSEL R59, R59, -INF , P2 ;  /* 0xff8000003b3b7808 */ /* 0x001fc40001000000 */
[----:B------:R-:W-:Y:S02]  /*32b0*/  CS2R R108, SRZ ;  /* 0x00000000006c7805 */ /* 0x000fe4000001ff00 */
[----:B------:R-:W-:Y:S01]  /*32c0*/  FMNMX.FTZ R60, R57, R60, !PT ;  /* 0x0000003c393c7209 */ /* 0x000fe20007810000 */
[----:B------:R-:W0:Y:S01]  /*32d0*/  MUFU.TANH R67, R72 ;  /* 0x0000004800437308 */ /* 0x000e220000002400 */
[----:B------:R-:W-:Y:S02]  /*32e0*/  ISETP.GT.AND P2, PT, R41, 0x58, PT ;  /* 0x000000582900780c */ /* 0x000fe40003f44270 */
[----:B------:R-:W-:Y:S02]  /*32f0*/  CS2R R106, SRZ ;  /* 0x00000000006a7805 */ /* 0x000fe4000001ff00 */
[----:B-1----:R-:W-:Y:S02]  /*3300*/  FSEL R61, R65, -INF , P1 ;  /* 0xff800000413d7808 */ /* 0x002fe40000800000 */
[----:B------:R-:W-:-:S02]  /*3310*/  CS2R R104, SRZ ;  /* 0x0000000000687805 */ /* 0x000fc4000001ff00 */
[----:B------:R-:W-:Y:S02]  /*3320*/  FMNMX.FTZ R60, R59, R60, !PT ;  /* 0x0000003c3b3c7209 */ /* 0x000fe40007810000 */
[----:B------:R-:W-:Y:S02]  /*3330*/  CS2R R102, SRZ ;  /* 0x0000000000667805 */ /* 0x000fe4000001ff00 */
[----:B------:R-:W-:Y:S01]  /*3340*/  ISETP.GT.AND P1, PT, R41, 0x59, PT ;  /* 0x000000592900780c */ /* 0x000fe20003f24270 */
[----:B------:R-:W1:Y:S01]  /*3350*/  MUFU.TANH R73, R73 ;  /* 0x0000004900497308 */ /* 0x000e620000002400 */
[----:B--2---:R-:W-:Y:S02]  /*3360*/  FSEL R63, R63, -INF , P2 ;  /* 0xff8000003f3f7808 */ /* 0x004fe40001000000 */
[----:B------:R-:W-:Y:S02]  /*3370*/  CS2R R100, SRZ ;  /* 0x0000000000647805 */ /* 0x000fe4000001ff00 */
[----:B------:R-:W-:-:S02]  /*3380*/  FMNMX.FTZ R60, R61, R60, !PT ;  /* 0x0000003c3d3c7209 */ /* 0x000fc40007810000 */
[----:B------:R-:W-:Y:S02]  /*3390*/  CS2R R98, SRZ ;  /* 0x0000000000627805 */ /* 0x000fe4000001ff00 */
[----:B------:R-:W-:Y:S02]  /*33a0*/  ISETP.GT.AND P2, PT, R41, 0x60, PT ;  /* 0x000000602900780c */ /* 0x000fe40003f44270 */
[----:B------:R-:W-:Y:S02]  /*33b0*/  CS2R R96, SRZ ;  /* 0x0000000000607805 */ /* 0x000fe4000001ff00 */
[----:B---3--:R-:W-:Y:S01]  /*33c0*/  FSEL R65, R69, -INF , P1 ;  /* 0xff80000045417808 */ /* 0x008fe20000800000 */
[----:B------:R-:W2:Y:S01]  /*33d0*/  MUFU.TANH R71, R76 ;  /* 0x0000004c00477308 */ /* 0x000ea20000002400 */
[----:B------:R-:W-:Y:S02]  /*33e0*/  FMNMX.FTZ R60, R63, R60, !PT ;  /* 0x0000003c3f3c7209 */ /* 0x000fe40007810000 */
[----:B------:R-:W-:-:S02]  /*33f0*/  CS2R R94, SRZ ;  /* 0x00000000005e7805 */ /* 0x000fc4000001ff00 */
[----:B------:R-:W-:Y:S02]  /*3400*/  ISETP.GT.AND P1, PT, R41, 0x61, PT ;  /* 0x000000612900780c */ /* 0x000fe40003f24270 */
[----:B------:R-:W-:Y:S02]  /*3410*/  CS2R R92, SRZ ;  /* 0x00000000005c7805 */ /* 0x000fe4000001ff00 */
[----:B0-----:R-:W-:Y:S02]  /*3420*/  FSEL R67, R67, -INF , P2 ;  /* 0xff80000043437808 */ /* 0x001fe40001000000 */
[----:B------:R-:W-:Y:S02]  /*3430*/  CS2R R90, SRZ ;  /* 0x00000000005a7805 */ /* 0x000fe4000001ff00 */
[----:B------:R-:W-:Y:S01]  /*3440*/  FMNMX.FTZ R60, R65, R60, !PT ;  /* 0x0000003c413c7209 */ /* 0x000fe20007810000 */
[----:B------:R-:W0:Y:S01]  /*3450*/  MUFU.TANH R77, R77 ;  /* 0x0000004d004d7308 */ /* 0x000e220000002400 */
[----:B------:R-:W-:-:S02]  /*3460*/  ISETP.GT.AND P2, PT, R41, 0x68, PT ;  /* 0x000000682900780c */ /* 0x000fc40003f44270 */
[----:B------:R-:W-:Y:S02]  /*3470*/  CS2R R88, SRZ ;  /* 0x0000000000587805 */ /* 0x000fe4000001ff00 */
[----:B-1----:R-:W-:Y:S02]  /*3480*/  FSEL R69, R73, -INF , P1 ;  /* 0xff80000049457808 */ /* 0x002fe40000800000 */
[----:B------:R-:W-:Y:S02]  /*3490*/  FMNMX.FTZ R20, R67, R60, !PT ;  /* 0x0000003c43147209 */ /* 0x000fe40007810000 */
[----:B------:R-:W-:Y:S01]  /*34a0*/  ISETP.GT.AND P1, PT, R41, 0x69, PT ;  /* 0x000000692900780c */ /* 0x000fe20003f24270 */
[----:B------:R-:W1:Y:S01]  /*34b0*/  MUFU.TANH R75, R80 ;  /* 0x00000050004b7308 */ /* 0x000e620000002400 */
[----:B--2---:R-:W-:Y:S02]  /*34c0*/  FSEL R71, R71, -INF , P2 ;  /* 0xff80000047477808 */ /* 0x004fe40001000000 */
[----:B------:R-:W-:-:S02]  /*34d0*/  FMNMX.FTZ R20, R69, R20, !PT ;  /* 0x0000001445147209 */ /* 0x000fc40007810000 */
[----:B------:R-:W-:Y:S02]  /*34e0*/  ISETP.GT.AND P2, PT, R41, 0x70, PT ;  /* 0x000000702900780c */ /* 0x000fe40003f44270 */
[----:B------:R-:W-:Y:S01]  /*34f0*/  FMNMX.FTZ R20, R71, R20, !PT ;  /* 0x0000001447147209 */ /* 0x000fe20007810000 */
[----:B------:R-:W2:Y:S01]  /*3500*/  MUFU.TANH R81, R81 ;  /* 0x0000005100517308 */ /* 0x000ea20000002400 */
[----:B0-----:R-:W-:Y:S02]  /*3510*/  FSEL R73, R77, -INF , P1 ;  /* 0xff8000004d497808 */ /* 0x001fe40000800000 */
[----:B------:R-:W-:Y:S02]  /*3520*/  ISETP.GT.AND P1, PT, R41, 0x71, PT ;  /* 0x000000712900780c */ /* 0x000fe40003f24270 */
[----:B------:R-:W-:-:S03]  /*3530*/  FMNMX.FTZ R20, R73, R20, !PT ;  /* 0x0000001449147209 */ /* 0x000fc60007810000 */
[----:B------:R-:W0:Y:S01]  /*3540*/  MUFU.TANH R84, R84 ;  /* 0x0000005400547308 */ /* 0x000e220000002400 */
[----:B-1----:R-:W-:Y:S02]  /*3550*/  FSEL R75, R75, -INF , P2 ;  /* 0xff8000004b4b7808 */ /* 0x002fe40001000000 */
[----:B------:R-:W-:Y:S02]  /*3560*/  ISETP.GT.AND P2, PT, R41, 0x78, PT ;  /* 0x000000782900780c */ /* 0x000fe40003f44270 */
[----:B------:R-:W-:-:S03]  /*3570*/  FMNMX.FTZ R56, R75, R20, !PT ;  /* 0x000000144b387209 */ /* 0x000fc60007810000 */
[----:B------:R-:W1:Y:S01]  /*3580*/  MUFU.TANH R79, R85 ;  /* 0x00000055004f7308 */ /* 0x000e620000002400 */
[----:B--2---:R-:W-:Y:S02]  /*3590*/  FSEL R77, R81, -INF , P1 ;  /* 0xff800000514d7808 */ /* 0x004fe40000800000 */
[----:B------:R-:W-:Y:S02]  /*35a0*/  ISETP.GT.AND P1, PT, R41, 0x79, PT ;  /* 0x000000792900780c */ /* 0x000fe40003f24270 */
[----:B------:R-:W-:-:S03]  /*35b0*/  FMNMX.FTZ R56, R77, R56, !PT ;  /* 0x000000384d387209 */ /* 0x000fc60007810000 */
[----:B------:R-:W-:Y:S01]  /*35c0*/  MUFU.EX2 R181, R181 ;  /* 0x000000b500b57308 */ /* 0x000fe20000000800 */
[----:B0-----:R-:W-:-:S04]  /*35d0*/  FSEL R41, R84, -INF , P2 ;  /* 0xff80000054297808 */ /* 0x001fc80001000000 */
[----:B------:R-:W-:-:S03]  /*35e0*/  FMNMX.FTZ R56, R41, R56, !PT ;  /* 0x0000003829387209 */ /* 0x000fc60007810000 */
[----:B------:R-:W0:Y:S01]  /*35f0*/  MUFU.EX2 R24, R24 ;  /* 0x0000001800187308 */ /* 0x000e220000000800 */
[----:B-1----:R-:W-:-:S04]  /*3600*/  FSEL R79, R79, -INF , P1 ;  /* 0xff8000004f4f7808 */ /* 0x002fc80000800000 */
[----:B------:R-:W-:-:S03]  /*3610*/  FMNMX.FTZ R56, R79, R56, !PT ;  /* 0x000000384f387209 */ /* 0x000fc60007810000 */
[----:B------:R-:W-:Y:S02]  /*3620*/  MUFU.EX2 R183, R183 ;  /* 0x000000b700b77308 */ /* 0x000fe40000000800 */
[----:B------:R-:W1:Y:S06]  /*3630*/  SHFL.BFLY PT, R7, R56, 0x2, 0x1f ;  /* 0x0c401f0038077f89 */ /* 0x000e6c00000e0000 */
[----:B------:R-:W-:Y:S01]  /*3640*/  MUFU.EX2 R6, R6 ;  /* 0x0000000600067308 */ /* 0x000fe20000000800 */
[----:B0-----:R-:W-:Y:S01]  /*3650*/  FADD.FTZ R44, R181, R24 ;  /* 0x00000018b52c7221 */ /* 0x001fe20000010000 */
[----:B------:R-:W-:-:S06]  /*3660*/  F2FP.F16.F32.PACK_AB R181, R24, R181 ;  /* 0x000000b518b5723e */ /* 0x000fcc00000000ff */
[----:B------:R-:W-:Y:S08]  /*3670*/  MUFU.EX2 R177, R177 ;  /* 0x000000b100b17308 */ /* 0x000ff00000000800 */
[----:B------:R-:W-:Y:S01]  /*3680*/  MUFU.EX2 R8, R8 ;  /* 0x0000000800087308 */ /* 0x000fe20000000800 */
[----:B-1----:R-:W-:-:S05]  /*3690*/  FMNMX.FTZ R38, R56, R7, !PT ;  /* 0x0000000738267209 */ /* 0x002fca0007810000 */
[----:B------:R-:W0:Y:S02]  /*36a0*/  SHFL.BFLY PT, R7, R38, 0x1, 0x1f ;  /* 0x0c201f0026077f89 */ /* 0x000e2400000e0000 */
[----:B------:R-:W-:Y:S08]  /*36b0*/  MUFU.EX2 R179, R179 ;  /* 0x000000b300b37308 */ /* 0x000ff00000000800 */
[----:B------:R-:W-:Y:S08]  /*36c0*/  MUFU.EX2 R10, R10 ;  /* 0x0000000a000a7308 */ /* 0x000ff00000000800 */
[----:B------:R-:W-:Y:S01]  /*36d0*/  MUFU.EX2 R173, R173 ;  /* 0x000000ad00ad7308 */ /* 0x000fe20000000800 */
[----:B0-----:R-:W-:-:S07]  /*36e0*/  FMNMX.FTZ R7, R38, R7, !PT ;  /* 0x0000000726077209 */ /* 0x001fce0007810000 */
[----:B------:R-:W-:Y:S01]  /*36f0*/  MUFU.EX2 R12, R12 ;  /* 0x0000000c000c7308 */ /* 0x000fe20000000800 */
[-C--:B------:R-:W-:Y:S01]  /*3700*/  FFMA.FTZ R38, R50, R4.reuse, -R25 ;  /* 0x0000000432267223 */ /* 0x080fe20000010819 */
[C---:B------:R-:W-:Y:S01]  /*3710*/  FSETP.NEU.FTZ.AND P1, PT, R7.reuse, -INF , PT ;  /* 0xff8000000700780b */ /* 0x040fe20003f3d000 */
[----:B------:R-:W-:-:S05]  /*3720*/  FMUL.FTZ R40, R7, R4 ;  /* 0x0000000407287220 */ /* 0x000fca0000410000 */
[----:B------:R-:W-:Y:S01]  /*3730*/  MUFU.EX2 R175, R175 ;  /* 0x000000af00af7308 */ /* 0x000fe20000000800 */
[----:B------:R-:W-:Y:S02]  /*3740*/  FSEL R40, R40, RZ, P1 ;  /* 0x000000ff28287208 */ /* 0x000fe40000800000 */
[----:B------:R-:W-:-:S03]  /*3750*/  PLOP3.LUT P1, PT, PT, PT, UP0, 0x80, 0x0 ;  /* 0x000000000000781c */ /* 0x000fc60003f2f008 */
        /* <DEDUP_REMOVED lines=28> */
[-C--:B------:R-:W-:Y:S01]  /*3920*/  FFMA.FTZ R69, R69, R4.reuse, -R40 ;  /* 0x0000000445457223 */ /* 0x080fe20000010828 */
[----:B------:R-:W2:Y:S01]  /*3930*/  MUFU.EX2 R182, R43 ;  /* 0x0000002b00b67308 */ /* 0x000ea20000000800 */
[----:B0-----:R-:W-:Y:S01]  /*3940*/  FADD.FTZ R42, R3, R180 ;  /* 0x000000b4032a7221 */ /* 0x001fe20000010000 */
[----:B------:R-:W-:Y:S01]  /*3950*/  F2FP.F16.F32.PACK_AB R180, R180, R3 ;  /* 0x00000003b4b4723e */ /* 0x000fe200000000ff */
[-CC-:B------:R-:W-:Y:S01]  /*3960*/  FFMA.FTZ R71, R71, R4.reuse, -R40.reuse ;  /* 0x0000000447477223 */ /* 0x180fe20000010828 */
[-CC-:B------:R-:W-:Y:S01]  /*3970*/  FFMA.FTZ R73, R73, R4.reuse, -R40.reuse ;  /* 0x0000000449497223 */ /* 0x180fe20000010828 */
[-CC-:B------:R-:W-:Y:S01]  /*3980*/  FFMA.FTZ R75, R75, R4.reuse, -R40.reuse ;  /* 0x000000044b4b7223 */ /* 0x180fe20000010828 */
[-CC-:B------:R-:W-:Y:S01]  /*3990*/  FFMA.FTZ R77, R77, R4.reuse, -R40.reuse ;  /* 0x000000044d4d7223 */ /* 0x180fe20000010828 */
[-C--:B------:R-:W-:Y:S01]  /*39a0*/  FFMA.FTZ R41, R41, R4.reuse, -R40 ;  /* 0x0000000429297223 */ /* 0x080fe20000010828 */
[----:B------:R-:W0:Y:S01]  /*39b0*/  MUFU.EX2 R45, R45 ;  /* 0x0000002d002d7308 */ /* 0x000e220000000800 */
[----:B-1----:R-:W-:Y:S01]  /*39c0*/  FADD.FTZ R5, R39, R42 ;  /* 0x0000002a27057221 */ /* 0x002fe20000010000 */
[----:B------:R-:W-:-:S06]  /*39d0*/  FFMA.FTZ R40, R79, R4, -R40 ;  /* 0x000000044f287223 */ /* 0x000fcc0000010828 */
[----:B------:R-:W1:Y:S01]  /*39e0*/  MUFU.EX2 R176, R47 ;  /* 0x0000002f00b07308 */ /* 0x000e620000000800 */
[C---:B--2---:R-:W-:Y:S01]  /*39f0*/  FADD.FTZ R42, R182.reuse, R5 ;  /* 0x00000005b62a7221 */ /* 0x044fe20000010000 */
[----:B------:R-:W-:-:S06]  /*3a00*/  F2FP.F16.F32.PACK_AB R182, R182, R39 ;  /* 0x00000027b6b6723e */ /* 0x000fcc00000000ff */
[----:B------:R-:W2:Y:S01]  /*3a10*/  MUFU.EX2 R49, R49 ;  /* 0x0000003100317308 */ /* 0x000ea20000000800 */
[----:B0-----:R-:W-:-:S07]  /*3a20*/  FADD.FTZ R5, R45, R42 ;  /* 0x0000002a2d057221 */ /* 0x001fce0000010000 */
[----:B------:R0:W3:Y:S01]  /*3a30*/  MUFU.EX2 R178, R11 ;  /* 0x0000000b00b27308 */ /* 0x0000e20000000800 */
[C---:B-1----:R-:W-:Y:S01]  /*3a40*/  FADD.FTZ R0, R176.reuse, R5 ;  /* 0x00000005b0007221 */ /* 0x042fe20000010000 */
[----:B------:R-:W-:-:S06]  /*3a50*/  F2FP.F16.F32.PACK_AB R176, R176, R45 ;  /* 0x0000002db0b0723e */ /* 0x000fcc00000000ff */
[----:B------:R-:W1:Y:S01]  /*3a60*/  MUFU.EX2 R15, R15 ;  /* 0x0000000f000f7308 */ /* 0x000e620000000800 */
[----:B0-----:R-:W-:Y:S01]  /*3a70*/  FADD.FTZ R11, R183, R44 ;  /* 0x0000002cb70b7221 */ /* 0x001fe20000010000 */
[----:B--2---:R-:W-:Y:S01]  /*3a80*/  FADD.FTZ R5, R49, R0 ;  /* 0x0000000031057221 */ /* 0x004fe20000010000 */
[C---:B------:R-:W-:Y:S02]  /*3a90*/  F2FP.F16.F32.PACK_AB R183, R6.reuse, R183 ;  /* 0x000000b706b7723e */ /* 0x040fe400000000ff */
[----:B------:R-:W-:-:S03]  /*3aa0*/  FADD.FTZ R44, R6, R11 ;  /* 0x0000000b062c7221 */ /* 0x000fc60000010000 */
[----:B------:R-:W0:Y:S01]  /*3ab0*/  MUFU.EX2 R172, R51 ;  /* 0x0000003300ac7308 */ /* 0x000e220000000800 */
[----:B------:R-:W-:Y:S01]  /*3ac0*/  FADD.FTZ R11, R177, R44 ;  /* 0x0000002cb10b7221 */ /* 0x000fe20000010000 */
[----:B---3--:R-:W-:Y:S01]  /*3ad0*/  FADD.FTZ R0, R178, R5 ;  /* 0x00000005b2007221 */ /* 0x008fe20000010000 */
[C---:B------:R-:W-:Y:S02]  /*3ae0*/  F2FP.F16.F32.PACK_AB R177, R8.reuse, R177 ;  /* 0x000000b108b1723e */ /* 0x040fe400000000ff */
[----:B------:R-:W-:Y:S01]  /*3af0*/  FADD.FTZ R42, R8, R11 ;  /* 0x0000000b082a7221 */ /* 0x000fe20000010000 */
[----:B------:R-:W-:Y:S02]  /*3b00*/  F2FP.F16.F32.PACK_AB R178, R178, R49 ;  /* 0x00000031b2b2723e */ /* 0x000fe400000000ff */
[----:B------:R-:W2:Y:S01]  /*3b10*/  MUFU.EX2 R21, R21 ;  /* 0x0000001500157308 */ /* 0x000ea20000000800 */
[----:B------:R-:W-:Y:S01]  /*3b20*/  FADD.FTZ R11, R179, R42 ;  /* 0x0000002ab30b7221 */ /* 0x000fe20000010000 */
[----:B-1----:R-:W-:Y:S01]  /*3b30*/  FADD.FTZ R5, R15, R0 ;  /* 0x000000000f057221 */ /* 0x002fe20000010000 */
[----:B------:R-:W-:-:S02]  /*3b40*/  F2FP.F16.F32.PACK_AB R179, R10, R179 ;  /* 0x000000b30ab3723e */ /* 0x000fc400000000ff */
[----:B------:R-:W-:-:S03]  /*3b50*/  FADD.FTZ R42, R10, R11 ;  /* 0x0000000b0a2a7221 */ /* 0x000fc60000010000 */
[----:B------:R-:W1:Y:S01]  /*3b60*/  MUFU.EX2 R174, R53 ;  /* 0x0000003500ae7308 */ /* 0x000e620000000800 */
[----:B------:R-:W-:Y:S01]  /*3b70*/  FADD.FTZ R11, R173, R42 ;  /* 0x0000002aad0b7221 */ /* 0x000fe20000010000 */
[----:B0-----:R-:W-:Y:S01]  /*3b80*/  FADD.FTZ R0, R172, R5 ;  /* 0x00000005ac007221 */ /* 0x001fe20000010000 */
[C---:B------:R-:W-:Y:S02]  /*3b90*/  F2FP.F16.F32.PACK_AB R173, R12.reuse, R173 ;  /* 0x000000ad0cad723e */ /* 0x040fe400000000ff */
[----:B------:R-:W-:Y:S01]  /*3ba0*/  FADD.FTZ R42, R12, R11 ;  /* 0x0000000b0c2a7221 */ /* 0x000fe20000010000 */
[----:B------:R-:W-:Y:S02]  /*3bb0*/  F2FP.F16.F32.PACK_AB R172, R172, R15 ;  /* 0x0000000facac723e */ /* 0x000fe400000000ff */
[----:B------:R-:W0:Y:S01]  /*3bc0*/  MUFU.EX2 R14, R14 ;  /* 0x0000000e000e7308 */ /* 0x000e220000000800 */
[----:B--2---:R-:W-:Y:S01]  /*3bd0*/  FADD.FTZ R5, R21, R0 ;  /* 0x0000000015057221 */ /* 0x004fe20000010000 */
[----:B------:R-:W-:-:S06]  /*3be0*/  FADD.FTZ R11, R175, R42 ;  /* 0x0000002aaf0b7221 */ /* 0x000fcc0000010000 */
        /* <DEDUP_REMOVED lines=99> */
[----:B-1----:R-:W-:Y:S01]  /*4220*/  FADD.FTZ R5, R159, R8 ;  /* 0x000000089f057221 */ /* 0x002fe20000010000 */
[C---:B0-----:R-:W-:Y:S01]  /*4230*/  FADD.FTZ R0, R40.reuse, R3 ;  /* 0x0000000328007221 */ /* 0x041fe20000010000 */
[----:B------:R-:W-:Y:S02]  /*4240*/  F2FP.F16.F32.PACK_AB R158, R40, R41 ;  /* 0x00000029289e723e */ /* 0x000fe400000000ff */
[C---:B--2---:R-:W-:Y:S01]  /*4250*/  FADD.FTZ R3, R6.reuse, R5 ;  /* 0x0000000506037221 */ /* 0x044fe20000010000 */
[----:B------:R-:W-:Y:S01]  /*4260*/  F2FP.F16.F32.PACK_AB R159, R6, R159 ;  /* 0x0000009f069f723e */ /* 0x000fe200000000ff */
[----:B------:R-:W-:Y:S06]  /*4270*/  @!P1 BRA `(.L_x_2361) ;  /* 0x0000003000849947 */ /* 0x000fec0003800000 */
[----:B------:R-:W-:Y:S01]  /*4280*/  IMAD.MOV.U32 R6, RZ, RZ, R9 ;  /* 0x000000ffff067224 */ /* 0x000fe200078e0009 */
[----:B------:R-:W-:Y:S01]  /*4290*/  UMOV UR57, UR44 ;  /* 0x0000002c00397c82 */ /* 0x000fe20008000000 */
[----:B------:R-:W-:Y:S01]  /*42a0*/  IMAD.MOV.U32 R5, RZ, RZ, R7 ;  /* 0x000000ffff057224 */ /* 0x000fe200078e0007 */
[----:B------:R-:W-:Y:S01]  /*42b0*/  UMOV UR55, UR43 ;  /* 0x0000002b00377c82 */ /* 0x000fe20008000000 */
[----:B------:R-:W-:Y:S01]  /*42c0*/  IMAD.MOV.U32 R151, RZ, RZ, RZ ;  /* 0x000000ffff977224 */ /* 0x000fe200078e00ff */
[----:B------:R-:W-:Y:S01]  /*42d0*/  ULDC UR52, c[0x0][0x288] ;  /* 0x0000a20000347ab9 */ /* 0x000fe20000000800 */
[----:B------:R-:W-:-:S05]  /*42e0*/  ULDC UR53, c[0x0][0x9d8] ;  /* 0x0002760000357ab9 */ /* 0x000fca0000000800 */
.L_x_2372:
[----:B------:R-:W-:Y:S01]  /*42f0*/  ISETP.NE.AND P2, PT, RZ, UR40, PT ;  /* 0x00000028ff007c0c */ /* 0x000fe2000bf45270 */
[----:B------:R-:W-:-:S04]  /*4300*/  UISETP.NE.AND UP0, UPT, UR55, 0x1, UPT ;  /* 0x000000013700788c */ /* 0x000fc8000bf05270 */
[----:B------:R-:W-:-:S04]  /*4310*/  USEL UR44, URZ, 0x1, UP0 ;  /* 0x000000013f2c7887 */ /* 0x000fc80008000000 */
[----:B------:R-:W-:-:S04]  /*4320*/  ULOP3.LUT UR44, UR57, UR44, URZ, 0x3c, !UPT ;  /* 0x0000002c392c7292 */ /* 0x000fc8000f8e3c3f */
[----:B------:R-:W-:Y:S08]  /*4330*/  @P2 BRA `(.L_x_2362) ;  /* 0x0000000000382947 */ /* 0x000ff00003800000 */
[----:B------:R-:W-:Y:S05]  /*4340*/  @!P0 BRA `(.L_x_2363) ;  /* 0x0000000000048947 */ /* 0x000fea0003800000 */
[----:B------:R-:W-:Y:S01]  /*4350*/  BPT.TRAP 0x1 ;  /* 0x000000040000795c */ /* 0x000fe20000300000 */
.L_x_2363:
[----:B------:R-:W-:Y:S01]  /*4360*/  UIADD3 UR6, UR55, 0x1, URZ ;  /* 0x0000000137067890 */ /* 0x000fe2000fffe03f */
[----:B------:R-:W-:-:S03]  /*4370*/  MOV R4, UR44 ;  /* 0x0000002c00047c02 */ /* 0x000fc60008000f00 */
[----:B------:R-:W-:Y:S01]  /*4380*/  UISETP.NE.AND UP0, UPT, UR6, 0x2, UPT ;  /* 0x000000020600788c */ /* 0x000fe2000bf05270 */
[----:B------:R-:W-:-:S03]  /*4390*/  SHF.L.U32 R4, R4, 0x1f, RZ ;  /* 0x0000001f04047819 */ /* 0x000fc600000006ff */
[----:B------:R-:W-:-:S04]  /*43a0*/  USEL UR6, UR6, URZ, UP0 ;  /* 0x0000003f06067287 */ /* 0x000fc80008000000 */
[----:B------:R-:W-:-:S09]  /*43b0*/  ULEA UR6, UR6, UR41, 0x3 ;  /* 0x0000002906067291 */ /* 0x000fd2000f8e183f */
[----:B------:R0:W1:Y:S01]  /*43c0*/  SYNCS.PHASECHK.TRANS64.TRYWAIT P1, [UR6+0x28830], R4 ;  /* 0x02883004ff0075a7 */ /* 0x0000620008020146 */
[----:B------:R-:W-:Y:S05]  /*43d0*/  @!P0 BRA `(.L_x_2364) ;  /* 0x0000000000048947 */ /* 0x000fea0003800000 */
[----:B------:R-:W-:Y:S01]  /*43e0*/  BPT.TRAP 0x1 ;  /* 0x000000040000795c */ /* 0x000fe20000300000 */
.L_x_2364:
[----:B-1----:R-:W-:Y:S05]  /*43f0*/  @P1 BRA `(.L_x_2362) ;  /* 0x0000000000081947 */ /* 0x002fea0003800000 */
[----:B------:R-:W1:Y:S02]  /*4400*/  SYNCS.PHASECHK.TRANS64.TRYWAIT P1, [UR6+0x28830], R4 ;  /* 0x02883004ff0075a7 */ /* 0x000e640008020146 */
[----:B-1----:R-:W-:Y:S05]  /*4410*/  @!P1 BRA `(.L_x_2365) ;  /* 0x000000c000b49947 */ /* 0x002fea0003800000 */
.L_x_2362:
        /* <DEDUP_REMOVED lines=48> */
.L_x_2367:
[----:B------:R-:W-:Y:S01]  /*4720*/  ULEA UR6, UR55, UR41, 0x3 ;  /* 0x0000002937067291 */ /* 0x000fe2000f8e183f */
[----:B------:R-:W-:-:S05]  /*4730*/  IMAD.U32 R4, RZ, RZ, UR57 ;  /* 0x00000039ff047e24 */ /* 0x000fca000f8e00ff */
[----:B------:R-:W-:-:S04]  /*4740*/  SHF.L.U32 R4, R4, 0x1f, RZ ;  /* 0x0000001f04047819 */ /* 0x000fc800000006ff */
[----:B------:R0:W1:Y:S01]  /*4750*/  SYNCS.PHASECHK.TRANS64.TRYWAIT P1, [UR6+0x28850], R4 ;  /* 0x02885004ff0075a7 */ /* 0x0000620008020146 */
[----:B------:R-:W-:Y:S05]  /*4760*/  @!P0 BRA `(.L_x_2368) ;  /* 0x0000000000048947 */ /* 0x000fea0003800000 */
[----:B------:R-:W-:Y:S01]  /*4770*/  BPT.TRAP 0x1 ;  /* 0x000000040000795c */ /* 0x000fe20000300000 */
.L_x_2368:
[----:B-1----:R-:W-:Y:S05]  /*4780*/  @P1 BRA `(.L_x_2366) ;  /* 0x0000000000081947 */ /* 0x002fea0003800000 */
[----:B------:R-:W1:Y:S02]  /*4790*/  SYNCS.PHASECHK.TRANS64.TRYWAIT P1, [UR6+0x28850], R4 ;  /* 0x02885004ff0075a7 */ /* 0x000e640008020146 */
[----:B-1----:R-:W-:Y:S05]  /*47a0*/  @!P1 BRA `(.L_x_2369) ;  /* 0x000000bc00e89947 */ /* 0x002fea0003800000 */
.L_x_2366:
        /* <DEDUP_REMOVED lines=49> */
.L_x_2370:
[----:B------:R-:W-:Y:S01]  /*4ac0*/  UISETP.NE.AND UP0, UPT, UR49, URZ, UPT ;  /* 0x0000003f3100728c */ /* 0x000fe2000bf05270 */
[----:B------:R-:W-:Y:S02]  /*4ad0*/  VIADD R13, R17, UR37 ;  /* 0x00000025110d7c36 */ /* 0x000fe40008000000 */
[----:B------:R-:W-:Y:S01]  /*4ae0*/  FMUL.FTZ R12, R31, UR53 ;  /* 0x000000351f0c7c20 */ /* 0x000fe20008410000 */
[----:B------:R-:W-:Y:S01]  /*4af0*/  FMUL.FTZ R24, R24, UR53 ;  /* 0x0000003518187c20 */ /* 0x000fe20008410000 */
[----:B------:R-:W1:Y:S01]  /*4b00*/  LDC R31, c[0x0][0x2f0] ;  /* 0x0000bc00ff1f7b82 */ /* 0x000e620000000800 */
[----:B------:R-:W-:Y:S01]  /*4b10*/  FMUL.FTZ R15, R35, UR53 ;  /* 0x00000035230f7c20 */ /* 0x000fe20008410000 */
[----:B------:R-:W-:Y:S01]  /*4b20*/  PLOP3.LUT P1, PT, PT, PT, UP0, 0x80, 0x0 ;  /* 0x000000000000781c */ /* 0x000fe20003f2f008 */
[----:B------:R2:W3:Y:S01]  /*4b30*/  MUFU.TANH R11, R24 ;  /* 0x00000018000b7308 */ /* 0x0004e20000002400 */
[----:B------:R-:W-:Y:S01]  /*4b40*/  PLOP3.LUT P2, PT, PT, PT, UP0, 0x80, 0x0 ;  /* 0x000000000000781c */ /* 0x000fe20003f4f008 */
[----:B------:R-:W-:Y:S01]  /*4b50*/  FMUL.FTZ R25, R25, UR53 ;  /* 0x0000003519197c20 */ /* 0x000fe20008410000 */
[----:B------:R-:W-:Y:S01]  /*4b60*/  FMUL.FTZ R28, R28, UR53 ;  /* 0x000000351c1c7c20 */ /* 0x000fe20008410000 */
[----:B------:R-:W-:Y:S01]  /*4b70*/  @UP0 ULDC UR6, c[0x0][0x44c] ;  /* 0x0001130000060ab9 */ /* 0x000fe20000000800 */
[----:B------:R-:W-:Y:S01]  /*4b80*/  FMUL.FTZ R29, R29, UR53 ;  /* 0x000000351d1d7c20 */ /* 0x000fe20008410000 */
[----:B------:R-:W-:Y:S01]  /*4b90*/  FMUL.FTZ R32, R32, UR53 ;  /* 0x0000003520207c20 */ /* 0x000fe20008410000 */
[----:B------:R-:W-:Y:S01]  /*4ba0*/  FMUL.FTZ R33, R33, UR53 ;  /* 0x0000003521217c20 */ /* 0x000fe20008410000 */
[----:B------:R-:W4:Y:S01]  /*4bb0*/  MUFU.TANH R175, R25 ;  /* 0x0000001900af7308 */ /* 0x000f220000002400 */
[----:B--2---:R-:W-:Y:S01]  /*4bc0*/  FMUL.FTZ R24, R42, UR53 ;  /* 0x000000352a187c20 */ /* 0x004fe20008410000 */
[----:B------:R-:W-:Y:S01]  /*4bd0*/  FMUL.FTZ R40, R40, UR53 ;  /* 0x0000003528287c20 */ /* 0x000fe20008410000 */
[----:B------:R-:W-:Y:S01]  /*4be0*/  FMUL.FTZ R36, R36, UR53 ;  /* 0x0000003524247c20 */ /* 0x000fe20008410000 */
[----:B0-----:R-:W-:Y:S01]  /*4bf0*/  @P1 IMAD.HI.U32 R4, R13, UR6, RZ ;  /* 0x000000060d041c27 */ /* 0x001fe2000f8e00ff */
[----:B------:R-:W-:-:S03]  /*4c00*/  @UP0 ULDC UR6, c[0x0][0x450] ;  /* 0x0001140000060ab9 */ /* 0x000fc60000000800 */
[----:B------:R-:W-:Y:S01]  /*4c10*/  FMUL.FTZ R37, R37, UR53 ;  /* 0x0000003525257c20 */ /* 0x000fe20008410000 */
[----:B------:R-:W-:Y:S01]  /*4c20*/  FMUL.FTZ R41, R41, UR53 ;  /* 0x0000003529297c20 */ /* 0x000fe20008410000 */
[----:B------:R-:W0:Y:S01]  /*4c30*/  MUFU.TANH R173, R28 ;  /* 0x0000001c00ad7308 */ /* 0x000e220000002400 */
[----:B------:R-:W-:Y:S01]  /*4c40*/  @P2 SHF.R.U32.HI R13, RZ, UR6, R4 ;  /* 0x00000006ff0d2c19 */ /* 0x000fe20008011604 */
[----:B------:R-:W-:Y:S01]  /*4c50*/  UMOV UR6, 0xffffff80 ;  /* 0xffffff8000067882 */ /* 0x000fe20000000000 */
[----:B------:R-:W-:Y:S01]  /*4c60*/  FMUL.FTZ R44, R44, UR53 ;  /* 0x000000352c2c7c20 */ /* 0x000fe20008410000 */
[----:B------:R-:W-:Y:S01]  /*4c70*/  UIMAD UR6, UR56, UR6, 0x1 ;  /* 0x00000001380674a4 */ /* 0x000fe2000f8e0206 */
[----:B------:R-:W-:Y:S01]  /*4c80*/  FMUL.FTZ R45, R45, UR53 ;  /* 0x000000352d2d7c20 */ /* 0x000fe20008410000 */
[----:B------:R-:W2:Y:S01]  /*4c90*/  SHFL.IDX PT, R7, R13, RZ, 0x1c1f ;  /* 0x001c1fff0d077589 */ /* 0x000ea200000e0000 */
[----:B------:R-:W-:Y:S01]  /*4ca0*/  FMUL.FTZ R48, R48, UR53 ;  /* 0x0000003530307c20 */ /* 0x000fe20008410000 */
[----:B------:R-:W5:Y:S01]  /*4cb0*/  MUFU.TANH R29, R29 ;  /* 0x0000001d001d7308 */ /* 0x000f620000002400 */
[----:B------:R-:W-:Y:S01]  /*4cc0*/  FMUL.FTZ R49, R49, UR53 ;  /* 0x0000003531317c20 */ /* 0x000fe20008410000 */
[----:B------:R-:W-:-:S02]  /*4cd0*/  IMAD.U32 R35, RZ, RZ, UR6 ;  /* 0x00000006ff237e24 */ /* 0x000fc4000f8e00ff */
[----:B------:R-:W-:Y:S01]  /*4ce0*/  FMUL.FTZ R52, R52, UR53 ;  /* 0x0000003534347c20 */ /* 0x000fe20008410000 */
[----:B------:R-:W-:Y:S01]  /*4cf0*/  FMUL.FTZ R53, R53, UR53 ;  /* 0x0000003535357c20 */ /* 0x000fe20008410000 */
[----:B------:R-:W-:Y:S01]  /*4d00*/  FMUL.FTZ R56, R56, UR53 ;  /* 0x0000003538387c20 */ /* 0x000fe20008410000 */
[----:B------:R-:W-:Y:S02]  /*4d10*/  IMAD R42, R16, -0x2, R35 ;  /* 0xfffffffe102a7824 */ /* 0x000fe400078e0223 */
[----:B------:R-:W-:Y:S01]  /*4d20*/  FMUL.FTZ R57, R57, UR53 ;  /* 0x0000003539397c20 */ /* 0x000fe20008410000 */
[----:B------:R-:W5:Y:S01]  /*4d30*/  MUFU.TANH R169, R32 ;  /* 0x0000002000a97308 */ /* 0x000f620000002400 */
[----:B------:R-:W-:Y:S01]  /*4d40*/  FMUL.FTZ R60, R60, UR53 ;  /* 0x000000353c3c7c20 */ /* 0x000fe20008410000 */
[----:B-1----:R-:W-:Y:S02]  /*4d50*/  IMAD R42, R31, UR48, R42 ;  /* 0x000000301f2a7c24 */ /* 0x002fe4000f8e022a */
        /* <DEDUP_REMOVED lines=11> */
[----:B--2---:R-:W-:Y:S01]  /*4e10*/  IADD3 R4, R7, -UR52, R42 ;  /* 0x8000003407047c10 */ /* 0x004fe2000fffe02a */
[----:B------:R-:W-:Y:S01]  /*4e20*/  FMUL.FTZ R7, R69, UR53 ;  /* 0x0000003545077c20 */ /* 0x000fe20008410000 */
[----:B------:R2:W-:Y:S01]  /*4e30*/  MUFU.TANH R161, R40 ;  /* 0x0000002800a17308 */ /* 0x0005e20000002400 */
[----:B------:R-:W-:Y:S01]  /*4e40*/  FMUL.FTZ R38, R59, UR53 ;  /* 0x000000353b267c20 */ /* 0x000fe20008410000 */
[----:B------:R-:W-:Y:S01]  /*4e50*/  ISETP.GT.AND P1, PT, R4, RZ, PT ;  /* 0x000000ff0400720c */ /* 0x000fe20003f24270 */
[----:B------:R-:W-:Y:S01]  /*4e60*/  FMUL.FTZ R68, R68, UR53 ;  /* 0x0000003544447c20 */ /* 0x000fe20008410000 */
[----:B------:R-:W-:Y:S01]  /*4e70*/  ISETP.GT.AND P2, PT, R4, 0x1, PT ;  /* 0x000000010400780c */ /* 0x000fe20003f44270 */
[----:B------:R-:W-:Y:S01]  /*4e80*/  FMUL.FTZ R72, R72, UR53 ;  /* 0x0000003548487c20 */ /* 0x000fe20008410000 */
[----:B---3--:R-:W-:Y:S01]  /*4e90*/  FSEL R11, R11, -INF , P1 ;  /* 0xff8000000b0b7808 */ /* 0x008fe20000800000 */
[----:B------:R-:W-:Y:S01]  /*4ea0*/  FMUL.FTZ R73, R73, UR53 ;  /* 0x0000003549497c20 */ /* 0x000fe20008410000 */
[----:B------:R-:W-:Y:S01]  /*4eb0*/  ISETP.GT.AND P1, PT, R4, 0x8, PT ;  /* 0x000000080400780c */ /* 0x000fe20003f24270 */
[----:B------:R-:W3:Y:S01]  /*4ec0*/  MUFU.TANH R165, R36 ;  /* 0x0000002400a57308 */ /* 0x000ee20000002400 */
[----:B----4-:R-:W-:Y:S01]  /*4ed0*/  FSEL R175, R175, -INF , P2 ;  /* 0xff800000afaf7808 */ /* 0x010fe20001000000 */
[----:B------:R-:W-:Y:S01]  /*4ee0*/  FMUL.FTZ R21, R39, UR53 ;  /* 0x0000003527157c20 */ /* 0x000fe20008410000 */
[----:B--2---:R-:W-:Y:S01]  /*4ef0*/  FMNMX.FTZ R40, R11, R5, !PT ;  /* 0x000000050b287209 */ /* 0x004fe20007810000 */
        /* <DEDUP_REMOVED lines=15> */
[----:B------:R-:W-:Y:S01]  /*4ff0*/  FSEL R169, R169, -INF , P1 ;  /* 0xff800000a9a97808 */ /* 0x000fe20000800000 */
[----:B------:R-:W-:Y:S01]  /*5000*/  FMUL.FTZ R85, R85, UR53 ;  /* 0x0000003555557c20 */ /* 0x000fe20008410000 */
[----:B------:R-:W-:Y:S01]  /*5010*/  FMNMX.FTZ R40, R171, R40, !PT ;  /* 0x00000028ab287209 */ /* 0x000fe20007810000 */
[----:B------:R-:W4:Y:S01]  /*5020*/  SHFL.IDX PT, R13, R13, 0x1, 0x1c1f ;  /* 0x003c1f000d0d7f89 */ /* 0x000f2200000e0000 */
[----:B------:R-:W-:Y:S01]  /*5030*/  ISETP.GT.AND P1, PT, R4, 0x18, PT ;  /* 0x000000180400780c */ /* 0x000fe20003f24270 */
[----:B------:R-:W5:Y:S01]  /*5040*/  MUFU.TANH R44, R44 ;  /* 0x0000002c002c7308 */ /* 0x000f620000002400 */
[----:B-1----:R-:W-:Y:S01]  /*5050*/  FSEL R167, R33, -INF , P2 ;  /* 0xff80000021a77808 */ /* 0x002fe20001000000 */
[----:B------:R-:W-:Y:S01]  /*5060*/  FMUL.FTZ R8, R26, UR53 ;  /* 0x000000351a087c20 */ /* 0x000fe20008410000 */
[----:B------:R-:W-:Y:S01]  /*5070*/  FMNMX.FTZ R40, R169, R40, !PT ;  /* 0x00000028a9287209 */ /* 0x000fe20007810000 */
[----:B------:R-:W-:Y:S01]  /*5080*/  FMUL.FTZ R26, R46, UR53 ;  /* 0x000000352e1a7c20 */ /* 0x000fe20008410000 */
[----:B------:R-:W-:Y:S01]  /*5090*/  ISETP.GT.AND P2, PT, R4, 0x19, PT ;  /* 0x000000190400780c */ /* 0x000fe20003f44270 */
[----:B------:R-:W-:Y:S01]  /*50a0*/  FMUL.FTZ R28, R50, UR53 ;  /* 0x00000035321c7c20 */ /* 0x000fe20008410000 */
[----:B---3--:R-:W-:Y:S01]  /*50b0*/  FSEL R165, R165, -INF , P1 ;  /* 0xff800000a5a57808 */ /* 0x008fe20000800000 */
[----:B------:R-:W1:Y:S01]  /*50c0*/  MUFU.TANH R45, R45 ;  /* 0x0000002d002d7308 */ /* 0x000e620000002400 */
[----:B------:R-:W-:Y:S01]  /*50d0*/  FMNMX.FTZ R40, R167, R40, !PT ;  /* 0x00000028a7287209 */ /* 0x000fe20007810000 */
[----:B------:R-:W-:Y:S01]  /*50e0*/  FMUL.FTZ R50, R83, UR53 ;  /* 0x0000003553327c20 */ /* 0x000fe20008410000 */
[----:B------:R-:W-:Y:S01]  /*50f0*/  ISETP.GT.AND P1, PT, R4, 0x20, PT ;  /* 0x000000200400780c */ /* 0x000fe20003f24270 */
[----:B------:R-:W-:Y:S01]  /*5100*/  FMUL.FTZ R32, R54, UR53 ;  /* 0x0000003536207c20 */ /* 0x000fe20008410000 */
[----:B0-----:R-:W-:Y:S01]  /*5110*/  FSEL R163, R37, -INF , P2 ;  /* 0xff80000025a37808 */ /* 0x001fe20001000000 */
[----:B------:R-:W-:Y:S01]  /*5120*/  FMUL.FTZ R54, R87, UR53 ;  /* 0x0000003557367c20 */ /* 0x000fe20008410000 */
[----:B------:R-:W-:Y:S01]  /*5130*/  FMNMX.FTZ R40, R165, R40, !PT ;  /* 0x00000028a5287209 */ /* 0x000fe20007810000 */
[----:B------:R-:W0:Y:S01]  /*5140*/  MUFU.TANH R48, R48 ;  /* 0x0000003000307308 */ /* 0x000e220000002400 */
[----:B------:R-:W-:Y:S01]  /*5150*/  ISETP.GT.AND P2, PT, R4, 0x21, PT ;  /* 0x000000210400780c */ /* 0x000fe20003f44270 */
[----:B------:R-:W-:Y:S01]  /*5160*/  FMUL.FTZ R36, R58, UR53 ;  /* 0x000000353a247c20 */ /* 0x000fe20008410000 */
[----:B------:R-:W-:Y:S01]  /*5170*/  FSEL R161, R161, -INF , P1 ;  /* 0xff800000a1a17808 */ /* 0x000fe20000800000 */
[----:B------:R-:W-:Y:S01]  /*5180*/  FMUL.FTZ R58, R74, UR53 ;  /* 0x000000354a3a7c20 */ /* 0x000fe20008410000 */
[----:B------:R-:W-:Y:S01]  /*5190*/  FMNMX.FTZ R40, R163, R40, !PT ;  /* 0x00000028a3287209 */ /* 0x000fe20007810000 */
[----:B------:R-:W-:Y:S01]  /*51a0*/  FMUL.FTZ R46, R82, UR53 ;  /* 0x00000035522e7c20 */ /* 0x000fe20008410000 */
[----:B------:R-:W-:Y:S01]  /*51b0*/  ISETP.GT.AND P1, PT, R4, 0x28, PT ;  /* 0x000000280400780c */ /* 0x000fe20003f24270 */
[----:B------:R-:W3:Y:S01]  /*51c0*/  MUFU.TANH R49, R49 ;  /* 0x0000003100317308 */ /* 0x000ee20000002400 */
[----:B--2---:R-:W-:Y:S01]  /*51d0*/  FSEL R159, R41, -INF , P2 ;  /* 0xff800000299f7808 */ /* 0x004fe20001000000 */
[----:B------:R-:W-:Y:S01]  /*51e0*/  ULEA UR6, UR43, UR41, 0x3 ;  /* 0x000000292b067291 */ /* 0x000fe2000f8e183f */
[----:B------:R-:W-:-:S02]  /*51f0*/  FMNMX.FTZ R40, R161, R40, !PT ;  /* 0x00000028a1287209 */ /* 0x000fc40007810000 */
[----:B------:R-:W-:Y:S01]  /*5200*/  ISETP.GT.AND P2, PT, R4, 0x29, PT ;  /* 0x000000290400780c */ /* 0x000fe20003f44270 */
[----:B------:R-:W-:Y:S01]  /*5210*/  UIADD3 UR6, UR6, 0x28840, URZ ;  /* 0x0002884006067890 */ /* 0x000fe2000fffe03f */
[----:B-----5:R-:W-:Y:S01]  /*5220*/  FSEL R157, R44, -INF , P1 ;  /* 0xff8000002c9d7808 */ /* 0x020fe20000800000 */
[----:B------:R-:W2:Y:S01]  /*5230*/  MUFU.TANH R52, R52 ;  /* 0x0000003400347308 */ /* 0x000ea20000002400 */
[----:B------:R-:W-:Y:S01]  /*5240*/  FMNMX.FTZ R40, R159, R40, !PT ;  /* 0x000000289f287209 */ /* 0x000fe20007810000 */
[----:B------:R-:W-:Y:S01]  /*5250*/  FMUL.FTZ R44, R78, UR53 ;  /* 0x000000354e2c7c20 */ /* 0x000fe20008410000 */
[C---:B------:R-:W-:Y:S01]  /*5260*/  ISETP.GT.AND P1, PT, R4.reuse, 0x30, PT ;  /* 0x000000300400780c */ /* 0x040fe20003f24270 */
[----:B------:R-:W-:Y:S01]  /*5270*/  UPRMT UR6, UR39, 0x654, UR6 ;  /* 0x0000065427067896 */ /* 0x000fe20008000006 */
[----:B-1----:R-:W-:Y:S02]  /*5280*/  FSEL R155, R45, -INF , P2 ;  /* 0xff8000002d9b7808 */ /* 0x002fe40001000000 */
[----:B------:R-:W-:Y:S01]  /*5290*/  FMNMX.FTZ R40, R157, R40, !PT ;  /* 0x000000289d287209 */ /* 0x000fe20007810000 */
[----:B------:R-:W-:Y:S01]  /*52a0*/  MUFU.TANH R53, R53 ;  /* 0x0000003500357308 */ /* 0x000fe20000002400 */
[----:B------:R-:W-:-:S02]  /*52b0*/  ISETP.GT.AND P2, PT, R4, 0x31, PT ;  /* 0x000000310400780c */ /* 0x000fc40003f44270 */
[----:B0-----:R-:W-:Y:S01]  /*52c0*/  FSEL R153, R48, -INF , P1 ;  /* 0xff80000030997808 */ /* 0x001fe20000800000 */
[----:B------:R-:W-:Y:S01]  /*52d0*/  FMUL.FTZ R48, R79, UR53 ;  /* 0x000000354f307c20 */ /* 0x000fe20008410000 */
[----:B------:R-:W-:Y:S01]  /*52e0*/  FMNMX.FTZ R40, R155, R40, !PT ;  /* 0x000000289b287209 */ /* 0x000fe20007810000 */
[----:B------:R-:W-:Y:S01]  /*52f0*/  SYNCS.ARRIVE.TRANS64.RED.A1T0 RZ, [UR6], RZ ;  /* 0x000000ffffff79a7 */ /* 0x000fe20008100406 */
[C---:B------:R-:W-:Y:S01]  /*5300*/  ISETP.GT.AND P1, PT, R4.reuse, 0x38, PT ;  /* 0x000000380400780c */ /* 0x040fe20003f24270 */
[----:B------:R-:W0:Y:S01]  /*5310*/  MUFU.TANH R56, R56 ;  /* 0x0000003800387308 */ /* 0x000e220000002400 */
[----:B---3--:R-:W-:Y:S02]  /*5320*/  FSEL R69, R49, -INF , P2 ;  /* 0xff80000031457808 */ /* 0x008fe40001000000 */
[----:B------:R-:W-:Y:S02]  /*5330*/  FMNMX.FTZ R40, R153, R40, !PT ;  /* 0x0000002899287209 */ /* 0x000fe40007810000 */
[----:B------:R-:W-:-:S02]  /*5340*/  ISETP.GT.AND P2, PT, R4, 0x39, PT ;  /* 0x000000390400780c */ /* 0x000fc40003f44270 */
[----:B------:R-:W-:Y:S01]  /*5350*/  FMNMX.FTZ R40, R69, R40, !PT ;  /* 0x0000002845287209 */ /* 0x000fe20007810000 */
[----:B------:R-:W1:Y:S01]  /*5360*/  MUFU.TANH R57, R57 ;  /* 0x0000003900397308 */ /* 0x000e620000002400 */
[----:B----4-:R-:W-:-:S04]  /*5370*/  IADD3 R42, R13, -UR52, R42 ;  /* 0x800000340d2a7c10 */ /* 0x010fc8000fffe02a */
[----:B------:R-:W-:-:S03]  /*5380*/  ISETP.GT.AND P3, PT, R42, 0x1, PT ;  /* 0x000000012a00780c */ /* 0x000fc60003f64270 */
[----:B------:R3:W4:Y:S08]  /*5390*/  MUFU.TANH R55, R60 ;  /* 0x0000003c00377308 */ /* 0x0007300000002400 */
[----:B------:R2:W-:Y:S01]  /*53a0*/  MUFU.TANH R47, R65 ;  /* 0x00000041002f7308 */ /* 0x0005e20000002400 */
[----:B---3--:R-:W-:-:S07]  /*53b0*/  FMUL.FTZ R60, R63, UR53 ;  /* 0x000000353f3c7c20 */ /* 0x008fce0008410000 */
[----:B------:R3:W5:Y:S01]  /*53c0*/  MUFU.TANH R51, R61 ;  /* 0x0000003d00337308 */ /* 0x0007620000002400 */
[----:B--2---:R-:W-:Y:S01]  /*53d0*/  FSEL R65, R52, -INF , P1 ;  /* 0xff80000034417808 */ /* 0x004fe20000800000 */
[----:B------:R-:W-:Y:S01]  /*53e0*/  FMUL.FTZ R52, R86, UR53 ;  /* 0x0000003556347c20 */ /* 0x000fe20008410000 */
[----:B------:R-:W-:Y:S02]  /*53f0*/  ISETP.GT.AND P1, PT, R4, 0x40, PT ;  /* 0x000000400400780c */ /* 0x000fe40003f24270 */
[----:B------:R-:W-:Y:S02]  /*5400*/  FMNMX.FTZ R40, R65, R40, !PT ;  /* 0x0000002841287209 */ /* 0x000fe40007810000 */
[----:B0-----:R-:W-:Y:S01]  /*5410*/  FSEL R59, R56, -INF , P1 ;  /* 0xff800000383b7808 */ /* 0x001fe20000800000 */
[----:B------:R-:W0:Y:S01]  /*5420*/  MUFU.TANH R64, R64 ;  /* 0x0000004000407308 */ /* 0x000e220000002400 */
[----:B---3--:R-:W-:Y:S01]  /*5430*/  FSEL R61, R53, -INF , P2 ;  /* 0xff800000353d7808 */ /* 0x008fe20001000000 */
[----:B------:R-:W-:Y:S01]  /*5440*/  FMUL.FTZ R56, R62, UR53 ;  /* 0x000000353e387c20 */ /* 0x000fe20008410000 */
[----:B------:R-:W-:Y:S01]  /*5450*/  ISETP.GT.AND P2, PT, R4, 0x41, PT ;  /* 0x000000410400780c */ /* 0x000fe20003f44270 */
[----:B------:R-:W-:Y:S01]  /*5460*/  FMUL.FTZ R62, R70, UR53 ;  /* 0x00000035463e7c20 */ /* 0x000fe20008410000 */
[----:B------:R-:W-:Y:S01]  /*5470*/  FMNMX.FTZ R40, R61, R40, !PT ;  /* 0x000000283d287209 */ /* 0x000fe20007810000 */
[----:B------:R-:W-:Y:S01]  /*5480*/  FMUL.FTZ R70, R75, UR53 ;  /* 0x000000354b467c20 */ /* 0x000fe20008410000 */
[----:B------:R-:W-:Y:S01]  /*5490*/  ISETP.GT.AND P1, PT, R4, 0x48, PT ;  /* 0x000000480400780c */ /* 0x000fe20003f24270 */
[----:B------:R-:W2:Y:S01]  /*54a0*/  MUFU.TANH R68, R68 ;  /* 0x0000004400447308 */ /* 0x000ea20000002400 */
[----:B-1----:R-:W-:-:S02]  /*54b0*/  FSEL R57, R57, -INF , P2 ;  /* 0xff80000039397808 */ /* 0x002fc40001000000 */
[----:B------:R-:W-:Y:S02]  /*54c0*/  FMNMX.FTZ R40, R59, R40, !PT ;  /* 0x000000283b287209 */ /* 0x000fe40007810000 */
[C---:B------:R-:W-:Y:S02]  /*54d0*/  ISETP.GT.AND P2, PT, R4.reuse, 0x49, PT ;  /* 0x000000490400780c */ /* 0x040fe40003f44270 */
[----:B----4-:R-:W-:Y:S01]  /*54e0*/  FSEL R55, R55, -INF , P1 ;  /* 0xff80000037377808 */ /* 0x010fe20000800000 */
[----:B------:R-:W1:Y:S01]  /*54f0*/  MUFU.TANH R7, R7 ;  /* 0x0000000700077308 */ /* 0x000e620000002400 */
[----:B------:R-:W-:Y:S02]  /*5500*/  FMNMX.FTZ R40, R57, R40, !PT ;  /* 0x0000002839287209 */ /* 0x000fe40007810000 */
[----:B------:R-:W-:Y:S02]  /*5510*/  ISETP.GT.AND P1, PT, R4, 0x50, PT ;  /* 0x000000500400780c */ /* 0x000fe40003f24270 */
[----:B-----5:R-:W-:-:S02]  /*5520*/  FSEL R51, R51, -INF , P2 ;  /* 0xff80000033337808 */ /* 0x020fc40001000000 */
[----:B------:R-:W-:Y:S01]  /*5530*/  FMNMX.FTZ R40, R55, R40, !PT ;  /* 0x0000002837287209 */ /* 0x000fe20007810000 */
[----:B------:R-:W3:Y:S01]  /*5540*/  MUFU.TANH R45, R72 ;  /* 0x00000048002d7308 */ /* 0x000ee20000002400 */
[----:B------:R-:W-:Y:S02]  /*5550*/  ISETP.GT.AND P2, PT, R4, 0x51, PT ;  /* 0x000000510400780c */ /* 0x000fe40003f44270 */
[----:B0-----:R-:W-:Y:S01]  /*5560*/  FSEL R53, R64, -INF , P1 ;  /* 0xff80000040357808 */ /* 0x001fe20000800000 */
[----:B------:R-:W-:Y:S01]  /*5570*/  FMUL.FTZ R64, R71, UR53 ;  /* 0x0000003547407c20 */ /* 0x000fe20008410000 */
[----:B------:R-:W-:Y:S02]  /*5580*/  FMNMX.FTZ R40, R51, R40, !PT ;  /* 0x0000002833287209 */ /* 0x000fe40007810000 */
[----:B------:R-:W-:Y:S01]  /*5590*/  ISETP.GT.AND P1, PT, R4, 0x58, PT ;  /* 0x000000580400780c */ /* 0x000fe20003f24270 */
[----:B------:R-:W0:Y:S01]  /*55a0*/  MUFU.TANH R39, R73 ;  /* 0x0000004900277308 */ /* 0x000e220000002400 */
[----:B------:R-:W-:-:S02]  /*55b0*/  FSEL R47, R47, -INF , P2 ;  /* 0xff8000002f2f7808 */ /* 0x000fc40001000000 */
[----:B------:R-:W-:Y:S02]  /*55c0*/  FMNMX.FTZ R40, R53, R40, !PT ;  /* 0x0000002835287209 */ /* 0x000fe40007810000 */
[----:B------:R-:W-:Y:S02]  /*55d0*/  ISETP.GT.AND P2, PT, R4, 0x59, PT ;  /* 0x000000590400780c */ /* 0x000fe40003f44270 */
[----:B--2---:R-:W-:Y:S01]  /*55e0*/  FSEL R49, R68, -INF , P1 ;  /* 0xff80000044317808 */ /* 0x004fe20000800000 */
[----:B------:R-:W2:Y:S01]  /*55f0*/  MUFU.TANH R41, R76 ;  /* 0x0000004c00297308 */ /* 0x000ea20000002400 */
[----:B------:R-:W-:Y:S01]  /*5600*/  FMNMX.FTZ R40, R47, R40, !PT ;  /* 0x000000282f287209 */ /* 0x000fe20007810000 */
[----:B------:R-:W-:Y:S01]  /*5610*/  FMUL.FTZ R68, R66, UR53 ;  /* 0x0000003542447c20 */ /* 0x000fe20008410000 */
[----:B------:R-:W-:Y:S01]  /*5620*/  ISETP.GT.AND P1, PT, R4, 0x60, PT ;  /* 0x000000600400780c */ /* 0x000fe20003f24270 */
[----:B------:R-:W-:Y:S01]  /*5630*/  FMUL.FTZ R66, R67, UR53 ;  /* 0x0000003543427c20 */ /* 0x000fe20008410000 */
[----:B-1----:R-:W-:-:S02]  /*5640*/  FSEL R43, R7, -INF , P2 ;  /* 0xff800000072b7808 */ /* 0x002fc40001000000 */
[----:B------:R-:W-:Y:S01]  /*5650*/  FMNMX.FTZ R40, R49, R40, !PT ;  /* 0x0000002831287209 */ /* 0x000fe20007810000 */
[----:B------:R-:W1:Y:S01]  /*5660*/  MUFU.TANH R31, R77 ;  /* 0x0000004d001f7308 */ /* 0x000e620000002400 */
[C---:B------:R-:W-:Y:S02]  /*5670*/  ISETP.GT.AND P2, PT, R4.reuse, 0x61, PT ;  /* 0x000000610400780c */ /* 0x040fe40003f44270 */
[----:B---3--:R-:W-:Y:S02]  /*5680*/  FSEL R45, R45, -INF , P1 ;  /* 0xff8000002d2d7808 */ /* 0x008fe40000800000 */
[----:B------:R-:W-:Y:S02]  /*5690*/  FMNMX.FTZ R40, R43, R40, !PT ;  /* 0x000000282b287209 */ /* 0x000fe40007810000 */
[----:B------:R-:W-:Y:S01]  /*56a0*/  ISETP.GT.AND P1, PT, R4, 0x68, PT ;  /* 0x000000680400780c */ /* 0x000fe20003f24270 */
[----:B------:R-:W3:Y:S01]  /*56b0*/  MUFU.TANH R33, R80 ;  /* 0x0000005000217308 */ /* 0x000ee20000002400 */
[----:B0-----:R-:W-:-:S02]  /*56c0*/  FSEL R39, R39, -INF , P2 ;  /* 0xff80000027277808 */ /* 0x001fc40001000000 */
[----:B------:R-:W-:Y:S02]  /*56d0*/  FMNMX.FTZ R40, R45, R40, !PT ;  /* 0x000000282d287209 */ /* 0x000fe40007810000 */
[C---:B------:R-:W-:Y:S02]  /*56e0*/  ISETP.GT.AND P2, PT, R4.reuse, 0x69, PT ;  /* 0x000000690400780c */ /* 0x040fe40003f44270 */
[----:B--2---:R-:W-:Y:S01]  /*56f0*/  FSEL R41, R41, -INF , P1 ;  /* 0xff80000029297808 */ /* 0x004fe20000800000 */
[----:B------:R-:W0:Y:S01]  /*5700*/  MUFU.TANH R35, R81 ;  /* 0x0000005100237308 */ /* 0x000e220000002400 */
[----:B------:R-:W-:Y:S02]  /*5710*/  FMNMX.FTZ R40, R39, R40, !PT ;  /* 0x0000002827287209 */ /* 0x000fe40007810000 */
[----:B------:R-:W-:Y:S02]  /*5720*/  ISETP.GT.AND P1, PT, R4, 0x70, PT ;  /* 0x000000700400780c */ /* 0x000fe40003f24270 */
[----:B-1----:R-:W-:-:S02]  /*5730*/  FSEL R31, R31, -INF , P2 ;  /* 0xff8000001f1f7808 */ /* 0x002fc40001000000 */
[----:B------:R-:W-:Y:S01]  /*5740*/  FMNMX.FTZ R40, R41, R40, !PT ;  /* 0x0000002829287209 */ /* 0x000fe20007810000 */
[----:B------:R-:W1:Y:S01]  /*5750*/  MUFU.TANH R37, R84 ;  /* 0x0000005400257308 */ /* 0x000e620000002400 */
[C---:B------:R-:W-:Y:S02]  /*5760*/  ISETP.GT.AND P2, PT, R4.reuse, 0x71, PT ;  /* 0x000000710400780c */ /* 0x040fe40003f44270 */
[----:B---3--:R-:W-:Y:S02]  /*5770*/  FSEL R33, R33, -INF , P1 ;  /* 0xff80000021217808 */ /* 0x008fe40000800000 */
[----:B------:R-:W-:Y:S02]  /*5780*/  FMNMX.FTZ R40, R31, R40, !PT ;  /* 0x000000281f287209 */ /* 0x000fe40007810000 */
[----:B------:R-:W-:Y:S01]  /*5790*/  ISETP.GT.AND P1, PT, R4, 0x78, PT ;  /* 0x000000780400780c */ /* 0x000fe20003f24270 */
[----:B------:R-:W2:Y:S01]  /*57a0*/  MUFU.TANH R29, R85 ;  /* 0x00000055001d7308 */ /* 0x000ea20000002400 */
[----:B0-----:R-:W-:-:S02]  /*57b0*/  FSEL R35, R35, -INF , P2 ;  /* 0xff80000023237808 */ /* 0x001fc40001000000 */
[----:B------:R-:W-:Y:S02]  /*57c0*/  FMNMX.FTZ R40, R33, R40, !PT ;  /* 0x0000002821287209 */ /* 0x000fe40007810000 */
[----:B------:R-:W-:Y:S02]  /*57d0*/  ISETP.GT.AND P2, PT, R4, 0x79, PT ;  /* 0x000000790400780c */ /* 0x000fe40003f44270 */
[----:B------:R-:W-:Y:S01]  /*57e0*/  FMNMX.FTZ R40, R35, R40, !PT ;  /* 0x0000002823287209 */ /* 0x000fe20007810000 */
[----:B------:R-:W0:Y:S01]  /*57f0*/  MUFU.TANH R8, R8 ;  /* 0x0000000800087308 */ /* 0x000e220000002400 */
[----:B-1----:R-:W-:Y:S01]  /*5800*/  FSEL R37, R37, -INF , P1 ;  /* 0xff80000025257808 */ /* 0x002fe20000800000 */
[----:B------:R-:W1:Y:S03]  /*5810*/  LDC R4, c[0x0][0x988] ;  /* 0x00026200ff047b82 */ /* 0x000e660000000800 */
[----:B------:R-:W-:-:S03]  /*5820*/  FMNMX.FTZ R40, R37, R40, !PT ;  /* 0x0000002825287209 */ /* 0x000fc60007810000 */
[----:B------:R-:W3:Y:S01]  /*5830*/  MUFU.TANH R9, R9 ;  /* 0x0000000900097308 */ /* 0x000ee20000002400 */
[----:B--2---:R-:W-:Y:S02]  /*5840*/  FSEL R29, R29, -INF , P2 ;  /* 0xff8000001d1d7808 */ /* 0x004fe40001000000 */
[----:B------:R-:W-:Y:S02]  /*5850*/  ISETP.GT.AND P2, PT, R42, RZ, PT ;  /* 0x000000ff2a00720c */ /* 0x000fe40003f44270 */
[----:B------:R-:W-:-:S03]  /*5860*/  FMNMX.FTZ R40, R29, R40, !PT ;  /* 0x000000281d287209 */ /* 0x000fc60007810000 */
[----:B------:R-:W2:Y:S01]  /*5870*/  MUFU.TANH R10, R10 ;  /* 0x0000000a000a7308 */ /* 0x000ea20000002400 */
[----:B0-----:R-:W-:Y:S01]  /*5880*/  FSEL R63, R8, -INF , P2 ;  /* 0xff800000083f7808 */ /* 0x001fe20001000000 */
[----:B------:R-:W0:Y:S01]  /*5890*/  SHFL.BFLY PT, R7, R40, 0x2, 0x1f ;  /* 0x0c401f0028077f89 */ /* 0x000e2200000e0000 */
[----:B------:R-:W-:Y:S02]  /*58a0*/  ISETP.GT.AND P2, PT, R42, 0x8, PT ;  /* 0x000000082a00780c */ /* 0x000fe40003f44270 */
[----:B------:R-:W-:-:S03]  /*58b0*/  FMNMX.FTZ R8, R63, R6, !PT ;  /* 0x000000063f087209 */ /* 0x000fc60007810000 */
[----:B------:R-:W4:Y:S01]  /*58c0*/  MUFU.TANH R12, R12 ;  /* 0x0000000c000c7308 */ /* 0x000f220000002400 */
[----:B---3--:R-:W-:Y:S02]  /*58d0*/  FSEL R67, R9, -INF , P3 ;  /* 0xff80000009437808 */ /* 0x008fe40001800000 */
[----:B------:R-:W-:Y:S02]  /*58e0*/  ISETP.GT.AND P3, PT, R42, 0x9, PT ;  /* 0x000000092a00780c */ /* 0x000fe40003f64270 */
[----:B------:R-:W-:-:S03]  /*58f0*/  FMNMX.FTZ R8, R67, R8, !PT ;  /* 0x0000000843087209 */ /* 0x000fc60007810000 */
[----:B------:R-:W3:Y:S01]  /*5900*/  MUFU.TANH R14, R14 ;  /* 0x0000000e000e7308 */ /* 0x000ee20000002400 */
[----:B--2---:R-:W-:Y:S02]  /*5910*/  FSEL R71, R10, -INF , P2 ;  /* 0xff8000000a477808 */ /* 0x004fe40001000000 */
[----:B------:R-:W-:Y:S02]  /*5920*/  ISETP.GT.AND P2, PT, R42, 0x10, PT ;  /* 0x000000102a00780c */ /* 0x000fe40003f44270 */
[----:B------:R-:W-:-:S03]  /*5930*/  FMNMX.FTZ R8, R71, R8, !PT ;  /* 0x0000000847087209 */ /* 0x000fc60007810000 */
[----:B------:R-:W2:Y:S01]  /*5940*/  MUFU.TANH R15, R15 ;  /* 0x0000000f000f7308 */ /* 0x000ea20000002400 */
[----:B----4-:R-:W-:Y:S02]  /*5950*/  FSEL R73, R12, -INF , P3 ;  /* 0xff8000000c497808 */ /* 0x010fe40001800000 */
[----:B0-----:R-:W-:Y:S02]  /*5960*/  FMNMX.FTZ R7, R40, R7, !PT ;  /* 0x0000000728077209 */ /* 0x001fe40007810000 */
[----:B------:R-:W-:Y:S02]  /*5970*/  ISETP.GT.AND P3, PT, R42, 0x11, PT ;  /* 0x000000112a00780c */ /* 0x000fe40003f64270 */
[----:B------:R-:W-:Y:S01]  /*5980*/  FMNMX.FTZ R8, R73, R8, !PT ;  /* 0x0000000849087209 */ /* 0x000fe20007810000 */
[----:B------:R-:W0:Y:S01]  /*5990*/  SHFL.BFLY PT, R40, R7, 0x1, 0x1f ;  /* 0x0c201f0007287f89 */ /* 0x000e2200000e0000 */
[----:B------:R-:W4:Y:S01]  /*59a0*/  MUFU.TANH R20, R20 ;  /* 0x0000001400147308 */ /* 0x000f220000002400 */
[----:B---3--:R-:W-:-:S02]  /*59b0*/  FSEL R75, R14, -INF , P2 ;  /* 0xff8000000e4b7808 */ /* 0x008fc40001000000 */
        /* <DEDUP_REMOVED lines=8> */
[C---:B------:R-:W-:Y:S02]  /*5a40*/  ISETP.GT.AND P2, PT, R42.reuse, 0x20, PT ;  /* 0x000000202a00780c */ /* 0x040fe40003f44270 */
[----:B------:R-:W-:Y:S02]  /*5a50*/  FMNMX.FTZ R8, R79, R8, !PT ;  /* 0x000000084f087209 */ /* 0x000fe40007810000 */
[----:B0-----:R-:W-:Y:S01]  /*5a60*/  FMNMX.FTZ R7, R7, R40, !PT ;  /* 0x0000002807077209 */ /* 0x001fe20007810000 */
[----:B------:R-:W0:Y:S01]  /*5a70*/  MUFU.TANH R25, R25 ;  /* 0x0000001900197308 */ /* 0x000e220000002400 */
[----:B---3--:R-:W-:Y:S02]  /*5a80*/  FSEL R81, R21, -INF , P3 ;  /* 0xff80000015517808 */ /* 0x008fe40001800000 */
[----:B------:R-:W-:Y:S01]  /*5a90*/  ISETP.GT.AND P3, PT, R42, 0x21, PT ;  /* 0x000000212a00780c */ /* 0x000fe20003f64270 */
[----:B-1----:R-:W-:Y:S01]  /*5aa0*/  FMUL.FTZ R40, R7, R4 ;  /* 0x0000000407287220 */ /* 0x002fe20000410000 */
[----:B------:R-:W-:-:S02]  /*5ab0*/  FMNMX.FTZ R8, R81, R8, !PT ;  /* 0x0000000851087209 */ /* 0x000fc40007810000 */
[----:B------:R-:W-:Y:S01]  /*5ac0*/  FSETP.NEU.FTZ.AND P1, PT, R7, -INF , PT ;  /* 0xff8000000700780b */ /* 0x000fe20003f3d000 */
[----:B------:R-:W1:Y:S01]  /*5ad0*/  MUFU.TANH R26, R26 ;  /* 0x0000001a001a7308 */ /* 0x000e620000002400 */
[----:B--2---:R-:W-:Y:S02]  /*5ae0*/  FSEL R83, R24, -INF , P2 ;  /* 0xff80000018537808 */ /* 0x004fe40001000000 */
[----:B------:R-:W-:Y:S02]  /*5af0*/  ISETP.GT.AND P2, PT, R42, 0x28, PT ;  /* 0x000000282a00780c */ /* 0x000fe40003f44270 */
[----:B------:R-:W-:Y:S02]  /*5b00*/  FMNMX.FTZ R8, R83, R8, !PT ;  /* 0x0000000853087209 */ /* 0x000fe40007810000 */
[----:B------:R-:W-:Y:S01]  /*5b10*/  FSEL R40, R40, RZ, P1 ;  /* 0x000000ff28287208 */ /* 0x000fe20000800000 */
[----:B------:R-:W2:Y:S01]  /*5b20*/  MUFU.TANH R27, R27 ;  /* 0x0000001b001b7308 */ /* 0x000ea20000002400 */
[----:B0-----:R-:W-:-:S02]  /*5b30*/  FSEL R85, R25, -INF , P3 ;  /* 0xff80000019557808 */ /* 0x001fc40001800000 */
[----:B------:R-:W-:Y:S01]  /*5b40*/  ISETP.GT.AND P3, PT, R42, 0x29, PT ;  /* 0x000000292a00780c */ /* 0x000fe20003f64270 */
[--C-:B------:R-:W-:Y:S01]  /*5b50*/  FFMA.FTZ R21, R163, R4, -R40.reuse ;  /* 0x00000004a3157223 */ /* 0x100fe20000010828 */
[----:B------:R-:W-:Y:S01]  /*5b60*/  FMNMX.FTZ R8, R85, R8, !PT ;  /* 0x0000000855087209 */ /* 0x000fe20007810000 */
[-CC-:B------:R-:W-:Y:S01]  /*5b70*/  FFMA.FTZ R178, R165, R4.reuse, -R40.reuse ;  /* 0x00000004a5b27223 */ /* 0x180fe20000010828 */
[-CC-:B------:R-:W-:Y:S01]  /*5b80*/  FFMA.FTZ R172, R161, R4.reuse, -R40.reuse ;  /* 0x00000004a1ac7223 */ /* 0x180fe20000010828 */
[----:B------:R-:W0:Y:S01]  /*5b90*/  MUFU.TANH R28, R28 ;  /* 0x0000001c001c7308 */ /* 0x000e220000002400 */
[----:B-1----:R-:W-:Y:S01]  /*5ba0*/  FSEL R87, R26, -INF , P2 ;  /* 0xff8000001a577808 */ /* 0x002fe20001000000 */
[-CC-:B------:R-:W-:Y:S01]  /*5bb0*/  FFMA.FTZ R15, R167, R4.reuse, -R40.reuse ;  /* 0x00000004a70f7223 */ /* 0x180fe20000010828 */
[C---:B------:R-:W-:Y:S01]  /*5bc0*/  ISETP.GT.AND P2, PT, R42.reuse, 0x30, PT ;  /* 0x000000302a00780c */ /* 0x040fe20003f44270 */
[--C-:B------:R-:W-:Y:S01]  /*5bd0*/  FFMA.FTZ R25, R159, R4, -R40.reuse ;  /* 0x000000049f197223 */ /* 0x100fe20000010828 */
[----:B------:R-:W-:Y:S01]  /*5be0*/  FMNMX.FTZ R8, R87, R8, !PT ;  /* 0x0000000857087209 */ /* 0x000fe20007810000 */
[-CC-:B------:R-:W-:Y:S01]  /*5bf0*/  FFMA.FTZ R176, R169, R4.reuse, -R40.reuse ;  /* 0x00000004a9b07223 */ /* 0x180fe20000010828 */
[-CC-:B------:R-:W-:Y:S01]  /*5c00*/  FFMA.FTZ R174, R157, R4.reuse, -R40.reuse ;  /* 0x000000049dae7223 */ /* 0x180fe20000010828 */
[----:B------:R-:W1:Y:S01]  /*5c10*/  MUFU.TANH R30, R30 ;  /* 0x0000001e001e7308 */ /* 0x000e620000002400 */
[----:B--2---:R-:W-:Y:S01]  /*5c20*/  FSEL R163, R27, -INF , P3 ;  /* 0xff8000001ba37808 */ /* 0x004fe20001800000 */
[-CC-:B------:R-:W-:Y:S01]  /*5c30*/  FFMA.FTZ R13, R171, R4.reuse, -R40.reuse ;  /* 0x00000004ab0d7223 */ /* 0x180fe20000010828 */
[----:B------:R-:W-:Y:S01]  /*5c40*/  ISETP.GT.AND P3, PT, R42, 0x31, PT ;  /* 0x000000312a00780c */ /* 0x000fe20003f64270 */
[--C-:B------:R-:W-:Y:S01]  /*5c50*/  FFMA.FTZ R27, R155, R4, -R40.reuse ;  /* 0x000000049b1b7223 */ /* 0x100fe20000010828 */
[----:B------:R-:W-:Y:S01]  /*5c60*/  FMNMX.FTZ R8, R163, R8, !PT ;  /* 0x00000008a3087209 */ /* 0x000fe20007810000 */
[-CC-:B------:R-:W-:Y:S01]  /*5c70*/  FFMA.FTZ R182, R173, R4.reuse, -R40.reuse ;  /* 0x00000004adb67223 */ /* 0x180fe20000010828 */
[-CC-:B------:R-:W-:Y:S01]  /*5c80*/  FFMA.FTZ R168, R153, R4.reuse, -R40.reuse ;  /* 0x0000000499a87223 */ /* 0x180fe20000010828 */
[----:B------:R-:W2:Y:S01]  /*5c90*/  MUFU.TANH R32, R32 ;  /* 0x0000002000207308 */ /* 0x000ea20000002400 */
[----:B0-----:R-:W-:Y:S01]  /*5ca0*/  FSEL R165, R28, -INF , P2 ;  /* 0xff8000001ca57808 */ /* 0x001fe20001000000 */
[-CC-:B------:R-:W-:Y:S01]  /*5cb0*/  FFMA.FTZ R180, R175, R4.reuse, -R40.reuse ;  /* 0x00000004afb47223 */ /* 0x180fe20000010828 */
        /* <DEDUP_REMOVED lines=8> */
[----:B------:R-:W-:Y:S01]  /*5d40*/  ISETP.GT.AND P3, PT, R42, 0x39, PT ;  /* 0x000000392a00780c */ /* 0x000fe20003f64270 */
[--C-:B------:R-:W-:Y:S01]  /*5d50*/  FFMA.FTZ R33, R35, R4, -R40.reuse ;  /* 0x0000000423217223 */ /* 0x100fe20000010828 */
[----:B------:R-:W-:Y:S01]  /*5d60*/  FMNMX.FTZ R8, R161, R8, !PT ;  /* 0x00000008a1087209 */ /* 0x000fe20007810000 */
[-CC-:B------:R-:W-:Y:S01]  /*5d70*/  FFMA.FTZ R158, R37, R4.reuse, -R40.reuse ;  /* 0x00000004259e7223 */ /* 0x180fe20000010828 */
[----:B------:R-:W-:Y:S01]  /*5d80*/  FSEL R30, R7, RZ, P1 ;  /* 0x000000ff071e7208 */ /* 0x000fe20000800000 */
[----:B------:R-:W1:Y:S01]  /*5d90*/  MUFU.TANH R36, R36 ;  /* 0x0000002400247308 */ /* 0x000e620000002400 */
[----:B--2---:R-:W-:Y:S01]  /*5da0*/  FSEL R167, R32, -INF , P2 ;  /* 0xff80000020a77808 */ /* 0x004fe20001000000 */
[--C-:B------:R-:W-:Y:S01]  /*5db0*/  FFMA.FTZ R154, R41, R4, -R40.reuse ;  /* 0x00000004299a7223 */ /* 0x100fe20000010828 */
[----:B------:R-:W-:Y:S01]  /*5dc0*/  ISETP.GT.AND P2, PT, R42, 0x40, PT ;  /* 0x000000402a00780c */ /* 0x000fe20003f44270 */
[----:B------:R-:W-:Y:S01]  /*5dd0*/  FADD.FTZ R5, -R30, R5 ;  /* 0x000000051e057221 */ /* 0x000fe20000010100 */
[----:B------:R-:W-:Y:S01]  /*5de0*/  FMNMX.FTZ R8, R167, R8, !PT ;  /* 0x00000008a7087209 */ /* 0x000fe20007810000 */
[-CC-:B------:R-:W-:Y:S01]  /*5df0*/  FFMA.FTZ R152, R45, R4.reuse, -R40.reuse ;  /* 0x000000042d987223 */ /* 0x180fe20000010828 */
[-CC-:B------:R-:W-:Y:S01]  /*5e00*/  FFMA.FTZ R162, R49, R4.reuse, -R40.reuse ;  /* 0x0000000431a27223 */ /* 0x180fe20000010828 */
[----:B------:R-:W2:Y:S01]  /*5e10*/  MUFU.TANH R38, R38 ;  /* 0x0000002600267308 */ /* 0x000ea20000002400 */
[----:B0-----:R-:W-:Y:S01]  /*5e20*/  FSEL R159, R34, -INF , P3 ;  /* 0xff800000229f7808 */ /* 0x001fe20001800000 */
[-C--:B------:R-:W-:Y:S01]  /*5e30*/  FMUL.FTZ R34, R5, R4.reuse ;  /* 0x0000000405227220 */ /* 0x080fe20000410000 */
        /* <DEDUP_REMOVED lines=20> */
[----:B------:R-:W-:Y:S01]  /*5f80*/  FFMA.FTZ R29, R29, R4, -R40 ;  /* 0x000000041d1d7223 */ /* 0x000fe20000010828 */
[----:B------:R-:W2:Y:S01]  /*5f90*/  MUFU.TANH R68, R68 ;  /* 0x0000004400447308 */ /* 0x000ea20000002400 */
[----:B0-----:R-:W-:-:S02]  /*5fa0*/  FSEL R171, R56, -INF , P2 ;  /* 0xff80000038ab7808 */ /* 0x001fc40001000000 */
        /* <DEDUP_REMOVED lines=49> */
[----:B------:R-:W-:Y:S01]  /*62c0*/  MUFU.EX2 R180, R180 ;  /* 0x000000b400b47308 */ /* 0x000fe20000000800 */
[----:B-1----:R-:W-:-:S04]  /*62d0*/  FSEL R195, R54, -INF , P3 ;  /* 0xff80000036c37808 */ /* 0x002fc80001800000 */
[----:B------:R-:W-:-:S03]  /*62e0*/  FMNMX.FTZ R8, R195, R8, !PT ;  /* 0x00000008c3087209 */ /* 0x000fc60007810000 */
[----:B------:R-:W-:Y:S02]  /*62f0*/  MUFU.EX2 R182, R182 ;  /* 0x000000b600b67308 */ /* 0x000fe40000000800 */
[----:B------:R-:W0:Y:S06]  /*6300*/  SHFL.BFLY PT, R9, R8, 0x2, 0x1f ;  /* 0x0c401f0008097f89 */ /* 0x000e2c00000e0000 */
[----:B------:R-:W-:Y:S08]  /*6310*/  MUFU.EX2 R13, R13 ;  /* 0x0000000d000d7308 */ /* 0x000ff00000000800 */
[----:B------:R-:W-:Y:S08]  /*6320*/  MUFU.EX2 R176, R176 ;  /* 0x000000b000b07308 */ /* 0x000ff00000000800 */
        /* <DEDUP_REMOVED lines=9> */
[----:B------:R-:W-:-:S06]  /*63c0*/  FMUL.FTZ R8, R9, R4 ;  /* 0x0000000409087220 */ /* 0x000fcc0000410000 */
[----:B------:R-:W-:Y:S01]  /*63d0*/  MUFU.EX2 R174, R174 ;  /* 0x000000ae00ae7308 */ /* 0x000fe20000000800 */
[----:B------:R-:W-:-:S05]  /*63e0*/  FSEL R8, R8, RZ, P2 ;  /* 0x000000ff08087208 */ /* 0x000fca0001000000 */
[-CC-:B------:R-:W-:Y:S01]  /*63f0*/  FFMA.FTZ R10, R63, R4.reuse, -R8.reuse ;  /* 0x000000043f0a7223 */ /* 0x180fe20000010808 */
[----:B------:R-:W-:Y:S01]  /*6400*/  FSEL R63, R9, RZ, P2 ;  /* 0x000000ff093f7208 */ /* 0x000fe20001000000 */
[-CC-:B------:R-:W-:Y:S01]  /*6410*/  FFMA.FTZ R35, R67, R4.reuse, -R8.reuse ;  /* 0x0000000443237223 */ /* 0x180fe20000010808 */
[-CC-:B------:R-:W-:Y:S01]  /*6420*/  FFMA.FTZ R12, R71, R4.reuse, -R8.reuse ;  /* 0x00000004470c7223 */ /* 0x180fe20000010808 */
[-CC-:B------:R-:W-:Y:S01]  /*6430*/  FFMA.FTZ R37, R73, R4.reuse, -R8.reuse ;  /* 0x0000000449257223 */ /* 0x180fe20000010808 */
[-C--:B------:R-:W-:Y:S01]  /*6440*/  FFMA.FTZ R14, R75, R4.reuse, -R8 ;  /* 0x000000044b0e7223 */ /* 0x080fe20000010808 */
[----:B------:R-:W-:Y:S01]  /*6450*/  FADD.FTZ R63, -R63, R6 ;  /* 0x000000063f3f7221 */ /* 0x000fe20000010100 */
[----:B------:R-:W-:Y:S01]  /*6460*/  MUFU.EX2 R10, R10 ;  /* 0x0000000a000a7308 */ /* 0x000fe20000000800 */
[-CC-:B------:R-:W-:Y:S01]  /*6470*/  FFMA.FTZ R41, R77, R4.reuse, -R8.reuse ;  /* 0x000000044d297223 */ /* 0x180fe20000010808 */
[-CC-:B------:R-:W-:Y:S01]  /*6480*/  FFMA.FTZ R20, R79, R4.reuse, -R8.reuse ;  /* 0x000000044f147223 */ /* 0x180fe20000010808 */
[-C--:B------:R-:W-:Y:S01]  /*6490*/  FMUL.FTZ R5, R63, R4.reuse ;  /* 0x000000043f057220 */ /* 0x080fe20000410000 */
[-CC-:B------:R-:W-:Y:S01]  /*64a0*/  FFMA.FTZ R45, R81, R4.reuse, -R8.reuse ;  /* 0x00000004512d7223 */ /* 0x180fe20000010808 */
[-CC-:B------:R-:W-:Y:S01]  /*64b0*/  FFMA.FTZ R24, R83, R4.reuse, -R8.reuse ;  /* 0x0000000453187223 */ /* 0x180fe20000010808 */
[-CC-:B------:R-:W-:Y:S01]  /*64c0*/  FFMA.FTZ R49, R85, R4.reuse, -R8.reuse ;  /* 0x0000000455317223 */ /* 0x180fe20000010808 */
[-CC-:B------:R-:W-:Y:S01]  /*64d0*/  FFMA.FTZ R26, R87, R4.reuse, -R8.reuse ;  /* 0x00000004571a7223 */ /* 0x180fe20000010808 */
[----:B------:R0:W1:Y:S01]  /*64e0*/  MUFU.EX2 R6, R34 ;  /* 0x0000002200067308 */ /* 0x0000620000000800 */
        /* <DEDUP_REMOVED lines=9> */
[-CC-:B0-----:R-:W-:Y:S01]  /*6580*/  FFMA.FTZ R34, R155, R4.reuse, -R8.reuse ;  /* 0x000000049b227223 */ /* 0x181fe20000010808 */
[-CC-:B------:R-:W-:Y:S01]  /*6590*/  FFMA.FTZ R161, R173, R4.reuse, -R8.reuse ;  /* 0x00000004ada17223 */ /* 0x180fe20000010808 */
[-CC-:B------:R-:W-:Y:S01]  /*65a0*/  FFMA.FTZ R163, R175, R4.reuse, -R8.reuse ;  /* 0x00000004afa37223 */ /* 0x180fe20000010808 */
[-CC-:B------:R-:W-:Y:S01]  /*65b0*/  FFMA.FTZ R65, R65, R4.reuse, -R8.reuse ;  /* 0x0000000441417223 */ /* 0x180fe20000010808 */
[-CC-:B------:R-:W-:Y:S01]  /*65c0*/  FFMA.FTZ R179, R179, R4.reuse, -R8.reuse ;  /* 0x00000004b3b37223 */ /* 0x180fe20000010808 */
[--C-:B------:R-:W-:Y:S01]  /*65d0*/  FFMA.FTZ R181, R181, R4, -R8.reuse ;  /* 0x00000004b5b57223 */ /* 0x100fe20000010808 */
[----:B------:R-:W0:Y:S01]  /*65e0*/  MUFU.EX2 R35, R35 ;  /* 0x0000002300237308 */ /* 0x000e220000000800 */
[----:B-1----:R-:W-:Y:S01]  /*65f0*/  FFMA.FTZ R67, R6, R0, R11 ;  /* 0x0000000006437223 */ /* 0x002fe2000001000b */
[-CC-:B------:R-:W-:Y:S01]  /*6600*/  FFMA.FTZ R183, R183, R4.reuse, -R8.reuse ;  /* 0x00000004b7b77223 */ /* 0x180fe20000010808 */
[-CC-:B------:R-:W-:Y:S01]  /*6610*/  FFMA.FTZ R191, R191, R4.reuse, -R8.reuse ;  /* 0x00000004bfbf7223 */ /* 0x180fe20000010808 */
[-CC-:B------:R-:W-:Y:S01]  /*6620*/  FFMA.FTZ R59, R59, R4.reuse, -R8.reuse ;  /* 0x000000043b3b7223 */ /* 0x180fe20000010808 */
[----:B------:R-:W-:Y:S01]  /*6630*/  FADD.FTZ R67, R180, R67 ;  /* 0x00000043b4437221 */ /* 0x000fe20000010000 */
[----:B------:R-:W-:-:S02]  /*6640*/  FFMA.FTZ R193, R193, R4, -R8 ;  /* 0x00000004c1c17223 */ /* 0x000fc40000010808 */
[----:B------:R-:W1:Y:S01]  /*6650*/  MUFU.EX2 R12, R12 ;  /* 0x0000000c000c7308 */ /* 0x000e620000000800 */
[----:B--2---:R-:W-:-:S07]  /*6660*/  FFMA.FTZ R0, R5, R3, R10 ;  /* 0x0000000305007223 */ /* 0x004fce000001000a */
[----:B------:R-:W2:Y:S01]  /*6670*/  MUFU.EX2 R37, R37 ;  /* 0x0000002500257308 */ /* 0x000ea20000000800 */
[----:B0-----:R-:W-:Y:S01]  /*6680*/  FADD.FTZ R3, R35, R0 ;  /* 0x0000000023037221 */ /* 0x001fe20000010000 */
[----:B------:R-:W-:-:S06]  /*6690*/  FADD.FTZ R0, R182, R67 ;  /* 0x00000043b6007221 */ /* 0x000fcc0000010000 */
        /* <DEDUP_REMOVED lines=15> */
[----:B------:R-:W-:-:S03]  /*6790*/  FFMA.FTZ R36, R153, R4, -R8 ;  /* 0x0000000499247223 */ /* 0x000fc60000010808 */
[----:B------:R-:W-:Y:S02]  /*67a0*/  FADD.FTZ R0, R174, R3 ;  /* 0x00000003ae007221 */ /* 0x000fe40000010000 */
        /* <DEDUP_REMOVED lines=40> */
[----:B------:R-:W-:Y:S01]  /*6a30*/  MUFU.EX2 R51, R51 ;  /* 0x0000003300337308 */ /* 0x000fe20000000800 */
[----:B0-----:R-:W-:-:S07]  /*6a40*/  FADD.FTZ R40, R166, R67 ;  /* 0x00000043a6287221 */ /* 0x001fce0000010000 */
[----:B------:R-:W0:Y:S01]  /*6a50*/  MUFU.EX2 R34, R34 ;  /* 0x0000002200227308 */ /* 0x000e220000000800 */
[----:B-1----:R-:W-:-:S07]  /*6a60*/  FADD.FTZ R3, R167, R0 ;  /* 0x00000000a7037221 */ /* 0x002fce0000010000 */
[----:B------:R-:W-:Y:S08]  /*6a70*/  MUFU.EX2 R160, R160 ;  /* 0x000000a000a07308 */ /* 0x000ff00000000800 */
[----:B------:R-:W1:Y:S01]  /*6a80*/  MUFU.EX2 R161, R161 ;  /* 0x000000a100a17308 */ /* 0x000e620000000800 */
[----:B0-----:R-:W-:-:S07]  /*6a90*/  FADD.FTZ R0, R34, R3 ;  /* 0x0000000322007221 */ /* 0x001fce0000010000 */
[----:B------:R-:W-:Y:S08]  /*6aa0*/  MUFU.EX2 R47, R47 ;  /* 0x0000002f002f7308 */ /* 0x000ff00000000800 */
        /* <DEDUP_REMOVED lines=8> */
[----:B------:R1:W-:Y:S08]  /*6b30*/  MUFU.EX2 R153, R65 ;  /* 0x0000004100997308 */ /* 0x0003f00000000800 */
        /* <DEDUP_REMOVED lines=8> */
[----:B------:R-:W-:-:S04]  /*6bc0*/  FADD.FTZ R65, R43, R40 ;  /* 0x000000282b417221 */ /* 0x000fc80000010000 */
[----:B--2---:R-:W-:-:S03]  /*6bd0*/  FADD.FTZ R0, R152, R65 ;  /* 0x0000004198007221 */ /* 0x004fc60000010000 */
[----:B------:R-:W2:Y:S01]  /*6be0*/  MUFU.EX2 R154, R154 ;  /* 0x0000009a009a7308 */ /* 0x000ea20000000800 */
[----:B0-----:R-:W-:-:S04]  /*6bf0*/  FADD.FTZ R3, R42, R3 ;  /* 0x000000032a037221 */ /* 0x001fc80000010000 */
[----:B------:R-:W-:-:S03]  /*6c00*/  FADD.FTZ R3, R153, R3 ;  /* 0x0000000399037221 */ /* 0x000fc60000010000 */
[----:B------:R-:W0:Y:S01]  /*6c10*/  MUFU.EX2 R44, R181 ;  /* 0x000000b5002c7308 */ /* 0x000e220000000800 */
[----:B-1----:R-:W-:-:S07]  /*6c20*/  FADD.FTZ R65, R39, R0 ;  /* 0x0000000027417221 */ /* 0x002fce0000010000 */
[----:B------:R-:W-:Y:S01]  /*6c30*/  MUFU.EX2 R31, R31 ;  /* 0x0000001f001f7308 */ /* 0x000fe20000000800 */
[----:B--2---:R-:W-:-:S07]  /*6c40*/  FADD.FTZ R0, R154, R65 ;  /* 0x000000419a007221 */ /* 0x004fce0000010000 */
[----:B------:R-:W1:Y:S01]  /*6c50*/  MUFU.EX2 R155, R183 ;  /* 0x000000b7009b7308 */ /* 0x000e620000000800 */
[----:B0-----:R-:W-:-:S07]  /*6c60*/  FADD.FTZ R3, R44, R3 ;  /* 0x000000032c037221 */ /* 0x001fce0000010000 */
[----:B------:R-:W-:Y:S08]  /*6c70*/  MUFU.EX2 R156, R156 ;  /* 0x0000009c009c7308 */ /* 0x000ff00000000800 */
[----:B------:R-:W0:Y:S01]  /*6c80*/  MUFU.EX2 R46, R191 ;  /* 0x000000bf002e7308 */ /* 0x000e220000000800 */
[----:B-1----:R-:W-:-:S07]  /*6c90*/  FADD.FTZ R3, R155, R3 ;  /* 0x000000039b037221 */ /* 0x002fce0000010000 */
[----:B------:R-:W1:Y:S08]  /*6ca0*/  MUFU.EX2 R33, R33 ;  /* 0x0000002100217308 */ /* 0x000e700000000800 */
[----:B------:R2:W3:Y:S01]  /*6cb0*/  MUFU.EX2 R157, R59 ;  /* 0x0000003b009d7308 */ /* 0x0004e20000000800 */
[----:B0-----:R-:W-:-:S07]  /*6cc0*/  FADD.FTZ R3, R46, R3 ;  /* 0x000000032e037221 */ /* 0x001fce0000010000 */
[----:B------:R-:W0:Y:S01]  /*6cd0*/  MUFU.EX2 R158, R158 ;  /* 0x0000009e009e7308 */ /* 0x000e220000000800 */
[----:B--2---:R-:W-:-:S04]  /*6ce0*/  FADD.FTZ R59, R31, R0 ;  /* 0x000000001f3b7221 */ /* 0x004fc80000010000 */
[----:B------:R-:W-:-:S03]  /*6cf0*/  FADD.FTZ R0, R156, R59 ;  /* 0x0000003b9c007221 */ /* 0x000fc60000010000 */
[----:B------:R-:W2:Y:S01]  /*6d00*/  MUFU.EX2 R40, R193 ;  /* 0x000000c100287308 */ /* 0x000ea20000000800 */
[----:B-1----:R-:W-:Y:S01]  /*6d10*/  FADD.FTZ R59, R33, R0 ;  /* 0x00000000213b7221 */ /* 0x002fe20000010000 */
[----:B---3--:R-:W-:-:S06]  /*6d20*/  FADD.FTZ R3, R157, R3 ;  /* 0x000000039d037221 */ /* 0x008fcc0000010000 */
        /* <DEDUP_REMOVED lines=8> */
.L_x_2371:
[----:B------:R-:W-:Y:S01]  /*6db0*/  UISETP.GT.AND UP0, UPT, UR56, UR54, UPT ;  /* 0x000000363800728c */ /* 0x000fe2000bf04270 */
[-C--:B------:R-:W-:Y:S01]  /*6dc0*/  FMUL.FTZ R88, R88, R6.reuse ;  /* 0x0000000658587220 */ /* 0x080fe20000410000 */
[----:B------:R-:W-:Y:S01]  /*6dd0*/  ULEA UR6, UR55, UR41, 0x3 ;  /* 0x0000002937067291 */ /* 0x000fe2000f8e183f */
[-C--:B------:R-:W-:Y:S01]  /*6de0*/  FMUL.FTZ R89, R89, R6.reuse ;  /* 0x0000000659597220 */ /* 0x080fe20000410000 */
[----:B------:R-:W-:Y:S01]  /*6df0*/  UIADD3 UR7, UR56, -0x1, URZ ;  /* 0xffffffff38077890 */ /* 0x000fe2000fffe03f */
[-C--:B------:R-:W-:Y:S01]  /*6e00*/  FMUL.FTZ R92, R92, R6.reuse ;  /* 0x000000065c5c7220 */ /* 0x080fe20000410000 */
[----:B------:R-:W-:Y:S01]  /*6e10*/  UIADD3 UR6, UR6, 0x28860, URZ ;  /* 0x0002886006067890 */ /* 0x000fe2000fffe03f */
[----:B------:R-:W-:Y:S01]  /*6e20*/  PLOP3.LUT P1, PT, PT, PT, UP0, 0x80, 0x0 ;  /* 0x000000000000781c */ /* 0x000fe20003f2f008 */
[----:B------:R-:W-:Y:S01]  /*6e30*/  UMOV UR57, UR44 ;  /* 0x0000002c00397c82 */ /* 0x000fe20008000000 */
[----:B------:R-:W-:Y:S01]  /*6e40*/  UMOV UR55, UR43 ;  /* 0x0000002b00377c82 */ /* 0x000fe20008000000 */
[----:B------:R-:W-:Y:S01]  /*6e50*/  UPRMT UR6, UR39, 0x654, UR6 ;  /* 0x0000065427067896 */ /* 0x000fe20008000006 */
[-C--:B------:R-:W-:Y:S01]  /*6e60*/  FMUL.FTZ R93, R93, R6.reuse ;  /* 0x000000065d5d7220 */ /* 0x080fe20000410000 */
[----:B------:R-:W-:Y:S01]  /*6e70*/  UMOV UR56, UR7 ;  /* 0x0000000700387c82 */ /* 0x000fe20008000000 */
        /* <DEDUP_REMOVED lines=94> */
[----:B------:R-:W-:Y:S01]  /*7460*/  MOV R6, R9 ;  /* 0x0000000900067202 */ /* 0x000fe20000000f00 */
[----:B------:R-:W-:Y:S06]  /*7470*/  @P1 BRA `(.L_x_2372) ;  /* 0xffffffcc009c1947 */ /* 0x000fec000383ffff */
[----:B------:R-:W-:-:S05]  /*7480*/  UMOV UR56, UR7 ;  /* 0x0000000700387c82 */ /* 0x000fca0008000000 */
.L_x_2361:
[----:B------:R-:W-:-:S13]  /*7490*/  ISETP.LE.AND P1, PT, RZ, UR56, PT ;  /* 0x00000038ff007c0c */ /* 0x000fda000bf23270 */
[----:B------:R-:W-:Y:S05]  /*74a0*/  @!P1 BRA `(.L_x_2373) ;  /* 0x0000002800149947 */ /* 0x000fea0003800000 */
[----:B------:R-:W-:Y:S01]  /*74b0*/  IMAD.MOV.U32 R8, RZ, RZ, R9 ;  /* 0x000000ffff087224 */ /* 0x000fe200078e0009 */
[----:B------:R-:W-:Y:S01]  /*74c0*/  UMOV UR52, UR44 ;  /* 0x0000002c00347c82 */ /* 0x000fe20008000000 */
[----:B------:R-:W-:Y:S01]  /*74d0*/  IMAD.MOV.U32 R6, RZ, RZ, R7 ;  /* 0x000000ffff067224 */ /* 0x000fe200078e0007 */
[----:B------:R-:W-:Y:S01]  /*74e0*/  UMOV UR49, UR43 ;  /* 0x0000002b00317c82 */ /* 0x000fe20008000000 */
[----:B------:R-:W-:-:S05]  /*74f0*/  ULDC UR48, c[0x0][0x9d8] ;  /* 0x0002760000307ab9 */ /* 0x000fca0000000800 */
.L_x_2384:
[----:B------:R-:W-:Y:S01]  /*7500*/  ISETP.NE.AND P2, PT, RZ, UR40, PT ;  /* 0x00000028ff007c0c */ /* 0x000fe2000bf45270 */
[----:B------:R-:W-:-:S04]  /*7510*/  UISETP.NE.AND UP0, UPT, UR49, 0x1, UPT ;  /* 0x000000013100788c */ /* 0x000fc8000bf05270 */
[----:B------:R-:W-:-:S04]  /*7520*/  USEL UR44, URZ, 0x1, UP0 ;  /* 0x000000013f2c7887 */ /* 0x000fc80008000000 */
[----:B------:R-:W-:-:S04]  /*7530*/  ULOP3.LUT UR44, UR52, UR44, URZ, 0x3c, !UPT ;  /* 0x0000002c342c7292 */ /* 0x000fc8000f8e3c3f */
[----:B------:R-:W-:Y:S08]  /*7540*/  @P2 BRA `(.L_x_2374) ;  /* 0x0000000000382947 */ /* 0x000ff00003800000 */
[----:B------:R-:W-:Y:S05]  /*7550*/  @!P0 BRA `(.L_x_2375) ;  /* 0x0000000000048947 */ /* 0x000fea0003800000 */
[----:B------:R-:W-:Y:S01]  /*7560*/  BPT.TRAP 0x1 ;  /* 0x000000040000795c */ /* 0x000fe20000300000 */
.L_x_2375:
        /* <DEDUP_REMOVED lines=9> */
.L_x_2376:
[----:B-1----:R-:W-:Y:S05]  /*7600*/  @P1 BRA `(.L_x_2374) ;  /* 0x0000000000081947 */ /* 0x002fea0003800000 */
[----:B------:R-:W1:Y:S02]  /*7610*/  SYNCS.PHASECHK.TRANS64.TRYWAIT P1, [UR6+0x28830], R4 ;  /* 0x02883004ff0075a7 */ /* 0x000e640008020146 */
[----:B-1----:R-:W-:Y:S05]  /*7620*/  @!P1 BRA `(.L_x_2377) ;  /* 0x0000009000609947 */ /* 0x002fea0003800000 */
.L_x_2374:
        /* <DEDUP_REMOVED lines=48> */
.L_x_2379:
[----:B------:R-:W-:Y:S01]  /*7930*/  ULEA UR6, UR49, UR41, 0x3 ;  /* 0x0000002931067291 */ /* 0x000fe2000f8e183f */
[----:B------:R-:W-:-:S05]  /*7940*/  IMAD.U32 R4, RZ, RZ, UR52 ;  /* 0x00000034ff047e24 */ /* 0x000fca000f8e00ff */
[----:B------:R-:W-:-:S04]  /*7950*/  SHF.L.U32 R4, R4, 0x1f, RZ ;  /* 0x0000001f04047819 */ /* 0x000fc800000006ff */
[----:B------:R0:W1:Y:S01]  /*7960*/  SYNCS.PHASECHK.TRANS64.TRYWAIT P1, [UR6+0x28850], R4 ;  /* 0x02885004ff0075a7 */ /* 0x0000620008020146 */
[----:B------:R-:W-:Y:S05]  /*7970*/  @!P0 BRA `(.L_x_2380) ;  /* 0x0000000000048947 */ /* 0x000fea0003800000 */
[----:B------:R-:W-:Y:S01]  /*7980*/  BPT.TRAP 0x1 ;  /* 0x000000040000795c */ /* 0x000fe20000300000 */
.L_x_2380:
[----:B-1----:R-:W-:Y:S05]  /*7990*/  @P1 BRA `(.L_x_2378) ;  /* 0x0000000000081947 */ /* 0x002fea0003800000 */
[----:B------:R-:W1:Y:S02]  /*79a0*/  SYNCS.PHASECHK.TRANS64.TRYWAIT P1, [UR6+0x28850], R4 ;  /* 0x02885004ff0075a7 */ /* 0x000e640008020146 */
[----:B-1----:R-:W-:Y:S05]  /*79b0*/  @!P1 BRA `(.L_x_2381) ;  /* 0x0000008c00949947 */ /* 0x002fea0003800000 */
.L_x_2378:
        /* <DEDUP_REMOVED lines=49> */
.L_x_2382:
        /* <DEDUP_REMOVED lines=82> */
[----:B------:R-:W-:-:S04]  /*81f0*/  ULEA UR6, UR43, UR41, 0x3 ;  /* 0x000000292b067291 */ /* 0x000fc8000f8e183f */
[----:B------:R-:W0:Y:S01]  /*8200*/  MUFU.TANH R25, R25 ;  /* 0x0000001900197308 */ /* 0x000e220000002400 */
[----:B--2---:R-:W-:Y:S01]  /*8210*/  FMNMX.FTZ R10, R21, R10, !PT ;  /* 0x0000000a150a7209 */ /* 0x004fe20007810000 */
[----:B------:R-:W-:-:S04]  /*8220*/  UIADD3 UR6, UR6, 0x28840, URZ ;  /* 0x0002884006067890 */ /* 0x000fc8000fffe03f */
[----:B------:R-:W-:Y:S02]  /*8230*/  UPRMT UR6, UR39, 0x654, UR6 ;  /* 0x0000065427067896 */ /* 0x000fe40008000006 */
[----:B------:R-:W2:Y:S01]  /*8240*/  MUFU.TANH R163, R163 ;  /* 0x000000a300a37308 */ /* 0x000ea20000002400 */
[----:B-1----:R-:W-:-:S06]  /*8250*/  FMNMX.FTZ R4, R161, R4, !PT ;  /* 0x00000004a1047209 */ /* 0x002fcc0007810000 */
[----:B------:R-:W-:Y:S01]  /*8260*/  SYNCS.ARRIVE.TRANS64.RED.A1T0 RZ, [UR6], RZ ;  /* 0x000000ffffff79a7 */ /* 0x000fe20008100406 */
[----:B------:R-:W1:Y:S01]  /*8270*/  MUFU.TANH R27, R27 ;  /* 0x0000001b001b7308 */ /* 0x000e620000002400 */
[----:B0-----:R-:W-:-:S07]  /*8280*/  FMNMX.FTZ R10, R25, R10, !PT ;  /* 0x0000000a190a7209 */ /* 0x001fce0007810000 */
[----:B------:R-:W0:Y:S01]  /*8290*/  MUFU.TANH R165, R165 ;  /* 0x000000a500a57308 */ /* 0x000e220000002400 */
[----:B--2---:R-:W-:-:S07]  /*82a0*/  FMNMX.FTZ R4, R163, R4, !PT ;  /* 0x00000004a3047209 */ /* 0x004fce0007810000 */
[----:B------:R-:W2:Y:S01]  /*82b0*/  MUFU.TANH R29, R29 ;  /* 0x0000001d001d7308 */ /* 0x000ea20000002400 */
[----:B-1----:R-:W-:-:S07]  /*82c0*/  FMNMX.FTZ R10, R27, R10, !PT ;  /* 0x0000000a1b0a7209 */ /* 0x002fce0007810000 */
        /* <DEDUP_REMOVED lines=97> */
[----:B0-----:R-:W-:Y:S02]  /*88e0*/  FMNMX.FTZ R4, R213, R4, !PT ;  /* 0x00000004d5047209 */ /* 0x001fe40007810000 */
[----:B--2---:R-:W-:-:S05]  /*88f0*/  FMNMX.FTZ R10, R85, R10, !PT ;  /* 0x0000000a550a7209 */ /* 0x004fca0007810000 */
[----:B------:R-:W0:Y:S01]  /*8900*/  SHFL.BFLY PT, R9, R10, 0x2, 0x1f ;  /* 0x0c401f000a097f89 */ /* 0x000e2200000e0000 */
[----:B-1----:R-:W-:Y:S02]  /*8910*/  FMNMX.FTZ R12, R215, R4, !PT ;  /* 0x00000004d70c7209 */ /* 0x002fe40007810000 */
[----:B------:R-:W1:Y:S03]  /*8920*/  LDC R4, c[0x0][0x988] ;  /* 0x00026200ff047b82 */ /* 0x000e660000000800 */
[----:B------:R-:W2:Y:S01]  /*8930*/  SHFL.BFLY PT, R7, R12, 0x2, 0x1f ;  /* 0x0c401f000c077f89 */ /* 0x000ea200000e0000 */
[----:B0-----:R-:W-:-:S05]  /*8940*/  FMNMX.FTZ R20, R10, R9, !PT ;  /* 0x000000090a147209 */ /* 0x001fca0007810000 */
[----:B------:R-:W0:Y:S01]  /*8950*/  SHFL.BFLY PT, R9, R20, 0x1, 0x1f ;  /* 0x0c201f0014097f89 */ /* 0x000e2200000e0000 */
[----:B--2---:R-:W-:-:S05]  /*8960*/  FMNMX.FTZ R14, R12, R7, !PT ;  /* 0x000000070c0e7209 */ /* 0x004fca0007810000 */
[----:B------:R-:W2:Y:S01]  /*8970*/  SHFL.BFLY PT, R7, R14, 0x1, 0x1f ;  /* 0x0c201f000e077f89 */ /* 0x000ea200000e0000 */
[----:B0-----:R-:W-:-:S05]  /*8980*/  FMNMX.FTZ R9, R20, R9, !PT ;  /* 0x0000000914097209 */ /* 0x001fca0007810000 */
[----:B------:R-:W-:Y:S01]  /*8990*/  FADD.FTZ R87, -R9, R8 ;  /* 0x0000000809577221 */ /* 0x000fe20000010100 */
[----:B--2---:R-:W-:-:S05]  /*89a0*/  FMNMX.FTZ R7, R14, R7, !PT ;  /* 0x000000070e077209 */ /* 0x004fca0007810000 */
[CC--:B-1----:R-:W-:Y:S01]  /*89b0*/  FMUL.FTZ R8, R7.reuse, R4.reuse ;  /* 0x0000000407087220 */ /* 0x0c2fe20000410000 */
[----:B------:R-:W-:Y:S01]  /*89c0*/  FADD.FTZ R47, -R7, R6 ;  /* 0x00000006072f7221 */ /* 0x000fe20000010100 */
[-C--:B------:R-:W-:Y:S02]  /*89d0*/  FMUL.FTZ R6, R87, R4.reuse ;  /* 0x0000000457067220 */ /* 0x080fe40000410000 */
        /* <DEDUP_REMOVED lines=33> */
[-C--:B------:R-:W-:Y:S01]  /*8bf0*/  FMUL.FTZ R47, R47, R4.reuse ;  /* 0x000000042f2f7220 */ /* 0x080fe20000410000 */
[----:B------:R-:W-:Y:S02]  /*8c00*/  MUFU.EX2 R180, R180 ;  /* 0x000000b400b47308 */ /* 0x000fe40000000800 */
        /* <DEDUP_REMOVED lines=31> */
[----:B------:R-:W-:-:S07]  /*8e00*/  FFMA.FTZ R83, R83, R4, -R8 ;  /* 0x0000000453537223 */ /* 0x000fce0000010808 */
[----:B------:R-:W2:Y:S01]  /*8e10*/  MUFU.EX2 R10, R10 ;  /* 0x0000000a000a7308 */ /* 0x000ea20000000800 */
[----:B-1----:R-:W-:-:S07]  /*8e20*/  FFMA.FTZ R3, R6, R3, R181 ;  /* 0x0000000306037223 */ /* 0x002fce00000100b5 */
        /* <DEDUP_REMOVED lines=129> */
.L_x_2383:
        /* <DEDUP_REMOVED lines=12> */
[----:B------:R-:W-:Y:S01]  /*9700*/  FMUL.FTZ R90, R90, R6 ;  /* 0x000000065a5a7220 */ /* 0x000fe20000410000 */
[----:B------:R-:W-:Y:S01]  /*9710*/  F2FP.F16.F32.PACK_AB R174, R161, R174 ;  /* 0x000000aea1ae723e */ /* 0x000fe200000000ff */
[----:B------:R-:W-:Y:S01]  /*9720*/  FMUL.FTZ R91, R91, R6 ;  /* 0x000000065b5b7220 */ /* 0x000fe20000410000 */
[----:B------:R-:W-:Y:S01]  /*9730*/  F2FP.F16.F32.PACK_AB R168, R163, R168 ;  /* 0x000000a8a3a8723e */ /* 0x000fe200000000ff */
[----:B------:R-:W-:Y:S01]  /*9740*/  FMUL.FTZ R94, R94, R6 ;  /* 0x000000065e5e7220 */ /* 0x000fe20000410000 */
[----:B------:R-:W-:Y:S01]  /*9750*/  SYNCS.ARRIVE.TRANS64.RED.A1T0 RZ, [UR6], RZ ;  /* 0x000000ffffff79a7 */ /* 0x000fe20008100406 */
[----:B------:R-:W-:Y:S01]  /*9760*/  F2FP.F16.F32.PACK_AB R170, R165, R170 ;  /* 0x000000aaa5aa723e */ /* 0x000fe200000000ff */
[----:B------:R-:W-:Y:S01]  /*9770*/  FMUL.FTZ R95, R95, R6 ;  /* 0x000000065f5f7220 */ /* 0x000fe20000410000 */
[----:B------:R-:W-:Y:S01]  /*9780*/  F2FP.F16.F32.PACK_AB R164, R167, R164 ;  /* 0x000000a4a7a4723e */ /* 0x000fe200000000ff */
[----:B------:R-:W-:Y:S01]  /*9790*/  FMUL.FTZ R98, R98, R6 ;  /* 0x0000000662627220 */ /* 0x000fe20000410000 */
        /* <DEDUP_REMOVED lines=86> */
.L_x_2373:
[----:B------:R-:W-:Y:S06]  /*9d00*/  BAR.ARV 0x8, 0x180 ;  /* 0x0206000000007b1d */ /* 0x000fec0000002000 */
[----:B------:R-:W-:Y:S05]  /*9d10*/  @!P0 BRA `(.L_x_2385) ;  /* 0x0000000000048947 */ /* 0x000fea0003800000 */
[----:B------:R-:W-:Y:S01]  /*9d20*/  BPT.TRAP 0x1 ;  /* 0x000000040000795c */ /* 0x000fe20000300000 */
.L_x_2385:
[----:B------:R-:W-:Y:S01]  /*9d30*/  ULEA UR5, UR43, UR41, 0x3 ;  /* 0x000000292b057291 */ /* 0x000fe2000f8e183f */
[----:B------:R-:W-:-:S05]  /*9d40*/  IMAD.U32 R5, RZ, RZ, UR44 ;  /* 0x0000002cff057e24 */ /* 0x000fca000f8e00ff */
[----:B------:R-:W-:-:S04]  /*9d50*/  SHF.L.U32 R5, R5, 0x1f, RZ ;  /* 0x0000001f05057819 */ /* 0x000fc800000006ff */
[----:B------:R0:W1:Y:S01]  /*9d60*/  SYNCS.PHASECHK.TRANS64.TRYWAIT P1, [UR5+0x28850], R5 ;  /* 0x02885005ff0075a7 */ /* 0x0000620008020145 */
[----:B------:R-:W-:Y:S05]  /*9d70*/  @!P0 BRA `(.L_x_2386) ;  /* 0x0000000000048947 */ /* 0x000fea0003800000 */
[----:B------:R-:W-:Y:S01]  /*9d80*/  BPT.TRAP 0x1 ;  /* 0x000000040000795c */ /* 0x000fe20000300000 */
.L_x_2386:
[----:B-1----:R-:W-:Y:S05]  /*9d90*/  @P1 BRA `(.L_x_2387) ;  /* 0x0000000000081947 */ /* 0x002fea0003800000 */
[----:B------:R-:W1:Y:S02]  /*9da0*/  SYNCS.PHASECHK.TRANS64.TRYWAIT P1, [UR5+0x28850], R5 ;  /* 0x02885005ff0075a7 */ /* 0x000e640008020145 */
[----:B-1----:R-:W-:Y:S05]  /*9db0*/  @!P1 BRA `(.L_x_2388) ;  /* 0x0000006800ac9947 */ /* 0x002fea0003800000 */
.L_x_2387:
[----:B------:R-:W-:Y:S01]  /*9dc0*/  UIADD3 UR41, UR41, 0x400, URZ ;  /* 0x0000040029297890 */ /* 0x000fe2000fffe03f */
[----:B------:R-:W-:Y:S01]  /*9dd0*/  WARPGROUP.ARRIVE ;  /* 0x00000000000079c5 */ /* 0x000fe20000000000 */
[----:B------:R-:W-:Y:S01]  /*9de0*/  UMOV UR7, 0x40000040 ;  /* 0x4000004000077882 */ /* 0x000fe20000000000 */
[----:B01----:R-:W0:Y:S01]  /*9df0*/  SHFL.BFLY PT, R5, R0, 0x2, 0x1f ;  /* 0x0c401f0000057f89 */ /* 0x003e2200000e0000 */
[----:B------:R-:W-:Y:S01]  /*9e00*/  USHF.R.U32.HI UR41, URZ, 0x4, UR41 ;  /* 0x000000043f297899 */ /* 0x000fe20008011629 */
[----:B------:R-:W-:Y:S01]  /*9e10*/  MOV R10, RZ ;  /* 0x000000ff000a7202 */ /* 0x000fe20000000f00 */
[----:B------:R-:W-:Y:S01]  /*9e20*/  IMAD.MOV.U32 R12, RZ, RZ, RZ ;  /* 0x000000ffff0c7224 */ /* 0x000fe200078e00ff */
        /* <DEDUP_REMOVED lines=11> */
[----:B------:R-:W-:Y:S01]  /*9ee0*/  IMAD.MOV.U32 R3, RZ, RZ, -0x800000 ;  /* 0xff800000ff037424 */ /* 0x000fe200078e00ff */
[----:B------:R-:W0:Y:S04]  /*9ef0*/  SHFL.BFLY PT, R6, R5, 0x1, 0x1f ;  /* 0x0c201f0005067f89 */ /* 0x000e2800000e0000 */
        /* <DEDUP_REMOVED lines=52> */
.L_x_2389:
        /* <DEDUP_REMOVED lines=74> */
.L_x_2353:
        /* <DEDUP_REMOVED lines=10> */
[----:B------:R-:W1:Y:S01]  /*a780*/  LDC R39, c[0x0][0xbe8] ;  /* 0x0002fa00ff277b82 */ /* 0x000e620000000800 */
[----:B------:R-:W-:Y:S01]  /*a790*/  IMAD R9, R22, 0x40, R2 ;  /* 0x0000004016097824 */ /* 0x000fe200078e0202 */
        /* <DEDUP_REMOVED lines=18> */
[----:B------:R-:W-:Y:S01]  /*a8c0*/  UIMAD UR8, UR42, UR11, UR8 ;  /* 0x0000000b2a0872a4 */ /* 0x000fe2000f8e0208 */
[----:B------:R-:W-:Y:S01]  /*a8d0*/  F2FP.F16.F32.PACK_AB R147, R151, R150 ;  /* 0x000000969793723e */ /* 0x000fe200000000ff */
[----:B------:R-:W-:Y:S01]  /*a8e0*/  UIMAD.WIDE.U32 UR6, UR42, UR10, UR6 ;  /* 0x0000000a2a0672a5 */ /* 0x000fe2000f8e0006 */
[----:B------:R-:W-:-:S02]  /*a8f0*/  ULDC UR5, c[0x0][0xa88] ;  /* 0x0002a20000057ab9 */ /* 0x000fc40000000800 */
[----:B------:R-:W-:Y:S01]  /*a900*/  ULDC.64 UR10, c[0x0][0xaf0] ;  /* 0x0002bc00000a7ab9 */ /* 0x000fe20000000a00 */
[----:B-1----:R-:W-:Y:S01]  /*a910*/  IMAD R64, R39, UR5, RZ ;  /* 0x0000000527407c24 */ /* 0x002fe2000f8e02ff */
[----:B------:R-:W-:Y:S02]  /*a920*/  MOV R36, R38 ;  /* 0x0000002600247202 */ /* 0x000fe40000000f00 */
[----:B0-----:R-:W-:-:S03]  /*a930*/  MOV R37, R5 ;  /* 0x0000000500257202 */ /* 0x001fc60000000f00 */
[----:B------:R-:W-:-:S04]  /*a940*/  IMAD.WIDE R4, R187, 0x2, R36 ;  /* 0x00000002bb047825 */ /* 0x000fc800078e0224 */
[----:B------:R-:W-:Y:S01]  /*a950*/  IMAD.WIDE R36, R9, 0x2, R36 ;  /* 0x0000000209247825 */ /* 0x000fe200078e0224 */
[C---:B------:R-:W-:Y:S02]  /*a960*/  IADD3 R21, P6, R4.reuse, 0x20, RZ ;  /* 0x0000002004157810 */ /* 0x040fe40007fde0ff */
[C---:B------:R-:W-:Y:S02]  /*a970*/  IADD3 R33, P1, R4.reuse, 0x4040, RZ ;  /* 0x0000404004217810 */ /* 0x040fe40007f3e0ff */
[----:B------:R-:W-:Y:S01]  /*a980*/  IADD3 R45, P0, R4, 0x4060, RZ ;  /* 0x00004060042d7810 */ /* 0x000fe20007f1e0ff */
[--C-:B------:R-:W-:Y:S01]  /*a990*/  IMAD.X R13, RZ, RZ, R5.reuse, P6 ;  /* 0x000000ffff0d7224 */ /* 0x100fe200030e0605 */
[----:B------:R-:W-:Y:S01]  /*a9a0*/  IADD3 R35, P6, R36, 0x1000, RZ ;  /* 0x0000100024237810 */ /* 0x000fe20007fde0ff */
[----:B------:R-:W-:Y:S01]  /*a9b0*/  IMAD.X R43, RZ, RZ, R5, P1 ;  /* 0x000000ffff2b7224 */ /* 0x000fe200008e0605 */
[----:B------:R-:W-:Y:S02]  /*a9c0*/  ISETP.NE.AND P1, PT, R39, 0x1, PT ;  /* 0x000000012700780c */ /* 0x000fe40003f25270 */
[----:B------:R-:W-:-:S02]  /*a9d0*/  LOP3.LUT R34, R35, 0x380, RZ, 0xc0, !PT ;  /* 0x0000038023227812 */ /* 0x000fc400078ec0ff */
[----:B------:R-:W-:Y:S02]  /*a9e0*/  IADD3 R31, P2, R4, 0x4020, RZ ;  /* 0x00004020041f7810 */ /* 0x000fe40007f5e0ff */
[----:B------:R-:W-:Y:S02]  /*a9f0*/  SHF.R.U64 R34, R34, 0x3, RZ ;  /* 0x0000000322227819 */ /* 0x000fe400000012ff */
[----:B------:R-:W-:Y:S01]  /*aa00*/  LOP3.LUT R9, R4, 0x380, RZ, 0xc0, !PT ;  /* 0x0000038004097812 */ /* 0x000fe200078ec0ff */
[----:B------:R-:W-:Y:S01]  /*aa10*/  IMAD.X R41, RZ, RZ, R5, P2 ;  /* 0x000000ffff297224 */ /* 0x000fe200010e0605 */
[----:B------:R-:W-:Y:S01]  /*aa20*/  LOP3.LUT R34, R34, R35, RZ, 0x3c, !PT ;  /* 0x0000002322227212 */ /* 0x000fe200078e3cff */
[----:B------:R-:W-:Y:S01]  /*aa30*/  IMAD.X R35, RZ, RZ, R37, P6 ;  /* 0x000000ffff237224 */ /* 0x000fe200030e0625 */
[----:B------:R-:W-:Y:S01]  /*aa40*/  IADD3 R47, P6, R36, 0x7000, RZ ;  /* 0x00007000242f7810 */ /* 0x000fe20007fde0ff */
[----:B------:R-:W0:Y:S01]  /*aa50*/  @P1 LDC R48, c[0x0][0xbf0] ;  /* 0x0002fc00ff301b82 */ /* 0x000e220000000800 */
[----:B------:R-:W-:-:S02]  /*aa60*/  LOP3.LUT R14, R33, 0x380, RZ, 0xc0, !PT ;  /* 0x00000380210e7812 */ /* 0x000fc400078ec0ff */
[----:B------:R-:W-:Y:S02]  /*aa70*/  LOP3.LUT R20, R47, 0x380, RZ, 0xc0, !PT ;  /* 0x000003802f147812 */ /* 0x000fe400078ec0ff */
[----:B------:R-:W-:Y:S02]  /*aa80*/  LOP3.LUT R44, R45, 0x380, RZ, 0xc0, !PT ;  /* 0x000003802d2c7812 */ /* 0x000fe400078ec0ff */
[----:B------:R-:W-:Y:S02]  /*aa90*/  SHF.R.U64 R20, R20, 0x3, RZ ;  /* 0x0000000314147819 */ /* 0x000fe400000012ff */
[----:B------:R-:W-:Y:S02]  /*aaa0*/  LOP3.LUT R12, R31, 0x380, RZ, 0xc0, !PT ;  /* 0x000003801f0c7812 */ /* 0x000fe400078ec0ff */
[----:B------:R-:W-:Y:S02]  /*aab0*/  LOP3.LUT R20, R20, R47, RZ, 0x3c, !PT ;  /* 0x0000002f14147212 */ /* 0x000fe400078e3cff */
[----:B------:R-:W1:Y:S01]  /*aac0*/  @P1 LDC R47, c[0x0][0xbec] ;  /* 0x0002fb00ff2f1b82 */ /* 0x000e620000000800 */
[----:B------:R-:W-:-:S02]  /*aad0*/  SHF.R.U64 R9, R9, 0x3, RZ ;  /* 0x0000000309097819 */ /* 0x000fc400000012ff */
[----:B------:R-:W-:Y:S02]  /*aae0*/  LOP3.LUT R8, R21, 0x380, RZ, 0xc0, !PT ;  /* 0x0000038015087812 */ /* 0x000fe400078ec0ff */
[----:B------:R-:W-:Y:S02]  /*aaf0*/  SHF.R.U64 R14, R14, 0x3, RZ ;  /* 0x000000030e0e7819 */ /* 0x000fe400000012ff */
[----:B------:R-:W-:Y:S02]  /*ab00*/  SHF.R.U64 R44, R44, 0x3, RZ ;  /* 0x000000032c2c7819 */ /* 0x000fe400000012ff */
[C---:B------:R-:W-:Y:S02]  /*ab10*/  IADD3 R29, P3, R4.reuse, 0x4000, RZ ;  /* 0x00004000041d7810 */ /* 0x040fe40007f7e0ff */
[C---:B------:R-:W-:Y:S02]  /*ab20*/  IADD3 R27, P4, R4.reuse, 0x60, RZ ;  /* 0x00000060041b7810 */ /* 0x040fe40007f9e0ff */
[----:B------:R-:W-:Y:S01]  /*ab30*/  IADD3 R25, P5, R4, 0x40, RZ ;  /* 0x0000004004197810 */ /* 0x000fe20007fbe0ff */
[----:B------:R-:W-:Y:S01]  /*ab40*/  IMAD.X R15, RZ, RZ, R5, P3 ;  /* 0x000000ffff0f7224 */ /* 0x000fe200018e0605 */
[----:B------:R-:W-:-:S02]  /*ab50*/  SHF.R.U64 R12, R12, 0x3, RZ ;  /* 0x000000030c0c7819 */ /* 0x000fc400000012ff */
[----:B------:R-:W-:Y:S01]  /*ab60*/  LOP3.LUT R4, R9, R4, RZ, 0x3c, !PT ;  /* 0x0000000409047212 */ /* 0x000fe200078e3cff */
[----:B------:R-:W-:Y:S01]  /*ab70*/  IMAD.X R9, RZ, RZ, R5, P5 ;  /* 0x000000ffff097224 */ /* 0x000fe200028e0605 */
[----:B------:R-:W-:Y:S02]  /*ab80*/  SHF.R.U64 R8, R8, 0x3, RZ ;  /* 0x0000000308087819 */ /* 0x000fe400000012ff */
[----:B------:R-:W-:Y:S02]  /*ab90*/  LOP3.LUT R42, R14, R33, RZ, 0x3c, !PT ;  /* 0x000000210e2a7212 */ /* 0x000fe400078e3cff */
[----:B------:R-:W-:Y:S02]  /*aba0*/  LOP3.LUT R44, R44, R45, RZ, 0x3c, !PT ;  /* 0x0000002d2c2c7212 */ /* 0x000fe400078e3cff */
[----:B------:R-:W-:Y:S02]  /*abb0*/  LOP3.LUT R10, R29, 0x380, RZ, 0xc0, !PT ;  /* 0x000003801d0a7812 */ /* 0x000fe400078ec0ff */
[----:B------:R-:W-:-:S02]  /*abc0*/  LOP3.LUT R40, R12, R31, RZ, 0x3c, !PT ;  /* 0x0000001f0c287212 */ /* 0x000fc400078e3cff */
[-C--:B------:R-:W-:Y:S02]  /*abd0*/  IADD3.X R45, RZ, R5.reuse, RZ, P0, !PT ;  /* 0x00000005ff2d7210 */ /* 0x080fe400007fe4ff */
[----:B------:R-:W-:Y:S02]  /*abe0*/  IADD3.X R11, RZ, R5, RZ, P4, !PT ;  /* 0x00000005ff0b7210 */ /* 0x000fe400027fe4ff */
[----:B------:R-:W-:Y:S02]  /*abf0*/  LOP3.LUT R12, R8, R21, RZ, 0x3c, !PT ;  /* 0x00000015080c7212 */ /* 0x000fe400078e3cff */
[----:B------:R-:W-:Y:S02]  /*ac00*/  MOV R46, R4 ;  /* 0x00000004002e7202 */ /* 0x000fe40000000f00 */
[----:B------:R-:W-:Y:S02]  /*ac10*/  LOP3.LUT R8, R25, 0x380, RZ, 0xc0, !PT ;  /* 0x0000038019087812 */ /* 0x000fe400078ec0ff */
[----:B------:R-:W-:-:S02]  /*ac20*/  F2FP.F16.F32.PACK_AB R4, R89, R88 ;  /* 0x000000585904723e */ /* 0x000fc400000000ff */
[----:B------:R-:W-:Y:S01]  /*ac30*/  F2FP.F16.F32.PACK_AB R5, R91, R90 ;  /* 0x0000005a5b05723e */ /* 0x000fe200000000ff */
[----:B------:R-:W-:Y:S01]  /*ac40*/  BAR.SYNC.DEFER_BLOCKING 0x1, 0x100 ;  /* 0x0044000000007b1d */ /* 0x000fe20000010000 */
[----:B------:R-:W-:Y:S01]  /*ac50*/  MOV R66, R42 ;  /* 0x0000002a00427202 */ /* 0x000fe20000000f00 */
[----:B------:R-:W-:Y:S01]  /*ac60*/  VIADD R42, R17, UR37 ;  /* 0x00000025112a7c36 */ /* 0x000fe20008000000 */
[----:B------:R-:W-:Y:S01]  /*ac70*/  SHF.R.U64 R10, R10, 0x3, RZ ;  /* 0x000000030a0a7819 */ /* 0x000fe200000012ff */
[----:B------:R-:W-:Y:S01]  /*ac80*/  VIADD R43, R186, UR37 ;  /* 0x00000025ba2b7c36 */ /* 0x000fe20008000000 */
[----:B------:R-:W-:Y:S02]  /*ac90*/  SHF.R.U64 R8, R8, 0x3, RZ ;  /* 0x0000000308087819 */ /* 0x000fe400000012ff */
[----:B------:R-:W-:Y:S02]  /*aca0*/  LOP3.LUT R14, R10, R29, RZ, 0x3c, !PT ;  /* 0x0000001d0a0e7212 */ /* 0x000fe400078e3cff */
[----:B------:R-:W-:-:S02]  /*acb0*/  LOP3.LUT R10, R27, 0x380, RZ, 0xc0, !PT ;  /* 0x000003801b0a7812 */ /* 0x000fc400078ec0ff */
[----:B------:R-:W-:Y:S02]  /*acc0*/  LOP3.LUT R8, R8, R25, RZ, 0x3c, !PT ;  /* 0x0000001908087212 */ /* 0x000fe400078e3cff */
[----:B------:R-:W-:Y:S02]  /*acd0*/  IADD3 R25, P0, R36, 0x6000, RZ ;  /* 0x0000600024197810 */ /* 0x000fe40007f1e0ff */
[----:B------:R-:W-:Y:S02]  /*ace0*/  SHF.R.U64 R10, R10, 0x3, RZ ;  /* 0x000000030a0a7819 */ /* 0x000fe400000012ff */
[----:B------:R-:W-:Y:S02]  /*acf0*/  LOP3.LUT R24, R25, 0x380, RZ, 0xc0, !PT ;  /* 0x0000038019187812 */ /* 0x000fe400078ec0ff */
[----:B------:R-:W-:Y:S02]  /*ad00*/  LOP3.LUT R10, R10, R27, RZ, 0x3c, !PT ;  /* 0x0000001b0a0a7212 */ /* 0x000fe400078e3cff */
[----:B------:R-:W-:-:S02]  /*ad10*/  SHF.R.U64 R24, R24, 0x3, RZ ;  /* 0x0000000318187819 */ /* 0x000fc400000012ff */
[----:B------:R-:W-:Y:S01]  /*ad20*/  MOV R54, R10 ;  /* 0x0000000a00367202 */ /* 0x000fe20000000f00 */
[----:B------:R1:W-:Y:S01]  /*ad30*/  STSM.16.M88.4 [R46], R4 ;  /* 0x000000042e007844 */ /* 0x0003e20000000200 */
[----:B------:R-:W-:Y:S01]  /*ad40*/  LOP3.LUT R24, R24, R25, RZ, 0x3c, !PT ;  /* 0x0000001918187212 */ /* 0x000fe200078e3cff */
[----:B------:R-:W-:Y:S01]  /*ad50*/  IMAD.X R25, RZ, RZ, R37, P0 ;  /* 0x000000ffff197224 */ /* 0x000fe200000e0625 */
[----:B------:R-:W-:Y:S01]  /*ad60*/  MOV R53, R14 ;  /* 0x0000000e00357202 */ /* 0x000fe20000000f00 */
[----:B------:R-:W-:Y:S01]  /*ad70*/  IMAD.U32 R14, RZ, RZ, UR8 ;  /* 0x00000008ff0e7e24 */ /* 0x000fe2000f8e00ff */
[----:B------:R-:W-:Y:S01]  /*ad80*/  MOV R15, R12 ;  /* 0x0000000c000f7202 */ /* 0x000fe20000000f00 */
[----:B------:R-:W-:Y:S01]  /*ad90*/  ULDC.64 UR8, c[0x0][0xae8] ;  /* 0x0002ba0000087ab9 */ /* 0x000fe20000000a00 */
[C---:B------:R-:W-:Y:S02]  /*ada0*/  IADD3 R29, P3, R36.reuse, 0x4000, RZ ;  /* 0x00004000241d7810 */ /* 0x040fe40007f7e0ff */
[----:B------:R-:W-:-:S02]  /*adb0*/  IADD3 R27, P2, R36, 0x5000, RZ ;  /* 0x00005000241b7810 */ /* 0x000fc40007f5e0ff */
[----:B------:R-:W-:Y:S02]  /*adc0*/  LOP3.LUT R28, R29, 0x380, RZ, 0xc0, !PT ;  /* 0x000003801d1c7812 */ /* 0x000fe400078ec0ff */
[----:B------:R-:W-:Y:S02]  /*add0*/  LOP3.LUT R26, R27, 0x380, RZ, 0xc0, !PT ;  /* 0x000003801b1a7812 */ /* 0x000fe400078ec0ff */
[----:B------:R-:W-:Y:S01]  /*ade0*/  SHF.R.U64 R28, R28, 0x3, RZ ;  /* 0x000000031c1c7819 */ /* 0x000fe200000012ff */
[----:B-1----:R-:W-:Y:S01]  /*adf0*/  @P1 IMAD.HI.U32 R5, R42, R47, RZ ;  /* 0x0000002f2a051227 */ /* 0x002fe200078e00ff */
[----:B------:R-:W-:Y:S02]  /*ae00*/  MOV R4, R42 ;  /* 0x0000002a00047202 */ /* 0x000fe40000000f00 */
[----:B------:R-:W-:Y:S02]  /*ae10*/  F2FP.F16.F32.PACK_AB R7, R103, R102 ;  /* 0x000000666707723e */ /* 0x000fe400000000ff */
[----:B0-----:R-:W-:-:S02]  /*ae20*/  @P1 SHF.R.U32.HI R4, RZ, R48, R5 ;  /* 0x00000030ff041219 */ /* 0x001fc40000011605 */
[----:B------:R-:W-:Y:S02]  /*ae30*/  MOV R52, R40 ;  /* 0x0000002800347202 */ /* 0x000fe40000000f00 */
[--C-:B------:R-:W-:Y:S01]  /*ae40*/  SHF.R.S32.HI R5, RZ, 0x1f, R4.reuse ;  /* 0x0000001fff057819 */ /* 0x100fe20000011404 */
[----:B------:R-:W-:Y:S01]  /*ae50*/  IMAD.MOV R6, RZ, RZ, -R4 ;  /* 0x000000ffff067224 */ /* 0x000fe200078e0a04 */
[----:B------:R-:W-:Y:S02]  /*ae60*/  IADD3 R12, P0, R4, UR6, RZ ;  /* 0x00000006040c7c10 */ /* 0x000fe4000ff1e0ff */
        /* <DEDUP_REMOVED lines=8> */
[----:B------:R-:W-:Y:S01]  /*aef0*/  SHF.R.U64 R26, R26, 0x3, RZ ;  /* 0x000000031a1a7819 */ /* 0x000fe200000012ff */
[----:B------:R-:W-:Y:S01]  /*af00*/  IMAD R10, R10, UR6, RZ ;  /* 0x000000060a0a7c24 */ /* 0x000fe2000f8e02ff */
[----:B------:R-:W-:Y:S01]  /*af10*/  LOP3.LUT R28, R28, R29, RZ, 0x3c, !PT ;  /* 0x0000001d1c1c7212 */ /* 0x000fe200078e3cff */
[----:B------:R0:W-:Y:S01]  /*af20*/  STSM.16.M88.4 [R15], R4 ;  /* 0x000000040f007844 */ /* 0x0001e20000000200 */
[----:B------:R-:W-:Y:S01]  /*af30*/  IADD3.X R29, RZ, R37, RZ, P3, !PT ;  /* 0x00000025ff1d7210 */ /* 0x000fe20001ffe4ff */
[----:B------:R-:W-:Y:S01]  /*af40*/  IMAD R41, R11, UR7, R10 ;  /* 0x000000070b297c24 */ /* 0x000fe2000f8e020a */
[----:B------:R-:W-:Y:S01]  /*af50*/  ULDC.64 UR6, c[0x0][0xb50] ;  /* 0x0002d40000067ab9 */ /* 0x000fe20000000a00 */
[----:B------:R-:W-:-:S02]  /*af60*/  MOV R14, R8 ;  /* 0x00000008000e7202 */ /* 0x000fc40000000f00 */
[----:B------:R-:W-:Y:S02]  /*af70*/  LOP3.LUT P0, RZ, R184, 0x3, RZ, 0xc0, !PT ;  /* 0x00000003b8ff7812 */ /* 0x000fe4000780c0ff */
[----:B------:R-:W-:Y:S02]  /*af80*/  F2FP.F16.F32.PACK_AB R8, R105, R104 ;  /* 0x000000686908723e */ /* 0x000fe400000000ff */
[----:B------:R-:W-:Y:S02]  /*af90*/  F2FP.F16.F32.PACK_AB R9, R107, R106 ;  /* 0x0000006a6b09723e */ /* 0x000fe400000000ff */
[----:B------:R-:W-:Y:S02]  /*afa0*/  F2FP.F16.F32.PACK_AB R10, R109, R108 ;  /* 0x0000006c6d0a723e */ /* 0x000fe400000000ff */
[----:B------:R-:W-:Y:S01]  /*afb0*/  F2FP.F16.F32.PACK_AB R11, R111, R110 ;  /* 0x0000006e6f0b723e */ /* 0x000fe200000000ff */
[----:B0-----:R-:W-:Y:S01]  /*afc0*/  VIADD R5, R43, 0x8 ;  /* 0x000000082b057836 */ /* 0x001fe20000000000 */
[----:B------:R-:W-:-:S02]  /*afd0*/  IADD3 R7, R13, R41, RZ ;  /* 0x000000290d077210 */ /* 0x000fc40007ffe0ff */
[----:B------:R-:W-:Y:S01]  /*afe0*/  LEA R40, P3, R12, UR6, 0x2 ;  /* 0x000000060c287c11 */ /* 0x000fe2000f8610ff */
[----:B------:R0:W-:Y:S01]  /*aff0*/  STSM.16.M88.4 [R14], R8 ;  /* 0x000000080e007844 */ /* 0x0001e20000000200 */
[----:B------:R-:W-:Y:S01]  /*b000*/  LOP3.LUT R26, R26, R27, RZ, 0x3c, !PT ;  /* 0x0000001b1a1a7212 */ /* 0x000fe200078e3cff */
[----:B------:R-:W-:Y:S01]  /*b010*/  IMAD.X R27, RZ, RZ, R37, P2 ;  /* 0x000000ffff1b7224 */ /* 0x000fe200010e0625 */
[-C--:B------:R-:W-:Y:S01]  /*b020*/  ISETP.GE.OR P2, PT, R43, R64.reuse, P0 ;  /* 0x000000402b00720c */ /* 0x080fe20000746670 */
[----:B------:R-:W-:Y:S01]  /*b030*/  SHFL.IDX PT, R60, R40, RZ, 0x1c1f ;  /* 0x001c1fff283c7589 */ /* 0x000fe200000e0000 */
[----:B------:R-:W-:Y:S02]  /*b040*/  ISETP.GE.OR P0, PT, R5, R64, P0 ;  /* 0x000000400500720c */ /* 0x000fe40000706670 */
[----:B------:R-:W-:Y:S01]  /*b050*/  LEA.HI.X R41, R12, UR7, R7, 0x2, P3 ;  /* 0x000000070c297c11 */ /* 0x000fe200098f1407 */
[----:B------:R-:W-:Y:S01]  /*b060*/  SHFL.IDX PT, R62, R40, 0x1, 0x1c1f ;  /* 0x003c1f00283e7f89 */ /* 0x000fe200000e0000 */
[----:B------:R-:W-:-:S02]  /*b070*/  F2FP.F16.F32.PACK_AB R4, R113, R112 ;  /* 0x000000707104723e */ /* 0x000fc400000000ff */
[----:B------:R-:W-:Y:S01]  /*b080*/  F2FP.F16.F32.PACK_AB R5, R115, R114 ;  /* 0x000000727305723e */ /* 0x000fe200000000ff */
[----:B------:R-:W1:Y:S01]  /*b090*/  SHFL.IDX PT, R61, R41, RZ, 0x1c1f ;  /* 0x001c1fff293d7589 */ /* 0x000e6200000e0000 */
[----:B------:R-:W-:Y:S02]  /*b0a0*/  F2FP.F16.F32.PACK_AB R6, R117, R116 ;  /* 0x000000747506723e */ /* 0x000fe400000000ff */
[----:B------:R-:W-:Y:S01]  /*b0b0*/  F2FP.F16.F32.PACK_AB R7, R119, R118 ;  /* 0x000000767707723e */ /* 0x000fe200000000ff */
[----:B------:R-:W2:Y:S01]  /*b0c0*/  SHFL.IDX PT, R63, R41, 0x1, 0x1c1f ;  /* 0x003c1f00293f7f89 */ /* 0x000ea200000e0000 */
[----:B------:R-:W-:Y:S02]  /*b0d0*/  F2FP.F16.F32.PACK_AB R12, R121, R120 ;  /* 0x00000078790c723e */ /* 0x000fe400000000ff */
[----:B------:R-:W-:Y:S01]  /*b0e0*/  F2FP.F16.F32.PACK_AB R13, R123, R122 ;  /* 0x0000007a7b0d723e */ /* 0x000fe200000000ff */
[----:B------:R-:W-:Y:S01]  /*b0f0*/  STSM.16.M88.4 [R54], R4 ;  /* 0x0000000436007844 */ /* 0x000fe20000000200 */
[----:B0-----:R-:W-:-:S02]  /*b100*/  F2FP.F16.F32.PACK_AB R14, R125, R124 ;  /* 0x0000007c7d0e723e */ /* 0x001fc400000000ff */
[----:B------:R-:W-:Y:S02]  /*b110*/  F2FP.F16.F32.PACK_AB R15, R127, R126 ;  /* 0x0000007e7f0f723e */ /* 0x000fe400000000ff */
[----:B------:R-:W-:Y:S02]  /*b120*/  F2FP.F16.F32.PACK_AB R8, R129, R128 ;  /* 0x000000808108723e */ /* 0x000fe400000000ff */
[----:B------:R-:W-:Y:S01]  /*b130*/  F2FP.F16.F32.PACK_AB R9, R131, R130 ;  /* 0x000000828309723e */ /* 0x000fe200000000ff */
[----:B------:R-:W-:Y:S01]  /*b140*/  STSM.16.M88.4 [R53], R12 ;  /* 0x0000000c35007844 */ /* 0x000fe20000000200 */
[----:B------:R-:W-:Y:S02]  /*b150*/  F2FP.F16.F32.PACK_AB R10, R133, R132 ;  /* 0x00000084850a723e */ /* 0x000fe400000000ff */
[----:B------:R-:W-:Y:S02]  /*b160*/  F2FP.F16.F32.PACK_AB R11, R135, R134 ;  /* 0x00000086870b723e */ /* 0x000fe400000000ff */
[----:B------:R-:W-:-:S02]  /*b170*/  MOV R65, R44 ;  /* 0x0000002c00417202 */ /* 0x000fc40000000f00 */
[C---:B------:R-:W-:Y:S01]  /*b180*/  IADD3 R33, P5, R36.reuse, 0x2000, RZ ;  /* 0x0000200024217810 */ /* 0x040fe20007fbe0ff */
[----:B------:R-:W-:Y:S01]  /*b190*/  STSM.16.M88.4 [R52], R8 ;  /* 0x0000000834007844 */ /* 0x000fe20000000200 */
[----:B------:R-:W-:Y:S01]  /*b1a0*/  UIMAD UR5, UR12, UR8, URZ ;  /* 0x000000080c0572a4 */ /* 0x000fe2000f8e023f */
[C---:B------:R-:W-:Y:S02]  /*b1b0*/  IADD3 R31, P4, R36.reuse, 0x3000, RZ ;  /* 0x00003000241f7810 */ /* 0x040fe40007f9e0ff */
[----:B------:R0:W-:Y:S01]  /*b1c0*/  STSM.16.M88.4 [R66], R136 ;  /* 0x0000008842007844 */ /* 0x0001e20000000200 */
[----:B------:R-:W-:Y:S01]  /*b1d0*/  UIMAD.WIDE.U32 UR6, UR38, UR8, URZ ;  /* 0x00000008260672a5 */ /* 0x000fe2000f8e003f */
[----:B------:R-:W-:Y:S02]  /*b1e0*/  LOP3.LUT R21, R36, 0x380, RZ, 0xc0, !PT ;  /* 0x0000038024157812 */ /* 0x000fe400078ec0ff */
[----:B------:R-:W-:Y:S01]  /*b1f0*/  STSM.16.M88.4 [R65], R144 ;  /* 0x0000009041007844 */ /* 0x000fe20000000200 */
[----:B------:R-:W-:Y:S01]  /*b200*/  UIMAD UR5, UR38, UR9, UR5 ;  /* 0x00000009260572a4 */ /* 0x000fe2000f8e0205 */
[----:B------:R-:W-:Y:S01]  /*b210*/  LOP3.LUT R32, R33, 0x380, RZ, 0xc0, !PT ;  /* 0x0000038021207812 */ /* 0x000fe200078ec0ff */
[----:B------:R-:W-:Y:S01]  /*b220*/  BAR.SYNC.DEFER_BLOCKING 0x1, 0x100 ;  /* 0x0044000000007b1d */ /* 0x000fe20000010000 */
[----:B------:R-:W-:-:S07]  /*b230*/  LOP3.LUT R30, R31, 0x380, RZ, 0xc0, !PT ;  /* 0x000003801f1e7812 */ /* 0x000fce00078ec0ff */
[----:B0-----:R-:W0:Y:S01]  /*b240*/  @P1 LDC R66, c[0x0][0xbec] ;  /* 0x0002fb00ff421b82 */ /* 0x001e220000000800 */
[----:B------:R-:W-:Y:S01]  /*b250*/  UIMAD UR8, UR13, UR10, URZ ;  /* 0x0000000a0d0872a4 */ /* 0x000fe2000f8e023f */
[----:B------:R-:W-:Y:S01]  /*b260*/  SHF.R.U64 R21, R21, 0x3, RZ ;  /* 0x0000000315157819 */ /* 0x000fe200000012ff */
[----:B------:R-:W-:Y:S01]  /*b270*/  UIADD3 UR7, UR7, UR5, URZ ;  /* 0x0000000507077290 */ /* 0x000fe2000fffe03f */
[----:B------:R-:W-:Y:S01]  /*b280*/  SHF.R.U64 R32, R32, 0x3, RZ ;  /* 0x0000000320207819 */ /* 0x000fe200000012ff */
[----:B-1----:R1:W-:Y:S01]  /*b290*/  @!P2 ST.E desc[UR50][R60.64], R3 ;  /* 0x000000033c00a985 */ /* 0x0023e2000c101932 */
[----:B------:R-:W-:Y:S01]  /*b2a0*/  UIMAD UR5, UR42, UR11, UR8 ;  /* 0x0000000b2a0572a4 */ /* 0x000fe2000f8e0208 */
[----:B------:R-:W-:Y:S02]  /*b2b0*/  SHF.R.U64 R30, R30, 0x3, RZ ;  /* 0x000000031e1e7819 */ /* 0x000fe400000012ff */
[----:B--2---:R2:W-:Y:S01]  /*b2c0*/  @!P0 ST.E desc[UR50][R62.64], R0 ;  /* 0x000000003e008985 */ /* 0x0045e2000c101932 */
[----:B------:R-:W-:Y:S01]  /*b2d0*/  UIMAD.WIDE.U32 UR6, UR42, UR10, UR6 ;  /* 0x0000000a2a0672a5 */ /* 0x000fe2000f8e0006 */
[----:B------:R-:W-:Y:S01]  /*b2e0*/  LOP3.LUT R36, R21, R36, RZ, 0x3c, !PT ;  /* 0x0000002415247212 */ /* 0x000fe200078e3cff */
[--C-:B------:R-:W-:Y:S01]  /*b2f0*/  IMAD.X R21, RZ, RZ, R37.reuse, P6 ;  /* 0x000000ffff157224 */ /* 0x100fe200030e0625 */
[----:B------:R3:W5:Y:S01]  /*b300*/  LD.E.128 R12, desc[UR50][R24.64] ;  /* 0x00000032180c7980 */ /* 0x000762000c101d00 */
[----:B------:R-:W-:Y:S01]  /*b310*/  LOP3.LUT R32, R32, R33, RZ, 0x3c, !PT ;  /* 0x0000002120207212 */ /* 0x000fe200078e3cff */
[----:B------:R-:W-:Y:S01]  /*b320*/  ULDC.64 UR8, c[0x0][0xae0] ;  /* 0x0002b80000087ab9 */ /* 0x000fe20000000a00 */
[----:B------:R-:W-:Y:S01]  /*b330*/  LOP3.LUT R30, R30, R31, RZ, 0x3c, !PT ;  /* 0x0000001f1e1e7212 */ /* 0x000fe200078e3cff */
[----:B-1----:R-:W1:Y:S01]  /*b340*/  @P1 LDC R61, c[0x0][0xbf0] ;  /* 0x0002fc00ff3d1b82 */ /* 0x002e620000000800 */
[----:B--2---:R-:W-:Y:S01]  /*b350*/  IMAD R0, R19, 0x20, R22 ;  /* 0x0000002013007824 */ /* 0x004fe200078e0216 */
[----:B------:R-:W-:Y:S01]  /*b360*/  UIADD3 UR5, UR7, UR5, URZ ;  /* 0x0000000507057290 */ /* 0x000fe2000fffe03f */
[----:B------:R-:W-:Y:S01]  /*b370*/  IMAD.X R33, RZ, RZ, R37, P5 ;  /* 0x000000ffff217224 */ /* 0x000fe200028e0625 */
[----:B------:R2:W5:Y:S01]  /*b380*/  LD.E.128 R8, desc[UR50][R20.64] ;  /* 0x0000003214087980 */ /* 0x000562000c101d00 */
[----:B---3--:R-:W-:-:S02]  /*b390*/  VIADD R25, R0, UR37 ;  /* 0x0000002500197c36 */ /* 0x008fc40008000000 */
[----:B------:R-:W-:Y:S01]  /*b3a0*/  IMAD.X R31, RZ, RZ, R37, P4 ;  /* 0x000000ffff1f7224 */ /* 0x000fe200020e0625 */
[----:B------:R-:W5:Y:S01]  /*b3b0*/  LD.E.128 R48, desc[UR50][R36.64] ;  /* 0x0000003224307980 */ /* 0x000f62000c101d00 */
[----:B0-----:R-:W-:-:S03]  /*b3c0*/  @P1 IMAD.HI.U32 R0, R25, R66, RZ ;  /* 0x0000004219001227 */ /* 0x001fc600078e00ff */
[----:B------:R-:W5:Y:S01]  /*b3d0*/  LD.E.128 R44, desc[UR50][R34.64] ;  /* 0x00000032222c7980 */ /* 0x000f62000c101d00 */
[----:B------:R-:W-:Y:S01]  /*b3e0*/  IMAD.MOV.U32 R3, RZ, RZ, R25 ;  /* 0x000000ffff037224 */ /* 0x000fe200078e0019 */
[----:B--2---:R-:W-:Y:S01]  /*b3f0*/  MOV R20, UR6 ;  /* 0x0000000600147c02 */ /* 0x004fe20008000f00 */
[----:B------:R-:W-:Y:S01]  /*b400*/  IMAD.U32 R21, RZ, RZ, UR7 ;  /* 0x00000007ff157e24 */ /* 0x000fe2000f8e00ff */
[----:B------:R-:W5:Y:S04]  /*b410*/  LD.E.128 R40, desc[UR50][R32.64] ;  /* 0x0000003220287980 */ /* 0x000f68000c101d00 */
[----:B------:R-:W5:Y:S01]  /*b420*/  LD.E.128 R4, desc[UR50][R30.64] ;  /* 0x000000321e047980 */ /* 0x000f62000c101d00 */
[----:B-1----:R-:W-:Y:S01]  /*b430*/  @P1 SHF.R.U32.HI R3, RZ, R61, R0 ;  /* 0x0000003dff031219 */ /* 0x002fe20000011600 */
[----:B------:R-:W-:-:S02]  /*b440*/  ULDC.64 UR6, c[0x0][0xad8] ;  /* 0x0002b60000067ab9 */ /* 0x000fc40000000a00 */
[----:B------:R-:W5:Y:S01]  /*b450*/  LD.E.128 R56, desc[UR50][R28.64] ;  /* 0x000000321c387980 */ /* 0x000f62000c101d00 */
[--C-:B------:R-:W-:Y:S01]  /*b460*/  SHF.R.S32.HI R0, RZ, 0x1f, R3.reuse ;  /* 0x0000001fff007819 */ /* 0x100fe20000011403 */
[----:B------:R-:W-:Y:S02]  /*b470*/  IMAD.MOV R24, RZ, RZ, -R3 ;  /* 0x000000ffff187224 */ /* 0x000fe400078e0a03 */
[----:B------:R-:W-:Y:S01]  /*b480*/  IMAD.U32 R21, RZ, RZ, UR5 ;  /* 0x00000005ff157e24 */ /* 0x000fe2000f8e00ff */
[----:B------:R0:W5:Y:S01]  /*b490*/  LD.E.128 R52, desc[UR50][R26.64] ;  /* 0x000000321a347980 */ /* 0x000162000c101d00 */
[----:B------:R-:W-:Y:S02]  /*b4a0*/  IMAD R0, R0, UR8, RZ ;  /* 0x0000000800007c24 */ /* 0x000fe4000f8e02ff */
[----:B------:R-:W-:Y:S01]  /*b4b0*/  IMAD R39, R39, R24, R25 ;  /* 0x0000001827277224 */ /* 0x000fe200078e0219 */
[----:B------:R-:W-:Y:S01]  /*b4c0*/  @!PT LDS RZ, [RZ] ;  /* 0x00000000fffff984 */ /* 0x000fe20000000800 */
[----:B------:R-:W-:Y:S01]  /*b4d0*/  @!PT LDS RZ, [RZ] ;  /* 0x00000000fffff984 */ /* 0x000fe20000000800 */
[----:B------:R-:W-:Y:S01]  /*b4e0*/  @!PT LDS RZ, [RZ] ;  /* 0x00000000fffff984 */ /* 0x000fe20000000800 */
[----:B------:R-:W-:Y:S01]  /*b4f0*/  @!PT LDS RZ, [RZ] ;  /* 0x00000000fffff984 */ /* 0x000fe20000000800 */
[----:B------:R1:W-:Y:S06]  /*b500*/  MEMBAR.ALL.CTA ;  /* 0x0000000000007992 */ /* 0x0003ec0000008000 */
[----:B-1----:R-:W1:Y:S01]  /*b510*/  FENCE.VIEW.ASYNC.S ;  /* 0x00000000000073c6 */ /* 0x002e620000000000 */
[----:B------:R-:W-:-:S02]  /*b520*/  IMAD R25, R3, UR9, R0 ;  /* 0x0000000903197c24 */ /* 0x000fc4000f8e0200 */
[----:B------:R-:W-:Y:S01]  /*b530*/  IMAD.WIDE.U32 R20, R3, UR8, R20 ;  /* 0x0000000803147c25 */ /* 0x000fe2000f8e0014 */
[----:B------:R-:W-:-:S03]  /*b540*/  SHF.R.S32.HI R0, RZ, 0x1f, R39 ;  /* 0x0000001fff007819 */ /* 0x000fc60000011427 */
[----:B------:R-:W-:Y:S02]  /*b550*/  IMAD.IADD R21, R21, 0x1, R25 ;  /* 0x0000000115157824 */ /* 0x000fe400078e0219 */
[----:B------:R-:W-:Y:S02]  /*b560*/  IMAD R0, R0, UR6, RZ ;  /* 0x0000000600007c24 */ /* 0x000fe4000f8e02ff */
[----:B0-----:R-:W-:Y:S02]  /*b570*/  VIADD R27, R22, UR37 ;  /* 0x00000025161b7c36 */ /* 0x001fe40008000000 */
[C---:B------:R-:W-:Y:S02]  /*b580*/  IMAD R25, R39.reuse, UR7, R0 ;  /* 0x0000000727197c24 */ /* 0x040fe4000f8e0200 */
[----:B------:R-:W-:Y:S01]  /*b590*/  IMAD.WIDE.U32 R20, R39, UR6, R20 ;  /* 0x0000000627147c25 */ /* 0x000fe2000f8e0014 */
[CC--:B------:R-:W-:Y:S01]  /*b5a0*/  ISETP.GE.AND P2, PT, R27.reuse, R64.reuse, PT ;  /* 0x000000401b00720c */ /* 0x0c0fe20003f46270 */
[----:B------:R-:W-:Y:S01]  /*b5b0*/  ULDC.64 UR6, c[0x0][0xa80] ;  /* 0x0002a00000067ab9 */ /* 0x000fe20000000a00 */
[----:B------:R-:W-:Y:S01]  /*b5c0*/  IADD3 R3, R27, 0x20, RZ ;  /* 0x000000201b037810 */ /* 0x000fe20007ffe0ff */
[----:B------:R-:W-:Y:S01]  /*b5d0*/  IMAD.IADD R21, R21, 0x1, R25 ;  /* 0x0000000115157824 */ /* 0x000fe200078e0219 */
[----:B------:R-:W-:Y:S01]  /*b5e0*/  LEA R0, P3, R20, UR6, 0x1 ;  /* 0x0000000614007c11 */ /* 0x000fe2000f8608ff */
[----:B------:R-:W-:Y:S01]  /*b5f0*/  VIADD R38, R38, 0x28820 ;  /* 0x0002882026267836 */ /* 0x000fe20000000000 */
[----:B------:R-:W-:Y:S01]  /*b600*/  ISETP.GE.AND P0, PT, R3, R64, PT ;  /* 0x000000400300720c */ /* 0x000fe20003f06270 */
[----:B------:R-:W-:Y:S01]  /*b610*/  VIADD R3, R27, 0x40 ;  /* 0x000000401b037836 */ /* 0x000fe20000000000 */
[----:B------:R-:W-:-:S02]  /*b620*/  LEA.HI.X R26, R20, UR7, R21, 0x1, P3 ;  /* 0x00000007141a7c11 */ /* 0x000fc400098f0c15 */
[----:B------:R-:W-:Y:S01]  /*b630*/  PRMT R38, RZ, 0x654, R38 ;  /* 0x00000654ff267816 */ /* 0x000fe20000000026 */
[----:B-1----:R0:W1:Y:S01]  /*b640*/  SHFL.IDX PT, R25, R0, RZ, 0x181f ;  /* 0x00181fff00197589 */ /* 0x00206200000e0000 */
        /* <DEDUP_REMOVED lines=8> */
[-C--:B-1----:R-:W-:Y:S02]  /*b6d0*/  @!P2 LEA R20, P4, R2, R25.reuse, 0x1 ;  /* 0x000000190214a211 */ /* 0x082fe400078808ff */
[----:B------:R-:W-:Y:S02]  /*b6e0*/  @!P3 LEA R24, P5, R18, R25, 0x1 ;  /* 0x000000191218b211 */ /* 0x000fe400078a08ff */
[-C--:B--2---:R-:W-:Y:S02]  /*b6f0*/  @!P2 LEA.HI.X R21, R2, R3.reuse, R189, 0x1, P4 ;  /* 0x000000030215a211 */ /* 0x084fe400020f0cbd */
[----:B------:R-:W-:-:S03]  /*b700*/  @!P3 LEA.HI.X R25, R18, R3, R188, 0x1, P5 ;  /* 0x000000031219b211 */ /* 0x000fc600028f0cbc */
[----:B-----5:R3:W-:Y:S04]  /*b710*/  @!P2 ST.E.128 desc[UR50][R20.64], R48 ;  /* 0x000000301400a985 */ /* 0x0207e8000c101d32 */
[----:B------:R3:W-:Y:S02]  /*b720*/  @!P3 ST.E.128 desc[UR50][R24.64], R56 ;  /* 0x000000381800b985 */ /* 0x0007e4000c101d32 */
.L_x_2393:
[----:B------:R-:W-:Y:S05]  /*b730*/  BSYNC B1 ;  /* 0x0000000000017941 */ /* 0x000fea0003800000 */
.L_x_2392:
[----:B--2---:R2:W4:Y:S01]  /*b740*/  SHFL.IDX PT, R3, R26, 0x1, 0x181f ;  /* 0x00381f001a037f89 */ /* 0x00452200000e0000 */
[----:B------:R-:W-:Y:S03]  /*b750*/  BSSY B1, `(.L_x_2394) ;  /* 0x000000c000017945 */ /* 0x000fe60003800000 */
[----:B-1-3--:R2:W1:Y:S01]  /*b760*/  SHFL.IDX PT, R25, R0, 0x1, 0x181f ;  /* 0x00381f0000197f89 */ /* 0x00a46200000e0000 */
        /* <DEDUP_REMOVED lines=8> */
[----:B-----5:R3:W-:Y:S04]  /*b7f0*/  @!P3 ST.E.128 desc[UR50][R20.64], R44 ;  /* 0x0000002c1400b985 */ /* 0x0207e8000c101d32 */
[----:B------:R3:W-:Y:S02]  /*b800*/  @!P4 ST.E.128 desc[UR50][R24.64], R52 ;  /* 0x000000341800c985 */ /* 0x0007e4000c101d32 */
.L_x_2395:
[----:B------:R-:W-:Y:S05]  /*b810*/  BSYNC B1 ;  /* 0x0000000000017941 */ /* 0x000fea0003800000 */
.L_x_2394:
[----:B----4-:R4:W0:Y:S01]  /*b820*/  SHFL.IDX PT, R3, R26, 0x2, 0x181f ;  /* 0x00581f001a037f89 */ /* 0x01082200000e0000 */
        /* <DEDUP_REMOVED lines=8> */
[-C--:B0-----:R-:W-:Y:S02]  /*b8b0*/  @!P2 LEA.HI.X R21, R2, R3.reuse, R189, 0x1, P0 ;  /* 0x000000030215a211 */ /* 0x081fe400000f0cbd */
[----:B------:R-:W-:-:S03]  /*b8c0*/  @!P3 LEA.HI.X R25, R18, R3, R188, 0x1, P1 ;  /* 0x000000031219b211 */ /* 0x000fc600008f0cbc */
[----:B-----5:R3:W-:Y:S04]  /*b8d0*/  @!P2 ST.E.128 desc[UR50][R20.64], R40 ;  /* 0x000000281400a985 */ /* 0x0207e8000c101d32 */
[----:B------:R3:W-:Y:S02]  /*b8e0*/  @!P3 ST.E.128 desc[UR50][R24.64], R12 ;  /* 0x0000000c1800b985 */ /* 0x0007e4000c101d32 */
.L_x_2397:
[----:B------:R-:W-:Y:S05]  /*b8f0*/  BSYNC B1 ;  /* 0x0000000000017941 */ /* 0x000fea0003800000 */
.L_x_2396:
[----:B0-----:R-:W-:Y:S01]  /*b900*/  VIADD R3, R27, 0x60 ;  /* 0x000000601b037836 */ /* 0x001fe20000000000 */
[----:B---3-5:R0:W3:Y:S04]  /*b910*/  SHFL.IDX PT, R15, R26, 0x3, 0x181f ;  /* 0x00781f001a0f7f89 */ /* 0x0280e800000e0000 */
[----:B------:R-:W-:Y:S01]  /*b920*/  ISETP.GE.AND P0, PT, R3, R64, PT ;  /* 0x000000400300720c */ /* 0x000fe20003f06270 */
[----:B------:R0:W0:-:S12]  /*b930*/  SHFL.IDX PT, R21, R0, 0x3, 0x181f ;  /* 0x00781f0000157f89 */ /* 0x00001800000e0000 */
[----:B------:R-:W-:Y:S05]  /*b940*/  @P0 BRA `(.L_x_2398) ;  /* 0x0000000800800947 */ /* 0x000fea0003800000 */
[----:B------:R-:W-:Y:S02]  /*b950*/  ULDC UR5, c[0x0][0xac8] ;  /* 0x0002b20000057ab9 */ /* 0x000fe40000000800 */
[----:B------:R-:W-:-:S13]  /*b960*/  ISETP.GE.AND P1, PT, R2, UR5, PT ;  /* 0x0000000502007c0c */ /* 0x000fda000bf26270 */
[----:B0-----:R-:W-:-:S04]  /*b970*/  @!P1 LEA R12, P0, R2, R21, 0x1 ;  /* 0x00000015020c9211 */ /* 0x001fc800078008ff */
[----:B---3--:R-:W-:Y:S02]  /*b980*/  @!P1 LEA.HI.X R13, R2, R15, R189, 0x1, P0 ;  /* 0x0000000f020d9211 */ /* 0x008fe400000f0cbd */
[----:B------:R-:W-:-:S03]  /*b990*/  ISETP.GE.AND P0, PT, R18, UR5, PT ;  /* 0x0000000512007c0c */ /* 0x000fc6000bf06270 */
[----:B------:R0:W-:Y:S10]  /*b9a0*/  @!P1 ST.E.128 desc[UR50][R12.64], R4 ;  /* 0x000000040c009985 */ /* 0x0001f4000c101d32 */
[----:B------:R-:W-:Y:S05]  /*b9b0*/  @P0 BRA `(.L_x_2398) ;  /* 0x0000000800640947 */ /* 0x000fea0003800000 */
[----:B0-----:R-:W-:-:S04]  /*b9c0*/  LEA R4, P0, R18, R21, 0x1 ;  /* 0x0000001512047211 */ /* 0x001fc800078008ff */
[----:B------:R-:W-:-:S05]  /*b9d0*/  LEA.HI.X R5, R18, R15, R188, 0x1, P0 ;  /* 0x0000000f12057211 */ /* 0x000fca00000f0cbc */
[----:B------:R0:W-:Y:S01]  /*b9e0*/  ST.E.128 desc[UR50][R4.64], R8 ;  /* 0x0000000804007985 */ /* 0x0001e2000c101d32 */
[----:B------:R-:W-:Y:S05]  /*b9f0*/  BRA `(.L_x_2398) ;  /* 0x0000000800547947 */ /* 0x000fea0003800000 */
.L_x_2391:
[----:B------:R-:W0:Y:S01]  /*ba00*/  LDC R10, c[0x0][0xbe8] ;  /* 0x0002fa00ff0a7b82 */ /* 0x000e220000000800 */
[----:B------:R-:W-:Y:S01]  /*ba10*/  ISETP.GE.AND P0, PT, R190, 0x80, PT ;  /* 0x00000080be00780c */ /* 0x000fe20003f06270 */
[----:B------:R-:W-:Y:S01]  /*ba20*/  USHF.R.S32.HI UR8, URZ, 0x1f, UR38 ;  /* 0x0000001f3f087899 */ /* 0x000fe20008011426 */
[----:B------:R-:W-:Y:S01]  /*ba30*/  BSSY B1, `(.L_x_2399) ;  /* 0x000002f000017945 */ /* 0x000fe20003800000 */
[----:B------:R-:W-:Y:S01]  /*ba40*/  USHF.R.S32.HI UR9, URZ, 0x1f, UR42 ;  /* 0x0000001f3f097899 */ /* 0x000fe2000801142a */
[----:B------:R-:W-:Y:S02]  /*ba50*/  LEA R8, R19, R22, 0x5 ;  /* 0x0000001613087211 */ /* 0x000fe400078e28ff */
        /* <DEDUP_REMOVED lines=39> */
[----:B------:R-:W-:-:S04]  /*bcd0*/  LEA R6, P0, R4, UR6, 0x2 ;  /* 0x0000000604067c11 */ /* 0x000fc8000f8010ff */
[----:B------:R-:W-:-:S04]  /*bce0*/  IADD3 R3, R5, R7, RZ ;  /* 0x0000000705037210 */ /* 0x000fc80007ffe0ff */
[----:B------:R-:W-:Y:S01]  /*bcf0*/  LEA.HI.X R7, R4, UR7, R3, 0x2, P0 ;  /* 0x0000000704077c11 */ /* 0x000fe200080f1403 */
[----:B------:R-:W-:-:S05]  /*bd00*/  IMAD.MOV.U32 R3, RZ, RZ, -0x800000 ;  /* 0xff800000ff037424 */ /* 0x000fca00078e00ff */
[----:B------:R2:W-:Y:S02]  /*bd10*/  STG.E desc[UR50][R6.64], R3 ;  /* 0x0000000306007986 */ /* 0x0005e4000c101932 */
.L_x_2400:
[----:B------:R-:W-:Y:S05]  /*bd20*/  BSYNC B1 ;  /* 0x0000000000017941 */ /* 0x000fea0003800000 */
.L_x_2399:
        /* <DEDUP_REMOVED lines=17> */
[----:B------:R-:W-:Y:S01]  /*be40*/  UIADD3 UR5, UR7, UR5, URZ ;  /* 0x0000000507057290 */ /* 0x000fe2000fffe03f */
[----:B------:R-:W-:Y:S01]  /*be50*/  MOV R4, UR6 ;  /* 0x0000000600047c02 */ /* 0x000fe20008000f00 */
[----:B------:R-:W-:-:S02]  /*be60*/  IMAD R0, R0, UR8, RZ ;  /* 0x0000000800007c24 */ /* 0x000fc4000f8e02ff */
        /* <DEDUP_REMOVED lines=35> */
.L_x_2402:
[----:B------:R-:W-:Y:S05]  /*c0a0*/  BSYNC B1 ;  /* 0x0000000000017941 */ /* 0x000fea0003800000 */
.L_x_2401:
        /* <DEDUP_REMOVED lines=13> */
.L_x_2404:
[----:B------:R-:W-:Y:S05]  /*c180*/  BSYNC B1 ;  /* 0x0000000000017941 */ /* 0x000fea0003800000 */
.L_x_2403:
        /* <DEDUP_REMOVED lines=11> */
[----:B------:R3:W-:Y:S04]  /*c240*/  @!P2 ST.E.128 desc[UR50][R10.64], RZ ;  /* 0x000000ff0a00a985 */ /* 0x0007e8000c101d32 */
[----:B------:R3:W-:Y:S02]  /*c250*/  @!P3 ST.E.128 desc[UR50][R4.64], RZ ;  /* 0x000000ff0400b985 */ /* 0x0007e4000c101d32 */
.L_x_2406:
[----:B------:R-:W-:Y:S05]  /*c260*/  BSYNC B1 ;  /* 0x0000000000017941 */ /* 0x000fea0003800000 */
.L_x_2405:
[----:B------:R-:W-:Y:S01]  /*c270*/  VIADD R0, R8, 0x60 ;  /* 0x0000006008007836 */ /* 0x000fe20000000000 */
[----:B0-----:R0:W0:Y:S04]  /*c280*/  SHFL.IDX PT, R3, R7, 0x3, 0x181f ;  /* 0x00781f0007037f89 */ /* 0x00102800000e0000 */
[----:B------:R-:W-:Y:S01]  /*c290*/  ISETP.GE.AND P0, PT, R0, R9, PT ;  /* 0x000000090000720c */ /* 0x000fe20003f06270 */
[----:B-1-3--:R1:W3:-:S12]  /*c2a0*/  SHFL.IDX PT, R5, R6, 0x3, 0x181f ;  /* 0x00781f0006057f89 */ /* 0x00a2d800000e0000 */
[----:B-1----:R-:W-:Y:S05]  /*c2b0*/  @P0 BRA `(.L_x_2398) ;  /* 0x0000000000240947 */ /* 0x002fea0003800000 */
[----:B------:R-:W-:Y:S02]  /*c2c0*/  ULDC UR5, c[0x0][0xac8] ;  /* 0x0002b20000057ab9 */ /* 0x000fe40000000800 */
[----:B------:R-:W-:Y:S02]  /*c2d0*/  ISETP.GE.AND P2, PT, R2, UR5, PT ;  /* 0x0000000502007c0c */ /* 0x000fe4000bf46270 */
[----:B------:R-:W-:-:S11]  /*c2e0*/  ISETP.GE.AND P3, PT, R18, UR5, PT ;  /* 0x0000000512007c0c */ /* 0x000fd6000bf66270 */
[-C--:B--234-:R-:W-:Y:S02]  /*c2f0*/  @!P2 LEA R6, P0, R2, R5.reuse, 0x1 ;  /* 0x000000050206a211 */ /* 0x09cfe400078008ff */
[----:B------:R-:W-:Y:S02]  /*c300*/  @!P3 LEA R4, P1, R18, R5, 0x1 ;  /* 0x000000051204b211 */ /* 0x000fe400078208ff */
[-C--:B0-----:R-:W-:Y:S02]  /*c310*/  @!P2 LEA.HI.X R7, R2, R3.reuse, R189, 0x1, P0 ;  /* 0x000000030207a211 */ /* 0x081fe400000f0cbd */
[----:B------:R-:W-:-:S03]  /*c320*/  @!P3 LEA.HI.X R5, R18, R3, R188, 0x1, P1 ;  /* 0x000000031205b211 */ /* 0x000fc600008f0cbc */
[----:B------:R1:W-:Y:S04]  /*c330*/  @!P2 ST.E.128 desc[UR50][R6.64], RZ ;  /* 0x000000ff0600a985 */ /* 0x0003e8000c101d32 */
[----:B------:R1:W-:Y:S02]  /*c340*/  @!P3 ST.E.128 desc[UR50][R4.64], RZ ;  /* 0x000000ff0400b985 */ /* 0x0003e4000c101d32 */
.L_x_2398:
[----:B------:R-:W-:Y:S05]  /*c350*/  BSYNC B0 ;  /* 0x0000000000007941 */ /* 0x000fea0003800000 */
.L_x_2390:
[----:B------:R-:W-:Y:S02]  /*c360*/  ULDC UR5, c[0x0][0xc38] ;  /* 0x00030e0000057ab9 */ /* 0x000fe40000000800 */
[----:B------:R-:W-:-:S06]  /*c370*/  UISETP.GE.AND UP0, UPT, UR4, UR5, UPT ;  /* 0x000000050400728c */ /* 0x000fcc000bf06270 */
[----:B------:R-:W-:-:S13]  /*c380*/  PLOP3.LUT P0, PT, PT, PT, UP0, 0x80, 0x0 ;  /* 0x000000000000781c */ /* 0x000fda0003f0f008 */
[----:B------:R-:W-:Y:S05]  /*c390*/  @!P0 BRA `(.L_x_2407) ;  /* 0xffffff4800488947 */ /* 0x000fea000383ffff */
[----:B------:R-:W-:Y:S05]  /*c3a0*/  EXIT ;  /* 0x000000000000794d */ /* 0x000fea0003800000 */
.L_x_2349:
[----:B------:R-:W-:-:S08]  /*c3b0*/  NOP ;  /* 0x0000000000007918 */ /* 0x000fd00000000000 */
[----:B------:R-:W0:-:S00]  /*c3c0*/  USETMAXREG.DEALLOC.CTAPOOL 0x28 ;  /* 0x00000028000079c8 */ /* 0x000e0000080e0500 */
[----:B0-----:R-:W-:-:S06]  /*c3d0*/  LOP3.LUT R0, R0, 0x3, RZ, 0xc0, !PT ;  /* 0x0000000300007812 */ /* 0x001fcc00078ec0ff */
[----:B------:R-:W0:Y:S01]  /*c3e0*/  S2UR UR5, SR_CTAID.X ;  /* 0x00000000000579c3 */ /* 0x000e220000002500 */
[----:B------:R-:W-:Y:S01]  /*c3f0*/  LOP3.LUT R19, R19, 0xfffffeff, RZ, 0xc0, !PT ;  /* 0xfffffeff13137812 */ /* 0x000fe200078ec0ff */
[----:B------:R-:W-:Y:S01]  /*c400*/  IMAD.MOV.U32 R36, RZ, RZ, RZ ;  /* 0x000000ffff247224 */ /* 0x000fe200078e00ff */
[----:B------:R-:W-:Y:S01]  /*c410*/  MOV R26, 0x1 ;  /* 0x00000001001a7802 */ /* 0x000fe20000000f00 */
[----:B------:R1:W2:Y:S01]  /*c420*/  SHFL.IDX PT, R2, R0, RZ, 0x1f ;  /* 0x00001fff00027589 */ /* 0x0002a200000e0000 */
[----:B------:R-:W-:-:S03]  /*c430*/  IMAD.MOV.U32 R23, RZ, RZ, RZ ;  /* 0x000000ffff177224 */ /* 0x000fc600078e00ff */
        /* <DEDUP_REMOVED lines=9> */
[----:B------:R-:W-:Y:S01]  /*c4d0*/  UISETP.NE.U32.AND UP0, UPT, UR6, URZ, UPT ;  /* 0x0000003f0600728c */ /* 0x000fe2000bf05070 */
[----:B------:R-:W-:Y:S01]  /*c4e0*/  LOP3.LUT R19, R19, 0xfffffffe, RZ, 0xc0, !PT ;  /* 0xfffffffe13137812 */ /* 0x000fe200078ec0ff */
[----:B------:R-:W1:Y:S01]  /*c4f0*/  S2UR UR8, SR_CgaCtaId ;  /* 0x00000000000879c3 */ /* 0x000e620000008800 */
[----:B------:R-:W-:Y:S01]  /*c500*/  ULDC UR4, c[0x0][0x424] ;  /* 0x0001090000047ab9 */ /* 0x000fe20000000800 */
[----:B------:R-:W-:Y:S01]  /*c510*/  UISETP.NE.AND.EX UP0, UPT, UR7, URZ, UPT, UP0 ;  /* 0x0000003f0700728c */ /* 0x000fe2000bf05300 */
[----:B------:R-:W-:Y:S01]  /*c520*/  IMAD.U32 R34, RZ, RZ, UR5 ;  /* 0x00000005ff227e24 */ /* 0x000fe2000f8e00ff */
[----:B------:R-:W-:Y:S01]  /*c530*/  ULDC UR39, c[0x0][0x288] ;  /* 0x0000a20000277ab9 */ /* 0x000fe20000000800 */
[----:B------:R-:W-:Y:S01]  /*c540*/  ULDC.64 UR6, c[0x0][0x2f0] ;  /* 0x0000bc0000067ab9 */ /* 0x000fe20000000a00 */
[----:B------:R-:W-:Y:S01]  /*c550*/  USEL UR4, UR4, 0x1, UP0 ;  /* 0x0000000104047887 */ /* 0x000fe20008000000 */
[----:B------:R-:W-:Y:S01]  /*c560*/  MOV R26, 0x1 ;  /* 0x00000001001a7802 */ /* 0x000fe20000000f00 */
[----:B------:R-:W-:Y:S01]  /*c570*/  ULDC UR38, c[0x0][0x448] ;  /* 0x0001120000267ab9 */ /* 0x000fe20000000800 */
[----:B------:R-:W-:Y:S01]  /*c580*/  IMAD.MOV.U32 R23, RZ, RZ, RZ ;  /* 0x000000ffff177224 */ /* 0x000fe200078e00ff */
[----:B------:R-:W-:Y:S01]  /*c590*/  UIMAD UR37, UR4, UR6, URZ ;  /* 0x00000006042572a4 */ /* 0x000fe2000f8e023f */
[----:B------:R-:W-:Y:S01]  /*c5a0*/  IMAD.MOV.U32 R36, RZ, RZ, RZ ;  /* 0x000000ffff247224 */ /* 0x000fe200078e00ff */
[----:B------:R-:W-:Y:S01]  /*c5b0*/  UIMAD UR38, UR38, UR39, URZ ;  /* 0x00000027262672a4 */ /* 0x000fe2000f8e023f */
[----:B------:R-:W-:Y:S01]  /*c5c0*/  UMOV UR6, 0x400 ;  /* 0x0000040000067882 */ /* 0x000fe20000000000 */
[----:B------:R-:W-:-:S02]  /*c5d0*/  UIADD3 UR4, UR37, 0x7f, URZ ;  /* 0x0000007f25047890 */ /* 0x000fc4000fffe03f */
[----:B------:R-:W-:Y:S02]  /*c5e0*/  ULOP3.LUT UR45, UR36, 0x2, URZ, 0xfc, !UPT ;  /* 0x00000002242d7892 */ /* 0x000fe4000f8efc3f */
[----:B------:R-:W-:Y:S02]  /*c5f0*/  USHF.R.S32.HI UR5, URZ, 0x1f, UR4 ;  /* 0x0000001f3f057899 */ /* 0x000fe40008011404 */
[----:B------:R-:W-:Y:S02]  /*c600*/  UIADD3 UR39, UR37, 0x80, -UR39 ;  /* 0x0000008025277890 */ /* 0x000fe4000fffe827 */
[----:B------:R-:W-:Y:S02]  /*c610*/  ULEA.HI UR5, UR5, UR4, URZ, 0x7 ;  /* 0x0000000405057291 */ /* 0x000fe4000f8f383f */
[----:B-1----:R-:W-:Y:S01]  /*c620*/  ULEA UR6, UR8, UR6, 0x18 ;  /* 0x0000000608067291 */ /* 0x002fe2000f8ec03f */
[C---:B0-----:R-:W-:Y:S01]  /*c630*/  IMAD.SHL.U32 R30, R5.reuse, 0x8, RZ ;  /* 0x00000008051e7824 */ /* 0x041fe200078e00ff */
[----:B------:R-:W-:Y:S01]  /*c640*/  LOP3.LUT R4, R5, 0x7f, RZ, 0xc0, !PT ;  /* 0x0000007f05047812 */ /* 0x000fe200078ec0ff */
[----:B------:R-:W-:-:S03]  /*c650*/  USHF.R.S32.HI UR40, URZ, 0x7, UR5 ;  /* 0x000000073f287899 */ /* 0x000fc60008011405 */
[----:B------:R-:W-:Y:S01]  /*c660*/  IMAD.U32 R16, RZ, RZ, UR6 ;  /* 0x00000006ff107e24 */ /* 0x000fe2000f8e00ff */
[C---:B------:R-:W-:Y:S01]  /*c670*/  LOP3.LUT R0, R30.reuse, 0x1f8, RZ, 0xc0, !PT ;  /* 0x000001f81e007812 */ /* 0x040fe200078ec0ff */
[----:B------:R-:W-:Y:S01]  /*c680*/  ULDC UR46, c[0x0][0xc] ;  /* 0x00000300002e7ab9 */ /* 0x000fe20000000800 */
[----:B------:R-:W-:Y:S02]  /*c690*/  LOP3.LUT R35, R30, 0x38, RZ, 0xc0, !PT ;  /* 0x000000381e237812 */ /* 0x000fe400078ec0ff */
[----:B------:R-:W-:Y:S02]  /*c6a0*/  LOP3.LUT R3, R0, 0x38, R5, 0x78, !PT ;  /* 0x0000003800037812 */ /* 0x000fe400078e7805 */
[----:B------:R-:W-:Y:S02]  /*c6b0*/  LOP3.LUT R0, R35, 0x40, RZ, 0xfc, !PT ;  /* 0x0000004023007812 */ /* 0x000fe400078efcff */
[----:B------:R-:W-:Y:S02]  /*c6c0*/  LOP3.LUT R30, R3, 0x200, R30, 0xf8, !PT ;  /* 0x00000200031e7812 */ /* 0x000fe400078ef81e */
[----:B------:R-:W-:-:S02]  /*c6d0*/  ISETP.GE.AND P1, PT, R0, UR7, PT ;  /* 0x0000000700007c0c */ /* 0x000fc4000bf26270 */
[----:B------:R-:W-:Y:S01]  /*c6e0*/  ISETP.GE.AND P2, PT, R0, UR9, PT ;  /* 0x0000000900007c0c */ /* 0x000fe2000bf46270 */
[----:B------:R-:W-:Y:S01]  /*c6f0*/  IMAD R33, R30, 0x2, R16 ;  /* 0x000000021e217824 */ /* 0x000fe200078e0210 */
[----:B------:R-:W-:Y:S01]  /*c700*/  ISETP.GE.AND P0, PT, R0, UR7, PT ;  /* 0x0000000700007c0c */ /* 0x000fe2000bf06270 */
[----:B------:R-:W-:Y:S01]  /*c710*/  IMAD.SHL.U32 R0, R5, 0x10, RZ ;  /* 0x0000001005007824 */ /* 0x000fe200078e00ff */
[----:B------:R-:W-:-:S04]  /*c720*/  SHF.R.U32.HI R37, RZ, 0x3, R4 ;  /* 0x00000003ff257819 */ /* 0x000fc80000011604 */
[----:B------:R-:W-:-:S03]  /*c730*/  LOP3.LUT R2, R0, 0x70, RZ, 0xc0, !PT ;  /* 0x0000007000027812 */ /* 0x000fc600078ec0ff */
[----:B------:R-:W-:Y:S02]  /*c740*/  @P1 LOP3.LUT R19, R19, 0x1, RZ, 0xfc, !PT ;  /* 0x0000000113131812 */ /* 0x000fe400078efcff */
[----:B------:R-:W-:Y:S02]  /*c750*/  ISETP.GE.AND P1, PT, R35, UR7, PT ;  /* 0x0000000723007c0c */ /* 0x000fe4000bf26270 */
[----:B------:R-:W-:Y:S02]  /*c760*/  LOP3.LUT R19, R19, 0xffffffbf, RZ, 0xc0, !PT ;  /* 0xffffffbf13137812 */ /* 0x000fe400078ec0ff */
[----:B------:R-:W-:Y:S02]  /*c770*/  LOP3.LUT R0, R37, R2, RZ, 0xfc, !PT ;  /* 0x0000000225007212 */ /* 0x000fe400078efcff */
[----:B------:R-:W-:-:S04]  /*c780*/  @P2 LOP3.LUT R19, R19, 0x40, RZ, 0xfc, !PT ;  /* 0x0000004013132812 */ /* 0x000fc800078efcff */
        /* <DEDUP_REMOVED lines=10> */
.L_x_2457:
        /* <DEDUP_REMOVED lines=22> */
.L_x_2409:
[----:B------:R-:W-:Y:S01]  /*c990*/  ULDC UR8, c[0x0][0xc54] ;  /* 0x0003150000087ab9 */ /* 0x000fe20000000800 */
[----:B------:R-:W-:Y:S01]  /*c9a0*/  UMOV UR6, UR7 ;  /* 0x0000000700067c82 */ /* 0x000fe20008000000 */
[----:B------:R-:W-:-:S11]  /*c9b0*/  UISETP.NE.AND UP0, UPT, UR8, 0x1, UPT ;  /* 0x000000010800788c */ /* 0x000fd6000bf05270 */
[----:B------:R-:W-:Y:S02]  /*c9c0*/  @UP0 ULDC.64 UR10, c[0x0][0xc58] ;  /* 0x00031600000a0ab9 */ /* 0x000fe40000000a00 */
[----:B------:R-:W-:-:S04]  /*c9d0*/  UIMAD.WIDE.U32 UR4, UR7, UR10, URZ ;  /* 0x0000000a070472a5 */ /* 0x000fc8000f8e003f */
[----:B------:R-:W-:-:S04]  /*c9e0*/  @UP0 USHF.R.U32.HI UR6, URZ, UR11, UR5 ;  /* 0x0000000b3f060299 */ /* 0x000fc80008011605 */
[----:B------:R-:W-:-:S12]  /*c9f0*/  UIMAD UR4, UR6, UR8, URZ ;  /* 0x00000008060472a4 */ /* 0x000fd8000f8e023f */
.L_x_2410:
[----:B------:R-:W-:Y:S01]  /*ca00*/  ULDC UR5, c[0x0][0xc48] ;  /* 0x0003120000057ab9 */ /* 0x000fe20000000800 */
[----:B------:R-:W-:Y:S01]  /*ca10*/  ULDC.64 UR8, c[0x0][0xa28] ;  /* 0x00028a0000087ab9 */ /* 0x000fe20000000a00 */
[----:B------:R-:W-:Y:S01]  /*ca20*/  UISETP.NE.AND UP1, UPT, UR5, 0x1, UPT ;  /* 0x000000010500788c */ /* 0x000fe2000bf25270 */
[----:B------:R-:W-:Y:S01]  /*ca30*/  MOV R32, RZ ;  /* 0x000000ff00207202 */ /* 0x000fe20000000f00 */
        /* <DEDUP_REMOVED lines=21> */
[----:B------:R-:W-:Y:S01]  /*cb90*/  UP2UR UR47, UPR, URZ, 0x4 ;  /* 0x000000043f2f7883 */ /* 0x000fe20008000000 */
[----:B------:R-:W-:Y:S01]  /*cba0*/  BSSY B7, `(.L_x_2411) ;  /* 0x0000357000077945 */ /* 0x000fe20003800000 */
[----:B------:R-:W-:-:S04]  /*cbb0*/  USHF.L.U32 UR6, UR43, 0x7, URZ ;  /* 0x000000072b067899 */ /* 0x000fc8000800063f */
[----:B------:R-:W-:Y:S01]  /*cbc0*/  UIADD3 UR6, UR6, 0x7f, URZ ;  /* 0x0000007f06067890 */ /* 0x000fe2000fffe03f */
[----:B------:R-:W-:Y:S01]  /*cbd0*/  @UP2 ULDC UR4, c[0x0][0x44c] ;  /* 0x0001130000042ab9 */ /* 0x000fe20000000800 */
[----:B------:R-:W-:Y:S02]  /*cbe0*/  @UP2 ULDC UR7, c[0x0][0x450] ;  /* 0x0001140000072ab9 */ /* 0x000fe40000000800 */
[----:B------:R-:W-:-:S04]  /*cbf0*/  UIMAD.WIDE.U32 UR4, UR6, UR4, URZ ;  /* 0x00000004060472a5 */ /* 0x000fc8000f8e003f */
[----:B------:R-:W-:-:S04]  /*cc00*/  @UP2 USHF.R.U32.HI UR6, URZ, UR7, UR5 ;  /* 0x000000073f062299 */ /* 0x000fc80008011605 */
[----:B------:R-:W-:-:S04]  /*cc10*/  UIADD3 UR6, UR39, UR6, URZ ;  /* 0x0000000627067290 */ /* 0x000fc8000fffe03f */
[----:B------:R-:W-:-:S04]  /*cc20*/  USHF.R.S32.HI UR4, URZ, 0x1f, UR6 ;  /* 0x0000001f3f047899 */ /* 0x000fc80008011406 */
[----:B------:R-:W-:-:S04]  /*cc30*/  ULEA.HI UR4, UR4, UR6, URZ, 0x7 ;  /* 0x0000000604047291 */ /* 0x000fc8000f8f383f */
[----:B------:R-:W-:-:S04]  /*cc40*/  USHF.R.S32.HI UR4, URZ, 0x7, UR4 ;  /* 0x000000073f047899 */ /* 0x000fc80008011404 */
[----:B------:R-:W-:-:S04]  /*cc50*/  UISETP.LT.AND UP0, UPT, UR40, UR4, UPT ;  /* 0x000000042800728c */ /* 0x000fc8000bf01270 */
[----:B------:R-:W-:-:S06]  /*cc60*/  USEL UR44, UR40, UR4, UP0 ;  /* 0x00000004282c7287 */ /* 0x000fcc0008000000 */
[----:B------:R-:W-:-:S13]  /*cc70*/  ISETP.LT.AND P0, PT, RZ, UR44, PT ;  /* 0x0000002cff007c0c */ /* 0x000fda000bf01270 */
[----:B0-----:R-:W-:Y:S05]  /*cc80*/  @P0 BRA `(.L_x_2412) ;  /* 0x0000000000440947 */ /* 0x001fea0003800000 */
        /* <DEDUP_REMOVED lines=17> */
.L_x_2412:
        /* <DEDUP_REMOVED lines=8> */
[----:B------:R-:W-:Y:S01]  /*ce20*/  MOV R5, UR5 ;  /* 0x0000000500057c02 */ /* 0x000fe20008000f00 */
[----:B------:R-:W-:Y:S01]  /*ce30*/  ULDC.64 UR4, c[0x4][0x8] ;  /* 0x0100020000047ab9 */ /* 0x000fe20000000a00 */
[----:B------:R-:W0:Y:S01]  /*ce40*/  LDC.64 R2, c[0x4][R2] ;  /* 0x0100000002027b82 */ /* 0x000e220000000a00 */
        /* <DEDUP_REMOVED lines=8> */
[----:B0----5:R-:W-:Y:S05]  /*ced0*/  CALL.ABS.NOINC R2 ;  /* 0x0000000002007343 */ /* 0x021fea0003c00000 */
.L_x_2415:
[----:B------:R-:W-:Y:S05]  /*cee0*/  BSYNC B6 ;  /* 0x0000000000067941 */ /* 0x000fea0003800000 */
.L_x_2414:
        /* <DEDUP_REMOVED lines=20> */
.L_x_2418:
[----:B------:R0:W1:Y:S01]  /*d030*/  LDC.64 R2, c[0x4][R17] ;  /* 0x0100000011027b82 */ /* 0x0000620000000a00 */
[----:B------:R-:W-:Y:S01]  /*d040*/  ULDC.64 UR4, c[0x4][0x80] ;  /* 0x0100200000047ab9 */ /* 0x000fe20000000a00 */
[----:B------:R-:W-:Y:S01]  /*d050*/  ULDC.64 UR6, c[0x4][0x88] ;  /* 0x0100220000067ab9 */ /* 0x000fe20000000a00 */
[----:B------:R-:W-:Y:S01]  /*d060*/  IMAD.U32 R4, RZ, RZ, UR4 ;  /* 0x00000004ff047e24 */ /* 0x000fe2000f8e00ff */
[----:B------:R-:W-:Y:S01]  /*d070*/  MOV R6, UR6 ;  /* 0x0000000600067c02 */ /* 0x000fe20008000f00 */
[----:B------:R-:W-:Y:S01]  /*d080*/  IMAD.U32 R5, RZ, RZ, UR5 ;  /* 0x00000005ff057e24 */ /* 0x000fe2000f8e00ff */
[----:B------:R-:W-:Y:S01]  /*d090*/  ULDC.64 UR4, c[0x4][0x18] ;  /* 0x0100060000047ab9 */ /* 0x000fe20000000a00 */
[----:B------:R-:W-:Y:S01]  /*d0a0*/  IMAD.U32 R7, RZ, RZ, UR7 ;  /* 0x00000007ff077e24 */ /* 0x000fe2000f8e00ff */
[----:B------:R-:W-:Y:S01]  /*d0b0*/  MOV R12, 0x1 ;  /* 0x00000001000c7802 */ /* 0x000fe20000000f00 */
[----:B------:R-:W-:Y:S02]  /*d0c0*/  IMAD.U32 R10, RZ, RZ, UR4 ;  /* 0x00000004ff0a7e24 */ /* 0x000fe4000f8e00ff */
[----:B------:R-:W-:-:S02]  /*d0d0*/  IMAD.U32 R11, RZ, RZ, UR5 ;  /* 0x00000005ff0b7e24 */ /* 0x000fc4000f8e00ff */
[----:B------:R-:W-:Y:S02]  /*d0e0*/  IMAD.MOV.U32 R8, RZ, RZ, 0x70 ;  /* 0x00000070ff087424 */ /* 0x000fe400078e00ff */
[----:B0-----:R-:W-:-:S07]  /*d0f0*/  IMAD.MOV.U32 R13, RZ, RZ, RZ ;  /* 0x000000ffff0d7224 */ /* 0x001fce00078e00ff */
[----:B------:R-:W-:-:S07]  /*d100*/  LEPC R20, `(.L_x_2417) ;  /* 0x000000001014794e */ /* 0x000fce0000000000 */
[----:B-1----:R-:W-:Y:S05]  /*d110*/  CALL.ABS.NOINC R2 ;  /* 0x0000000002007343 */ /* 0x002fea0003c00000 */
.L_x_2417:
[----:B------:R-:W-:Y:S05]  /*d120*/  BSYNC B6 ;  /* 0x0000000000067941 */ /* 0x000fea0003800000 */
.L_x_2416:
        /* <DEDUP_REMOVED lines=13> */
[----:B------:R-:W-:Y:S02]  /*d200*/  MOV R22, UR4 ;  /* 0x0000000400167c02 */ /* 0x000fe40008000f00 */
[----:B------:R-:W-:Y:S05]  /*d210*/  BRA.DIV UR5, `(.L_x_2419) ;  /* 0x0000003605ac7947 */ /* 0x000fea000b800000 */
.L_x_2473:
        /* <DEDUP_REMOVED lines=14> */
[----:B------:R-:W-:-:S05]  /*d300*/  IMAD.IADD R7, R5, 0x1, R32 ;  /* 0x0000000105077824 */ /* 0x000fca00078e0220 */
[----:B------:R-:W-:-:S07]  /*d310*/  MOV R11, R7 ;  /* 0x00000007000b7202 */ /* 0x000fce0000000f00 */
        /* <DEDUP_REMOVED lines=14> */
[----:B------:R-:W-:Y:S01]  /*d400*/  IADD3 R3, RZ, -UR42, RZ ;  /* 0x8000002aff037c10 */ /* 0x000fe2000fffe0ff */
[----:B------:R-:W-:Y:S01]  /*d410*/  IMAD.MOV R2, RZ, RZ, -R11 ;  /* 0x000000ffff027224 */ /* 0x000fe200078e0a0b */
[----:B------:R-:W-:Y:S01]  /*d420*/  LOP3.LUT R19, R19, 0xffffffef, RZ, 0xc0, !PT ;  /* 0xffffffef13137812 */ /* 0x000fe200078ec0ff */
[----:B------:R-:W-:Y:S02]  /*d430*/  IMAD.U32 R24, RZ, RZ, UR4 ;  /* 0x00000004ff187e24 */ /* 0x000fe4000f8e00ff */
[----:B------:R-:W-:Y:S02]  /*d440*/  IMAD R22, R22, R3, UR41 ;  /* 0x0000002916167e24 */ /* 0x000fe4000f8e0203 */
[----:B0-----:R-:W-:-:S03]  /*d450*/  IMAD.U32 R4, RZ, RZ, UR45 ;  /* 0x0000002dff047e24 */ /* 0x001fc6000f8e00ff */
[----:B------:R-:W-:Y:S01]  /*d460*/  SHF.R.S32.HI R28, RZ, 0x1f, R22 ;  /* 0x0000001fff1c7819 */ /* 0x000fe20000011416 */
[----:B------:R-:W-:Y:S01]  /*d470*/  IMAD R5, R10, R2, R7 ;  /* 0x000000020a057224 */ /* 0x000fe200078e0207 */
[----:B------:R-:W-:-:S13]  /*d480*/  ISETP.NE.AND P2, PT, R4, 0x3, PT ;  /* 0x000000030400780c */ /* 0x000fda0003f45270 */
[----:B------:R-:W-:Y:S01]  /*d490*/  @P2 LOP3.LUT R19, R19, 0x10, RZ, 0xfc, !PT ;  /* 0x0000001013132812 */ /* 0x000fe200078efcff */
[----:B------:R-:W-:Y:S06]  /*d4a0*/  @!P2 BRA `(.L_x_2420) ;  /* 0x000000000004a947 */ /* 0x000fec0003800000 */
[----:B------:R-:W-:Y:S01]  /*d4b0*/  BPT.TRAP 0x1 ;  /* 0x000000040000795c */ /* 0x000fe20000300000 */
.L_x_2420:
        /* <DEDUP_REMOVED lines=18> */
[----:B------:R-:W-:Y:S02]  /*d5e0*/  LEA R17, P0, R2, UR4, 0x1 ;  /* 0x0000000402117c11 */ /* 0x000fe4000f8008ff */
[----:B------:R-:W-:Y:S01]  /*d5f0*/  IADD3 R3, R3, R7, RZ ;  /* 0x0000000703037210 */ /* 0x000fe20007ffe0ff */
[----:B------:R-:W-:-:S03]  /*d600*/  IMAD R7, R23, 0x8, R16 ;  /* 0x0000000817077824 */ /* 0x000fc600078e0210 */
[----:B------:R-:W-:Y:S02]  /*d610*/  LEA.HI.X R18, R2, UR5, R3, 0x1, P0 ;  /* 0x0000000502127c11 */ /* 0x000fe400080f0c03 */
[----:B------:R-:W-:-:S04]  /*d620*/  SHF.L.U32 R2, R26, 0x1f, RZ ;  /* 0x0000001f1a027819 */ /* 0x000fc800000006ff */
[----:B------:R-:W0:Y:S02]  /*d630*/  SYNCS.PHASECHK.TRANS64.TRYWAIT P0, [R7+URZ+0x28840], R2 ;  /* 0x02884002070075a7 */ /* 0x000e24000800017f */
[----:B0-----:R-:W-:Y:S05]  /*d640*/  @!P0 BRA `(.L_x_2422) ;  /* 0x0000003000cc8947 */ /* 0x001fea0003800000 */
.L_x_2474:
[----:B------:R-:W-:Y:S05]  /*d650*/  BSYNC B0 ;  /* 0x0000000000007941 */ /* 0x000fea0003800000 */
.L_x_2421:
        /* <DEDUP_REMOVED lines=36> */
[----:B------:R-:W-:Y:S02]  /*d8a0*/  @P0 LEA R25, R5, R16, 0x1 ;  /* 0x0000001005190211 */ /* 0x000fe400078e08ff */
        /* <DEDUP_REMOVED lines=10> */
[----:B------:R-:W-:-:S03]  /*d950*/  @P0 IMAD R21, R5, 0x2, R16 ;  /* 0x0000000205150824 */ /* 0x000fc600078e0210 */
[----:B--2---:R-:W-:Y:S01]  /*d960*/  @P0 MOV R2, R14 ;  /* 0x0000000e00020202 */ /* 0x004fe20000000f00 */
        /* <DEDUP_REMOVED lines=11> */
[----:B------:R-:W-:Y:S02]  /*da20*/  SHFL.IDX PT, R8, R0, 0x4, 0x181f ;  /* 0x00981f0000087f89 */ /* 0x000fe400000e0000 */
[----:B------:R-:W-:Y:S02]  /*da30*/  @P0 MOV R3, R9 ;  /* 0x0000000900030202 */ /* 0x000fe40000000f00 */
        /* <DEDUP_REMOVED lines=16> */
[----:B-1----:R-:W-:Y:S01]  /*db40*/  @P0 IADD3.X R9, RZ, R8, RZ, P1, !PT ;  /* 0x00000008ff090210 */ /* 0x002fe20000ffe4ff */
[----:B--2---:R-:W-:Y:S01]  /*db50*/  @P0 IMAD.MOV.U32 R2, RZ, RZ, R14 ;  /* 0x000000ffff020224 */ /* 0x004fe200078e000e */
[----:B------:R-:W-:Y:S03]  /*db60*/  SHFL.IDX PT, R8, R0, 0x6, 0x181f ;  /* 0x00d81f0000087f89 */ /* 0x000fe600000e0000 */
[----:B------:R-:W-:Y:S01]  /*db70*/  @P0 IMAD.MOV.U32 R3, RZ, RZ, R9 ;  /* 0x000000ffff030224 */ /* 0x000fe200078e0009 */
[----:B------:R-:W0:Y:S04]  /*db80*/  SHFL.IDX PT, R14, R4, 0x6, 0x181f ;  /* 0x00d81f00040e7f89 */ /* 0x000e2800000e0000 */
[----:B------:R-:W-:Y:S04]  /*db90*/  @P0 LDGSTS.E.BYPASS.LTC128B.128 [R25+0x1ac00], desc[UR50][R2.64], !P3 ;  /* 0x1ac0000002190fae */ /* 0x000fe8000d901d72 */
[----:B------:R1:W-:Y:S01]  /*dba0*/  @P0 LDGSTS.E.BYPASS.LTC128B.128 [R25+0x1ec00], desc[UR50][R2.64+0x80], !P2 ;  /* 0x1ec0008002190fae */ /* 0x0003e2000d101d72 */
[----:B------:R-:W-:-:S13]  /*dbb0*/  ISETP.GE.AND P0, PT, R6, 0x61, PT ;  /* 0x000000610600780c */ /* 0x000fda0003f06270 */
[----:B------:R-:W-:Y:S02]  /*dbc0*/  @P0 LEA R21, R5, R16, 0x1 ;  /* 0x0000001005150211 */ /* 0x000fe400078e08ff */
[----:B0-----:R-:W-:-:S05]  /*dbd0*/  @P0 LEA R14, P1, R35, R14, 0x1 ;  /* 0x0000000e230e0211 */ /* 0x001fca00078208ff */
[----:B------:R-:W-:Y:S02]  /*dbe0*/  @P0 IMAD.X R9, RZ, RZ, R8, P1 ;  /* 0x000000ffff090224 */ /* 0x000fe400008e0608 */
[----:B-1----:R-:W-:Y:S01]  /*dbf0*/  @P0 IMAD.MOV.U32 R2, RZ, RZ, R14 ;  /* 0x000000ffff020224 */ /* 0x002fe200078e000e */
[----:B------:R0:W1:Y:S01]  /*dc00*/  SHFL.IDX PT, R8, R0, 0x7, 0x181f ;  /* 0x00f81f0000087f89 */ /* 0x00006200000e0000 */
[----:B------:R-:W-:-:S03]  /*dc10*/  @P0 IMAD.MOV.U32 R3, RZ, RZ, R9 ;  /* 0x000000ffff030224 */ /* 0x000fc600078e0009 */
[----:B------:R0:W2:Y:S04]  /*dc20*/  SHFL.IDX PT, R14, R4, 0x7, 0x181f ;  /* 0x00f81f00040e7f89 */ /* 0x0000a800000e0000 */
[----:B------:R0:W-:Y:S04]  /*dc30*/  @P0 LDGSTS.E.BYPASS.LTC128B.128 [R21+0x1b400], desc[UR50][R2.64], !P3 ;  /* 0x1b40000002150fae */ /* 0x0001e8000d901d72 */
[----:B------:R0:W-:Y:S02]  /*dc40*/  @P0 LDGSTS.E.BYPASS.LTC128B.128 [R21+0x1f400], desc[UR50][R2.64+0x80], !P2 ;  /* 0x1f40008002150fae */ /* 0x0001e4000d101d72 */
.L_x_2492:
        /* <DEDUP_REMOVED lines=11> */
.L_x_2424:
        /* <DEDUP_REMOVED lines=11> */
.L_x_2425:
        /* <DEDUP_REMOVED lines=23> */
.L_x_2427:
[----:B------:R-:W-:Y:S05]  /*df20*/  BSYNC B6 ;  /* 0x0000000000067941 */ /* 0x000fea0003800000 */
.L_x_2426:
[----:B0-----:R-:W0:Y:S01]  /*df30*/  S2R R2, SR_TID.X ;  /* 0x0000000000027919 */ /* 0x001e220000002100 */
[----:B------:R-:W-:Y:S01]  /*df40*/  UISETP.NE.AND UP0, UPT, UR47, URZ, UPT ;  /* 0x0000003f2f00728c */ /* 0x000fe2000bf05270 */
[----:B------:R-:W-:Y:S01]  /*df50*/  IMAD.U32 R0, RZ, RZ, UR43 ;  /* 0x0000002bff007e24 */ /* 0x000fe2000f8e00ff */
[----:B------:R-:W-:Y:S01]  /*df60*/  R2UR UR6, R28 ;  /* 0x000000001c0672ca */ /* 0x000fe200000e0000 */
[----:B------:R-:W-:Y:S01]  /*df70*/  ULDC.64 UR8, c[0x0][0x2d8] ;  /* 0x0000b60000087ab9 */ /* 0x000fe20000000a00 */
[----:B------:R-:W-:Y:S02]  /*df80*/  R2UR UR7, R22 ;  /* 0x00000000160772ca */ /* 0x000fe400000e0000 */
[----:B------:R-:W-:Y:S02]  /*df90*/  PLOP3.LUT P0, PT, PT, PT, UP0, 0x80, 0x0 ;  /* 0x000000000000781c */ /* 0x000fe40003f0f008 */
[C---:B------:R-:W-:Y:S02]  /*dfa0*/  LOP3.LUT P4, RZ, R19.reuse, 0x80, RZ, 0xc0, !PT ;  /* 0x0000008013ff7812 */ /* 0x040fe4000788c0ff */
[----:B------:R-:W-:Y:S01]  /*dfb0*/  LOP3.LUT P5, RZ, R19, 0x40, RZ, 0xc0, !PT ;  /* 0x0000004013ff7812 */ /* 0x000fe200078ac0ff */
[----:B------:R-:W-:-:S04]  /*dfc0*/  @UP0 ULDC UR4, c[0x0][0x44c] ;  /* 0x0001130000040ab9 */ /* 0x000fc80000000800 */
[----:B------:R-:W-:-:S04]  /*dfd0*/  UIMAD UR6, UR6, UR8, URZ ;  /* 0x00000008060672a4 */ /* 0x000fc8000f8e023f */
[----:B------:R-:W-:Y:S02]  /*dfe0*/  UIMAD UR7, UR7, UR9, UR6 ;  /* 0x00000009070772a4 */ /* 0x000fe4000f8e0206 */
[----:B------:R-:W-:Y:S01]  /*dff0*/  USHF.R.S32.HI UR6, URZ, 0x1f, UR42 ;  /* 0x0000001f3f067899 */ /* 0x000fe2000801142a */
[----:B0-----:R-:W-:-:S05]  /*e000*/  IMAD.SHL.U32 R2, R2, 0x10, RZ ;  /* 0x0000001002027824 */ /* 0x001fca00078e00ff */
[----:B------:R-:W-:-:S04]  /*e010*/  LOP3.LUT R2, R2, 0x70, RZ, 0xc0, !PT ;  /* 0x0000007002027812 */ /* 0x000fc800078ec0ff */
[----:B------:R-:W-:-:S05]  /*e020*/  LOP3.LUT R2, R37, R2, RZ, 0xfc, !PT ;  /* 0x0000000225027212 */ /* 0x000fca00078efcff */
[----:B------:R-:W-:-:S04]  /*e030*/  IMAD R0, R0, 0x80, R2 ;  /* 0x0000008000007824 */ /* 0x000fc800078e0202 */
[----:B------:R-:W-:Y:S01]  /*e040*/  @P0 IMAD.HI.U32 R3, R0, UR4, RZ ;  /* 0x0000000400030c27 */ /* 0x000fe2000f8e00ff */
[----:B------:R-:W-:Y:S01]  /*e050*/  PLOP3.LUT P0, PT, PT, PT, UP0, 0x80, 0x0 ;  /* 0x000000000000781c */ /* 0x000fe20003f0f008 */
[----:B------:R-:W-:Y:S02]  /*e060*/  @UP0 ULDC UR4, c[0x0][0x450] ;  /* 0x0001140000040ab9 */ /* 0x000fe40000000800 */
[----:B------:R-:W-:-:S10]  /*e070*/  IMAD.MOV.U32 R2, RZ, RZ, R0 ;  /* 0x000000ffff027224 */ /* 0x000fd400078e0000 */
[----:B------:R-:W-:Y:S02]  /*e080*/  @P0 SHF.R.U32.HI R2, RZ, UR4, R3 ;  /* 0x00000004ff020c19 */ /* 0x000fe40008011603 */
[----:B------:R-:W-:Y:S02]  /*e090*/  R2UR UR4, R22 ;  /* 0x00000000160472ca */ /* 0x000fe400000e0000 */
[----:B------:R-:W-:-:S11]  /*e0a0*/  IADD3 R5, -R2, RZ, RZ ;  /* 0x000000ff02057210 */ /* 0x000fd60007ffe1ff */
        /* <DEDUP_REMOVED lines=28> */
[----:B------:R-:W-:-:S03]  /*e270*/  IMAD.U32 R6, RZ, RZ, UR43 ;  /* 0x0000002bff067e24 */ /* 0x000fc6000f8e00ff */
[----:B------:R-:W1:Y:S02]  /*e280*/  SHFL.IDX PT, R2, R4, RZ, 0x181f ;  /* 0x00181fff04027589 */ /* 0x000e6400000e0000 */
[----:B------:R-:W-:Y:S02]  /*e290*/  LEA R5, R6, R37, 0x7 ;  /* 0x0000002506057211 */ /* 0x000fe400078e38ff */
[----:B------:R-:W-:Y:S02]  /*e2a0*/  SHFL.IDX PT, R6, R4, 0x1, 0x181f ;  /* 0x00381f0004067f89 */ /* 0x000fe400000e0000 */
[C---:B------:R-:W-:Y:S01]  /*e2b0*/  ISETP.GE.AND P0, PT, R5.reuse, UR38, PT ;  /* 0x0000002605007c0c */ /* 0x040fe2000bf06270 */
[----:B------:R-:W-:-:S12]  /*e2c0*/  VIADD R7, R5, 0x10 ;  /* 0x0000001005077836 */ /* 0x000fd80000000000 */
[----:B0-----:R-:W-:-:S05]  /*e2d0*/  @!P0 LEA R14, P1, R35, R14, 0x1 ;  /* 0x0000000e230e8211 */ /* 0x001fca00078208ff */
[----:B-1----:R-:W-:Y:S02]  /*e2e0*/  @!P0 IMAD.X R3, RZ, RZ, R2, P1 ;  /* 0x000000ffff038224 */ /* 0x002fe400008e0602 */
[----:B------:R-:W-:Y:S02]  /*e2f0*/  @!P0 IMAD.MOV.U32 R2, RZ, RZ, R14 ;  /* 0x000000ffff028224 */ /* 0x000fe400078e000e */
[----:B------:R-:W0:Y:S04]  /*e300*/  SHFL.IDX PT, R14, R0, 0x1, 0x181f ;  /* 0x00381f00000e7f89 */ /* 0x000e2800000e0000 */
[----:B------:R-:W-:Y:S04]  /*e310*/  @!P0 LDGSTS.E.BYPASS.LTC128B.128 [R33+0x10400], desc[UR50][R2.64], !P4 ;  /* 0x1040000002218fae */ /* 0x000fe8000e101d72 */
[----:B------:R1:W-:Y:S01]  /*e320*/  @!P0 LDGSTS.E.BYPASS.LTC128B.128 [R33+0x14400], desc[UR50][R2.64+0x80], !P5 ;  /* 0x1440008002218fae */ /* 0x0003e2000e901d72 */
[----:B------:R-:W-:-:S13]  /*e330*/  ISETP.GE.AND P0, PT, R7, UR38, PT ;  /* 0x0000002607007c0c */ /* 0x000fda000bf06270 */
[----:B0-----:R-:W-:-:S04]  /*e340*/  @!P0 LEA R14, P1, R35, R14, 0x1 ;  /* 0x0000000e230e8211 */ /* 0x001fc800078208ff */
[----:B-1----:R-:W-:Y:S01]  /*e350*/  @!P0 MOV R2, R14 ;  /* 0x0000000e00028202 */ /* 0x002fe20000000f00 */
        /* <DEDUP_REMOVED lines=11> */
[----:B------:R-:W-:Y:S02]  /*e410*/  SHFL.IDX PT, R6, R4, 0x3, 0x181f ;  /* 0x00781f0004067f89 */ /* 0x000fe400000e0000 */
[----:B------:R-:W-:Y:S01]  /*e420*/  @!P0 MOV R3, R7 ;  /* 0x0000000700038202 */ /* 0x000fe20000000f00 */
[----:B------:R-:W-:Y:S01]  /*e430*/  VIADD R7, R5, 0x30 ;  /* 0x0000003005077836 */ /* 0x000fe20000000000 */
        /* <DEDUP_REMOVED lines=24> */
[----:B0-----:R-:W-:-:S04]  /*e5c0*/  @!P0 LEA R14, P1, R35, R14, 0x1 ;  /* 0x0000000e230e8211 */ /* 0x001fc800078208ff */
[----:B-1----:R-:W-:Y:S01]  /*e5d0*/  @!P0 IADD3.X R7, RZ, R6, RZ, P1, !PT ;  /* 0x00000006ff078210 */ /* 0x002fe20000ffe4ff */
[----:B--2---:R-:W-:Y:S01]  /*e5e0*/  @!P0 IMAD.MOV.U32 R2, RZ, RZ, R14 ;  /* 0x000000ffff028224 */ /* 0x004fe200078e000e */
[----:B------:R-:W-:Y:S03]  /*e5f0*/  SHFL.IDX PT, R6, R4, 0x6, 0x181f ;  /* 0x00d81f0004067f89 */ /* 0x000fe600000e0000 */
[----:B------:R-:W-:Y:S01]  /*e600*/  @!P0 IMAD.MOV.U32 R3, RZ, RZ, R7 ;  /* 0x000000ffff038224 */ /* 0x000fe200078e0007 */
[----:B------:R-:W0:Y:S01]  /*e610*/  SHFL.IDX PT, R14, R0, 0x6, 0x181f ;  /* 0x00d81f00000e7f89 */ /* 0x000e2200000e0000 */
[----:B------:R-:W-:-:S03]  /*e620*/  VIADD R7, R5, 0x60 ;  /* 0x0000006005077836 */ /* 0x000fc60000000000 */
[----:B------:R-:W-:Y:S04]  /*e630*/  @!P0 LDGSTS.E.BYPASS.LTC128B.128 [R33+0x12c00], desc[UR50][R2.64], !P4 ;  /* 0x12c0000002218fae */ /* 0x000fe8000e101d72 */
[----:B------:R1:W-:Y:S01]  /*e640*/  @!P0 LDGSTS.E.BYPASS.LTC128B.128 [R33+0x16c00], desc[UR50][R2.64+0x80], !P5 ;  /* 0x16c0008002218fae */ /* 0x0003e2000e901d72 */
[----:B------:R-:W-:-:S13]  /*e650*/  ISETP.GE.AND P0, PT, R7, UR38, PT ;  /* 0x0000002607007c0c */ /* 0x000fda000bf06270 */
[----:B0-----:R-:W-:-:S04]  /*e660*/  @!P0 LEA R14, P1, R35, R14, 0x1 ;  /* 0x0000000e230e8211 */ /* 0x001fc800078208ff */
[----:B-1----:R-:W-:Y:S01]  /*e670*/  @!P0 MOV R2, R14 ;  /* 0x0000000e00028202 */ /* 0x002fe20000000f00 */
[----:B------:R-:W-:Y:S01]  /*e680*/  @!P0 IMAD.X R7, RZ, RZ, R6, P1 ;  /* 0x000000ffff078224 */ /* 0x000fe200008e0606 */
[----:B------:R0:W1:Y:S03]  /*e690*/  SHFL.IDX PT, R14, R0, 0x7, 0x181f ;  /* 0x00f81f00000e7f89 */ /* 0x00006600000e0000 */
[----:B------:R-:W-:Y:S01]  /*e6a0*/  @!P0 IMAD.MOV.U32 R3, RZ, RZ, R7 ;  /* 0x000000ffff038224 */ /* 0x000fe200078e0007 */
[----:B------:R0:W2:Y:S04]  /*e6b0*/  SHFL.IDX PT, R6, R4, 0x7, 0x181f ;  /* 0x00f81f0004067f89 */ /* 0x0000a800000e0000 */
[----:B------:R0:W-:Y:S04]  /*e6c0*/  @!P0 LDGSTS.E.BYPASS.LTC128B.128 [R33+0x13400], desc[UR50][R2.64], !P4 ;  /* 0x1340000002218fae */ /* 0x0001e8000e101d72 */
[----:B------:R0:W-:Y:S02]  /*e6d0*/  @!P0 LDGSTS.E.BYPASS.LTC128B.128 [R33+0x17400], desc[UR50][R2.64+0x80], !P5 ;  /* 0x1740008002218fae */ /* 0x0001e4000e901d72 */
.L_x_2509:
[----:B------:R-:W-:-:S05]  /*e6e0*/  VIADD R5, R5, 0x70 ;  /* 0x0000007005057836 */ /* 0x000fca0000000000 */
[----:B------:R-:W-:-:S13]  /*e6f0*/  ISETP.GE.AND P0, PT, R5, UR38, PT ;  /* 0x0000002605007c0c */ /* 0x000fda000bf06270 */
[----:B01----:R-:W-:-:S05]  /*e700*/  @!P0 LEA R2, P1, R35, R14, 0x1 ;  /* 0x0000000e23028211 */ /* 0x003fca00078208ff */
[----:B--2---:R-:W-:-:S05]  /*e710*/  @!P0 IMAD.X R3, RZ, RZ, R6, P1 ;  /* 0x000000ffff038224 */ /* 0x004fca00008e0606 */
[----:B------:R-:W-:Y:S01]  /*e720*/  @!PT LDS RZ, [RZ] ;  /* 0x00000000fffff984 */ /* 0x000fe20000000800 */
[----:B------:R-:W-:Y:S01]  /*e730*/  @!PT LDS RZ, [RZ] ;  /* 0x00000000fffff984 */ /* 0x000fe20000000800 */
[----:B------:R-:W-:Y:S01]  /*e740*/  @!PT LDS RZ, [RZ] ;  /* 0x00000000fffff984 */ /* 0x000fe20000000800 */
[----:B------:R0:W-:Y:S04]  /*e750*/  @!P0 LDGSTS.E.BYPASS.LTC128B.128 [R33+0x13c00], desc[UR50][R2.64], !P4 ;  /* 0x13c0000002218fae */ /* 0x0001e8000e101d72 */
[----:B------:R0:W-:Y:S01]  /*e760*/  @!P0 LDGSTS.E.BYPASS.LTC128B.128 [R33+0x17c00], desc[UR50][R2.64+0x80], !P5 ;  /* 0x17c0008002218fae */ /* 0x0001e2000e901d72 */
[----:B------:R-:W-:Y:S01]  /*e770*/  PLOP3.LUT P0, PT, PT, PT, PT, 0x80, 0x0 ;  /* 0x000000000000781c */ /* 0x000fe20003f0f070 */
[----:B------:R-:W-:-:S12]  /*e780*/  NOP ;  /* 0x0000000000007918 */ /* 0x000fd80000000000 */
.L_x_2429:
        /* <DEDUP_REMOVED lines=8> */
[----:B0-----:R-:W-:-:S04]  /*e810*/  LOP3.LUT R3, R0, 0xfffffffe, RZ, 0xc0, !PT ;  /* 0xfffffffe00037812 */ /* 0x001fc800078ec0ff */
[----:B------:R-:W-:-:S04]  /*e820*/  IADD3 R3, R36, -R3, RZ ;  /* 0x8000000324037210 */ /* 0x000fc80007ffe0ff */
[----:B------:R-:W-:Y:S01]  /*e830*/  SHF.L.U32 R3, R3, 0x1f, RZ ;  /* 0x0000001f03037819 */ /* 0x000fe200000006ff */
[----:B------:R-:W-:Y:S01]  /*e840*/  NOP ;  /* 0x0000000000007918 */ /* 0x000fe20000000000 */
[----:B------:R0:W-:Y:S01]  /*e850*/  SYNCS.ARRIVE.TRANS64.A1T0 RZ, [R16+URZ+0x28800], RZ ;  /* 0x028800ff10ff79a7 */ /* 0x0001e2000810003f */
[----:B------:R-:W-:Y:S01]  /*e860*/  BSSY B0, `(.L_x_2430) ;  /* 0x0000003000007945 */ /* 0x000fe20003800000 */
[----:B------:R-:W1:Y:S03]  /*e870*/  SYNCS.PHASECHK.TRANS64.TRYWAIT P0, [R16+URZ+0x28820], R3 ;  /* 0x02882003100075a7 */ /* 0x000e66000800017f */
[----:B01----:R-:W-:Y:S05]  /*e880*/  @!P0 BRA `(.L_x_2431) ;  /* 0x00000034005c8947 */ /* 0x003fea0003800000 */
.L_x_2510:
[----:B------:R-:W-:Y:S05]  /*e890*/  BSYNC B0 ;  /* 0x0000000000007941 */ /* 0x000fea0003800000 */
.L_x_2430:
[----:B------:R-:W-:-:S06]  /*e8a0*/  UISETP.GE.AND UP0, UPT, UR44, 0x2, UPT ;  /* 0x000000022c00788c */ /* 0x000fcc000bf06270 */
[----:B------:R-:W-:-:S13]  /*e8b0*/  PLOP3.LUT P0, PT, PT, PT, UP0, 0x40, 0x0 ;  /* 0x000000000000781c */ /* 0x000fda0003f0e808 */
[----:B------:R-:W-:Y:S05]  /*e8c0*/  @P0 BRA `(.L_x_2432) ;  /* 0x0000001000200947 */ /* 0x000fea0003800000 */
[----:B------:R-:W-:Y:S01]  /*e8d0*/  UIADD3 UR4, UR44, -0x2, URZ ;  /* 0xfffffffe2c047890 */ /* 0x000fe2000fffe03f */
[----:B------:R-:W-:Y:S01]  /*e8e0*/  BSSY B0, `(.L_x_2432) ;  /* 0x0000106000007945 */ /* 0x000fe20003800000 */
[----:B------:R-:W-:Y:S02]  /*e8f0*/  IMAD.MOV.U32 R20, RZ, RZ, R26 ;  /* 0x000000ffff147224 */ /* 0x000fe400078e001a */
[----:B------:R-:W-:Y:S02]  /*e900*/  IMAD.MOV.U32 R10, RZ, RZ, R23 ;  /* 0x000000ffff0a7224 */ /* 0x000fe400078e0017 */
[----:B------:R-:W-:Y:S02]  /*e910*/  IMAD.MOV.U32 R27, RZ, RZ, R24 ;  /* 0x000000ffff1b7224 */ /* 0x000fe400078e0018 */
[----:B------:R-:W-:-:S07]  /*e920*/  IMAD.U32 R6, RZ, RZ, UR4 ;  /* 0x00000004ff067e24 */ /* 0x000fce000f8e00ff */
.L_x_2445:
[----:B0-----:R-:W0:Y:S01]  /*e930*/  LDC R3, c[0x0][0x430] ;  /* 0x00010c00ff037b82 */ /* 0x001e220000000800 */
[----:B------:R-:W1:Y:S01]  /*e940*/  S2R R0, SR_TID.X ;  /* 0x0000000000007919 */ /* 0x000e620000002100 */
[----:B------:R-:W-:Y:S01]  /*e950*/  IMAD R7, R6, 0x80, R37 ;  /* 0x0000008006077824 */ /* 0x000fe200078e0225 */
[----:B------:R-:W-:Y:S05]  /*e960*/  YIELD ;  /* 0x0000000000007946 */ /* 0x000fea0003800000 */
[----:B------:R-:W-:Y:S01]  /*e970*/  ULDC.64 UR4, c[0x0][0x428] ;  /* 0x00010a0000047ab9 */ /* 0x000fe20000000a00 */
[----:B------:R-:W-:Y:S02]  /*e980*/  IADD3 R23, R10, 0x1, RZ ;  /* 0x000000010a177810 */ /* 0x000fe40007ffe0ff */
[----:B0-----:R-:W-:-:S02]  /*e990*/  ISETP.NE.AND P0, PT, R3, 0x1, PT ;  /* 0x000000010300780c */ /* 0x001fc40003f05270 */
[----:B-1----:R-:W-:-:S11]  /*e9a0*/  SHF.L.U32 R4, R0, 0x4, RZ ;  /* 0x0000000400047819 */ /* 0x002fd600000006ff */
        /* <DEDUP_REMOVED lines=30> */
.L_x_2433:
[----:B------:R-:W-:Y:S01]  /*eb90*/  IMAD R6, R23, 0x8, R16 ;  /* 0x0000000817067824 */ /* 0x000fe200078e0210 */
[----:B------:R-:W-:Y:S01]  /*eba0*/  SHF.L.U32 R3, R26, 0x1f, RZ ;  /* 0x0000001f1a037819 */ /* 0x000fe200000006ff */
[----:B------:R-:W-:Y:S03]  /*ebb0*/  BSSY B1, `(.L_x_2434) ;  /* 0x0000003000017945 */ /* 0x000fe60003800000 */
[----:B------:R-:W0:Y:S02]  /*ebc0*/  SYNCS.PHASECHK.TRANS64.TRYWAIT P0, [R6+URZ+0x28840], R3 ;  /* 0x02884003060075a7 */ /* 0x000e24000800017f */
[----:B0-----:R-:W-:Y:S05]  /*ebd0*/  @!P0 BRA `(.L_x_2435) ;  /* 0x00000030009c8947 */ /* 0x001fea0003800000 */
.L_x_2511:
[----:B------:R-:W-:Y:S05]  /*ebe0*/  BSYNC B1 ;  /* 0x0000000000017941 */ /* 0x000fea0003800000 */
.L_x_2434:
        /* <DEDUP_REMOVED lines=70> */
.L_x_2529:
        /* <DEDUP_REMOVED lines=9> */
.L_x_2437:
        /* <DEDUP_REMOVED lines=11> */
.L_x_2438:
[----:B------:R0:W-:Y:S01]  /*f190*/  SYNCS.ARRIVE.TRANS64.A1T0 RZ, [R6+URZ+0x28830], RZ ;  /* 0x028830ff06ff79a7 */ /* 0x0001e2000810003f */
[----:B------:R-:W-:Y:S05]  /*f1a0*/  @!P2 BRA `(.L_x_2439) ;  /* 0x000000000004a947 */ /* 0x000fea0003800000 */
[----:B------:R-:W-:Y:S01]  /*f1b0*/  BPT.TRAP 0x1 ;  /* 0x000000040000795c */ /* 0x000fe20000300000 */
.L_x_2439:
[----:B------:R-:W-:Y:S01]  /*f1c0*/  SHF.L.U32 R3, R20, 0x1f, RZ ;  /* 0x0000001f14037819 */ /* 0x000fe200000006ff */
[----:B------:R-:W-:Y:S01]  /*f1d0*/  BSSY B1, `(.L_x_2440) ;  /* 0x0000004000017945 */ /* 0x000fe20003800000 */
[----:B0-----:R-:W-:-:S04]  /*f1e0*/  LEA R6, R10, R16, 0x3 ;  /* 0x000000100a067211 */ /* 0x001fc800078e18ff */
[----:B------:R-:W0:Y:S02]  /*f1f0*/  SYNCS.PHASECHK.TRANS64.TRYWAIT P0, [R6+URZ+0x28860], R3 ;  /* 0x02886003060075a7 */ /* 0x000e24000800017f */
[----:B0-----:R-:W-:Y:S05]  /*f200*/  @!P0 BRA `(.L_x_2441) ;  /* 0x00000034006c8947 */ /* 0x001fea0003800000 */
.L_x_2530:
[----:B------:R-:W-:Y:S05]  /*f210*/  BSYNC B1 ;  /* 0x0000000000017941 */ /* 0x000fea0003800000 */
.L_x_2440:
        /* <DEDUP_REMOVED lines=9> */
[----:B------:R-:W-:-:S03]  /*f2b0*/  LEA R7, R7, R16, 0x1 ;  /* 0x0000001007077211 */ /* 0x000fc600078e08ff */
        /* <DEDUP_REMOVED lines=57> */
.L_x_2548:
        /* <DEDUP_REMOVED lines=24> */
[----:B------:R-:W-:-:S04]  /*f7d0*/  ULDC.64 UR4, c[0x0][0x318] ;  /* 0x0000c60000047ab9 */ /* 0x000fc80000000a00 */
[----:B------:R-:W-:Y:S02]  /*f7e0*/  IADD3 R3, R5, R3, RZ ;  /* 0x0000000305037210 */ /* 0x000fe40007ffe0ff */
[----:B------:R-:W-:-:S04]  /*f7f0*/  LEA R17, P0, R2, UR4, 0x1 ;  /* 0x0000000402117c11 */ /* 0x000fc8000f8008ff */
[----:B------:R-:W-:Y:S02]  /*f800*/  LEA.HI.X R18, R2, UR5, R3, 0x1, P0 ;  /* 0x0000000502127c11 */ /* 0x000fe400080f0c03 */
[----:B------:R-:W-:-:S13]  /*f810*/  PLOP3.LUT P0, PT, PT, PT, PT, 0x80, 0x0 ;  /* 0x000000000000781c */ /* 0x000fda0003f0f070 */
.L_x_2443:
        /* <DEDUP_REMOVED lines=11> */
.L_x_2444:
        /* <DEDUP_REMOVED lines=8> */
.L_x_2432:
        /* <DEDUP_REMOVED lines=17> */
.L_x_2447:
[----:B------:R-:W-:Y:S05]  /*fa60*/  BSYNC B0 ;  /* 0x0000000000007941 */ /* 0x000fea0003800000 */
.L_x_2446:
[----:B------:R-:W-:-:S05]  /*fa70*/  IMAD.U32 R0, RZ, RZ, UR45 ;  /* 0x0000002dff007e24 */ /* 0x000fca000f8e00ff */
[----:B------:R-:W-:-:S13]  /*fa80*/  ISETP.NE.AND P0, PT, R0, 0x3, PT ;  /* 0x000000030000780c */ /* 0x000fda0003f05270 */
[----:B------:R-:W-:Y:S05]  /*fa90*/  @!P0 BRA `(.L_x_2448) ;  /* 0x0000000000048947 */ /* 0x000fea0003800000 */
[----:B------:R-:W-:Y:S01]  /*faa0*/  BPT.TRAP 0x1 ;  /* 0x000000040000795c */ /* 0x000fe20000300000 */
.L_x_2448:
[----:B------:R-:W-:Y:S01]  /*fab0*/  IMAD R4, R23, 0x8, R16 ;  /* 0x0000000817047824 */ /* 0x000fe200078e0210 */
[----:B0-----:R-:W-:Y:S01]  /*fac0*/  SHF.L.U32 R3, R26, 0x1f, RZ ;  /* 0x0000001f1a037819 */ /* 0x001fe200000006ff */
[----:B------:R-:W-:Y:S01]  /*fad0*/  IMAD.MOV.U32 R5, RZ, RZ, -0x80 ;  /* 0xffffff80ff057424 */ /* 0x000fe200078e00ff */
[----:B------:R-:W-:Y:S02]  /*fae0*/  BSSY B0, `(.L_x_2449) ;  /* 0x0000004000007945 */ /* 0x000fe40003800000 */
[----:B------:R-:W0:Y:S01]  /*faf0*/  SYNCS.PHASECHK.TRANS64.TRYWAIT P0, [R4+URZ+0x28860], R3 ;  /* 0x02886003040075a7 */ /* 0x000e22000800017f */
[----:B------:R-:W-:Y:S01]  /*fb00*/  IMAD R24, R24, R5, UR37 ;  /* 0x0000002518187e24 */ /* 0x000fe2000f8e0205 */
[----:B0-----:R-:W-:Y:S06]  /*fb10*/  @!P0 BRA `(.L_x_2450) ;  /* 0x0000003400a88947 */ /* 0x001fec0003800000 */
.L_x_2549:
[----:B------:R-:W-:Y:S05]  /*fb20*/  BSYNC B0 ;  /* 0x0000000000007941 */ /* 0x000fea0003800000 */
.L_x_2449:
        /* <DEDUP_REMOVED lines=62> */
[----:B------:R1:W0:-:S12]  /*ff10*/  SHFL.IDX PT, R7, R18, 0x7, 0x181f ;  /* 0x00f81f0012077f89 */ /* 0x00021800000e0000 */
[----:B------:R1:W-:Y:S01]  /*ff20*/  LDGSTS.E.BYPASS.LTC128B.128 [R0+0x3400], desc[UR50][R2.64], !P0 ;  /* 0x0340000002007fae */ /* 0x0003e2000c101d72 */
[----:B------:R-:W-:-:S13]  /*ff30*/  ISETP.LT.OR P0, PT, R5, 0x61, P1 ;  /* 0x000000610500780c */ /* 0x000fda0000f01670 */
[----:B0-2---:R1:W-:Y:S02]  /*ff40*/  LDGSTS.E.BYPASS.LTC128B.128 [R0+0x7400], desc[UR50][R2.64+0x80], !P0 ;  /* 0x0740008002007fae */ /* 0x0053e4000c101d72 */
.L_x_2567:
[----:B01----:R-:W-:-:S04]  /*ff50*/  IADD3 R2, P0, R14, R6, RZ ;  /* 0x000000060e027210 */ /* 0x003fc80007f1e0ff */
[----:B------:R-:W-:Y:S02]  /*ff60*/  IADD3.X R3, RZ, R7, RZ, P0, !PT ;  /* 0x00000007ff037210 */ /* 0x000fe400007fe4ff */
        /* <DEDUP_REMOVED lines=9> */
.L_x_2452:
        /* <DEDUP_REMOVED lines=11> */
.L_x_2453:
[----:B------:R0:W-:Y:S01]  /*100b0*/  SYNCS.ARRIVE.TRANS64.A1T0 RZ, [R4+URZ+0x28850], RZ ;  /* 0x028850ff04ff79a7 */ /* 0x0001e2000810003f */
[----:B------:R-:W-:-:S05]  /*100c0*/  VIADD R23, R23, 0x1 ;  /* 0x0000000117177836 */ /* 0x000fca0000000000 */
[----:B------:R-:W-:-:S04]  /*100d0*/  ISETP.NE.AND P0, PT, R23, 0x2, PT ;  /* 0x000000021700780c */ /* 0x000fc80003f05270 */
[----:B------:R-:W-:Y:S02]  /*100e0*/  SEL R3, RZ, 0x1, P0 ;  /* 0x00000001ff037807 */ /* 0x000fe40000000000 */
[----:B------:R-:W-:Y:S02]  /*100f0*/  SEL R23, R23, RZ, P0 ;  /* 0x000000ff17177207 */ /* 0x000fe40000000000 */
[----:B0-----:R-:W-:-:S07]  /*10100*/  LOP3.LUT R26, R26, R3, RZ, 0x3c, !PT ;  /* 0x000000031a1a7212 */ /* 0x001fce00078e3cff */
.L_x_2413:
[----:B------:R-:W-:Y:S05]  /*10110*/  BSYNC B7 ;  /* 0x0000000000077941 */ /* 0x000fea0003800000 */
.L_x_2411:
        /* <DEDUP_REMOVED lines=11> */
.L_x_2454:
[----:B------:R-:W-:-:S03]  /*101d0*/  UMOV UR4, 0xffffffff ;  /* 0xffffffff00047882 */ /* 0x000fc60000000000 */
[----:B------:R-:W-:Y:S05]  /*101e0*/  BRA.DIV UR4, `(.L_x_2456) ;  /* 0x0000003a04c07947 */ /* 0x000fea000b800000 */
[----:B------:R0:W1:Y:S02]  /*101f0*/  SHFL.IDX PT, R14, R34, RZ, 0x1f ;  /* 0x00001fff220e7589 */ /* 0x00006400000e0000 */
.L_x_2570:
        /* <DEDUP_REMOVED lines=8> */
.L_x_2455:
[----:B------:R-:W-:Y:S02]  /*10280*/  ULDC UR4, c[0x0][0xc38] ;  /* 0x00030e0000047ab9 */ /* 0x000fe40000000800 */
[----:B-1----:R-:W-:-:S13]  /*10290*/  ISETP.GE.AND P0, PT, R34, UR4, PT ;  /* 0x0000000422007c0c */ /* 0x002fda000bf06270 */
[----:B------:R-:W-:Y:S05]  /*102a0*/  @!P0 BRA `(.L_x_2457) ;  /* 0xffffffc400608947 */ /* 0x000fea000383ffff */
.L_x_2408:
[----:B------:R-:W1:Y:S01]  /*102b0*/  S2R R5, SR_CgaCtaId ;  /* 0x0000000000057919 */ /* 0x000e620000008800 */
[----:B------:R-:W-:Y:S01]  /*102c0*/  IADD3 R36, R36, 0x1, RZ ;  /* 0x0000000124247810 */ /* 0x000fe20007ffe0ff */
[----:B------:R-:W-:Y:S01]  /*102d0*/  BSSY B0, `(.L_x_2458) ;  /* 0x0000009000007945 */ /* 0x000fe20003800000 */
[----:B------:R-:W-:Y:S02]  /*102e0*/  MOV R2, 0x400 ;  /* 0x0000040000027802 */ /* 0x000fe40000000f00 */
[----:B------:R-:W-:-:S04]  /*102f0*/  LEA.HI R0, R36, R36, RZ, 0x1 ;  /* 0x0000002424007211 */ /* 0x000fc800078f08ff */
[----:B------:R-:W-:-:S05]  /*10300*/  LOP3.LUT R3, R0, 0xfffffffe, RZ, 0xc0, !PT ;  /* 0xfffffffe00037812 */ /* 0x000fca00078ec0ff */
[----:B------:R-:W-:-:S05]  /*10310*/  IMAD.IADD R0, R36, 0x1, -R3 ;  /* 0x0000000124007824 */ /* 0x000fca00078e0a03 */
[----:B------:R-:W-:Y:S02]  /*10320*/  SHF.L.U32 R0, R0, 0x1f, RZ ;  /* 0x0000001f00007819 */ /* 0x000fe400000006ff */
[----:B-1----:R-:W-:-:S04]  /*10330*/  LEA R4, R5, R2, 0x18 ;  /* 0x0000000205047211 */ /* 0x002fc800078ec0ff */
[----:B------:R-:W1:Y:S02]  /*10340*/  SYNCS.PHASECHK.TRANS64.TRYWAIT P0, [R4+URZ+0x28820], R0 ;  /* 0x02882000040075a7 */ /* 0x000e64000800017f */
[----:B-1----:R-:W-:Y:S05]  /*10350*/  @!P0 BRA `(.L_x_2459) ;  /* 0x00000038008c8947 */ /* 0x002fea0003800000 */
.L_x_2571:
[----:B------:R-:W-:Y:S05]  /*10360*/  BSYNC B0 ;  /* 0x0000000000007941 */ /* 0x000fea0003800000 */
.L_x_2458:
[----:B------:R-:W-:-:S03]  /*10370*/  UMOV UR4, 0xffffffff ;  /* 0xffffffff00047882 */ /* 0x000fc60000000000 */
[----:B------:R-:W-:Y:S05]  /*10380*/  BRA.DIV UR4, `(.L_x_2460) ;  /* 0x0000003a04947947 */ /* 0x000fea000b800000 */
[----:B-1----:R-:W1:Y:S02]  /*10390*/  S2R R0, SR_TID.X ;  /* 0x0000000000007919 */ /* 0x002e640000002100 */
[----:B-1----:R-:W-:-:S04]  /*103a0*/  SHF.R.U32.HI R0, RZ, 0x5, R0 ;  /* 0x00000005ff007819 */ /* 0x002fc80000011600 */
[----:B------:R-:W-:-:S05]  /*103b0*/  LOP3.LUT R0, R0, 0x3, RZ, 0xc0, !PT ;  /* 0x0000000300007812 */ /* 0x000fca00078ec0ff */
[----:B------:R1:W2:Y:S02]  /*103c0*/  SHFL.IDX PT, R14, R0, RZ, 0x1f ;  /* 0x00001fff000e7589 */ /* 0x0002a400000e0000 */
.L_x_2574:
[----:B--2---:R-:W-:Y:S01]  /*103d0*/  ISETP.NE.AND P0, PT, R14, RZ, PT ;  /* 0x000000ff0e00720c */ /* 0x004fe20003f05270 */
[----:B------:R-:W-:-:S12]  /*103e0*/  BSSY B0, `(.L_x_2461) ;  /* 0x0000024000007945 */ /* 0x000fd80003800000 */
[----:B------:R-:W-:Y:S05]  /*103f0*/  @P0 BRA `(.L_x_2462) ;  /* 0x0000000000880947 */ /* 0x000fea0003800000 */
[----:B------:R-:W-:-:S03]  /*10400*/  UMOV UR4, 0xffffffff ;  /* 0xffffffff00047882 */ /* 0x000fc60000000000 */
[----:B------:R-:W-:Y:S05]  /*10410*/  BRA.DIV UR4, `(.L_x_2463) ;  /* 0x0000003a04a47947 */ /* 0x000fea000b800000 */
[----:B------:R-:W-:-:S13]  /*10420*/  ELECT P6, URZ, PT ;  /* 0x00000000003f782f */ /* 0x000fda00038c0000 */
.L_x_2577:
[----:B------:R-:W-:Y:S05]  /*10430*/  @!P6 BRA `(.L_x_2462) ;  /* 0x000000000078e947 */ /* 0x000fea0003800000 */
[----:B------:R-:W-:-:S06]  /*10440*/  ULOP3.LUT UR4, UR36, 0x2, URZ, 0xfc, !UPT ;  /* 0x0000000224047892 */ /* 0x000fcc000f8efc3f */
[----:B-1----:R-:W-:-:S05]  /*10450*/  IMAD.U32 R0, RZ, RZ, UR4 ;  /* 0x00000004ff007e24 */ /* 0x002fca000f8e00ff */
[----:B------:R-:W-:-:S13]  /*10460*/  ISETP.NE.AND P0, PT, R0, 0x3, PT ;  /* 0x000000030000780c */ /* 0x000fda0003f05270 */
[----:B------:R-:W-:Y:S05]  /*10470*/  @!P0 BRA `(.L_x_2464) ;  /* 0x0000000000048947 */ /* 0x000fea0003800000 */
[----:B------:R-:W-:Y:S01]  /*10480*/  BPT.TRAP 0x1 ;  /* 0x000000040000795c */ /* 0x000fe20000300000 */
.L_x_2464:
[C---:B------:R-:W-:Y:S01]  /*10490*/  IMAD R5, R23.reuse, 0x8, R4 ;  /* 0x0000000817057824 */ /* 0x040fe200078e0204 */
[----:B------:R-:W-:Y:S01]  /*104a0*/  SHF.L.U32 R0, R26, 0x1f, RZ ;  /* 0x0000001f1a007819 */ /* 0x000fe200000006ff */
[----:B------:R-:W-:-:S03]  /*104b0*/  VIADD R23, R23, 0x1 ;  /* 0x0000000117177836 */ /* 0x000fc60000000000 */
[----:B------:R-:W1:Y:S02]  /*104c0*/  SYNCS.PHASECHK.TRANS64.TRYWAIT P1, [R5+URZ+0x28840], R0 ;  /* 0x02884000050075a7 */ /* 0x000e64000802017f */
[----:B------:R-:W-:-:S04]  /*104d0*/  ISETP.NE.AND P2, PT, R23, 0x2, PT ;  /* 0x000000021700780c */ /* 0x000fc80003f45270 */
[----:B------:R-:W-:Y:S01]  /*104e0*/  SEL R3, RZ, 0x1, P2 ;  /* 0x00000001ff037807 */ /* 0x000fe20001000000 */
[----:B-1----:R-:W-:Y:S08]  /*104f0*/  @!P1 BRA `(.L_x_2465) ;  /* 0x00000038008c9947 */ /* 0x002ff00003800000 */
.L_x_2578:
[----:B------:R-:W-:Y:S02]  /*10500*/  SEL R23, R23, RZ, P2 ;  /* 0x000000ff17177207 */ /* 0x000fe40001000000 */
[----:B------:R-:W-:Y:S01]  /*10510*/  LOP3.LUT R2, R26, R3, RZ, 0x3c, !PT ;  /* 0x000000031a027212 */ /* 0x000fe200078e3cff */
[----:B------:R-:W-:Y:S06]  /*10520*/  @!P0 BRA `(.L_x_2466) ;  /* 0x0000000000048947 */ /* 0x000fec0003800000 */
[----:B------:R-:W-:Y:S01]  /*10530*/  BPT.TRAP 0x1 ;  /* 0x000000040000795c */ /* 0x000fe20000300000 */
.L_x_2466:
[----:B------:R-:W-:Y:S02]  /*10540*/  LEA R23, R23, R4, 0x3 ;  /* 0x0000000417177211 */ /* 0x000fe400078e18ff */
[----:B------:R-:W-:-:S04]  /*10550*/  SHF.L.U32 R2, R2, 0x1f, RZ ;  /* 0x0000001f02027819 */ /* 0x000fc800000006ff */
[----:B------:R-:W2:Y:S02]  /*10560*/  SYNCS.PHASECHK.TRANS64.TRYWAIT P1, [R23+URZ+0x28840], R2 ;  /* 0x02884002170075a7 */ /* 0x000ea4000802017f */
[----:B--2---:R-:W-:Y:S05]  /*10570*/  @!P1 BRA `(.L_x_2467) ;  /* 0x0000003800809947 */ /* 0x004fea0003800000 */
.L_x_2579:
[----:B------:R-:W-:Y:S05]  /*10580*/  @!P0 BRA `(.L_x_2468) ;  /* 0x0000000000048947 */ /* 0x000fea0003800000 */
[----:B------:R-:W-:Y:S01]  /*10590*/  BPT.TRAP 0x1 ;  /* 0x000000040000795c */ /* 0x000fe20000300000 */
.L_x_2468:
[----:B------:R-:W3:Y:S02]  /*105a0*/  SYNCS.PHASECHK.TRANS64.TRYWAIT P1, [R5+URZ+0x28860], R0 ;  /* 0x02886000050075a7 */ /* 0x000ee4000802017f */
[----:B---3--:R-:W-:Y:S05]  /*105b0*/  @!P1 BRA `(.L_x_2469) ;  /* 0x0000003800849947 */ /* 0x008fea0003800000 */
.L_x_2580:
[----:B------:R-:W-:Y:S05]  /*105c0*/  @!P0 BRA `(.L_x_2470) ;  /* 0x0000000000048947 */ /* 0x000fea0003800000 */
[----:B------:R-:W-:Y:S01]  /*105d0*/  BPT.TRAP 0x1 ;  /* 0x000000040000795c */ /* 0x000fe20000300000 */
.L_x_2470:
[----:B----4-:R4:W0:Y:S02]  /*105e0*/  SYNCS.PHASECHK.TRANS64.TRYWAIT P0, [R23+URZ+0x28860], R2 ;  /* 0x02886002170075a7 */ /* 0x010824000800017f */
[----:B0-----:R-:W-:Y:S05]  /*105f0*/  @!P0 NANOSLEEP.SYNCS 0x989680 ;  /* 0x009896800000895d */ /* 0x001fea0003900000 */
[----:B------:R-:W0:Y:S02]  /*10600*/  @!P0 SYNCS.PHASECHK.TRANS64 P0, [R23+URZ+0x28860], R2 ;  /* 0x02886002170085a7 */ /* 0x000e24000800007f */
[----:B0-----:R-:W-:Y:S05]  /*10610*/  @!P0 BRA `(.L_x_2470) ;  /* 0xfffffffc00f08947 */ /* 0x001fea000383ffff */
.L_x_2462:
[----:B------:R-:W-:Y:S05]  /*10620*/  BSYNC B0 ;  /* 0x0000000000007941 */ /* 0x000fea0003800000 */
.L_x_2461:
[----:B------:R-:W-:Y:S05]  /*10630*/  EXIT ;  /* 0x000000000000794d */ /* 0x000fea0003800000 */
.L_x_2355:
[----:B0-----:R-:W-:-:S04]  /*10640*/  IMAD.U32 R3, RZ, RZ, UR41 ;  /* 0x00000029ff037e24 */ /* 0x001fc8000f8e00ff */
[----:B------:R0:W1:Y:S03]  /*10650*/  SYNCS.PHASECHK.TRANS64.TRYWAIT P1, [R3+URZ+0x28800], R0 ;  /* 0x02880000030075a7 */ /* 0x000066000802017f */
[----:B-1----:R-:W-:Y:S05]  /*10660*/  @!P1 NANOSLEEP.SYNCS 0x989680 ;  /* 0x009896800000995d */ /* 0x002fea0003900000 */
[----:B------:R-:W1:Y:S02]  /*10670*/  @!P1 SYNCS.PHASECHK.TRANS64 P1, [R3+URZ+0x28800], R0 ;  /* 0x02880000030095a7 */ /* 0x000e64000802007f */
[----:B-1----:R-:W-:Y:S05]  /*10680*/  @!P1 BRA `(.L_x_2355) ;  /* 0xfffffffc00ec9947 */ /* 0x002fea000383ffff */
[----:B------:R-:W-:Y:S05]  /*10690*/  BRA `(.L_x_2471) ;  /* 0xffffff0c00e07947 */ /* 0x000fea000383ffff */
.L_x_2359:
[----:B-1----:R1:W2:Y:S02]  /*106a0*/  SYNCS.PHASECHK.TRANS64.TRYWAIT P1, [R0+URZ+0x28830], R3 ;  /* 0x02883003000075a7 */ /* 0x0022a4000802017f */
[----:B--2---:R-:W-:Y:S05]  /*106b0*/  @!P1 NANOSLEEP.SYNCS 0x989680 ;  /* 0x009896800000995d */ /* 0x004fea0003900000 */
[----:B------:R-:W2:Y:S02]  /*106c0*/  @!P1 SYNCS.PHASECHK.TRANS64 P1, [R0+URZ+0x28830], R3 ;  /* 0x02883003000095a7 */ /* 0x000ea4000802007f */
[----:B--2---:R-:W-:Y:S05]  /*106d0*/  @!P1 BRA `(.L_x_2359) ;  /* 0xfffffffc00f09947 */ /* 0x004fea000383ffff */
[----:B------:R-:W-:Y:S05]  /*106e0*/  BRA `(.L_x_2358) ;  /* 0xffffff0c00fc7947 */ /* 0x000fea000383ffff */
.L_x_2365:
[----:B-1----:R-:W-:-:S04]  /*106f0*/  IMAD.U32 R7, RZ, RZ, UR6 ;  /* 0x00000006ff077e24 */ /* 0x002fc8000f8e00ff */
[----:B------:R1:W2:Y:S03]  /*10700*/  SYNCS.PHASECHK.TRANS64.TRYWAIT P1, [R7+URZ+0x28830], R4 ;  /* 0x02883004070075a7 */ /* 0x0002a6000802017f */
[----:B--2---:R-:W-:Y:S05]  /*10710*/  @!P1 NANOSLEEP.SYNCS 0x989680 ;  /* 0x009896800000995d */ /* 0x004fea0003900000 */
[----:B------:R-:W2:Y:S02]  /*10720*/  @!P1 SYNCS.PHASECHK.TRANS64 P1, [R7+URZ+0x28830], R4 ;  /* 0x02883004070095a7 */ /* 0x000ea4000802007f */
[----:B--2---:R-:W-:Y:S05]  /*10730*/  @!P1 BRA `(.L_x_2365) ;  /* 0xfffffffc00ec9947 */ /* 0x004fea000383ffff */
[----:B------:R-:W-:Y:S05]  /*10740*/  BRA `(.L_x_2362) ;  /* 0xffffff3c00347947 */ /* 0x000fea000383ffff */
.L_x_2369:
[----:B-1----:R-:W-:-:S04]  /*10750*/  IMAD.U32 R7, RZ, RZ, UR6 ;  /* 0x00000006ff077e24 */ /* 0x002fc8000f8e00ff */
[----:B------:R1:W2:Y:S03]  /*10760*/  SYNCS.PHASECHK.TRANS64.TRYWAIT P1, [R7+URZ+0x28850], R4 ;  /* 0x02885004070075a7 */ /* 0x0002a6000802017f */
[----:B--2---:R-:W-:Y:S05]  /*10770*/  @!P1 NANOSLEEP.SYNCS 0x989680 ;  /* 0x009896800000995d */ /* 0x004fea0003900000 */
[----:B------:R-:W2:Y:S02]  /*10780*/  @!P1 SYNCS.PHASECHK.TRANS64 P1, [R7+URZ+0x28850], R4 ;  /* 0x02885004070095a7 */ /* 0x000ea4000802007f */
[----:B--2---:R-:W-:Y:S05]  /*10790*/  @!P1 BRA `(.L_x_2369) ;  /* 0xfffffffc00ec9947 */ /* 0x004fea000383ffff */
[----:B------:R-:W-:Y:S05]  /*107a0*/  BRA `(.L_x_2366) ;  /* 0xffffff4000007947 */ /* 0x000fea000383ffff */
.L_x_2377:
[----:B-1----:R-:W-:-:S04]  /*107b0*/  IMAD.U32 R5, RZ, RZ, UR6 ;  /* 0x00000006ff057e24 */ /* 0x002fc8000f8e00ff */
[----:B------:R1:W2:Y:S03]  /*107c0*/  SYNCS.PHASECHK.TRANS64.TRYWAIT P1, [R5+URZ+0x28830], R4 ;  /* 0x02883004050075a7 */ /* 0x0002a6000802017f */
[----:B--2---:R-:W-:Y:S05]  /*107d0*/  @!P1 NANOSLEEP.SYNCS 0x989680 ;  /* 0x009896800000995d */ /* 0x004fea0003900000 */
[----:B------:R-:W2:Y:S02]  /*107e0*/  @!P1 SYNCS.PHASECHK.TRANS64 P1, [R5+URZ+0x28830], R4 ;  /* 0x02883004050095a7 */ /* 0x000ea4000802007f */
[----:B--2---:R-:W-:Y:S05]  /*107f0*/  @!P1 BRA `(.L_x_2377) ;  /* 0xfffffffc00ec9947 */ /* 0x004fea000383ffff */
[----:B------:R-:W-:Y:S05]  /*10800*/  BRA `(.L_x_2374) ;  /* 0xffffff6c00887947 */ /* 0x000fea000383ffff */
.L_x_2381:
[----:B-1----:R-:W-:-:S04]  /*10810*/  MOV R5, UR6 ;  /* 0x0000000600057c02 */ /* 0x002fc80008000f00 */
[----:B------:R1:W2:Y:S03]  /*10820*/  SYNCS.PHASECHK.TRANS64.TRYWAIT P1, [R5+URZ+0x28850], R4 ;  /* 0x02885004050075a7 */ /* 0x0002a6000802017f */
[----:B--2---:R-:W-:Y:S05]  /*10830*/  @!P1 NANOSLEEP.SYNCS 0x989680 ;  /* 0x009896800000995d */ /* 0x004fea0003900000 */
[----:B------:R-:W2:Y:S02]  /*10840*/  @!P1 SYNCS.PHASECHK.TRANS64 P1, [R5+URZ+0x28850], R4 ;  /* 0x02885004050095a7 */ /* 0x000ea4000802007f */
[----:B--2---:R-:W-:Y:S05]  /*10850*/  @!P1 BRA `(.L_x_2381) ;  /* 0xfffffffc00ec9947 */ /* 0x004fea000383ffff */
[----:B------:R-:W-:Y:S05]  /*10860*/  BRA `(.L_x_2378) ;  /* 0xffffff7000547947 */ /* 0x000fea000383ffff */
.L_x_2388:
[----:B-1----:R-:W-:-:S04]  /*10870*/  IMAD.U32 R6, RZ, RZ, UR5 ;  /* 0x00000005ff067e24 */ /* 0x002fc8000f8e00ff */
[----:B------:R1:W2:Y:S03]  /*10880*/  SYNCS.PHASECHK.TRANS64.TRYWAIT P1, [R6+URZ+0x28850], R5 ;  /* 0x02885005060075a7 */ /* 0x0002a6000802017f */
[----:B--2---:R-:W-:Y:S05]  /*10890*/  @!P1 NANOSLEEP.SYNCS 0x989680 ;  /* 0x009896800000995d */ /* 0x004fea0003900000 */
[----:B------:R-:W2:Y:S02]  /*108a0*/  @!P1 SYNCS.PHASECHK.TRANS64 P1, [R6+URZ+0x28850], R5 ;  /* 0x02885005060095a7 */ /* 0x000ea4000802007f */
[----:B--2---:R-:W-:Y:S05]  /*108b0*/  @!P1 BRA `(.L_x_2388) ;  /* 0xfffffffc00ec9947 */ /* 0x004fea000383ffff */
[----:B------:R-:W-:Y:S05]  /*108c0*/  BRA `(.L_x_2387) ;  /* 0xffffff94003c7947 */ /* 0x000fea000383ffff */
.L_x_2419:
[----:B------:R-:W2:Y:S01]  /*108d0*/  S2R R17, SR_TID.X ;  /* 0x0000000000117919 */ /* 0x000ea20000002100 */
[----:B------:R-:W-:Y:S01]  /*108e0*/  IMAD.MOV.U32 R12, RZ, RZ, RZ ;  /* 0x000000ffff0c7224 */ /* 0x000fe200078e00ff */
[----:B------:R-:W-:Y:S01]  /*108f0*/  MOV R15, 0xffffffff ;  /* 0xffffffff000f7802 */ /* 0x000fe20000000f00 */
[----:B------:R-:W-:Y:S01]  /*10900*/  IMAD.MOV.U32 R11, RZ, RZ, 0x1f ;  /* 0x0000001fff0b7424 */ /* 0x000fe200078e00ff */
[----:B--2---:R-:W-:-:S04]  /*10910*/  SHF.R.U32.HI R17, RZ, 0x5, R17 ;  /* 0x00000005ff117819 */ /* 0x004fc80000011611 */
[----:B------:R-:W-:-:S05]  /*10920*/  LOP3.LUT R17, R17, 0x3, RZ, 0xc0, !PT ;  /* 0x0000000311117812 */ /* 0x000fca00078ec0ff */
[----:B------:R-:W-:-:S07]  /*10930*/  IMAD.MOV.U32 R13, RZ, RZ, R17 ;  /* 0x000000ffff0d7224 */ /* 0x000fce00078e0011 */
[----:B01---5:R-:W-:Y:S05]  /*10940*/  WARPSYNC.COLLECTIVE R15, `(.L_x_2472) ;  /* 0x000000000f087348 */ /* 0x023fea0003c00000 */
[----:B------:R2:W3:Y:S02]  /*10950*/  SHFL.IDX P6, R14, R13, R12, R11 ;  /* 0x0000000c0d0e7389 */ /* 0x0004e400000c000b */
[----:B0123-5:R-:W-:Y:S01]  /*10960*/  ENDCOLLECTIVE ;  /* 0x000000000000791b */ /* 0x02ffe20003800000 */
.L_x_2472:
[----:B------:R-:W-:Y:S05]  /*10970*/  BRA `(.L_x_2473) ;  /* 0xffffffc800287947 */ /* 0x000fea000383ffff */
.L_x_2422:
[----:B0-----:R0:W1:Y:S02]  /*10980*/  SYNCS.PHASECHK.TRANS64.TRYWAIT P0, [R7+URZ+0x28840], R2 ;  /* 0x02884002070075a7 */ /* 0x001064000800017f */
[----:B-1----:R-:W-:Y:S05]  /*10990*/  @!P0 NANOSLEEP.SYNCS 0x989680 ;  /* 0x009896800000895d */ /* 0x002fea0003900000 */
[----:B------:R-:W1:Y:S02]  /*109a0*/  @!P0 SYNCS.PHASECHK.TRANS64 P0, [R7+URZ+0x28840], R2 ;  /* 0x02884002070085a7 */ /* 0x000e64000800007f */
[----:B-1----:R-:W-:Y:S05]  /*109b0*/  @!P0 BRA `(.L_x_2422) ;  /* 0xfffffffc00f08947 */ /* 0x002fea000383ffff */
[----:B------:R-:W-:Y:S05]  /*109c0*/  BRA `(.L_x_2474) ;  /* 0xffffffcc00207947 */ /* 0x000fea000383ffff */
.L_x_2423:
        /* <DEDUP_REMOVED lines=8> */
.L_x_2476:
[----:B------:R-:W-:Y:S05]  /*10a50*/  BSYNC B0 ;  /* 0x0000000000007941 */ /* 0x000fea0003800000 */
.L_x_2475:
[----:B------:R-:W-:Y:S01]  /*10a60*/  IMAD.MOV.U32 R13, RZ, RZ, R4 ;  /* 0x000000ffff0d7224 */ /* 0x000fe200078e0004 */
[----:B------:R-:W-:Y:S01]  /*10a70*/  MOV R2, R14 ;  /* 0x0000000e00027202 */ /* 0x000fe20000000f00 */
[----:B------:R-:W-:Y:S02]  /*10a80*/  IMAD.MOV.U32 R12, RZ, RZ, RZ ;  /* 0x000000ffff0c7224 */ /* 0x000fe400078e00ff */
[----:B------:R-:W-:Y:S02]  /*10a90*/  IMAD.MOV.U32 R11, RZ, RZ, 0x181f ;  /* 0x0000181fff0b7424 */ /* 0x000fe400078e00ff */
[----:B------:R-:W-:Y:S02]  /*10aa0*/  IMAD.MOV.U32 R15, RZ, RZ, -0x1 ;  /* 0xffffffffff0f7424 */ /* 0x000fe400078e00ff */
[----:B------:R-:W-:-:S07]  /*10ab0*/  @P0 IMAD R9, R5, 0x2, R16 ;  /* 0x0000000205090824 */ /* 0x000fce00078e0210 */
[----:B------:R-:W-:Y:S05]  /*10ac0*/  WARPSYNC.COLLECTIVE R15, `(.L_x_2477) ;  /* 0x000000000f087348 */ /* 0x000fea0003c00000 */
[----:B------:R0:W1:Y:S02]  /*10ad0*/  SHFL.IDX P6, R14, R13, R12, R11 ;  /* 0x0000000c0d0e7389 */ /* 0x00006400000c000b */
[----:B01----:R-:W-:Y:S01]  /*10ae0*/  ENDCOLLECTIVE ;  /* 0x000000000000791b */ /* 0x003fe20003800000 */
.L_x_2477:
[----:B------:R-:W-:Y:S02]  /*10af0*/  IMAD.MOV.U32 R13, RZ, RZ, R0 ;  /* 0x000000ffff0d7224 */ /* 0x000fe400078e0000 */
[----:B------:R-:W-:Y:S01]  /*10b00*/  IMAD.MOV.U32 R12, RZ, RZ, 0x1 ;  /* 0x00000001ff0c7424 */ /* 0x000fe200078e00ff */
[----:B------:R-:W-:-:S04]  /*10b10*/  @P0 LEA R14, P1, R35, R14, 0x1 ;  /* 0x0000000e230e0211 */ /* 0x000fc800078208ff */
[----:B------:R-:W-:Y:S01]  /*10b20*/  @P0 IADD3.X R3, RZ, R2, RZ, P1, !PT ;  /* 0x00000002ff030210 */ /* 0x000fe20000ffe4ff */
[----:B------:R-:W-:-:S08]  /*10b30*/  @P0 IMAD.MOV.U32 R2, RZ, RZ, R14 ;  /* 0x000000ffff020224 */ /* 0x000fd000078e000e */
[----:B------:R-:W-:Y:S05]  /*10b40*/  WARPSYNC.COLLECTIVE R15, `(.L_x_2478) ;  /* 0x000000000f087348 */ /* 0x000fea0003c00000 */
[----:B------:R0:W1:Y:S02]  /*10b50*/  SHFL.IDX P6, R14, R13, R12, R11 ;  /* 0x0000000c0d0e7389 */ /* 0x00006400000c000b */
[----:B01----:R-:W-:Y:S01]  /*10b60*/  ENDCOLLECTIVE ;  /* 0x000000000000791b */ /* 0x003fe20003800000 */
.L_x_2478:
[----:B------:R-:W-:Y:S01]  /*10b70*/  @!PT LDS RZ, [RZ] ;  /* 0x00000000fffff984 */ /* 0x000fe20000000800 */
[----:B------:R-:W-:Y:S01]  /*10b80*/  @!PT LDS RZ, [RZ] ;  /* 0x00000000fffff984 */ /* 0x000fe20000000800 */
[----:B------:R-:W-:Y:S01]  /*10b90*/  @!PT LDS RZ, [RZ] ;  /* 0x00000000fffff984 */ /* 0x000fe20000000800 */
[----:B------:R0:W-:Y:S04]  /*10ba0*/  @P0 LDGSTS.E.BYPASS.LTC128B.128 [R9+0x18400], desc[UR50][R2.64], !P3 ;  /* 0x1840000002090fae */ /* 0x0001e8000d901d72 */
[----:B------:R0:W-:Y:S01]  /*10bb0*/  @P0 LDGSTS.E.BYPASS.LTC128B.128 [R9+0x1c400], desc[UR50][R2.64+0x80], !P2 ;  /* 0x1c40008002090fae */ /* 0x0001e2000d101d72 */
[----:B------:R-:W-:Y:S01]  /*10bc0*/  ISETP.GE.AND P0, PT, R6, 0x11, PT ;  /* 0x000000110600780c */ /* 0x000fe20003f06270 */
[----:B------:R-:W-:-:S12]  /*10bd0*/  IMAD.MOV.U32 R13, RZ, RZ, R4 ;  /* 0x000000ffff0d7224 */ /* 0x000fd800078e0004 */
[----:B------:R-:W-:Y:S01]  /*10be0*/  @P0 IMAD R25, R5, 0x2, R16 ;  /* 0x0000000205190824 */ /* 0x000fe200078e0210 */
[----:B0-----:R-:W-:-:S07]  /*10bf0*/  MOV R8, R14 ;  /* 0x0000000e00087202 */ /* 0x001fce0000000f00 */
[----:B------:R-:W-:Y:S05]  /*10c00*/  WARPSYNC.COLLECTIVE R15, `(.L_x_2479) ;  /* 0x000000000f087348 */ /* 0x000fea0003c00000 */
[----:B------:R0:W1:Y:S02]  /*10c10*/  SHFL.IDX P6, R14, R13, R12, R11 ;  /* 0x0000000c0d0e7389 */ /* 0x00006400000c000b */
[----:B01----:R-:W-:Y:S01]  /*10c20*/  ENDCOLLECTIVE ;  /* 0x000000000000791b */ /* 0x003fe20003800000 */
.L_x_2479:
[----:B------:R-:W-:Y:S02]  /*10c30*/  IMAD.MOV.U32 R13, RZ, RZ, R0 ;  /* 0x000000ffff0d7224 */ /* 0x000fe400078e0000 */
[----:B------:R-:W-:Y:S01]  /*10c40*/  IMAD.MOV.U32 R12, RZ, RZ, 0x2 ;  /* 0x00000002ff0c7424 */ /* 0x000fe200078e00ff */
[----:B------:R-:W-:-:S05]  /*10c50*/  @P0 LEA R14, P1, R35, R14, 0x1 ;  /* 0x0000000e230e0211 */ /* 0x000fca00078208ff */
[----:B------:R-:W-:-:S08]  /*10c60*/  @P0 IMAD.MOV.U32 R2, RZ, RZ, R14 ;  /* 0x000000ffff020224 */ /* 0x000fd000078e000e */
[----:B------:R-:W-:Y:S05]  /*10c70*/  WARPSYNC.COLLECTIVE R15, `(.L_x_2480) ;  /* 0x000000000f087348 */ /* 0x000fea0003c00000 */
[----:B------:R0:W1:Y:S02]  /*10c80*/  SHFL.IDX P6, R14, R13, R12, R11 ;  /* 0x0000000c0d0e7389 */ /* 0x00006400000c000b */
[----:B01----:R-:W-:Y:S01]  /*10c90*/  ENDCOLLECTIVE ;  /* 0x000000000000791b */ /* 0x003fe20003800000 */
.L_x_2480:
        /* <DEDUP_REMOVED lines=13> */
.L_x_2481:
[----:B------:R-:W-:Y:S02]  /*10d70*/  @P0 IMAD R21, R5, 0x2, R16 ;  /* 0x0000000205150824 */ /* 0x000fe400078e0210 */
[----:B------:R-:W-:Y:S01]  /*10d80*/  IMAD.MOV.U32 R13, RZ, RZ, R0 ;  /* 0x000000ffff0d7224 */ /* 0x000fe200078e0000 */
[----:B------:R-:W-:Y:S02]  /*10d90*/  MOV R12, 0x3 ;  /* 0x00000003000c7802 */ /* 0x000fe40000000f00 */
[----:B------:R-:W-:-:S04]  /*10da0*/  @P0 LEA R14, P1, R35, R14, 0x1 ;  /* 0x0000000e230e0211 */ /* 0x000fc800078208ff */
[----:B------:R-:W-:Y:S01]  /*10db0*/  @P0 IADD3.X R9, RZ, R8, RZ, P1, !PT ;  /* 0x00000008ff090210 */ /* 0x000fe20000ffe4ff */
[----:B------:R-:W-:-:S08]  /*10dc0*/  @P0 IMAD.MOV.U32 R2, RZ, RZ, R14 ;  /* 0x000000ffff020224 */ /* 0x000fd000078e000e */
[----:B------:R-:W-:Y:S05]  /*10dd0*/  WARPSYNC.COLLECTIVE R15, `(.L_x_2482) ;  /* 0x000000000f087348 */ /* 0x000fea0003c00000 */
[----:B------:R0:W1:Y:S02]  /*10de0*/  SHFL.IDX P6, R14, R13, R12, R11 ;  /* 0x0000000c0d0e7389 */ /* 0x00006400000c000b */
[----:B01----:R-:W-:Y:S01]  /*10df0*/  ENDCOLLECTIVE ;  /* 0x000000000000791b */ /* 0x003fe20003800000 */
.L_x_2482:
        /* <DEDUP_REMOVED lines=12> */
.L_x_2483:
[----:B------:R-:W-:Y:S02]  /*10ec0*/  @P0 IMAD R25, R5, 0x2, R16 ;  /* 0x0000000205190824 */ /* 0x000fe400078e0210 */
[----:B------:R-:W-:Y:S02]  /*10ed0*/  IMAD.MOV.U32 R13, RZ, RZ, R0 ;  /* 0x000000ffff0d7224 */ /* 0x000fe400078e0000 */
[----:B------:R-:W-:Y:S01]  /*10ee0*/  IMAD.MOV.U32 R12, RZ, RZ, 0x4 ;  /* 0x00000004ff0c7424 */ /* 0x000fe200078e00ff */
[----:B------:R-:W-:-:S04]  /*10ef0*/  @P0 LEA R14, P1, R35, R14, 0x1 ;  /* 0x0000000e230e0211 */ /* 0x000fc800078208ff */
[----:B------:R-:W-:Y:S01]  /*10f00*/  @P0 MOV R2, R14 ;  /* 0x0000000e00020202 */ /* 0x000fe20000000f00 */
[----:B------:R-:W-:-:S08]  /*10f10*/  @P0 IMAD.X R9, RZ, RZ, R8, P1 ;  /* 0x000000ffff090224 */ /* 0x000fd000008e0608 */
[----:B------:R-:W-:Y:S05]  /*10f20*/  WARPSYNC.COLLECTIVE R15, `(.L_x_2484) ;  /* 0x000000000f087348 */ /* 0x000fea0003c00000 */
[----:B------:R0:W1:Y:S02]  /*10f30*/  SHFL.IDX P6, R14, R13, R12, R11 ;  /* 0x0000000c0d0e7389 */ /* 0x00006400000c000b */
[----:B01----:R-:W-:Y:S01]  /*10f40*/  ENDCOLLECTIVE ;  /* 0x000000000000791b */ /* 0x003fe20003800000 */
.L_x_2484:
        /* <DEDUP_REMOVED lines=9> */
[----:B0-----:R-:W-:Y:S05]  /*10fe0*/  WARPSYNC.COLLECTIVE R15, `(.L_x_2485) ;  /* 0x000000000f087348 */ /* 0x001fea0003c00000 */
[----:B------:R1:W2:Y:S02]  /*10ff0*/  SHFL.IDX P6, R14, R13, R12, R11 ;  /* 0x0000000c0d0e7389 */ /* 0x0002a400000c000b */
[----:B012---:R-:W-:Y:S01]  /*11000*/  ENDCOLLECTIVE ;  /* 0x000000000000791b */ /* 0x007fe20003800000 */
.L_x_2485:
[----:B------:R-:W-:Y:S01]  /*11010*/  @P0 IMAD R21, R5, 0x2, R16 ;  /* 0x0000000205150824 */ /* 0x000fe200078e0210 */
[----:B------:R-:W-:Y:S01]  /*11020*/  MOV R13, R0 ;  /* 0x00000000000d7202 */ /* 0x000fe20000000f00 */
[----:B------:R-:W-:Y:S01]  /*11030*/  IMAD.MOV.U32 R12, RZ, RZ, 0x5 ;  /* 0x00000005ff0c7424 */ /* 0x000fe200078e00ff */
[----:B------:R-:W-:-:S05]  /*11040*/  @P0 LEA R14, P1, R35, R14, 0x1 ;  /* 0x0000000e230e0211 */ /* 0x000fca00078208ff */
[----:B------:R-:W-:-:S08]  /*11050*/  @P0 IMAD.MOV.U32 R2, RZ, RZ, R14 ;  /* 0x000000ffff020224 */ /* 0x000fd000078e000e */
[----:B------:R-:W-:Y:S05]  /*11060*/  WARPSYNC.COLLECTIVE R15, `(.L_x_2486) ;  /* 0x000000000f087348 */ /* 0x000fea0003c00000 */
[----:B------:R0:W1:Y:S02]  /*11070*/  SHFL.IDX P6, R14, R13, R12, R11 ;  /* 0x0000000c0d0e7389 */ /* 0x00006400000c000b */
[----:B01----:R-:W-:Y:S01]  /*11080*/  ENDCOLLECTIVE ;  /* 0x000000000000791b */ /* 0x003fe20003800000 */
.L_x_2486:
        /* <DEDUP_REMOVED lines=13> */
.L_x_2487:
[----:B------:R-:W-:Y:S01]  /*11160*/  @P0 LEA R25, R5, R16, 0x1 ;  /* 0x0000001005190211 */ /* 0x000fe200078e08ff */
[----:B------:R-:W-:Y:S02]  /*11170*/  IMAD.MOV.U32 R13, RZ, RZ, R0 ;  /* 0x000000ffff0d7224 */ /* 0x000fe400078e0000 */
[----:B------:R-:W-:Y:S01]  /*11180*/  IMAD.MOV.U32 R12, RZ, RZ, 0x6 ;  /* 0x00000006ff0c7424 */ /* 0x000fe200078e00ff */
[----:B------:R-:W-:-:S05]  /*11190*/  @P0 LEA R14, P1, R35, R14, 0x1 ;  /* 0x0000000e230e0211 */ /* 0x000fca00078208ff */
[----:B------:R-:W-:-:S08]  /*111a0*/  @P0 IMAD.MOV.U32 R2, RZ, RZ, R14 ;  /* 0x000000ffff020224 */ /* 0x000fd000078e000e */
[----:B------:R-:W-:Y:S05]  /*111b0*/  WARPSYNC.COLLECTIVE R15, `(.L_x_2488) ;  /* 0x000000000f087348 */ /* 0x000fea0003c00000 */
[----:B------:R0:W1:Y:S02]  /*111c0*/  SHFL.IDX P6, R14, R13, R12, R11 ;  /* 0x0000000c0d0e7389 */ /* 0x00006400000c000b */
[----:B01----:R-:W-:Y:S01]  /*111d0*/  ENDCOLLECTIVE ;  /* 0x000000000000791b */ /* 0x003fe20003800000 */
.L_x_2488:
        /* <DEDUP_REMOVED lines=13> */
.L_x_2489:
        /* <DEDUP_REMOVED lines=8> */
.L_x_2490:
        /* <DEDUP_REMOVED lines=12> */
.L_x_2491:
[----:B------:R-:W-:Y:S05]  /*113f0*/  BRA `(.L_x_2492) ;  /* 0xffffffc800147947 */ /* 0x000fea000383ffff */
.L_x_2428:
[----:B------:R-:W-:Y:S01]  /*11400*/  MOV R13, R4 ;  /* 0x00000004000d7202 */ /* 0x000fe20000000f00 */
[----:B------:R-:W-:Y:S02]  /*11410*/  IMAD.MOV.U32 R12, RZ, RZ, RZ ;  /* 0x000000ffff0c7224 */ /* 0x000fe400078e00ff */
[----:B------:R-:W-:Y:S02]  /*11420*/  IMAD.MOV.U32 R11, RZ, RZ, 0x181f ;  /* 0x0000181fff0b7424 */ /* 0x000fe400078e00ff */
[----:B------:R-:W-:Y:S02]  /*11430*/  IMAD.MOV.U32 R15, RZ, RZ, -0x1 ;  /* 0xffffffffff0f7424 */ /* 0x000fe400078e00ff */
[----:B------:R-:W-:-:S07]  /*11440*/  IMAD.U32 R6, RZ, RZ, UR43 ;  /* 0x0000002bff067e24 */ /* 0x000fce000f8e00ff */
[----:B------:R-:W-:Y:S05]  /*11450*/  WARPSYNC.COLLECTIVE R15, `(.L_x_2493) ;  /* 0x000000000f087348 */ /* 0x000fea0003c00000 */
[----:B------:R0:W1:Y:S02]  /*11460*/  SHFL.IDX P6, R14, R13, R12, R11 ;  /* 0x0000000c0d0e7389 */ /* 0x00006400000c000b */
[----:B01----:R-:W-:Y:S01]  /*11470*/  ENDCOLLECTIVE ;  /* 0x000000000000791b */ /* 0x003fe20003800000 */
.L_x_2493:
[----:B------:R-:W-:-:S05]  /*11480*/  IMAD R5, R6, 0x80, R37 ;  /* 0x0000008006057824 */ /* 0x000fca00078e0225 */
[C---:B------:R-:W-:Y:S02]  /*11490*/  ISETP.GE.AND P0, PT, R5.reuse, UR38, PT ;  /* 0x0000002605007c0c */ /* 0x040fe4000bf06270 */
[----:B------:R-:W-:Y:S02]  /*114a0*/  IADD3 R6, R5, 0x10, RZ ;  /* 0x0000001005067810 */ /* 0x000fe40007ffe0ff */
[----:B------:R-:W-:Y:S01]  /*114b0*/  MOV R13, R0 ;  /* 0x00000000000d7202 */ /* 0x000fe20000000f00 */
[----:B------:R-:W-:-:S08]  /*114c0*/  IMAD.MOV.U32 R2, RZ, RZ, R14 ;  /* 0x000000ffff027224 */ /* 0x000fd000078e000e */
[----:B------:R-:W-:Y:S05]  /*114d0*/  WARPSYNC.COLLECTIVE R15, `(.L_x_2494) ;  /* 0x000000000f087348 */ /* 0x000fea0003c00000 */
[----:B------:R0:W1:Y:S02]  /*114e0*/  SHFL.IDX P6, R14, R13, R12, R11 ;  /* 0x0000000c0d0e7389 */ /* 0x00006400000c000b */
[----:B01----:R-:W-:Y:S01]  /*114f0*/  ENDCOLLECTIVE ;  /* 0x000000000000791b */ /* 0x003fe20003800000 */
.L_x_2494:
        /* <DEDUP_REMOVED lines=8> */
.L_x_2495:
        /* <DEDUP_REMOVED lines=11> */
.L_x_2496:
        /* <DEDUP_REMOVED lines=8> */
.L_x_2497:
[----:B------:R-:W-:Y:S02]  /*116b0*/  VIADD R6, R5, 0x20 ;  /* 0x0000002005067836 */ /* 0x000fe40000000000 */
[----:B------:R-:W-:-:S05]  /*116c0*/  @!P0 IMAD.MOV.U32 R3, RZ, RZ, R7 ;  /* 0x000000ffff038224 */ /* 0x000fca00078e0007 */
        /* <DEDUP_REMOVED lines=11> */
.L_x_2498:
[----:B------:R-:W-:Y:S02]  /*11780*/  IMAD.MOV.U32 R13, RZ, RZ, R4 ;  /* 0x000000ffff0d7224 */ /* 0x000fe400078e0004 */
[----:B------:R-:W-:Y:S01]  /*11790*/  IMAD.MOV.U32 R12, RZ, RZ, 0x3 ;  /* 0x00000003ff0c7424 */ /* 0x000fe200078e00ff */
[----:B------:R-:W-:-:S05]  /*117a0*/  @!P0 LEA R14, P1, R35, R14, 0x1 ;  /* 0x0000000e230e8211 */ /* 0x000fca00078208ff */
[----:B------:R-:W-:-:S08]  /*117b0*/  @!P0 IMAD.MOV.U32 R2, RZ, RZ, R14 ;  /* 0x000000ffff028224 */ /* 0x000fd000078e000e */
[----:B------:R-:W-:Y:S05]  /*117c0*/  WARPSYNC.COLLECTIVE R15, `(.L_x_2499) ;  /* 0x000000000f087348 */ /* 0x000fea0003c00000 */
[----:B------:R0:W1:Y:S02]  /*117d0*/  SHFL.IDX P6, R14, R13, R12, R11 ;  /* 0x0000000c0d0e7389 */ /* 0x00006400000c000b */
[----:B01----:R-:W-:Y:S01]  /*117e0*/  ENDCOLLECTIVE ;  /* 0x000000000000791b */ /* 0x003fe20003800000 */
.L_x_2499:
[----:B------:R-:W-:Y:S02]  /*117f0*/  @!P0 IMAD.X R7, RZ, RZ, R6, P1 ;  /* 0x000000ffff078224 */ /* 0x000fe400008e0606 */
[----:B------:R-:W-:-:S03]  /*11800*/  VIADD R6, R5, 0x30 ;  /* 0x0000003005067836 */ /* 0x000fc60000000000 */
[----:B------:R-:W-:-:S05]  /*11810*/  @!P0 MOV R3, R7 ;  /* 0x0000000700038202 */ /* 0x000fca0000000f00 */
[----:B------:R-:W-:Y:S01]  /*11820*/  @!PT LDS RZ, [RZ] ;  /* 0x00000000fffff984 */ /* 0x000fe20000000800 */
[----:B------:R-:W-:Y:S01]  /*11830*/  @!PT LDS RZ, [RZ] ;  /* 0x00000000fffff984 */ /* 0x000fe20000000800 */
[----:B------:R-:W-:Y:S01]  /*11840*/  @!PT LDS RZ, [RZ] ;  /* 0x00000000fffff984 */ /* 0x000fe20000000800 */
[----:B------:R0:W-:Y:S01]  /*11850*/  @!P0 LDGSTS.E.BYPASS.LTC128B.128 [R33+0x11400], desc[UR50][R2.64], !P4 ;  /* 0x1140000002218fae */ /* 0x0001e2000e101d72 */
[----:B------:R-:W-:-:S03]  /*11860*/  MOV R13, R0 ;  /* 0x00000000000d7202 */ /* 0x000fc60000000f00 */
[----:B------:R0:W-:Y:S01]  /*11870*/  @!P0 LDGSTS.E.BYPASS.LTC128B.128 [R33+0x15400], desc[UR50][R2.64+0x80], !P5 ;  /* 0x1540008002218fae */ /* 0x0001e2000e901d72 */
[----:B------:R-:W-:Y:S01]  /*11880*/  ISETP.GE.AND P0, PT, R6, UR38, PT ;  /* 0x0000002606007c0c */ /* 0x000fe2000bf06270 */
[----:B------:R-:W-:-:S12]  /*11890*/  IMAD.MOV.U32 R6, RZ, RZ, R14 ;  /* 0x000000ffff067224 */ /* 0x000fd800078e000e */
[----:B0-----:R-:W-:Y:S05]  /*118a0*/  WARPSYNC.COLLECTIVE R15, `(.L_x_2500) ;  /* 0x000000000f087348 */ /* 0x001fea0003c00000 */
[----:B------:R1:W2:Y:S02]  /*118b0*/  SHFL.IDX P6, R14, R13, R12, R11 ;  /* 0x0000000c0d0e7389 */ /* 0x0002a400000c000b */
[----:B012---:R-:W-:Y:S01]  /*118c0*/  ENDCOLLECTIVE ;  /* 0x000000000000791b */ /* 0x007fe20003800000 */
.L_x_2500:
[----:B------:R-:W-:Y:S01]  /*118d0*/  MOV R13, R4 ;  /* 0x00000004000d7202 */ /* 0x000fe20000000f00 */
[----:B------:R-:W-:Y:S01]  /*118e0*/  IMAD.MOV.U32 R12, RZ, RZ, 0x4 ;  /* 0x00000004ff0c7424 */ /* 0x000fe200078e00ff */
[----:B------:R-:W-:-:S05]  /*118f0*/  @!P0 LEA R14, P1, R35, R14, 0x1 ;  /* 0x0000000e230e8211 */ /* 0x000fca00078208ff */
[----:B------:R-:W-:-:S08]  /*11900*/  @!P0 IMAD.MOV.U32 R2, RZ, RZ, R14 ;  /* 0x000000ffff028224 */ /* 0x000fd000078e000e */
[----:B------:R-:W-:Y:S05]  /*11910*/  WARPSYNC.COLLECTIVE R15, `(.L_x_2501) ;  /* 0x000000000f087348 */ /* 0x000fea0003c00000 */
[----:B------:R0:W1:Y:S02]  /*11920*/  SHFL.IDX P6, R14, R13, R12, R11 ;  /* 0x0000000c0d0e7389 */ /* 0x00006400000c000b */
[----:B01----:R-:W-:Y:S01]  /*11930*/  ENDCOLLECTIVE ;  /* 0x000000000000791b */ /* 0x003fe20003800000 */
.L_x_2501:
        /* <DEDUP_REMOVED lines=14> */
.L_x_2502:
[----:B------:R-:W-:Y:S02]  /*11a20*/  IMAD.MOV.U32 R13, RZ, RZ, R4 ;  /* 0x000000ffff0d7224 */ /* 0x000fe400078e0004 */
[----:B------:R-:W-:Y:S01]  /*11a30*/  IMAD.MOV.U32 R12, RZ, RZ, 0x5 ;  /* 0x00000005ff0c7424 */ /* 0x000fe200078e00ff */
[----:B------:R-:W-:-:S04]  /*11a40*/  @!P0 LEA R14, P1, R35, R14, 0x1 ;  /* 0x0000000e230e8211 */ /* 0x000fc800078208ff */
[----:B------:R-:W-:Y:S01]  /*11a50*/  @!P0 MOV R2, R14 ;  /* 0x0000000e00028202 */ /* 0x000fe20000000f00 */
[----:B------:R-:W-:-:S08]  /*11a60*/  @!P0 IMAD.X R7, RZ, RZ, R6, P1 ;  /* 0x000000ffff078224 */ /* 0x000fd000008e0606 */
[----:B------:R-:W-:Y:S05]  /*11a70*/  WARPSYNC.COLLECTIVE R15, `(.L_x_2503) ;  /* 0x000000000f087348 */ /* 0x000fea0003c00000 */
[----:B------:R0:W1:Y:S02]  /*11a80*/  SHFL.IDX P6, R14, R13, R12, R11 ;  /* 0x0000000c0d0e7389 */ /* 0x00006400000c000b */
[----:B01----:R-:W-:Y:S01]  /*11a90*/  ENDCOLLECTIVE ;  /* 0x000000000000791b */ /* 0x003fe20003800000 */
.L_x_2503:
        /* <DEDUP_REMOVED lines=13> */
.L_x_2504:
[----:B------:R-:W-:Y:S02]  /*11b70*/  IMAD.MOV.U32 R13, RZ, RZ, R4 ;  /* 0x000000ffff0d7224 */ /* 0x000fe400078e0004 */
[----:B------:R-:W-:Y:S01]  /*11b80*/  IMAD.MOV.U32 R12, RZ, RZ, 0x6 ;  /* 0x00000006ff0c7424 */ /* 0x000fe200078e00ff */
[----:B------:R-:W-:-:S05]  /*11b90*/  @!P0 LEA R14, P1, R35, R14, 0x1 ;  /* 0x0000000e230e8211 */ /* 0x000fca00078208ff */
[----:B------:R-:W-:-:S08]  /*11ba0*/  @!P0 IMAD.MOV.U32 R2, RZ, RZ, R14 ;  /* 0x000000ffff028224 */ /* 0x000fd000078e000e */
[----:B------:R-:W-:Y:S05]  /*11bb0*/  WARPSYNC.COLLECTIVE R15, `(.L_x_2505) ;  /* 0x000000000f087348 */ /* 0x000fea0003c00000 */
[----:B------:R0:W1:Y:S02]  /*11bc0*/  SHFL.IDX P6, R14, R13, R12, R11 ;  /* 0x0000000c0d0e7389 */ /* 0x00006400000c000b */
[----:B01----:R-:W-:Y:S01]  /*11bd0*/  ENDCOLLECTIVE ;  /* 0x000000000000791b */ /* 0x003fe20003800000 */
.L_x_2505:
[----:B------:R-:W-:Y:S01]  /*11be0*/  @!P0 IMAD.X R7, RZ, RZ, R6, P1 ;  /* 0x000000ffff078224 */ /* 0x000fe200008e0606 */
[----:B------:R-:W-:-:S03]  /*11bf0*/  IADD3 R6, R5, 0x60, RZ ;  /* 0x0000006005067810 */ /* 0x000fc60007ffe0ff */
        /* <DEDUP_REMOVED lines=12> */
.L_x_2506:
        /* <DEDUP_REMOVED lines=8> */
.L_x_2507:
[----:B------:R-:W-:-:S05]  /*11d40*/  @!P0 IMAD.MOV.U32 R3, RZ, RZ, R7 ;  /* 0x000000ffff038224 */ /* 0x000fca00078e0007 */
[----:B------:R-:W-:Y:S01]  /*11d50*/  @!PT LDS RZ, [RZ] ;  /* 0x00000000fffff984 */ /* 0x000fe20000000800 */
[----:B------:R-:W-:Y:S01]  /*11d60*/  @!PT LDS RZ, [RZ] ;  /* 0x00000000fffff984 */ /* 0x000fe20000000800 */
[----:B------:R-:W-:Y:S01]  /*11d70*/  @!PT LDS RZ, [RZ] ;  /* 0x00000000fffff984 */ /* 0x000fe20000000800 */
[----:B------:R0:W-:Y:S04]  /*11d80*/  @!P0 LDGSTS.E.BYPASS.LTC128B.128 [R33+0x13400], desc[UR50][R2.64], !P4 ;  /* 0x1340000002218fae */ /* 0x0001e8000e101d72 */
[----:B------:R0:W-:Y:S01]  /*11d90*/  @!P0 LDGSTS.E.BYPASS.LTC128B.128 [R33+0x17400], desc[UR50][R2.64+0x80], !P5 ;  /* 0x1740008002218fae */ /* 0x0001e2000e901d72 */
[----:B------:R-:W-:Y:S01]  /*11da0*/  IMAD.MOV.U32 R13, RZ, RZ, R0 ;  /* 0x000000ffff0d7224 */ /* 0x000fe200078e0000 */
[----:B------:R-:W-:-:S07]  /*11db0*/  MOV R6, R14 ;  /* 0x0000000e00067202 */ /* 0x000fce0000000f00 */
[----:B0-----:R-:W-:Y:S05]  /*11dc0*/  WARPSYNC.COLLECTIVE R15, `(.L_x_2508) ;  /* 0x000000000f087348 */ /* 0x001fea0003c00000 */
[----:B------:R1:W2:Y:S02]  /*11dd0*/  SHFL.IDX P6, R14, R13, R12, R11 ;  /* 0x0000000c0d0e7389 */ /* 0x0002a400000c000b */
[----:B012---:R-:W-:Y:S01]  /*11de0*/  ENDCOLLECTIVE ;  /* 0x000000000000791b */ /* 0x007fe20003800000 */
.L_x_2508:
[----:B------:R-:W-:Y:S05]  /*11df0*/  BRA `(.L_x_2509) ;  /* 0xffffffc800387947 */ /* 0x000fea000383ffff */
.L_x_2431:
[----:B0-----:R0:W1:Y:S02]  /*11e00*/  SYNCS.PHASECHK.TRANS64.TRYWAIT P0, [R16+URZ+0x28820], R3 ;  /* 0x02882003100075a7 */ /* 0x001064000800017f */
[----:B-1----:R-:W-:Y:S05]  /*11e10*/  @!P0 NANOSLEEP.SYNCS 0x989680 ;  /* 0x009896800000895d */ /* 0x002fea0003900000 */
[----:B------:R-:W1:Y:S02]  /*11e20*/  @!P0 SYNCS.PHASECHK.TRANS64 P0, [R16+URZ+0x28820], R3 ;  /* 0x02882003100085a7 */ /* 0x000e64000800007f */
[----:B-1----:R-:W-:Y:S05]  /*11e30*/  @!P0 BRA `(.L_x_2431) ;  /* 0xfffffffc00f08947 */ /* 0x002fea000383ffff */
[----:B------:R-:W-:Y:S05]  /*11e40*/  BRA `(.L_x_2510) ;  /* 0xffffffc800907947 */ /* 0x000fea000383ffff */
.L_x_2435:
[----:B0-----:R0:W1:Y:S02]  /*11e50*/  SYNCS.PHASECHK.TRANS64.TRYWAIT P0, [R6+URZ+0x28840], R3 ;  /* 0x02884003060075a7 */ /* 0x001064000800017f */
[----:B-1----:R-:W-:Y:S05]  /*11e60*/  @!P0 NANOSLEEP.SYNCS 0x989680 ;  /* 0x009896800000895d */ /* 0x002fea0003900000 */
[----:B------:R-:W1:Y:S02]  /*11e70*/  @!P0 SYNCS.PHASECHK.TRANS64 P0, [R6+URZ+0x28840], R3 ;  /* 0x02884003060085a7 */ /* 0x000e64000800007f */
[----:B-1----:R-:W-:Y:S05]  /*11e80*/  @!P0 BRA `(.L_x_2435) ;  /* 0xfffffffc00f08947 */ /* 0x002fea000383ffff */
[----:B------:R-:W-:Y:S05]  /*11e90*/  BRA `(.L_x_2511) ;  /* 0xffffffcc00507947 */ /* 0x000fea000383ffff */
.L_x_2436:
[----:B------:R-:W-:Y:S01]  /*11ea0*/  BSSY B1, `(.L_x_2512) ;  /* 0x0000008000017945 */ /* 0x000fe20003800000 */
[----:B------:R-:W-:Y:S01]  /*11eb0*/  IMAD.MOV.U32 R13, RZ, RZ, R9 ;  /* 0x000000ffff0d7224 */ /* 0x000fe200078e0009 */
[----:B------:R-:W-:Y:S01]  /*11ec0*/  MOV R15, 0xffffffff ;  /* 0xffffffff000f7802 */ /* 0x000fe20000000f00 */
[----:B------:R-:W-:Y:S02]  /*11ed0*/  IMAD.MOV.U32 R12, RZ, RZ, RZ ;  /* 0x000000ffff0c7224 */ /* 0x000fe400078e00ff */
[----:B------:R-:W-:-:S07]  /*11ee0*/  IMAD.MOV.U32 R11, RZ, RZ, 0x181f ;  /* 0x0000181fff0b7424 */ /* 0x000fce00078e00ff */
[----:B------:R-:W-:Y:S05]  /*11ef0*/  WARPSYNC.COLLECTIVE R15, `(.L_x_2513) ;  /* 0x000000000f087348 */ /* 0x000fea0003c00000 */
[----:B------:R0:W1:Y:S02]  /*11f00*/  SHFL.IDX P6, R14, R13, R12, R11 ;  /* 0x0000000c0d0e7389 */ /* 0x00006400000c000b */
[----:B01----:R-:W-:Y:S01]  /*11f10*/  ENDCOLLECTIVE ;  /* 0x000000000000791b */ /* 0x003fe20003800000 */
.L_x_2513:
[----:B------:R-:W-:Y:S05]  /*11f20*/  BSYNC B1 ;  /* 0x0000000000017941 */ /* 0x000fea0003800000 */
.L_x_2512:
[----:B------:R-:W-:Y:S01]  /*11f30*/  IMAD.MOV.U32 R13, RZ, RZ, R8 ;  /* 0x000000ffff0d7224 */ /* 0x000fe200078e0008 */
[----:B------:R-:W-:Y:S01]  /*11f40*/  MOV R15, 0xffffffff ;  /* 0xffffffff000f7802 */ /* 0x000fe20000000f00 */
[----:B------:R-:W-:Y:S02]  /*11f50*/  IMAD.MOV.U32 R12, RZ, RZ, RZ ;  /* 0x000000ffff0c7224 */ /* 0x000fe400078e00ff */
[----:B------:R-:W-:Y:S02]  /*11f60*/  IMAD.MOV.U32 R11, RZ, RZ, 0x181f ;  /* 0x0000181fff0b7424 */ /* 0x000fe400078e00ff */
[----:B------:R-:W-:Y:S02]  /*11f70*/  IMAD.MOV.U32 R3, RZ, RZ, R14 ;  /* 0x000000ffff037224 */ /* 0x000fe400078e000e */
[----:B------:R-:W-:-:S07]  /*11f80*/  IMAD.SHL.U32 R5, R35, 0x2, RZ ;  /* 0x0000000223057824 */ /* 0x000fce00078e00ff */
[----:B------:R-:W-:Y:S05]  /*11f90*/  WARPSYNC.COLLECTIVE R15, `(.L_x_2514) ;  /* 0x000000000f087348 */ /* 0x000fea0003c00000 */
[----:B------:R0:W1:Y:S02]  /*11fa0*/  SHFL.IDX P6, R14, R13, R12, R11 ;  /* 0x0000000c0d0e7389 */ /* 0x00006400000c000b */
[----:B01----:R-:W-:Y:S01]  /*11fb0*/  ENDCOLLECTIVE ;  /* 0x000000000000791b */ /* 0x003fe20003800000 */
.L_x_2514:
[----:B------:R-:W-:Y:S01]  /*11fc0*/  IMAD R7, R7, 0x2, R16 ;  /* 0x0000000207077824 */ /* 0x000fe200078e0210 */
[----:B------:R-:W-:Y:S01]  /*11fd0*/  MOV R13, R9 ;  /* 0x00000009000d7202 */ /* 0x000fe20000000f00 */
[----:B------:R-:W-:Y:S02]  /*11fe0*/  IMAD.MOV.U32 R12, RZ, RZ, 0x1 ;  /* 0x00000001ff0c7424 */ /* 0x000fe400078e00ff */
[----:B------:R-:W-:-:S07]  /*11ff0*/  IMAD.MOV.U32 R2, RZ, RZ, R14 ;  /* 0x000000ffff027224 */ /* 0x000fce00078e000e */
[----:B------:R-:W-:Y:S05]  /*12000*/  WARPSYNC.COLLECTIVE R15, `(.L_x_2515) ;  /* 0x000000000f087348 */ /* 0x000fea0003c00000 */
[----:B------:R0:W1:Y:S02]  /*12010*/  SHFL.IDX P6, R14, R13, R12, R11 ;  /* 0x0000000c0d0e7389 */ /* 0x00006400000c000b */
[----:B01----:R-:W-:Y:S01]  /*12020*/  ENDCOLLECTIVE ;  /* 0x000000000000791b */ /* 0x003fe20003800000 */
.L_x_2515:
        /* <DEDUP_REMOVED lines=12> */
.L_x_2516:
[----:B------:R-:W-:Y:S02]  /*120f0*/  IMAD.MOV.U32 R13, RZ, RZ, R9 ;  /* 0x000000ffff0d7224 */ /* 0x000fe400078e0009 */
[----:B------:R-:W-:Y:S02]  /*12100*/  IMAD.MOV.U32 R12, RZ, RZ, 0x2 ;  /* 0x00000002ff0c7424 */ /* 0x000fe400078e00ff */
[----:B------:R-:W-:-:S07]  /*12110*/  IMAD.MOV.U32 R2, RZ, RZ, R14 ;  /* 0x000000ffff027224 */ /* 0x000fce00078e000e */
[----:B------:R-:W-:Y:S05]  /*12120*/  WARPSYNC.COLLECTIVE R15, `(.L_x_2517) ;  /* 0x000000000f087348 */ /* 0x000fea0003c00000 */
[----:B------:R0:W1:Y:S02]  /*12130*/  SHFL.IDX P6, R14, R13, R12, R11 ;  /* 0x0000000c0d0e7389 */ /* 0x00006400000c000b */
[----:B01----:R-:W-:Y:S01]  /*12140*/  ENDCOLLECTIVE ;  /* 0x000000000000791b */ /* 0x003fe20003800000 */
.L_x_2517:
        /* <DEDUP_REMOVED lines=12> */
.L_x_2518:
[----:B------:R-:W-:Y:S02]  /*12210*/  IMAD.MOV.U32 R13, RZ, RZ, R9 ;  /* 0x000000ffff0d7224 */ /* 0x000fe400078e0009 */
[----:B------:R-:W-:Y:S01]  /*12220*/  IMAD.MOV.U32 R12, RZ, RZ, 0x3 ;  /* 0x00000003ff0c7424 */ /* 0x000fe200078e00ff */
[----:B------:R-:W-:-:S07]  /*12230*/  MOV R2, R14 ;  /* 0x0000000e00027202 */ /* 0x000fce0000000f00 */
[----:B------:R-:W-:Y:S05]  /*12240*/  WARPSYNC.COLLECTIVE R15, `(.L_x_2519) ;  /* 0x000000000f087348 */ /* 0x000fea0003c00000 */
[----:B------:R0:W1:Y:S02]  /*12250*/  SHFL.IDX P6, R14, R13, R12, R11 ;  /* 0x0000000c0d0e7389 */ /* 0x00006400000c000b */
[----:B01----:R-:W-:Y:S01]  /*12260*/  ENDCOLLECTIVE ;  /* 0x000000000000791b */ /* 0x003fe20003800000 */
.L_x_2519:
        /* <DEDUP_REMOVED lines=12> */
.L_x_2520:
[----:B------:R-:W-:Y:S02]  /*12330*/  IMAD.MOV.U32 R13, RZ, RZ, R9 ;  /* 0x000000ffff0d7224 */ /* 0x000fe400078e0009 */
[----:B------:R-:W-:Y:S02]  /*12340*/  IMAD.MOV.U32 R12, RZ, RZ, 0x4 ;  /* 0x00000004ff0c7424 */ /* 0x000fe400078e00ff */
[----:B------:R-:W-:-:S07]  /*12350*/  IMAD.MOV.U32 R2, RZ, RZ, R14 ;  /* 0x000000ffff027224 */ /* 0x000fce00078e000e */
[----:B------:R-:W-:Y:S05]  /*12360*/  WARPSYNC.COLLECTIVE R15, `(.L_x_2521) ;  /* 0x000000000f087348 */ /* 0x000fea0003c00000 */
[----:B------:R0:W1:Y:S02]  /*12370*/  SHFL.IDX P6, R14, R13, R12, R11 ;  /* 0x0000000c0d0e7389 */ /* 0x00006400000c000b */
[----:B01----:R-:W-:Y:S01]  /*12380*/  ENDCOLLECTIVE ;  /* 0x000000000000791b */ /* 0x003fe20003800000 */
.L_x_2521:
        /* <DEDUP_REMOVED lines=12> */
.L_x_2522:
[----:B------:R-:W-:Y:S01]  /*12450*/  IMAD.MOV.U32 R13, RZ, RZ, R9 ;  /* 0x000000ffff0d7224 */ /* 0x000fe200078e0009 */
[----:B------:R-:W-:Y:S01]  /*12460*/  MOV R12, 0x5 ;  /* 0x00000005000c7802 */ /* 0x000fe20000000f00 */
[----:B------:R-:W-:-:S07]  /*12470*/  IMAD.MOV.U32 R2, RZ, RZ, R14 ;  /* 0x000000ffff027224 */ /* 0x000fce00078e000e */
[----:B------:R-:W-:Y:S05]  /*12480*/  WARPSYNC.COLLECTIVE R15, `(.L_x_2523) ;  /* 0x000000000f087348 */ /* 0x000fea0003c00000 */
[----:B------:R0:W1:Y:S02]  /*12490*/  SHFL.IDX P6, R14, R13, R12, R11 ;  /* 0x0000000c0d0e7389 */ /* 0x00006400000c000b */
[----:B01----:R-:W-:Y:S01]  /*124a0*/  ENDCOLLECTIVE ;  /* 0x000000000000791b */ /* 0x003fe20003800000 */
.L_x_2523:
        /* <DEDUP_REMOVED lines=12> */
.L_x_2524:
[----:B------:R-:W-:Y:S01]  /*12570*/  MOV R13, R9 ;  /* 0x00000009000d7202 */ /* 0x000fe20000000f00 */
[----:B------:R-:W-:Y:S02]  /*12580*/  IMAD.MOV.U32 R12, RZ, RZ, 0x6 ;  /* 0x00000006ff0c7424 */ /* 0x000fe400078e00ff */
[----:B------:R-:W-:-:S07]  /*12590*/  IMAD.MOV.U32 R2, RZ, RZ, R14 ;  /* 0x000000ffff027224 */ /* 0x000fce00078e000e */
[----:B------:R-:W-:Y:S05]  /*125a0*/  WARPSYNC.COLLECTIVE R15, `(.L_x_2525) ;  /* 0x000000000f087348 */ /* 0x000fea0003c00000 */
[----:B------:R0:W1:Y:S02]  /*125b0*/  SHFL.IDX P6, R14, R13, R12, R11 ;  /* 0x0000000c0d0e7389 */ /* 0x00006400000c000b */
[----:B01----:R-:W-:Y:S01]  /*125c0*/  ENDCOLLECTIVE ;  /* 0x000000000000791b */ /* 0x003fe20003800000 */
.L_x_2525:
        /* <DEDUP_REMOVED lines=12> */
.L_x_2526:
[----:B------:R-:W-:Y:S02]  /*12690*/  IMAD.MOV.U32 R13, RZ, RZ, R9 ;  /* 0x000000ffff0d7224 */ /* 0x000fe400078e0009 */
[----:B------:R-:W-:Y:S02]  /*126a0*/  IMAD.MOV.U32 R12, RZ, RZ, 0x7 ;  /* 0x00000007ff0c7424 */ /* 0x000fe400078e00ff */
[----:B------:R-:W-:-:S07]  /*126b0*/  IMAD.MOV.U32 R2, RZ, RZ, R14 ;  /* 0x000000ffff027224 */ /* 0x000fce00078e000e */
[----:B------:R-:W-:Y:S05]  /*126c0*/  WARPSYNC.COLLECTIVE R15, `(.L_x_2527) ;  /* 0x000000000f087348 */ /* 0x000fea0003c00000 */
[----:B------:R0:W1:Y:S02]  /*126d0*/  SHFL.IDX P6, R14, R13, R12, R11 ;  /* 0x0000000c0d0e7389 */ /* 0x00006400000c000b */
[----:B01----:R-:W-:Y:S01]  /*126e0*/  ENDCOLLECTIVE ;  /* 0x000000000000791b */ /* 0x003fe20003800000 */
.L_x_2527:
[----:B------:R-:W-:-:S04]  /*126f0*/  IADD3 R2, P0, R2, R5, RZ ;  /* 0x0000000502027210 */ /* 0x000fc80007f1e0ff */
[----:B------:R-:W-:-:S05]  /*12700*/  IADD3.X R3, RZ, R3, RZ, P0, !PT ;  /* 0x00000003ff037210 */ /* 0x000fca00007fe4ff */
        /* <DEDUP_REMOVED lines=10> */
.L_x_2528:
[----:B------:R-:W-:Y:S05]  /*127b0*/  BRA `(.L_x_2529) ;  /* 0xffffffc800247947 */ /* 0x000fea000383ffff */
.L_x_2441:
[----:B0-----:R0:W1:Y:S02]  /*127c0*/  SYNCS.PHASECHK.TRANS64.TRYWAIT P0, [R6+URZ+0x28860], R3 ;  /* 0x02886003060075a7 */ /* 0x001064000800017f */
[----:B-1----:R-:W-:Y:S05]  /*127d0*/  @!P0 NANOSLEEP.SYNCS 0x989680 ;  /* 0x009896800000895d */ /* 0x002fea0003900000 */
[----:B------:R-:W1:Y:S02]  /*127e0*/  @!P0 SYNCS.PHASECHK.TRANS64 P0, [R6+URZ+0x28860], R3 ;  /* 0x02886003060085a7 */ /* 0x000e64000800007f */
[----:B-1----:R-:W-:Y:S05]  /*127f0*/  @!P0 BRA `(.L_x_2441) ;  /* 0xfffffffc00f08947 */ /* 0x002fea000383ffff */
[----:B------:R-:W-:Y:S05]  /*12800*/  BRA `(.L_x_2530) ;  /* 0xffffffc800807947 */ /* 0x000fea000383ffff */
.L_x_2442:
        /* <DEDUP_REMOVED lines=8> */
.L_x_2532:
[----:B------:R-:W-:Y:S05]  /*12890*/  BSYNC B1 ;  /* 0x0000000000017941 */ /* 0x000fea0003800000 */
.L_x_2531:
[----:B------:R-:W-:Y:S01]  /*128a0*/  MOV R13, R17 ;  /* 0x00000011000d7202 */ /* 0x000fe20000000f00 */
        /* <DEDUP_REMOVED lines=8> */
.L_x_2533:
[----:B------:R-:W-:Y:S02]  /*12930*/  IMAD.MOV.U32 R13, RZ, RZ, R18 ;  /* 0x000000ffff0d7224 */ /* 0x000fe400078e0012 */
[----:B------:R-:W-:Y:S01]  /*12940*/  IMAD.MOV.U32 R12, RZ, RZ, 0x1 ;  /* 0x00000001ff0c7424 */ /* 0x000fe200078e00ff */
[----:B------:R-:W-:-:S13]  /*12950*/  IADD3 R2, P0, R14, R5, RZ ;  /* 0x000000050e027210 */ /* 0x000fda0007f1e0ff */
[----:B------:R-:W-:Y:S05]  /*12960*/  WARPSYNC.COLLECTIVE R15, `(.L_x_2534) ;  /* 0x000000000f087348 */ /* 0x000fea0003c00000 */
[----:B------:R0:W1:Y:S02]  /*12970*/  SHFL.IDX P6, R14, R13, R12, R11 ;  /* 0x0000000c0d0e7389 */ /* 0x00006400000c000b */
[----:B01----:R-:W-:Y:S01]  /*12980*/  ENDCOLLECTIVE ;  /* 0x000000000000791b */ /* 0x003fe20003800000 */
.L_x_2534:
        /* <DEDUP_REMOVED lines=13> */
.L_x_2535:
[----:B------:R-:W-:Y:S01]  /*12a60*/  IMAD.MOV.U32 R13, RZ, RZ, R18 ;  /* 0x000000ffff0d7224 */ /* 0x000fe200078e0012 */
[----:B------:R-:W-:Y:S02]  /*12a70*/  MOV R12, 0x2 ;  /* 0x00000002000c7802 */ /* 0x000fe40000000f00 */
[----:B------:R-:W-:-:S13]  /*12a80*/  IADD3 R2, P0, R14, R5, RZ ;  /* 0x000000050e027210 */ /* 0x000fda0007f1e0ff */
[----:B------:R-:W-:Y:S05]  /*12a90*/  WARPSYNC.COLLECTIVE R15, `(.L_x_2536) ;  /* 0x000000000f087348 */ /* 0x000fea0003c00000 */
[----:B------:R0:W1:Y:S02]  /*12aa0*/  SHFL.IDX P6, R14, R13, R12, R11 ;  /* 0x0000000c0d0e7389 */ /* 0x00006400000c000b */
[----:B01----:R-:W-:Y:S01]  /*12ab0*/  ENDCOLLECTIVE ;  /* 0x000000000000791b */ /* 0x003fe20003800000 */
.L_x_2536:
        /* <DEDUP_REMOVED lines=13> */
.L_x_2537:
[----:B------:R-:W-:Y:S01]  /*12b90*/  MOV R13, R18 ;  /* 0x00000012000d7202 */ /* 0x000fe20000000f00 */
[----:B------:R-:W-:Y:S01]  /*12ba0*/  IMAD.MOV.U32 R12, RZ, RZ, 0x3 ;  /* 0x00000003ff0c7424 */ /* 0x000fe200078e00ff */
[----:B------:R-:W-:-:S13]  /*12bb0*/  IADD3 R2, P0, R14, R5, RZ ;  /* 0x000000050e027210 */ /* 0x000fda0007f1e0ff */
[----:B------:R-:W-:Y:S05]  /*12bc0*/  WARPSYNC.COLLECTIVE R15, `(.L_x_2538) ;  /* 0x000000000f087348 */ /* 0x000fea0003c00000 */
[----:B------:R0:W1:Y:S02]  /*12bd0*/  SHFL.IDX P6, R14, R13, R12, R11 ;  /* 0x0000000c0d0e7389 */ /* 0x00006400000c000b */
[----:B01----:R-:W-:Y:S01]  /*12be0*/  ENDCOLLECTIVE ;  /* 0x000000000000791b */ /* 0x003fe20003800000 */
.L_x_2538:
        /* <DEDUP_REMOVED lines=13> */
.L_x_2539:
[----:B------:R-:W-:Y:S02]  /*12cc0*/  IMAD.MOV.U32 R13, RZ, RZ, R18 ;  /* 0x000000ffff0d7224 */ /* 0x000fe400078e0012 */
[----:B------:R-:W-:Y:S01]  /*12cd0*/  IMAD.MOV.U32 R12, RZ, RZ, 0x4 ;  /* 0x00000004ff0c7424 */ /* 0x000fe200078e00ff */
[----:B------:R-:W-:-:S13]  /*12ce0*/  IADD3 R2, P0, R14, R5, RZ ;  /* 0x000000050e027210 */ /* 0x000fda0007f1e0ff */
[----:B------:R-:W-:Y:S05]  /*12cf0*/  WARPSYNC.COLLECTIVE R15, `(.L_x_2540) ;  /* 0x000000000f087348 */ /* 0x000fea0003c00000 */
[----:B------:R0:W1:Y:S02]  /*12d00*/  SHFL.IDX P6, R14, R13, R12, R11 ;  /* 0x0000000c0d0e7389 */ /* 0x00006400000c000b */
[----:B01----:R-:W-:Y:S01]  /*12d10*/  ENDCOLLECTIVE ;  /* 0x000000000000791b */ /* 0x003fe20003800000 */
.L_x_2540:
        /* <DEDUP_REMOVED lines=13> */
.L_x_2541:
[----:B------:R-:W-:Y:S02]  /*12df0*/  IMAD.MOV.U32 R13, RZ, RZ, R18 ;  /* 0x000000ffff0d7224 */ /* 0x000fe400078e0012 */
[----:B------:R-:W-:Y:S01]  /*12e00*/  IMAD.MOV.U32 R12, RZ, RZ, 0x5 ;  /* 0x00000005ff0c7424 */ /* 0x000fe200078e00ff */
[----:B------:R-:W-:-:S13]  /*12e10*/  IADD3 R2, P0, R14, R5, RZ ;  /* 0x000000050e027210 */ /* 0x000fda0007f1e0ff */
[----:B------:R-:W-:Y:S05]  /*12e20*/  WARPSYNC.COLLECTIVE R15, `(.L_x_2542) ;  /* 0x000000000f087348 */ /* 0x000fea0003c00000 */
[----:B------:R0:W1:Y:S02]  /*12e30*/  SHFL.IDX P6, R14, R13, R12, R11 ;  /* 0x0000000c0d0e7389 */ /* 0x00006400000c000b */
[----:B01----:R-:W-:Y:S01]  /*12e40*/  ENDCOLLECTIVE ;  /* 0x000000000000791b */ /* 0x003fe20003800000 */
.L_x_2542:
        /* <DEDUP_REMOVED lines=13> */
.L_x_2543:
[----:B------:R-:W-:Y:S01]  /*12f20*/  IMAD.MOV.U32 R13, RZ, RZ, R18 ;  /* 0x000000ffff0d7224 */ /* 0x000fe200078e0012 */
[----:B------:R-:W-:Y:S02]  /*12f30*/  MOV R12, 0x6 ;  /* 0x00000006000c7802 */ /* 0x000fe40000000f00 */
[----:B------:R-:W-:-:S13]  /*12f40*/  IADD3 R2, P0, R14, R5, RZ ;  /* 0x000000050e027210 */ /* 0x000fda0007f1e0ff */
[----:B------:R-:W-:Y:S05]  /*12f50*/  WARPSYNC.COLLECTIVE R15, `(.L_x_2544) ;  /* 0x000000000f087348 */ /* 0x000fea0003c00000 */
[----:B------:R0:W1:Y:S02]  /*12f60*/  SHFL.IDX P6, R14, R13, R12, R11 ;  /* 0x0000000c0d0e7389 */ /* 0x00006400000c000b */
[----:B01----:R-:W-:Y:S01]  /*12f70*/  ENDCOLLECTIVE ;  /* 0x000000000000791b */ /* 0x003fe20003800000 */
.L_x_2544:
        /* <DEDUP_REMOVED lines=13> */
.L_x_2545:
[----:B------:R-:W-:Y:S01]  /*13050*/  MOV R13, R18 ;  /* 0x00000012000d7202 */ /* 0x000fe20000000f00 */
[----:B------:R-:W-:Y:S01]  /*13060*/  IMAD.MOV.U32 R12, RZ, RZ, 0x7 ;  /* 0x00000007ff0c7424 */ /* 0x000fe200078e00ff */
[----:B------:R-:W-:-:S13]  /*13070*/  IADD3 R2, P0, R14, R5, RZ ;  /* 0x000000050e027210 */ /* 0x000fda0007f1e0ff */
[----:B------:R-:W-:Y:S05]  /*13080*/  WARPSYNC.COLLECTIVE R15, `(.L_x_2546) ;  /* 0x000000000f087348 */ /* 0x000fea0003c00000 */
[----:B------:R0:W1:Y:S02]  /*13090*/  SHFL.IDX P6, R14, R13, R12, R11 ;  /* 0x0000000c0d0e7389 */ /* 0x00006400000c000b */
[----:B01----:R-:W-:Y:S01]  /*130a0*/  ENDCOLLECTIVE ;  /* 0x000000000000791b */ /* 0x003fe20003800000 */
.L_x_2546:
        /* <DEDUP_REMOVED lines=12> */
.L_x_2547:
[----:B------:R-:W-:Y:S01]  /*13170*/  @!PT LDS RZ, [RZ] ;  /* 0x00000000fffff984 */ /* 0x000fe20000000800 */
[----:B------:R-:W-:Y:S01]  /*13180*/  @!PT LDS RZ, [RZ] ;  /* 0x00000000fffff984 */ /* 0x000fe20000000800 */
[----:B------:R-:W-:Y:S01]  /*13190*/  @!PT LDS RZ, [RZ] ;  /* 0x00000000fffff984 */ /* 0x000fe20000000800 */
[----:B------:R0:W-:Y:S01]  /*131a0*/  LDGSTS.E.BYPASS.LTC128B.128 [R7+0x7400], desc[UR50][R2.64+0x80], !P0 ;  /* 0x0740008002077fae */ /* 0x0001e2000c101d72 */
[----:B------:R-:W-:Y:S05]  /*131b0*/  BRA `(.L_x_2548) ;  /* 0xffffffc400247947 */ /* 0x000fea000383ffff */
.L_x_2450:
[----:B0-----:R0:W1:Y:S02]  /*131c0*/  SYNCS.PHASECHK.TRANS64.TRYWAIT P0, [R4+URZ+0x28860], R3 ;  /* 0x02886003040075a7 */ /* 0x001064000800017f */
[----:B-1----:R-:W-:Y:S05]  /*131d0*/  @!P0 NANOSLEEP.SYNCS 0x989680 ;  /* 0x009896800000895d */ /* 0x002fea0003900000 */
[----:B------:R-:W1:Y:S02]  /*131e0*/  @!P0 SYNCS.PHASECHK.TRANS64 P0, [R4+URZ+0x28860], R3 ;  /* 0x02886003040085a7 */ /* 0x000e64000800007f */
[----:B-1----:R-:W-:Y:S05]  /*131f0*/  @!P0 BRA `(.L_x_2450) ;  /* 0xfffffffc00f08947 */ /* 0x002fea000383ffff */
[----:B------:R-:W-:Y:S05]  /*13200*/  BRA `(.L_x_2549) ;  /* 0xffffffc800447947 */ /* 0x000fea000383ffff */
.L_x_2451:
        /* <DEDUP_REMOVED lines=8> */
.L_x_2551:
[----:B------:R-:W-:Y:S05]  /*13290*/  BSYNC B0 ;  /* 0x0000000000007941 */ /* 0x000fea0003800000 */
.L_x_2550:
[----:B------:R-:W-:Y:S01]  /*132a0*/  IMAD.MOV.U32 R13, RZ, RZ, R17 ;  /* 0x000000ffff0d7224 */ /* 0x000fe200078e0011 */
[----:B------:R-:W-:Y:S01]  /*132b0*/  MOV R15, 0xffffffff ;  /* 0xffffffff000f7802 */ /* 0x000fe20000000f00 */
[----:B------:R-:W-:Y:S01]  /*132c0*/  IMAD.MOV.U32 R12, RZ, RZ, RZ ;  /* 0x000000ffff0c7224 */ /* 0x000fe200078e00ff */
[----:B------:R-:W-:Y:S01]  /*132d0*/  MOV R0, R14 ;  /* 0x0000000e00007202 */ /* 0x000fe20000000f00 */
[----:B------:R-:W-:Y:S02]  /*132e0*/  IMAD.MOV.U32 R11, RZ, RZ, 0x181f ;  /* 0x0000181fff0b7424 */ /* 0x000fe400078e00ff */
[----:B------:R-:W-:-:S07]  /*132f0*/  IMAD.SHL.U32 R6, R35, 0x2, RZ ;  /* 0x0000000223067824 */ /* 0x000fce00078e00ff */
[----:B------:R-:W-:Y:S05]  /*13300*/  WARPSYNC.COLLECTIVE R15, `(.L_x_2552) ;  /* 0x000000000f087348 */ /* 0x000fea0003c00000 */
[----:B------:R0:W1:Y:S02]  /*13310*/  SHFL.IDX P6, R14, R13, R12, R11 ;  /* 0x0000000c0d0e7389 */ /* 0x00006400000c000b */
[----:B01----:R-:W-:Y:S01]  /*13320*/  ENDCOLLECTIVE ;  /* 0x000000000000791b */ /* 0x003fe20003800000 */
.L_x_2552:
[----:B------:R-:W-:Y:S01]  /*13330*/  MOV R13, R18 ;  /* 0x00000012000d7202 */ /* 0x000fe20000000f00 */
[----:B------:R-:W-:Y:S01]  /*13340*/  IMAD.MOV.U32 R12, RZ, RZ, 0x1 ;  /* 0x00000001ff0c7424 */ /* 0x000fe200078e00ff */
[----:B------:R-:W-:-:S13]  /*13350*/  IADD3 R2, P0, R14, R6, RZ ;  /* 0x000000060e027210 */ /* 0x000fda0007f1e0ff */
[----:B------:R-:W-:Y:S05]  /*13360*/  WARPSYNC.COLLECTIVE R15, `(.L_x_2553) ;  /* 0x000000000f087348 */ /* 0x000fea0003c00000 */
[----:B------:R0:W1:Y:S02]  /*13370*/  SHFL.IDX P6, R14, R13, R12, R11 ;  /* 0x0000000c0d0e7389 */ /* 0x00006400000c000b */
[----:B01----:R-:W-:Y:S01]  /*13380*/  ENDCOLLECTIVE ;  /* 0x000000000000791b */ /* 0x003fe20003800000 */
.L_x_2553:
        /* <DEDUP_REMOVED lines=13> */
.L_x_2554:
        /* <DEDUP_REMOVED lines=10> */
.L_x_2555:
        /* <DEDUP_REMOVED lines=12> */
.L_x_2556:
        /* <DEDUP_REMOVED lines=10> */
.L_x_2557:
        /* <DEDUP_REMOVED lines=12> */
.L_x_2558:
        /* <DEDUP_REMOVED lines=10> */
.L_x_2559:
        /* <DEDUP_REMOVED lines=12> */
.L_x_2560:
        /* <DEDUP_REMOVED lines=10> */
.L_x_2561:
        /* <DEDUP_REMOVED lines=12> */
.L_x_2562:
        /* <DEDUP_REMOVED lines=10> */
.L_x_2563:
        /* <DEDUP_REMOVED lines=12> */
.L_x_2564:
        /* <DEDUP_REMOVED lines=10> */
.L_x_2565:
        /* <DEDUP_REMOVED lines=12> */
.L_x_2566:
[----:B------:R-:W-:Y:S01]  /*13ca0*/  @!PT LDS RZ, [RZ] ;  /* 0x00000000fffff984 */ /* 0x000fe20000000800 */
[----:B------:R-:W-:Y:S01]  /*13cb0*/  @!PT LDS RZ, [RZ] ;  /* 0x00000000fffff984 */ /* 0x000fe20000000800 */
[----:B------:R-:W-:Y:S01]  /*13cc0*/  @!PT LDS RZ, [RZ] ;  /* 0x00000000fffff984 */ /* 0x000fe20000000800 */
[----:B------:R0:W-:Y:S01]  /*13cd0*/  LDGSTS.E.BYPASS.LTC128B.128 [R0+0x7400], desc[UR50][R2.64+0x80], !P0 ;  /* 0x0740008002007fae */ /* 0x0001e2000c101d72 */
[----:B------:R-:W-:Y:S05]  /*13ce0*/  BRA `(.L_x_2567) ;  /* 0xffffffc000987947 */ /* 0x000fea000383ffff */
.L_x_2456:
[----:B------:R-:W-:Y:S01]  /*13cf0*/  BSSY B0, `(.L_x_2568) ;  /* 0x0000008000007945 */ /* 0x000fe20003800000 */
[----:B------:R-:W-:Y:S01]  /*13d00*/  IMAD.MOV.U32 R13, RZ, RZ, R34 ;  /* 0x000000ffff0d7224 */ /* 0x000fe200078e0022 */
[----:B------:R-:W-:Y:S01]  /*13d10*/  MOV R11, 0x1f ;  /* 0x0000001f000b7802 */ /* 0x000fe20000000f00 */
[----:B------:R-:W-:Y:S02]  /*13d20*/  IMAD.MOV.U32 R12, RZ, RZ, RZ ;  /* 0x000000ffff0c7224 */ /* 0x000fe400078e00ff */
[----:B------:R-:W-:-:S07]  /*13d30*/  IMAD.MOV.U32 R15, RZ, RZ, -0x1 ;  /* 0xffffffffff0f7424 */ /* 0x000fce00078e00ff */
[----:B-----5:R-:W-:Y:S05]  /*13d40*/  WARPSYNC.COLLECTIVE R15, `(.L_x_2569) ;  /* 0x000000000f087348 */ /* 0x020fea0003c00000 */
[----:B------:R0:W1:Y:S02]  /*13d50*/  SHFL.IDX P6, R14, R13, R12, R11 ;  /* 0x0000000c0d0e7389 */ /* 0x00006400000c000b */
[----:B01---5:R-:W-:Y:S01]  /*13d60*/  ENDCOLLECTIVE ;  /* 0x000000000000791b */ /* 0x023fe20003800000 */
.L_x_2569:
[----:B------:R-:W-:Y:S05]  /*13d70*/  BSYNC B0 ;  /* 0x0000000000007941 */ /* 0x000fea0003800000 */
.L_x_2568:
[----:B------:R-:W-:Y:S05]  /*13d80*/  BRA `(.L_x_2570) ;  /* 0xffffffc4001c7947 */ /* 0x000fea000383ffff */
.L_x_2459:
[----:B-1----:R1:W2:Y:S02]  /*13d90*/  SYNCS.PHASECHK.TRANS64.TRYWAIT P0, [R4+URZ+0x28820], R0 ;  /* 0x02882000040075a7 */ /* 0x0022a4000800017f */
[----:B--2---:R-:W-:Y:S05]  /*13da0*/  @!P0 NANOSLEEP.SYNCS 0x989680 ;  /* 0x009896800000895d */ /* 0x004fea0003900000 */
[----:B------:R-:W2:Y:S02]  /*13db0*/  @!P0 SYNCS.PHASECHK.TRANS64 P0, [R4+URZ+0x28820], R0 ;  /* 0x02882000040085a7 */ /* 0x000ea4000800007f */
[----:B--2---:R-:W-:Y:S05]  /*13dc0*/  @!P0 BRA `(.L_x_2459) ;  /* 0xfffffffc00f08947 */ /* 0x004fea000383ffff */
[----:B------:R-:W-:Y:S05]  /*13dd0*/  BRA `(.L_x_2571) ;  /* 0xffffffc400607947 */ /* 0x000fea000383ffff */
.L_x_2460:
        /* <DEDUP_REMOVED lines=8> */
[----:B01---5:R-:W-:Y:S05]  /*13e60*/  WARPSYNC.COLLECTIVE R15, `(.L_x_2573) ;  /* 0x000000000f087348 */ /* 0x023fea0003c00000 */
[----:B------:R2:W3:Y:S02]  /*13e70*/  SHFL.IDX P6, R14, R13, R12, R11 ;  /* 0x0000000c0d0e7389 */ /* 0x0004e400000c000b */
[----:B0123-5:R-:W-:Y:S01]  /*13e80*/  ENDCOLLECTIVE ;  /* 0x000000000000791b */ /* 0x02ffe20003800000 */
.L_x_2573:
[----:B------:R-:W-:Y:S05]  /*13e90*/  BSYNC B0 ;  /* 0x0000000000007941 */ /* 0x000fea0003800000 */
.L_x_2572:
[----:B------:R-:W-:Y:S05]  /*13ea0*/  BRA `(.L_x_2574) ;  /* 0xffffffc400487947 */ /* 0x000fea000383ffff */
.L_x_2463:
[----:B------:R-:W-:Y:S01]  /*13eb0*/  BSSY B1, `(.L_x_2575) ;  /* 0x0000006000017945 */ /* 0x000fe20003800000 */
[----:B------:R-:W-:-:S07]  /*13ec0*/  IMAD.MOV.U32 R15, RZ, RZ, -0x1 ;  /* 0xffffffffff0f7424 */ /* 0x000fce00078e00ff */
[----:B01---5:R-:W-:Y:S05]  /*13ed0*/  WARPSYNC.COLLECTIVE R15, `(.L_x_2576) ;  /* 0x000000000f0c7348 */ /* 0x023fea0003c00000 */
[----:B------:R-:W-:Y:S02]  /*13ee0*/  ELECT P6, UR62, PT ;  /* 0x00000000003e782f */ /* 0x000fe400038c0000 */
[----:B------:R-:W-:Y:S01]  /*13ef0*/  MOV R14, UR62 ;  /* 0x0000003e000e7c02 */ /* 0x000fe20008000f00 */
[----:B01---5:R-:W-:Y:S10]  /*13f00*/  ENDCOLLECTIVE ;  /* 0x000000000000791b */ /* 0x023ff40003800000 */
.L_x_2576:
[----:B------:R-:W-:Y:S05]  /*13f10*/  BSYNC B1 ;  /* 0x0000000000017941 */ /* 0x000fea0003800000 */
.L_x_2575:
[----:B------:R-:W-:Y:S05]  /*13f20*/  BRA `(.L_x_2577) ;  /* 0xffffffc400407947 */ /* 0x000fea000383ffff */
.L_x_2465:
[----:B-1----:R1:W2:Y:S02]  /*13f30*/  SYNCS.PHASECHK.TRANS64.TRYWAIT P1, [R5+URZ+0x28840], R0 ;  /* 0x02884000050075a7 */ /* 0x0022a4000802017f */
[----:B--2---:R-:W-:Y:S05]  /*13f40*/  @!P1 NANOSLEEP.SYNCS 0x989680 ;  /* 0x009896800000995d */ /* 0x004fea0003900000 */
[----:B------:R-:W2:Y:S02]  /*13f50*/  @!P1 SYNCS.PHASECHK.TRANS64 P1, [R5+URZ+0x28840], R0 ;  /* 0x02884000050095a7 */ /* 0x000ea4000802007f */
[----:B--2---:R-:W-:Y:S05]  /*13f60*/  @!P1 BRA `(.L_x_2465) ;  /* 0xfffffffc00f09947 */ /* 0x004fea000383ffff */
[----:B------:R-:W-:Y:S05]  /*13f70*/  BRA `(.L_x_2578) ;  /* 0xffffffc400607947 */ /* 0x000fea000383ffff */
.L_x_2467:
[----:B--2---:R2:W3:Y:S02]  /*13f80*/  SYNCS.PHASECHK.TRANS64.TRYWAIT P1, [R23+URZ+0x28840], R2 ;  /* 0x02884002170075a7 */ /* 0x0044e4000802017f */
[----:B---3--:R-:W-:Y:S05]  /*13f90*/  @!P1 NANOSLEEP.SYNCS 0x989680 ;  /* 0x009896800000995d */ /* 0x008fea0003900000 */
[----:B------:R-:W3:Y:S02]  /*13fa0*/  @!P1 SYNCS.PHASECHK.TRANS64 P1, [R23+URZ+0x28840], R2 ;  /* 0x02884002170095a7 */ /* 0x000ee4000802007f */
[----:B---3--:R-:W-:Y:S05]  /*13fb0*/  @!P1 BRA `(.L_x_2467) ;  /* 0xfffffffc00f09947 */ /* 0x008fea000383ffff */
[----:B------:R-:W-:Y:S05]  /*13fc0*/  BRA `(.L_x_2579) ;  /* 0xffffffc4006c7947 */ /* 0x000fea000383ffff */
.L_x_2469:
[----:B---3--:R3:W4:Y:S02]  /*13fd0*/  SYNCS.PHASECHK.TRANS64.TRYWAIT P1, [R5+URZ+0x28860], R0 ;  /* 0x02886000050075a7 */ /* 0x008724000802017f */
[----:B----4-:R-:W-:Y:S05]  /*13fe0*/  @!P1 NANOSLEEP.SYNCS 0x989680 ;  /* 0x009896800000995d */ /* 0x010fea0003900000 */
[----:B------:R-:W4:Y:S02]  /*13ff0*/  @!P1 SYNCS.PHASECHK.TRANS64 P1, [R5+URZ+0x28860], R0 ;  /* 0x02886000050095a7 */ /* 0x000f24000802007f */
[----:B----4-:R-:W-:Y:S05]  /*14000*/  @!P1 BRA `(.L_x_2469) ;  /* 0xfffffffc00f09947 */ /* 0x010fea000383ffff */
[----:B------:R-:W-:Y:S05]  /*14010*/  BRA `(.L_x_2580) ;  /* 0xffffffc400687947 */ /* 0x000fea000383ffff */
.L_x_2581:
        /* <DEDUP_REMOVED lines=14> */
.L_x_3484:


//--------------------- .text._ZN7cutlass13device_kernelIN5flash11enable_sm90INS1_16FlashAttnFwdSm90INS1_25CollectiveMainloopFwdSm90ILi2EN4cute5tupleIJNS5_1CILi1EEES8_S8_EEENS6_IJNS7_ILi128EEESA_SA_EEELi128ENS_6half_tEfNS_4arch4Sm90ELb1ELb0ELb1ELb1ELb1ELb0ELb0ELb1ELb1ELb1ELb0ELb0EEENS1_21CollectiveEpilogueFwdISB_S9_SC_SE_Li256ELb1ELb1ELb0ELb0EEENS1_36VarlenDynamicPersistentTileSchedulerILi128ELi128ELi256ELi128ELb0ELb1ELb1ELb1ELb1ELb1EEEEEEEEEvNT_6ParamsE --------------------------
	.section	.text._ZN7cutlass13device_kernelIN5flash11enable_sm90INS1_16FlashAttnFwdSm90INS1_25CollectiveMainloopFwdSm90ILi2EN4cute5tupleIJNS5_1CILi1EEES8_S8_EEENS6_IJNS7_ILi128EEESA_SA_EEELi128ENS_6half_tEfNS_4arch4Sm90ELb1ELb0ELb1ELb1ELb1ELb0ELb0ELb1ELb1ELb1ELb0ELb0EEENS1_21CollectiveEpilogueFwdISB_S9_SC_SE_Li256ELb1ELb1ELb0ELb0EEENS1_36VarlenDynamicPersistentTileSchedulerILi128ELi128ELi256ELi128ELb0ELb1ELb1ELb1ELb1ELb1EEEEEEEEEvNT_6ParamsE,"ax",@progbits
	.align	128
.text._ZN7cutlass13device_kernelIN5flash11enable_sm90INS1_16FlashAttnFwdSm90INS1_25CollectiveMainloopFwdSm90ILi2EN4cute5tupleIJNS5_1CILi1EEES8_S8_EEENS6_IJNS7_ILi128EEESA_SA_EEELi128ENS_6half_tEfNS_4arch4Sm90ELb1ELb0ELb1ELb1ELb1ELb0ELb0ELb1ELb1ELb1ELb0ELb0EEENS1_21CollectiveEpilogueFwdISB_S9_SC_SE_Li256ELb1ELb1ELb0ELb0EEENS1_36VarlenDynamicPersistentTileSchedulerILi128ELi128ELi256ELi128ELb0ELb1ELb1ELb1ELb1ELb1EEEEEEEEEvNT_6ParamsE:
        .type           _ZN7cutlass13device_kernelIN5flash11enable_sm90INS1_16FlashAttnFwdSm90INS1_25CollectiveMainloopFwdSm90ILi2EN4cute5tupleIJNS5_1CILi1EEES8_S8_EEENS6_IJNS7_ILi128EEESA_SA_EEELi128ENS_6half_tEfNS_4arch4Sm90ELb1ELb0ELb1ELb1ELb1ELb0ELb0ELb1ELb1ELb1ELb0ELb0EEENS1_21CollectiveEpilogueFwdISB_S9_SC_SE_Li256ELb1ELb1ELb0ELb0EEENS1_36VarlenDynamicPersistentTileSchedulerILi128ELi128ELi256ELi128ELb0ELb1ELb1ELb1ELb1ELb1EEEEEEEEEvNT_6ParamsE,@function
        .size           _ZN7cutlass13device_kernelIN5flash11enable_sm90INS1_16FlashAttnFwdSm90INS1_25CollectiveMainloopFwdSm90ILi2EN4cute5tupleIJNS5_1CILi1EEES8_S8_EEENS6_IJNS7_ILi128EEESA_SA_EEELi128ENS_6half_tEfNS_4arch4Sm90ELb1ELb0ELb1ELb1ELb1ELb0ELb0ELb1ELb1ELb1ELb0ELb0EEENS1_21CollectiveEpilogueFwdISB_S9_SC_SE_Li256ELb1ELb1ELb0ELb0EEENS1_36VarlenDynamicPersistentTileSchedulerILi128ELi128ELi256ELi128ELb0ELb1ELb1ELb1ELb1ELb1EEEEEEEEEvNT_6ParamsE,(.L_x_3485 - _ZN7cutlass13device_kernelIN5flash11enable_sm90INS1_16FlashAttnFwdSm90INS1_25CollectiveMainloopFwdSm90ILi2EN4cute5tupleIJNS5_1CILi1EEES8_S8_EEENS6_IJNS7_ILi128EEESA_SA_EEELi128ENS_6half_tEfNS_4arch4Sm90ELb1ELb0ELb1ELb1ELb1ELb0ELb0ELb1ELb1ELb1ELb0ELb0EEENS1_21CollectiveEpilogueFwdISB_S9_SC_SE_Li256ELb1ELb1ELb0ELb0EEENS1_36VarlenDynamicPersistentTileSchedulerILi128ELi128ELi256ELi128ELb0ELb1ELb1ELb1ELb1ELb1EEEEEEEEEvNT_6ParamsE)
        .other          _ZN7cutlass13device_kernelIN5flash11enable_sm90INS1_16FlashAttnFwdSm90INS1_25CollectiveMainloopFwdSm90ILi2EN4cute5tupleIJNS5_1CILi1EEES8_S8_EEENS6_IJNS7_ILi128EEESA_SA_EEELi128ENS_6half_tEfNS_4arch4Sm90ELb1ELb0ELb1ELb1ELb1ELb0ELb0ELb1ELb1ELb1ELb0ELb0EEENS1_21CollectiveEpilogueFwdISB_S9_SC_SE_Li256ELb1ELb1ELb0ELb0EEENS1_36VarlenDynamicPersistentTileSchedulerILi128ELi128ELi256ELi128ELb0ELb1ELb1ELb1ELb1ELb1EEEEEEEEEvNT_6ParamsE,@"STO_CUDA_ENTRY STV_DEFAULT"
_ZN7cutlass13device_kernelIN5flash11enable_sm90INS1_16FlashAttnFwdSm90INS1_25CollectiveMainloopFwdSm90ILi2EN4cute5tupleIJNS5_1CILi1EEES8_S8_EEENS6_IJNS7_ILi128EEESA_SA_EEELi128ENS_6half_tEfNS_4arch4Sm90ELb1ELb0ELb1ELb1ELb1ELb0ELb0ELb1ELb1ELb1ELb0ELb0EEENS1_21CollectiveEpilogueFwdISB_S9_SC_SE_Li256ELb1ELb1ELb0ELb0EEENS1_36VarlenDynamicPersistentTileSchedulerILi128ELi128ELi256ELi128ELb0ELb1ELb1ELb1ELb1ELb1EEEEEEEEEvNT_6ParamsE:
        /* <DEDUP_REMOVED lines=45> */
.L_x_2582:
        /* <DEDUP_REMOVED lines=22> */
.L_x_2583:
        /* <DEDUP_REMOVED lines=18> */
.L_x_2584:
        /* <DEDUP_REMOVED lines=22> */
.L_x_2585:
        /* <DEDUP_REMOVED lines=23> */
.L_x_2586:
        /* <DEDUP_REMOVED lines=8> */
.L_x_2588:
        /* <DEDUP_REMOVED lines=25> */
[----:B------:R-:W-:Y:S02]  /*0a30*/  UMOV UR44, URZ ;  /* 0x0000003f002c7c82 */ /* 0x000fe40008000000 */
[CC--:B------:R-:W-:Y:S02]  /*0a40*/  LEA.HI R0, R3.reuse, R190.reuse, RZ, 0x7 ;  /* 0x000000be03007211 */ /* 0x0c0fe400078f38ff */
[----:B------:R-:W-:-:S02]  /*0a50*/  LEA.HI R2, R3, R190, RZ, 0x4 ;  /* 0x000000be03027211 */ /* 0x000fc400078f20ff */
[----:B------:R-:W-:Y:S02]  /*0a60*/  LOP3.LUT R5, R0, 0xffffff80, RZ, 0xc0, !PT ;  /* 0xffffff8000057812 */ /* 0x000fe400078ec0ff */
[----:B------:R-:W-:Y:S02]  /*0a70*/  SHF.R.S32.HI R7, RZ, 0x4, R2 ;  /* 0x00000004ff077819 */ /* 0x000fe40000011402 */
[----:B------:R-:W-:Y:S01]  /*0a80*/  LEA.HI R4, R3, R190, RZ, 0x5 ;  /* 0x000000be03047211 */ /* 0x000fe200078f28ff */
[----:B------:R-:W-:Y:S01]  /*0a90*/  IMAD.IADD R184, R190, 0x1, -R5 ;  /* 0x00000001beb87824 */ /* 0x000fe200078e0a05 */
[C---:B------:R-:W-:Y:S02]  /*0aa0*/  LOP3.LUT R5, R2.reuse, 0x3fffff0, RZ, 0xc0, !PT ;  /* 0x03fffff002057812 */ /* 0x040fe400078ec0ff */
[----:B------:R-:W-:Y:S01]  /*0ab0*/  LEA.HI R2, R2, R7, RZ, 0x1 ;  /* 0x0000000702027211 */ /* 0x000fe200078f08ff */
[----:B------:R-:W-:Y:S01]  /*0ac0*/  IMAD.SHL.U32 R4, R4, 0x20, RZ ;  /* 0x0000002004047824 */ /* 0x000fe200078e00ff */
[----:B------:R-:W-:Y:S01]  /*0ad0*/  SHF.R.S32.HI R9, RZ, 0x1f, R184 ;  /* 0x0000001fff097819 */ /* 0x000fe200000114b8 */
[----:B------:R-:W-:Y:S01]  /*0ae0*/  IMAD.IADD R5, R190, 0x1, -R5 ;  /* 0x00000001be057824 */ /* 0x000fe200078e0a05 */
[----:B------:R-:W-:-:S02]  /*0af0*/  LOP3.LUT R2, R2, 0x1ffffffe, RZ, 0xc0, !PT ;  /* 0x1ffffffe02027812 */ /* 0x000fc400078ec0ff */
[----:B------:R-:W-:Y:S02]  /*0b00*/  LEA.HI R6, R9, R184, RZ, 0x2 ;  /* 0x000000b809067211 */ /* 0x000fe400078f10ff */
[----:B------:R-:W-:Y:S02]  /*0b10*/  LEA.HI R10, R3, R190, RZ, 0x2 ;  /* 0x000000be030a7211 */ /* 0x000fe400078f10ff */
[--C-:B------:R-:W-:Y:S02]  /*0b20*/  SHF.R.S32.HI R8, RZ, 0x2, R6.reuse ;  /* 0x00000002ff087819 */ /* 0x100fe40000011406 */
[----:B------:R-:W-:Y:S02]  /*0b30*/  SHF.R.S32.HI R11, RZ, 0x1f, R6 ;  /* 0x0000001fff0b7819 */ /* 0x000fe40000011406 */
[----:B------:R-:W-:Y:S02]  /*0b40*/  IADD3 R2, R7, -R2, RZ ;  /* 0x8000000207027210 */ /* 0x000fe40007ffe0ff */
[----:B------:R-:W-:-:S02]  /*0b50*/  LOP3.LUT R7, R10, 0xfffffffc, RZ, 0xc0, !PT ;  /* 0xfffffffc0a077812 */ /* 0x000fc400078ec0ff */
[----:B------:R-:W-:Y:S02]  /*0b60*/  LEA.HI R11, R11, R8, RZ, 0x3 ;  /* 0x000000080b0b7211 */ /* 0x000fe400078f18ff */
[----:B------:R-:W-:Y:S01]  /*0b70*/  SHF.R.S32.HI R185, RZ, 0x7, R0 ;  /* 0x00000007ffb97819 */ /* 0x000fe20000011400 */
[----:B------:R-:W-:Y:S01]  /*0b80*/  IMAD.IADD R7, R190, 0x1, -R7 ;  /* 0x00000001be077824 */ /* 0x000fe200078e0a07 */
[----:B------:R-:W-:Y:S02]  /*0b90*/  LEA.HI R3, R3, R190, RZ, 0x3 ;  /* 0x000000be03037211 */ /* 0x000fe400078f18ff */
[----:B------:R-:W-:Y:S02]  /*0ba0*/  LOP3.LUT R4, R4, 0xfffffc00, RZ, 0xc0, !PT ;  /* 0xfffffc0004047812 */ /* 0x000fe400078ec0ff */
[----:B------:R-:W-:Y:S02]  /*0bb0*/  LOP3.LUT R11, R11, 0xfffffff8, RZ, 0xc0, !PT ;  /* 0xfffffff80b0b7812 */ /* 0x000fe400078ec0ff */
[----:B------:R-:W-:Y:S01]  /*0bc0*/  LEA.HI R9, R9, R184, RZ, 0x5 ;  /* 0x000000b809097211 */ /* 0x000fe200078f28ff */
[----:B------:R-:W-:Y:S01]  /*0bd0*/  IMAD R5, R5, 0x40, R4 ;  /* 0x0000004005057824 */ /* 0x000fe200078e0204 */
[----:B------:R-:W-:Y:S01]  /*0be0*/  LEA.HI R0, R0, R185, RZ, 0x1 ;  /* 0x000000b900007211 */ /* 0x000fe200078f08ff */
[----:B------:R-:W-:Y:S01]  /*0bf0*/  IMAD.IADD R8, R8, 0x1, -R11 ;  /* 0x0000000108087824 */ /* 0x000fe200078e0a0b */
[----:B------:R-:W-:-:S02]  /*0c00*/  LOP3.LUT R19, R3, 0xfffffff8, RZ, 0xc0, !PT ;  /* 0xfffffff803137812 */ /* 0x000fc400078ec0ff */
[----:B------:R-:W-:Y:S02]  /*0c10*/  SHF.R.S32.HI R9, RZ, 0x5, R9 ;  /* 0x00000005ff097819 */ /* 0x000fe40000011409 */
[----:B------:R-:W-:Y:S01]  /*0c20*/  LEA.HI R4, R7, R7, RZ, 0x1 ;  /* 0x0000000707047211 */ /* 0x000fe200078f08ff */
[----:B------:R-:W-:Y:S01]  /*0c30*/  IMAD.IADD R19, R190, 0x1, -R19 ;  /* 0x00000001be137824 */ /* 0x000fe200078e0a13 */
[----:B------:R-:W-:Y:S01]  /*0c40*/  LOP3.LUT R0, R0, 0x3fffffe, RZ, 0xc0, !PT ;  /* 0x03fffffe00007812 */ /* 0x000fe200078ec0ff */
[----:B------:R-:W-:Y:S01]  /*0c50*/  IMAD R9, R9, 0x10, R8 ;  /* 0x0000001009097824 */ /* 0x000fe200078e0208 */
[----:B------:R-:W-:Y:S02]  /*0c60*/  LOP3.LUT R4, R4, 0x1ffffffe, RZ, 0xc0, !PT ;  /* 0x1ffffffe04047812 */ /* 0x000fe400078ec0ff */
[----:B------:R-:W-:Y:S01]  /*0c70*/  LEA R187, R2, R5, 0x3 ;  /* 0x0000000502bb7211 */ /* 0x000fe200078e18ff */
[----:B------:R-:W-:Y:S01]  /*0c80*/  IMAD.IADD R0, R185, 0x1, -R0 ;  /* 0x00000001b9007824 */ /* 0x000fe200078e0a00 */
[----:B------:R-:W-:Y:S01]  /*0c90*/  LOP3.LUT R5, R6, 0x7ffffffc, RZ, 0xc0, !PT ;  /* 0x7ffffffc06057812 */ /* 0x000fe200078ec0ff */
[----:B------:R-:W-:Y:S01]  /*0ca0*/  IMAD.SHL.U32 R2, R19, 0x8, RZ ;  /* 0x0000000813027824 */ /* 0x000fe200078e00ff */
[----:B------:R-:W-:Y:S01]  /*0cb0*/  SHF.R.S32.HI R22, RZ, 0x3, R3 ;  /* 0x00000003ff167819 */ /* 0x000fe20000011403 */
[----:B------:R-:W-:-:S02]  /*0cc0*/  IMAD.IADD R17, R7, 0x1, -R4 ;  /* 0x0000000107117824 */ /* 0x000fc400078e0a04 */
[----:B------:R-:W-:Y:S01]  /*0cd0*/  IMAD R186, R0, 0x40, R9 ;  /* 0x0000004000ba7824 */ /* 0x000fe200078e0209 */
[----:B------:R-:W-:Y:S01]  /*0ce0*/  SHF.R.S32.HI R189, RZ, 0x1f, R2 ;  /* 0x0000001fffbd7819 */ /* 0x000fe20000011402 */
[----:B------:R-:W-:Y:S02]  /*0cf0*/  VIADD R18, R2, 0x40 ;  /* 0x0000004002127836 */ /* 0x000fe40000000000 */
[----:B------:R-:W-:Y:S01]  /*0d00*/  IMAD.IADD R16, R184, 0x1, -R5 ;  /* 0x00000001b8107824 */ /* 0x000fe200078e0a05 */
[----:B------:R-:W-:Y:S02]  /*0d10*/  LEA R17, R17, R186, 0x3 ;  /* 0x000000ba11117211 */ /* 0x000fe400078e18ff */
[----:B------:R-:W-:-:S07]  /*0d20*/  SHF.R.S32.HI R188, RZ, 0x1f, R18 ;  /* 0x0000001fffbc7819 */ /* 0x000fce0000011412 */
.L_x_2648:
[----:B012---:R-:W0:Y:S01]  /*0d30*/  LDC.64 R4, c[0x0][0xc88] ;  /* 0x00032200ff047b82 */ /* 0x007e220000000a00 */
[----:B------:R-:W-:Y:S01]  /*0d40*/  ULDC.64 UR8, c[0x0][0xa28] ;  /* 0x00028a0000087ab9 */ /* 0x000fe20000000a00 */
[----:B------:R-:W-:Y:S01]  /*0d50*/  ULDC.64 UR10, c[0x0][0xa18] ;  /* 0x00028600000a7ab9 */ /* 0x000fe20000000a00 */
[----:B------:R-:W-:Y:S01]  /*0d60*/  ULDC UR4, c[0x0][0x424] ;  /* 0x0001090000047ab9 */ /* 0x000fe20000000800 */
        /* <DEDUP_REMOVED lines=11> */
[----:B------:R-:W-:-:S04]  /*0e20*/  @UP0 ULEA UR8, UP2, UR36, UR8, 0x2 ;  /* 0x0000000824080291 */ /* 0x000fc8000f84103f */
[----:B------:R-:W-:Y:S02]  /*0e30*/  @UP0 ULEA.HI.X UR9, UR36, UR9, UR37, 0x2, UP2 ;  /* 0x0000000924090291 */ /* 0x000fe400090f1425 */
[----:B------:R-:W-:Y:S01]  /*0e40*/  @UP1 ULEA UR10, UP0, UR36, UR10, 0x2 ;  /* 0x0000000a240a1291 */ /* 0x000fe2000f80103f */
[----:B------:R-:W-:-:S03]  /*0e50*/  IMAD.U32 R4, RZ, RZ, UR8 ;  /* 0x00000008ff047e24 */ /* 0x000fc6000f8e00ff */
[----:B------:R-:W-:Y:S01]  /*0e60*/  @UP1 ULEA.HI.X UR11, UR36, UR11, UR37, 0x2, UP0 ;  /* 0x0000000b240b1291 */ /* 0x000fe200080f1425 */
[----:B------:R-:W-:Y:S01]  /*0e70*/  IMAD.U32 R5, RZ, RZ, UR9 ;  /* 0x00000009ff057e24 */ /* 0x000fe2000f8e00ff */
[----:B------:R-:W-:Y:S01]  /*0e80*/  ULDC.64 UR8, c[0x0][0x418] ;  /* 0x0001060000087ab9 */ /* 0x000fe20000000a00 */
[----:B------:R-:W-:-:S03]  /*0e90*/  IMAD.U32 R6, RZ, RZ, UR10 ;  /* 0x0000000aff067e24 */ /* 0x000fc6000f8e00ff */
[----:B------:R-:W-:Y:S01]  /*0ea0*/  IMAD.U32 R7, RZ, RZ, UR11 ;  /* 0x0000000bff077e24 */ /* 0x000fe2000f8e00ff */
[----:B------:R-:W2:Y:S04]  /*0eb0*/  @P0 LDG.E R4, desc[UR52][R4.64] ;  /* 0x0000003404040981 */ /* 0x000ea8000c1e1900 */
[----:B---3--:R-:W3:Y:S01]  /*0ec0*/  @P2 LDG.E R6, desc[UR52][R6.64] ;  /* 0x0000003406062981 */ /* 0x008ee2000c1e1900 */
[----:B------:R-:W-:Y:S01]  /*0ed0*/  UISETP.NE.U32.AND UP0, UPT, UR8, URZ, UPT ;  /* 0x0000003f0800728c */ /* 0x000fe2000bf05070 */
[----:B------:R-:W-:Y:S01]  /*0ee0*/  UMOV UR48, URZ ;  /* 0x0000003f00307c82 */ /* 0x000fe20008000000 */
[----:B------:R-:W-:Y:S02]  /*0ef0*/  UMOV UR38, UR6 ;  /* 0x0000000600267c82 */ /* 0x000fe40008000000 */
[----:B------:R-:W-:-:S03]  /*0f00*/  UISETP.NE.AND.EX UP0, UPT, UR9, URZ, UPT, UP0 ;  /* 0x0000003f0900728c */ /* 0x000fc6000bf05300 */
[----:B------:R-:W-:Y:S01]  /*0f10*/  ULDC.64 UR8, c[0x0][0xa20] ;  /* 0x0002880000087ab9 */ /* 0x000fe20000000a00 */
[----:B------:R-:W-:Y:S01]  /*0f20*/  USEL UR4, UR4, 0x1, UP0 ;  /* 0x0000000104047887 */ /* 0x000fe20008000000 */
[----:B------:R-:W-:-:S03]  /*0f30*/  ISETP.NE.U32.AND P1, PT, RZ, UR8, PT ;  /* 0x00000008ff007c0c */ /* 0x000fc6000bf25070 */
        /* <DEDUP_REMOVED lines=12> */
[----:B------:R-:W-:Y:S01]  /*1000*/  IMAD.U32 R4, RZ, RZ, UR6 ;  /* 0x00000006ff047e24 */ /* 0x000fe2000f8e00ff */
[----:B------:R-:W-:-:S05]  /*1010*/  MOV R5, UR7 ;  /* 0x0000000700057c02 */ /* 0x000fca0008000f00 */
[----:B------:R-:W2:Y:S04]  /*1020*/  LDG.E R3, desc[UR52][R4.64] ;  /* 0x0000003404037981 */ /* 0x000ea8000c1e1900 */
[----:B------:R-:W3:Y:S01]  /*1030*/  LDG.E R0, desc[UR52][R4.64+0x4] ;  /* 0x0000043404007981 */ /* 0x000ee2000c1e1900 */
[----:B--2---:R-:W-:Y:S02]  /*1040*/  R2UR UR50, R3 ;  /* 0x00000000033272ca */ /* 0x004fe400000e0000 */
[----:B---3--:R-:W-:-:S13]  /*1050*/  R2UR UR6, R0 ;  /* 0x00000000000672ca */ /* 0x008fda00000e0000 */
[----:B------:R-:W-:-:S12]  /*1060*/  UIADD3 UR50, -UR50, UR6, URZ ;  /* 0x0000000632327290 */ /* 0x000fd8000fffe13f */
.L_x_2589:
[----:B------:R-:W-:Y:S05]  /*1070*/  @!P1 BRA `(.L_x_2590) ;  /* 0x00000000001c9947 */ /* 0x000fea0003800000 */
[----:B------:R-:W-:-:S04]  /*1080*/  ULEA UR4, UP0, UR36, UR8, 0x2 ;  /* 0x0000000824047291 */ /* 0x000fc8000f80103f */
[----:B------:R-:W-:Y:S02]  /*1090*/  ULEA.HI.X UR6, UR36, UR9, UR37, 0x2, UP0 ;  /* 0x0000000924067291 */ /* 0x000fe400080f1425 */
[----:B------:R-:W-:-:S04]  /*10a0*/  IMAD.U32 R4, RZ, RZ, UR4 ;  /* 0x00000004ff047e24 */ /* 0x000fc8000f8e00ff */
[----:B------:R-:W-:-:S05]  /*10b0*/  IMAD.U32 R5, RZ, RZ, UR6 ;  /* 0x00000006ff057e24 */ /* 0x000fca000f8e00ff */
[----:B------:R-:W2:Y:S02]  /*10c0*/  LDG.E R4, desc[UR52][R4.64] ;  /* 0x0000003404047981 */ /* 0x000ea4000c1e1900 */
[----:B--2---:R-:W-:Y:S01]  /*10d0*/  R2UR UR4, R4 ;  /* 0x00000000040472ca */ /* 0x004fe200000e0000 */
[----:B------:R-:W-:-:S14]  /*10e0*/  BRA `(.L_x_2591) ;  /* 0x0000000000347947 */ /* 0x000fdc0003800000 */
.L_x_2590:
        /* <DEDUP_REMOVED lines=13> */
.L_x_2591:
[----:B------:R-:W-:Y:S01]  /*11c0*/  UIADD3 UR48, -UR48, UR4, URZ ;  /* 0x0000000430307290 */ /* 0x000fe2000fffe13f */
[----:B------:R-:W-:Y:S01]  /*11d0*/  PLOP3.LUT P0, PT, PT, PT, PT, 0x80, 0x0 ;  /* 0x000000000000781c */ /* 0x000fe20003f0f070 */
[----:B------:R-:W-:Y:S01]  /*11e0*/  USHF.L.U32 UR39, UR5, 0x7, URZ ;  /* 0x0000000705277899 */ /* 0x000fe2000800063f */
[----:B------:R-:W-:Y:S01]  /*11f0*/  IMAD.MOV.U32 R0, RZ, RZ, RZ ;  /* 0x000000ffff007224 */ /* 0x000fe200078e00ff */
[----:B------:R-:W-:Y:S01]  /*1200*/  ULDC UR4, c[0x0][0x448] ;  /* 0x0001120000047ab9 */ /* 0x000fe20000000800 */
[----:B------:R-:W-:Y:S01]  /*1210*/  UIADD3 UR7, UR48, 0x80, -UR50 ;  /* 0x0000008030077890 */ /* 0x000fe2000fffe832 */
[----:B------:R-:W-:Y:S01]  /*1220*/  MOV R3, RZ ;  /* 0x000000ff00037202 */ /* 0x000fe20000000f00 */
[----:B------:R-:W-:Y:S01]  /*1230*/  UISETP.NE.AND UP0, UPT, UR4, 0x1, UPT ;  /* 0x000000010400788c */ /* 0x000fe2000bf05270 */
[----:B------:R-:W-:Y:S01]  /*1240*/  CS2R R150, SRZ ;  /* 0x0000000000967805 */ /* 0x000fe2000001ff00 */
[----:B------:R-:W-:Y:S01]  /*1250*/  UIADD3 UR6, UR39, 0x7f, URZ ;  /* 0x0000007f27067890 */ /* 0x000fe2000fffe03f */
[----:B------:R-:W-:Y:S01]  /*1260*/  CS2R R148, SRZ ;  /* 0x0000000000947805 */ /* 0x000fe2000001ff00 */
[----:B------:R-:W-:Y:S01]  /*1270*/  UP2UR UR51, UPR, URZ, 0x1 ;  /* 0x000000013f337883 */ /* 0x000fe20008000000 */
[----:B------:R-:W-:-:S02]  /*1280*/  CS2R R146, SRZ ;  /* 0x0000000000927805 */ /* 0x000fc4000001ff00 */
[----:B------:R-:W-:Y:S02]  /*1290*/  CS2R R144, SRZ ;  /* 0x0000000000907805 */ /* 0x000fe4000001ff00 */
[----:B------:R-:W-:Y:S02]  /*12a0*/  CS2R R142, SRZ ;  /* 0x00000000008e7805 */ /* 0x000fe4000001ff00 */
[----:B------:R-:W-:Y:S02]  /*12b0*/  CS2R R140, SRZ ;  /* 0x00000000008c7805 */ /* 0x000fe4000001ff00 */
[----:B------:R-:W-:Y:S02]  /*12c0*/  CS2R R138, SRZ ;  /* 0x00000000008a7805 */ /* 0x000fe4000001ff00 */
[----:B------:R-:W-:Y:S01]  /*12d0*/  CS2R R136, SRZ ;  /* 0x0000000000887805 */ /* 0x000fe2000001ff00 */
[----:B------:R-:W-:Y:S01]  /*12e0*/  @UP0 ULDC UR4, c[0x0][0x44c] ;  /* 0x0001130000040ab9 */ /* 0x000fe20000000800 */
[----:B------:R-:W-:Y:S01]  /*12f0*/  @UP0 ULDC UR8, c[0x0][0x450] ;  /* 0x0001140000080ab9 */ /* 0x000fe20000000800 */
[----:B------:R-:W-:Y:S01]  /*1300*/  UIMAD.WIDE.U32 UR4, UR6, UR4, URZ ;  /* 0x00000004060472a5 */ /* 0x000fe2000f8e003f */
[----:B------:R-:W-:Y:S01]  /*1310*/  CS2R R134, SRZ ;  /* 0x0000000000867805 */ /* 0x000fe2000001ff00 */
[----:B------:R-:W-:Y:S01]  /*1320*/  UIADD3 UR4, UR48, 0x7f, URZ ;  /* 0x0000007f30047890 */ /* 0x000fe2000fffe03f */
[----:B------:R-:W-:Y:S01]  /*1330*/  CS2R R132, SRZ ;  /* 0x0000000000847805 */ /* 0x000fe2000001ff00 */
[----:B------:R-:W-:Y:S01]  /*1340*/  @UP0 USHF.R.U32.HI UR6, URZ, UR8, UR5 ;  /* 0x000000083f060299 */ /* 0x000fe20008011605 */
[----:B------:R-:W-:Y:S01]  /*1350*/  CS2R R130, SRZ ;  /* 0x0000000000827805 */ /* 0x000fe2000001ff00 */
[----:B------:R-:W-:Y:S01]  /*1360*/  USHF.R.S32.HI UR5, URZ, 0x1f, UR4 ;  /* 0x0000001f3f057899 */ /* 0x000fe20008011404 */
[----:B------:R-:W-:Y:S01]  /*1370*/  CS2R R128, SRZ ;  /* 0x0000000000807805 */ /* 0x000fe2000001ff00 */
[----:B------:R-:W-:Y:S01]  /*1380*/  UIADD3 UR6, UR7, UR6, URZ ;  /* 0x0000000607067290 */ /* 0x000fe2000fffe03f */
[----:B------:R-:W-:Y:S01]  /*1390*/  CS2R R126, SRZ ;  /* 0x00000000007e7805 */ /* 0x000fe2000001ff00 */
[----:B------:R-:W-:Y:S01]  /*13a0*/  ULEA.HI UR5, UR5, UR4, URZ, 0x7 ;  /* 0x0000000405057291 */ /* 0x000fe2000f8f383f */
[----:B------:R-:W-:Y:S01]  /*13b0*/  CS2R R124, SRZ ;  /* 0x00000000007c7805 */ /* 0x000fe2000001ff00 */
[----:B------:R-:W-:Y:S01]  /*13c0*/  USHF.R.S32.HI UR7, URZ, 0x1f, UR6 ;  /* 0x0000001f3f077899 */ /* 0x000fe20008011406 */
[----:B------:R-:W-:Y:S01]  /*13d0*/  CS2R R122, SRZ ;  /* 0x00000000007a7805 */ /* 0x000fe2000001ff00 */
[----:B------:R-:W-:Y:S01]  /*13e0*/  USHF.R.S32.HI UR5, URZ, 0x7, UR5 ;  /* 0x000000073f057899 */ /* 0x000fe20008011405 */
[----:B------:R-:W-:Y:S01]  /*13f0*/  CS2R R120, SRZ ;  /* 0x0000000000787805 */ /* 0x000fe2000001ff00 */
[----:B------:R-:W-:Y:S01]  /*1400*/  ULEA.HI UR7, UR7, UR6, URZ, 0x7 ;  /* 0x0000000607077291 */ /* 0x000fe2000f8f383f */
[----:B------:R-:W-:-:S02]  /*1410*/  CS2R R118, SRZ ;  /* 0x0000000000767805 */ /* 0x000fc4000001ff00 */
[----:B------:R-:W-:Y:S02]  /*1420*/  CS2R R116, SRZ ;  /* 0x0000000000747805 */ /* 0x000fe4000001ff00 */
[----:B------:R-:W-:Y:S01]  /*1430*/  CS2R R114, SRZ ;  /* 0x0000000000727805 */ /* 0x000fe2000001ff00 */
[----:B------:R-:W-:Y:S01]  /*1440*/  USHF.R.S32.HI UR7, URZ, 0x7, UR7 ;  /* 0x000000073f077899 */ /* 0x000fe20008011407 */
[----:B------:R-:W-:Y:S02]  /*1450*/  CS2R R112, SRZ ;  /* 0x0000000000707805 */ /* 0x000fe4000001ff00 */
[----:B------:R-:W-:Y:S02]  /*1460*/  CS2R R110, SRZ ;  /* 0x00000000006e7805 */ /* 0x000fe4000001ff00 */
[----:B------:R-:W-:Y:S01]  /*1470*/  CS2R R108, SRZ ;  /* 0x00000000006c7805 */ /* 0x000fe2000001ff00 */
[----:B------:R-:W-:Y:S01]  /*1480*/  UISETP.LT.AND UP0, UPT, UR5, UR7, UPT ;  /* 0x000000070500728c */ /* 0x000fe2000bf01270 */
[----:B------:R-:W-:-:S02]  /*1490*/  CS2R R106, SRZ ;  /* 0x00000000006a7805 */ /* 0x000fc4000001ff00 */
[----:B------:R-:W-:Y:S02]  /*14a0*/  CS2R R104, SRZ ;  /* 0x0000000000687805 */ /* 0x000fe4000001ff00 */
[----:B------:R-:W-:Y:S01]  /*14b0*/  CS2R R102, SRZ ;  /* 0x0000000000667805 */ /* 0x000fe2000001ff00 */
[----:B------:R-:W-:Y:S01]  /*14c0*/  USEL UR57, UR5, UR7, UP0 ;  /* 0x0000000705397287 */ /* 0x000fe20008000000 */
[----:B------:R-:W-:Y:S02]  /*14d0*/  CS2R R100, SRZ ;  /* 0x0000000000647805 */ /* 0x000fe4000001ff00 */
[----:B------:R-:W-:Y:S02]  /*14e0*/  CS2R R98, SRZ ;  /* 0x0000000000627805 */ /* 0x000fe4000001ff00 */
[----:B------:R-:W-:Y:S01]  /*14f0*/  CS2R R96, SRZ ;  /* 0x0000000000607805 */ /* 0x000fe2000001ff00 */
[----:B------:R-:W-:Y:S01]  /*1500*/  UISETP.GE.AND UP0, UPT, UR57, 0x1, UPT ;  /* 0x000000013900788c */ /* 0x000fe2000bf06270 */
[----:B------:R-:W-:Y:S01]  /*1510*/  CS2R R6, SRZ ;  /* 0x0000000000067805 */ /* 0x000fe2000001ff00 */
[----:B------:R-:W-:Y:S01]  /*1520*/  IMAD.MOV.U32 R94, RZ, RZ, RZ ;  /* 0x000000ffff5e7224 */ /* 0x000fe200078e00ff */
[----:B------:R-:W-:Y:S01]  /*1530*/  CS2R R90, SRZ ;  /* 0x00000000005a7805 */ /* 0x000fe2000001ff00 */
[----:B------:R-:W-:Y:S01]  /*1540*/  IMAD.MOV.U32 R29, RZ, RZ, RZ ;  /* 0x000000ffff1d7224 */ /* 0x000fe200078e00ff */
[----:B------:R-:W-:-:S02]  /*1550*/  CS2R R88, SRZ ;  /* 0x0000000000587805 */ /* 0x000fc4000001ff00 */
[----:B------:R-:W-:-:S13]  /*1560*/  PLOP3.LUT P1, PT, PT, PT, UP0, 0x80, 0x0 ;  /* 0x000000000000781c */ /* 0x000fda0003f2f008 */
[----:B------:R-:W-:Y:S05]  /*1570*/  @!P1 BRA `(.L_x_2592) ;  /* 0x0000009000a89947 */ /* 0x000fea0003800000 */
        /* <DEDUP_REMOVED lines=30> */
[----:B-1----:R-:W-:Y:S05]  /*1760*/  CALL.ABS.NOINC R14 ;  /* 0x000000000e007343 */ /* 0x002fea0003c00000 */
.L_x_2593:
[----:B------:R-:W-:Y:S01]  /*1770*/  ULEA.HI UR4, UR46, UR46, URZ, 0x1 ;  /* 0x0000002e2e047291 */ /* 0x000fe2000f8f083f */
[----:B------:R-:W-:-:S03]  /*1780*/  IMAD.U32 R3, RZ, RZ, UR47 ;  /* 0x0000002fff037e24 */ /* 0x000fc6000f8e00ff */
[----:B------:R-:W-:Y:S02]  /*1790*/  ULOP3.LUT UR4, UR4, 0xfffffffe, URZ, 0xc0, !UPT ;  /* 0xfffffffe04047892 */ /* 0x000fe4000f8ec03f */
[----:B------:R-:W-:Y:S02]  /*17a0*/  ISETP.NE.AND P0, PT, R3, 0x3, PT ;  /* 0x000000030300780c */ /* 0x000fe40003f05270 */
[----:B------:R-:W-:-:S06]  /*17b0*/  UIADD3 UR4, UR46, -UR4, URZ ;  /* 0x800000042e047290 */ /* 0x000fcc000fffe03f */
[----:B------:R-:W-:-:S04]  /*17c0*/  MOV R0, UR4 ;  /* 0x0000000400007c02 */ /* 0x000fc80008000f00 */
[----:B------:R-:W-:-:S04]  /*17d0*/  SHF.L.U32 R0, R0, 0x1f, RZ ;  /* 0x0000001f00007819 */ /* 0x000fc800000006ff */
[----:B------:R-:W0:Y:S02]  /*17e0*/  SYNCS.PHASECHK.TRANS64.TRYWAIT P1, [UR41+0x28800], R0 ;  /* 0x02880000ff0075a7 */ /* 0x000e240008020169 */
[----:B0-----:R-:W-:Y:S05]  /*17f0*/  @!P1 BRA `(.L_x_2594) ;  /* 0x0000010800d49947 */ /* 0x001fea0003800000 */
.L_x_2735:
[----:B------:R-:W-:Y:S05]  /*1800*/  @!P0 BRA `(.L_x_2595) ;  /* 0x0000000000048947 */ /* 0x000fea0003800000 */
[----:B------:R-:W-:Y:S01]  /*1810*/  BPT.TRAP 0x1 ;  /* 0x000000040000795c */ /* 0x000fe20000300000 */
.L_x_2595:
[----:B0-----:R-:W-:Y:S02]  /*1820*/  IMAD.U32 R0, RZ, RZ, UR44 ;  /* 0x0000002cff007e24 */ /* 0x001fe4000f8e00ff */
[----:B------:R-:W-:-:S03]  /*1830*/  IMAD.U32 R3, RZ, RZ, UR45 ;  /* 0x0000002dff037e24 */ /* 0x000fc6000f8e00ff */
[----:B------:R-:W-:Y:S02]  /*1840*/  LEA R0, R0, UR41, 0x3 ;  /* 0x0000002900007c11 */ /* 0x000fe4000f8e18ff */
[----:B------:R-:W-:-:S04]  /*1850*/  SHF.L.U32 R3, R3, 0x1f, RZ ;  /* 0x0000001f03037819 */ /* 0x000fc800000006ff */
[----:B------:R0:W1:Y:S01]  /*1860*/  SYNCS.PHASECHK.TRANS64.TRYWAIT P1, [R0+URZ+0x28830], R3 ;  /* 0x02883003000075a7 */ /* 0x000062000802017f */
[----:B------:R-:W-:Y:S05]  /*1870*/  @!P0 BRA `(.L_x_2596) ;  /* 0x0000000000048947 */ /* 0x000fea0003800000 */
[----:B------:R-:W-:Y:S01]  /*1880*/  BPT.TRAP 0x1 ;  /* 0x000000040000795c */ /* 0x000fe20000300000 */
.L_x_2596:
[----:B-1----:R-:W-:Y:S05]  /*1890*/  @P1 BRA `(.L_x_2597) ;  /* 0x0000000000081947 */ /* 0x002fea0003800000 */
[----:B------:R-:W1:Y:S02]  /*18a0*/  SYNCS.PHASECHK.TRANS64.TRYWAIT P1, [R0+URZ+0x28830], R3 ;  /* 0x02883003000075a7 */ /* 0x000e64000802017f */
[----:B-1----:R-:W-:Y:S05]  /*18b0*/  @!P1 BRA `(.L_x_2598) ;  /* 0x0000010800bc9947 */ /* 0x002fea0003800000 */
.L_x_2597:
        /* <DEDUP_REMOVED lines=63> */
.L_x_2599:
[----:B------:R-:W-:Y:S01]  /*1cb0*/  UISETP.NE.AND UP0, UPT, UR51, URZ, UPT ;  /* 0x0000003f3300728c */ /* 0x000fe2000bf05270 */
[----:B------:R-:W-:Y:S01]  /*1cc0*/  VIADD R20, R17, UR39 ;  /* 0x0000002711147c36 */ /* 0x000fe20008000000 */
[----:B------:R-:W-:Y:S01]  /*1cd0*/  ULDC UR10, c[0x0][0x9d8] ;  /* 0x00027600000a7ab9 */ /* 0x000fe20000000800 */
[----:B------:R-:W-:Y:S01]  /*1ce0*/  R2UR UR11, R0 ;  /* 0x00000000000b72ca */ /* 0x000fe200000e0000 */
[----:B------:R-:W-:Y:S01]  /*1cf0*/  FMUL.FTZ R26, R26, UR10 ;  /* 0x0000000a1a1a7c20 */ /* 0x000fe20008410000 */
[----:B------:R-:W-:Y:S01]  /*1d00*/  FMUL.FTZ R27, R27, UR10 ;  /* 0x0000000a1b1b7c20 */ /* 0x000fe20008410000 */
[----:B------:R-:W-:Y:S01]  /*1d10*/  PLOP3.LUT P1, PT, PT, PT, UP0, 0x80, 0x0 ;  /* 0x000000000000781c */ /* 0x000fe20003f2f008 */
[----:B------:R-:W-:Y:S01]  /*1d20*/  FMUL.FTZ R30, R30, UR10 ;  /* 0x0000000a1e1e7c20 */ /* 0x000fe20008410000 */
[----:B------:R-:W-:Y:S01]  /*1d30*/  PLOP3.LUT P2, PT, PT, PT, UP0, 0x80, 0x0 ;  /* 0x000000000000781c */ /* 0x000fe20003f4f008 */
[----:B------:R-:W-:Y:S01]  /*1d40*/  FMUL.FTZ R14, R41, UR10 ;  /* 0x0000000a290e7c20 */ /* 0x000fe20008410000 */
[----:B------:R-:W2:Y:S01]  /*1d50*/  MUFU.TANH R26, R26 ;  /* 0x0000001a001a7308 */ /* 0x000ea20000002400 */
[----:B------:R-:W-:Y:S01]  /*1d60*/  @UP0 ULDC UR6, c[0x0][0x44c] ;  /* 0x0001130000060ab9 */ /* 0x000fe20000000800 */
[----:B------:R-:W-:Y:S01]  /*1d70*/  FMUL.FTZ R31, R31, UR10 ;  /* 0x0000000a1f1f7c20 */ /* 0x000fe20008410000 */
[----:B------:R-:W-:Y:S01]  /*1d80*/  FMUL.FTZ R34, R34, UR10 ;  /* 0x0000000a22227c20 */ /* 0x000fe20008410000 */
[----:B------:R-:W-:Y:S01]  /*1d90*/  FMUL.FTZ R35, R35, UR10 ;  /* 0x0000000a23237c20 */ /* 0x000fe20008410000 */
[----:B------:R-:W-:Y:S01]  /*1da0*/  FMUL.FTZ R38, R38, UR10 ;  /* 0x0000000a26267c20 */ /* 0x000fe20008410000 */
[----:B------:R-:W-:Y:S01]  /*1db0*/  FMUL.FTZ R39, R39, UR10 ;  /* 0x0000000a27277c20 */ /* 0x000fe20008410000 */
[----:B------:R-:W-:Y:S01]  /*1dc0*/  FMUL.FTZ R42, R42, UR10 ;  /* 0x0000000a2a2a7c20 */ /* 0x000fe20008410000 */
[----:B------:R-:W3:Y:S01]  /*1dd0*/  MUFU.TANH R98, R27 ;  /* 0x0000001b00627308 */ /* 0x000ee20000002400 */
[----:B------:R-:W-:Y:S01]  /*1de0*/  @P1 IMAD.HI.U32 R4, R20, UR6, RZ ;  /* 0x0000000614041c27 */ /* 0x000fe2000f8e00ff */
[----:B------:R-:W-:-:S03]  /*1df0*/  @UP0 ULDC UR6, c[0x0][0x450] ;  /* 0x0001140000060ab9 */ /* 0x000fc60000000800 */
[----:B------:R-:W-:Y:S01]  /*1e00*/  FMUL.FTZ R43, R43, UR10 ;  /* 0x0000000a2b2b7c20 */ /* 0x000fe20008410000 */
[----:B------:R-:W-:Y:S01]  /*1e10*/  FMUL.FTZ R46, R46, UR10 ;  /* 0x0000000a2e2e7c20 */ /* 0x000fe20008410000 */
[----:B------:R-:W-:Y:S01]  /*1e20*/  FMUL.FTZ R47, R47, UR10 ;  /* 0x0000000a2f2f7c20 */ /* 0x000fe20008410000 */
[----:B------:R-:W-:Y:S01]  /*1e30*/  @P2 SHF.R.U32.HI R20, RZ, UR6, R4 ;  /* 0x00000006ff142c19 */ /* 0x000fe20008011604 */
[----:B------:R-:W-:Y:S01]  /*1e40*/  UMOV UR6, 0xffffff80 ;  /* 0xffffff8000067882 */ /* 0x000fe20000000000 */
[----:B------:R-:W4:Y:S01]  /*1e50*/  MUFU.TANH R30, R30 ;  /* 0x0000001e001e7308 */ /* 0x000f220000002400 */
[----:B------:R-:W-:Y:S01]  /*1e60*/  UIMAD UR6, UR57, UR6, 0x80 ;  /* 0x00000080390674a4 */ /* 0x000fe2000f8e0206 */
[----:B------:R-:W-:Y:S01]  /*1e70*/  FMUL.FTZ R50, R50, UR10 ;  /* 0x0000000a32327c20 */ /* 0x000fe20008410000 */
[----:B------:R-:W5:Y:S01]  /*1e80*/  SHFL.IDX PT, R9, R20, 0x1, 0x1c1f ;  /* 0x003c1f0014097f89 */ /* 0x000f6200000e0000 */
[----:B------:R-:W-:Y:S01]  /*1e90*/  FMUL.FTZ R51, R51, UR10 ;  /* 0x0000000a33337c20 */ /* 0x000fe20008410000 */
[----:B------:R-:W-:Y:S01]  /*1ea0*/  UIADD3 UR7, UR6, 0x1, URZ ;  /* 0x0000000106077890 */ /* 0x000fe2000fffe03f */
[----:B------:R-:W-:Y:S01]  /*1eb0*/  FMUL.FTZ R54, R54, UR10 ;  /* 0x0000000a36367c20 */ /* 0x000fe20008410000 */
[----:B------:R-:W-:Y:S01]  /*1ec0*/  UIADD3 UR6, UR48, UR6, URZ ;  /* 0x0000000630067290 */ /* 0x000fe2000fffe03f */
[----:B------:R-:W4:Y:S01]  /*1ed0*/  MUFU.TANH R102, R31 ;  /* 0x0000001f00667308 */ /* 0x000f220000002400 */
[----:B------:R-:W-:Y:S01]  /*1ee0*/  FMUL.FTZ R55, R55, UR10 ;  /* 0x0000000a37377c20 */ /* 0x000fe20008410000 */
[----:B------:R-:W-:Y:S01]  /*1ef0*/  FMUL.FTZ R66, R66, UR10 ;  /* 0x0000000a42427c20 */ /* 0x000fe20008410000 */
[----:B------:R-:W-:-:S02]  /*1f00*/  IMAD.U32 R11, RZ, RZ, UR7 ;  /* 0x00000007ff0b7e24 */ /* 0x000fc4000f8e00ff */
[----:B------:R-:W-:Y:S01]  /*1f10*/  FMUL.FTZ R58, R58, UR10 ;  /* 0x0000000a3a3a7c20 */ /* 0x000fe20008410000 */
[----:B------:R-:W-:Y:S01]  /*1f20*/  MOV R41, UR6 ;  /* 0x0000000600297c02 */ /* 0x000fe20008000f00 */
[----:B------:R-:W-:Y:S01]  /*1f30*/  FMUL.FTZ R62, R62, UR10 ;  /* 0x0000000a3e3e7c20 */ /* 0x000fe20008410000 */
[----:B------:R-:W-:Y:S01]  /*1f40*/  IMAD R4, R16, -0x2, R11 ;  /* 0xfffffffe10047824 */ /* 0x000fe200078e020b */
[----:B------:R-:W4:Y:S01]  /*1f50*/  MUFU.TANH R34, R34 ;  /* 0x0000002200227308 */ /* 0x000f220000002400 */
[----:B------:R-:W-:Y:S02]  /*1f60*/  IMAD.U32 R11, RZ, RZ, UR50 ;  /* 0x00000032ff0b7e24 */ /* 0x000fe4000f8e00ff */
[----:B------:R-:W-:Y:S01]  /*1f70*/  FMUL.FTZ R7, R28, UR10 ;  /* 0x0000000a1c077c20 */ /* 0x000fe20008410000 */
[----:B------:R-:W-:Y:S02]  /*1f80*/  IMAD R41, R16, -0x2, R41 ;  /* 0xfffffffe10297824 */ /* 0x000fe400078e0229 */
[----:B------:R-:W-:Y:S01]  /*1f90*/  FMUL.FTZ R59, R59, UR10 ;  /* 0x0000000a3b3b7c20 */ /* 0x000fe20008410000 */
[----:B01----:R-:W-:Y:S01]  /*1fa0*/  FMUL.FTZ R3, R24, UR10 ;  /* 0x0000000a18037c20 */ /* 0x003fe20008410000 */
[----:B------:R-:W-:Y:S01]  /*1fb0*/  IADD3 R94, -R11, UR48, R4 ;  /* 0x000000300b5e7c10 */ /* 0x000fe2000fffe104 */
[----:B------:R-:W-:Y:S01]  /*1fc0*/  FMUL.FTZ R4, R70, UR10 ;  /* 0x0000000a46047c20 */ /* 0x000fe20008410000 */
[----:B------:R0:W1:Y:S01]  /*1fd0*/  MUFU.TANH R106, R35 ;  /* 0x00000023006a7308 */ /* 0x0000620000002400 */
[----:B------:R-:W-:Y:S01]  /*1fe0*/  FMUL.FTZ R63, R63, UR10 ;  /* 0x0000000a3f3f7c20 */ /* 0x000fe20008410000 */
[----:B------:R-:W-:Y:S01]  /*1ff0*/  FMUL.FTZ R67, R67, UR10 ;  /* 0x0000000a43437c20 */ /* 0x000fe20008410000 */
[--C-:B-----5:R-:W-:Y:S01]  /*2000*/  VIADDMNMX R9, R9, R94, R41.reuse, PT ;  /* 0x0000005e09097246 */ /* 0x120fe20003800129 */
[----:B------:R-:W-:Y:S01]  /*2010*/  FMUL.FTZ R10, R32, UR10 ;  /* 0x0000000a200a7c20 */ /* 0x000fe20008410000 */
[----:B------:R-:W-:Y:S01]  /*2020*/  FMUL.FTZ R71, R71, UR10 ;  /* 0x0000000a47477c20 */ /* 0x000fe20008410000 */
[----:B------:R-:W-:Y:S01]  /*2030*/  FMUL.FTZ R74, R74, UR10 ;  /* 0x0000000a4a4a7c20 */ /* 0x000fe20008410000 */
[C---:B------:R-:W-:Y:S01]  /*2040*/  ISETP.GT.AND P1, PT, R9.reuse, RZ, PT ;  /* 0x000000ff0900720c */ /* 0x040fe20003f24270 */
[----:B------:R-:W5:Y:S01]  /*2050*/  MUFU.TANH R38, R38 ;  /* 0x0000002600267308 */ /* 0x000f620000002400 */
[C---:B------:R-:W-:Y:S01]  /*2060*/  ISETP.GT.AND P2, PT, R9.reuse, 0x1, PT ;  /* 0x000000010900780c */ /* 0x040fe20003f44270 */
[----:B0-----:R-:W-:Y:S01]  /*2070*/  FMUL.FTZ R35, R52, UR10 ;  /* 0x0000000a34237c20 */ /* 0x001fe20008410000 */
[----:B------:R-:W-:Y:S01]  /*2080*/  ISETP.GT.AND P3, PT, R9, 0x8, PT ;  /* 0x000000080900780c */ /* 0x000fe20003f64270 */
[----:B------:R-:W-:Y:S01]  /*2090*/  FMUL.FTZ R13, R36, UR10 ;  /* 0x0000000a240d7c20 */ /* 0x000fe20008410000 */
[----:B--2---:R-:W-:Y:S01]  /*20a0*/  FSEL R96, R26, -INF , P1 ;  /* 0xff8000001a607808 */ /* 0x004fe20000800000 */
[----:B------:R-:W-:Y:S01]  /*20b0*/  FMUL.FTZ R75, R75, UR10 ;  /* 0x0000000a4b4b7c20 */ /* 0x000fe20008410000 */
[----:B---3--:R-:W-:Y:S01]  /*20c0*/  FSEL R98, R98, -INF , P2 ;  /* 0xff80000062627808 */ /* 0x008fe20001000000 */
[----:B------:R0:W2:Y:S01]  /*20d0*/  MUFU.TANH R92, R39 ;  /* 0x00000027005c7308 */ /* 0x0000a20000002400 */
[----:B------:R-:W-:Y:S01]  /*20e0*/  ISETP.GT.AND P1, PT, R9, 0x9, PT ;  /* 0x000000090900780c */ /* 0x000fe20003f24270 */
[----:B------:R-:W-:Y:S01]  /*20f0*/  FMUL.FTZ R15, R40, UR10 ;  /* 0x0000000a280f7c20 */ /* 0x000fe20008410000 */
[----:B----4-:R-:W-:Y:S01]  /*2100*/  FSEL R100, R30, -INF , P3 ;  /* 0xff8000001e647808 */ /* 0x010fe20001800000 */
[----:B------:R-:W-:Y:S01]  /*2110*/  FMUL.FTZ R78, R78, UR10 ;  /* 0x0000000a4e4e7c20 */ /* 0x000fe20008410000 */
[----:B------:R-:W-:Y:S01]  /*2120*/  FMNMX.FTZ R11, R96, R98, !PT ;  /* 0x00000062600b7209 */ /* 0x000fe20007810000 */
[----:B------:R-:W-:Y:S01]  /*2130*/  FMUL.FTZ R79, R79, UR10 ;  /* 0x0000000a4f4f7c20 */ /* 0x000fe20008410000 */
[C---:B------:R-:W-:Y:S01]  /*2140*/  ISETP.GT.AND P2, PT, R9.reuse, 0x10, PT ;  /* 0x000000100900780c */ /* 0x040fe20003f44270 */
[----:B------:R-:W3:Y:S01]  /*2150*/  MUFU.TANH R42, R42 ;  /* 0x0000002a002a7308 */ /* 0x000ee20000002400 */
[----:B------:R-:W-:Y:S01]  /*2160*/  FSEL R102, R102, -INF , P1 ;  /* 0xff80000066667808 */ /* 0x000fe20000800000 */
[----:B0-----:R-:W-:Y:S01]  /*2170*/  FMUL.FTZ R39, R56, UR10 ;  /* 0x0000000a38277c20 */ /* 0x001fe20008410000 */
[----:B------:R-:W-:Y:S01]  /*2180*/  FMNMX.FTZ R11, R100, R11, !PT ;  /* 0x0000000b640b7209 */ /* 0x000fe20007810000 */
[----:B------:R-:W-:Y:S01]  /*2190*/  FMUL.FTZ R31, R48, UR10 ;  /* 0x0000000a301f7c20 */ /* 0x000fe20008410000 */
[C---:B------:R-:W-:Y:S01]  /*21a0*/  ISETP.GT.AND P1, PT, R9.reuse, 0x11, PT ;  /* 0x000000110900780c */ /* 0x040fe20003f24270 */
[----:B------:R-:W-:Y:S01]  /*21b0*/  FMUL.FTZ R82, R82, UR10 ;  /* 0x0000000a52527c20 */ /* 0x000fe20008410000 */
[----:B------:R-:W-:Y:S01]  /*21c0*/  FSEL R104, R34, -INF , P2 ;  /* 0xff80000022687808 */ /* 0x000fe20001000000 */
[----:B------:R-:W0:Y:S01]  /*21d0*/  MUFU.TANH R43, R43 ;  /* 0x0000002b002b7308 */ /* 0x000e220000002400 */
[----:B------:R-:W-:Y:S01]  /*21e0*/  FMNMX.FTZ R11, R102, R11, !PT ;  /* 0x0000000b660b7209 */ /* 0x000fe20007810000 */
[----:B------:R-:W-:Y:S01]  /*21f0*/  FMUL.FTZ R27, R44, UR10 ;  /* 0x0000000a2c1b7c20 */ /* 0x000fe20008410000 */
[----:B------:R-:W-:Y:S01]  /*2200*/  ISETP.GT.AND P2, PT, R9, 0x18, PT ;  /* 0x000000180900780c */ /* 0x000fe20003f44270 */
[----:B------:R-:W-:Y:S01]  /*2210*/  FMUL.FTZ R83, R83, UR10 ;  /* 0x0000000a53537c20 */ /* 0x000fe20008410000 */
[----:B-1----:R-:W-:Y:S01]  /*2220*/  FSEL R106, R106, -INF , P1 ;  /* 0xff8000006a6a7808 */ /* 0x002fe20000800000 */
[----:B------:R-:W-:Y:S01]  /*2230*/  FMUL.FTZ R86, R86, UR10 ;  /* 0x0000000a56567c20 */ /* 0x000fe20008410000 */
[----:B------:R-:W-:Y:S01]  /*2240*/  FMNMX.FTZ R11, R104, R11, !PT ;  /* 0x0000000b680b7209 */ /* 0x000fe20007810000 */
[----:B------:R-:W1:Y:S01]  /*2250*/  MUFU.TANH R46, R46 ;  /* 0x0000002e002e7308 */ /* 0x000e620000002400 */
[----:B------:R-:W-:Y:S01]  /*2260*/  ISETP.GT.AND P1, PT, R9, 0x19, PT ;  /* 0x000000190900780c */ /* 0x000fe20003f24270 */
[----:B------:R-:W-:Y:S01]  /*2270*/  FMUL.FTZ R87, R87, UR10 ;  /* 0x0000000a57577c20 */ /* 0x000fe20008410000 */
[----:B-----5:R-:W-:Y:S01]  /*2280*/  FSEL R108, R38, -INF , P2 ;  /* 0xff800000266c7808 */ /* 0x020fe20001000000 */
[----:B------:R-:W4:Y:S01]  /*2290*/  SHFL.IDX PT, R20, R20, RZ, 0x1c1f ;  /* 0x001c1fff14147589 */ /* 0x000f2200000e0000 */
[----:B------:R-:W-:Y:S01]  /*22a0*/  FMNMX.FTZ R11, R106, R11, !PT ;  /* 0x0000000b6a0b7209 */ /* 0x000fe20007810000 */
[----:B------:R-:W-:Y:S01]  /*22b0*/  FMUL.FTZ R5, R25, UR10 ;  /* 0x0000000a19057c20 */ /* 0x000fe20008410000 */
[----:B------:R-:W-:Y:S01]  /*22c0*/  ISETP.GT.AND P2, PT, R9, 0x20, PT ;  /* 0x000000200900780c */ /* 0x000fe20003f44270 */
[----:B------:R-:W5:Y:S01]  /*22d0*/  MUFU.TANH R47, R47 ;  /* 0x0000002f002f7308 */ /* 0x000f620000002400 */
[----:B--2---:R-:W-:Y:S01]  /*22e0*/  FSEL R92, R92, -INF , P1 ;  /* 0xff8000005c5c7808 */ /* 0x004fe20000800000 */
[----:B------:R-:W-:Y:S01]  /*22f0*/  ULDC UR6, c[0x0][0x988] ;  /* 0x0002620000067ab9 */ /* 0x000fe20000000800 */
[----:B------:R-:W-:Y:S01]  /*2300*/  FMNMX.FTZ R11, R108, R11, !PT ;  /* 0x0000000b6c0b7209 */ /* 0x000fe20007810000 */
[----:B------:R-:W-:Y:S01]  /*2310*/  FMUL.FTZ R6, R29, UR10 ;  /* 0x0000000a1d067c20 */ /* 0x000fe20008410000 */
[----:B------:R-:W-:Y:S01]  /*2320*/  ISETP.GT.AND P1, PT, R9, 0x21, PT ;  /* 0x000000210900780c */ /* 0x000fe20003f24270 */
[----:B------:R-:W-:Y:S01]  /*2330*/  FMUL.FTZ R8, R33, UR10 ;  /* 0x0000000a21087c20 */ /* 0x000fe20008410000 */
[----:B---3--:R-:W-:Y:S01]  /*2340*/  FSEL R90, R42, -INF , P2 ;  /* 0xff8000002a5a7808 */ /* 0x008fe20001000000 */
[----:B------:R-:W-:Y:S01]  /*2350*/  MUFU.TANH R50, R50 ;  /* 0x0000003200327308 */ /* 0x000fe20000002400 */
        /* <DEDUP_REMOVED lines=10> */
[----:B-1----:R-:W-:Y:S01]  /*2400*/  FSEL R70, R46, -INF , P2 ;  /* 0xff8000002e467808 */ /* 0x002fe20001000000 */
[----:B------:R-:W-:Y:S01]  /*2410*/  FMUL.FTZ R33, R53, UR10 ;  /* 0x0000000a35217c20 */ /* 0x000fe20008410000 */
[----:B------:R-:W-:Y:S01]  /*2420*/  FMNMX.FTZ R11, R88, R11, !PT ;  /* 0x0000000b580b7209 */ /* 0x000fe20007810000 */
[----:B------:R-:W-:Y:S01]  /*2430*/  FMUL.FTZ R37, R57, UR10 ;  /* 0x0000000a39257c20 */ /* 0x000fe20008410000 */
[----:B------:R-:W-:Y:S01]  /*2440*/  ISETP.GT.AND P2, PT, R9, 0x30, PT ;  /* 0x000000300900780c */ /* 0x000fe20003f44270 */
[----:B------:R-:W-:Y:S01]  /*2450*/  MUFU.TANH R54, R54 ;  /* 0x0000003600367308 */ /* 0x000fe20000002400 */
[----:B------:R-:W-:Y:S01]  /*2460*/  FMNMX.FTZ R11, R70, R11, !PT ;  /* 0x0000000b460b7209 */ /* 0x000fe20007810000 */
[----:B------:R-:W-:Y:S01]  /*2470*/  FMUL.FTZ R61, R61, UR10 ;  /* 0x0000000a3d3d7c20 */ /* 0x000fe20008410000 */
[----:B----4-:R-:W-:Y:S01]  /*2480*/  VIADDMNMX R41, R20, R94, R41, PT ;  /* 0x0000005e14297246 */ /* 0x010fe20003800129 */
[----:B------:R-:W-:Y:S01]  /*2490*/  FMUL.FTZ R64, R64, UR10 ;  /* 0x0000000a40407c20 */ /* 0x000fe20008410000 */
[----:B------:R-:W-:Y:S01]  /*24a0*/  FMUL.FTZ R65, R65, UR10 ;  /* 0x0000000a41417c20 */ /* 0x000fe20008410000 */
[----:B------:R-:W-:Y:S01]  /*24b0*/  FMUL.FTZ R68, R68, UR10 ;  /* 0x0000000a44447c20 */ /* 0x000fe20008410000 */
[----:B------:R-:W-:Y:S01]  /*24c0*/  ISETP.GT.AND P3, PT, R41, 0x8, PT ;  /* 0x000000082900780c */ /* 0x000fe20003f64270 */
        /* <DEDUP_REMOVED lines=8> */
[----:B------:R5:W-:Y:S01]  /*2550*/  MUFU.TANH R30, R66 ;  /* 0x00000042001e7308 */ /* 0x000be20000002400 */
[----:B------:R-:W-:Y:S01]  /*2560*/  FMUL.FTZ R84, R84, UR10 ;  /* 0x0000000a54547c20 */ /* 0x000fe20008410000 */
[----:B------:R-:W-:Y:S01]  /*2570*/  FMUL.FTZ R85, R85, UR10 ;  /* 0x0000000a55557c20 */ /* 0x000fe20008410000 */
[----:B------:R-:W-:Y:S01]  /*2580*/  @UP0 ULDC UR14, c[0x0][0x450] ;  /* 0x00011400000e0ab9 */ /* 0x000fe20000000800 */
[----:B------:R-:W-:Y:S01]  /*2590*/  UMOV UR10, UR39 ;  /* 0x00000027000a7c82 */ /* 0x000fe20008000000 */
[----:B------:R-:W-:Y:S01]  /*25a0*/  UIADD3 UR57, UR57, -0x2, URZ ;  /* 0xfffffffe39397890 */ /* 0x000fe2000fffe03f */
[----:B------:R-:W-:-:S02]  /*25b0*/  CS2R R150, SRZ ;  /* 0x0000000000967805 */ /* 0x000fc4000001ff00 */
[----:B------:R-:W-:Y:S01]  /*25c0*/  CS2R R148, SRZ ;  /* 0x0000000000947805 */ /* 0x000fe2000001ff00 */
[----:B------:R0:W2:Y:S01]  /*25d0*/  MUFU.TANH R21, R58 ;  /* 0x0000003a00157308 */ /* 0x0000a20000002400 */
[----:B-----5:R-:W-:Y:S02]  /*25e0*/  FSEL R66, R47, -INF , P1 ;  /* 0xff8000002f427808 */ /* 0x020fe40000800000 */
[----:B------:R-:W-:Y:S02]  /*25f0*/  CS2R R146, SRZ ;  /* 0x0000000000927805 */ /* 0x000fe4000001ff00 */
[----:B------:R-:W-:Y:S02]  /*2600*/  ISETP.GT.AND P1, PT, R9, 0x31, PT ;  /* 0x000000310900780c */ /* 0x000fe40003f24270 */
[----:B------:R-:W-:Y:S02]  /*2610*/  CS2R R144, SRZ ;  /* 0x0000000000907805 */ /* 0x000fe4000001ff00 */
[----:B------:R-:W-:-:S02]  /*2620*/  FMNMX.FTZ R11, R66, R11, !PT ;  /* 0x0000000b420b7209 */ /* 0x000fc40007810000 */
[----:B------:R-:W-:Y:S02]  /*2630*/  CS2R R142, SRZ ;  /* 0x00000000008e7805 */ /* 0x000fe4000001ff00 */
[----:B------:R-:W-:Y:S01]  /*2640*/  CS2R R140, SRZ ;  /* 0x00000000008c7805 */ /* 0x000fe2000001ff00 */
[----:B------:R3:W-:Y:S01]  /*2650*/  MUFU.TANH R28, R62 ;  /* 0x0000003e001c7308 */ /* 0x0007e20000002400 */
[----:B0-----:R-:W-:Y:S02]  /*2660*/  FSEL R58, R51, -INF , P1 ;  /* 0xff800000333a7808 */ /* 0x001fe40000800000 */
[----:B------:R-:W-:Y:S02]  /*2670*/  CS2R R138, SRZ ;  /* 0x00000000008a7805 */ /* 0x000fe4000001ff00 */
[----:B------:R-:W-:Y:S02]  /*2680*/  ISETP.GT.AND P1, PT, R9, 0x39, PT ;  /* 0x000000390900780c */ /* 0x000fe40003f24270 */
[----:B------:R-:W-:-:S02]  /*2690*/  CS2R R136, SRZ ;  /* 0x0000000000887805 */ /* 0x000fc4000001ff00 */
[----:B------:R-:W-:Y:S02]  /*26a0*/  CS2R R134, SRZ ;  /* 0x0000000000867805 */ /* 0x000fe4000001ff00 */
[----:B------:R-:W-:Y:S02]  /*26b0*/  CS2R R132, SRZ ;  /* 0x0000000000847805 */ /* 0x000fe4000001ff00 */
[----:B-1----:R-:W-:Y:S01]  /*26c0*/  FSEL R52, R52, -INF , P1 ;  /* 0xff80000034347808 */ /* 0x002fe20000800000 */
[----:B------:R-:W0:Y:S01]  /*26d0*/  MUFU.TANH R24, R59 ;  /* 0x0000003b00187308 */ /* 0x000e220000002400 */
[----:B---3--:R-:W-:Y:S02]  /*26e0*/  FSEL R62, R50, -INF , P2 ;  /* 0xff800000323e7808 */ /* 0x008fe40001000000 */
[----:B------:R-:W-:Y:S02]  /*26f0*/  CS2R R130, SRZ ;  /* 0x0000000000827805 */ /* 0x000fe4000001ff00 */
[----:B------:R-:W-:-:S02]  /*2700*/  ISETP.GT.AND P2, PT, R9, 0x38, PT ;  /* 0x000000380900780c */ /* 0x000fc40003f44270 */
[----:B------:R-:W-:Y:S02]  /*2710*/  CS2R R128, SRZ ;  /* 0x0000000000807805 */ /* 0x000fe4000001ff00 */
[----:B------:R-:W-:Y:S02]  /*2720*/  FMNMX.FTZ R11, R62, R11, !PT ;  /* 0x0000000b3e0b7209 */ /* 0x000fe40007810000 */
[----:B------:R-:W-:Y:S02]  /*2730*/  CS2R R126, SRZ ;  /* 0x00000000007e7805 */ /* 0x000fe4000001ff00 */
[----:B------:R-:W-:Y:S01]  /*2740*/  FSEL R56, R54, -INF , P2 ;  /* 0xff80000036387808 */ /* 0x000fe20001000000 */
[----:B------:R-:W1:Y:S01]  /*2750*/  MUFU.TANH R63, R63 ;  /* 0x0000003f003f7308 */ /* 0x000e620000002400 */
[----:B------:R-:W-:Y:S02]  /*2760*/  FMNMX.FTZ R11, R58, R11, !PT ;  /* 0x0000000b3a0b7209 */ /* 0x000fe40007810000 */
[----:B------:R-:W-:-:S02]  /*2770*/  CS2R R124, SRZ ;  /* 0x00000000007c7805 */ /* 0x000fc4000001ff00 */
[C---:B------:R-:W-:Y:S02]  /*2780*/  ISETP.GT.AND P2, PT, R9.reuse, 0x40, PT ;  /* 0x000000400900780c */ /* 0x040fe40003f44270 */
[----:B------:R-:W-:Y:S02]  /*2790*/  CS2R R122, SRZ ;  /* 0x00000000007a7805 */ /* 0x000fe4000001ff00 */
[----:B------:R-:W-:Y:S02]  /*27a0*/  FMNMX.FTZ R11, R56, R11, !PT ;  /* 0x0000000b380b7209 */ /* 0x000fe40007810000 */
[----:B------:R-:W-:Y:S02]  /*27b0*/  CS2R R120, SRZ ;  /* 0x0000000000787805 */ /* 0x000fe4000001ff00 */
[----:B------:R-:W-:Y:S01]  /*27c0*/  ISETP.GT.AND P1, PT, R9, 0x41, PT ;  /* 0x000000410900780c */ /* 0x000fe20003f24270 */
[----:B------:R-:W3:Y:S01]  /*27d0*/  MUFU.TANH R32, R67 ;  /* 0x0000004300207308 */ /* 0x000ee20000002400 */
[----:B--2---:R-:W-:-:S02]  /*27e0*/  FSEL R54, R21, -INF , P2 ;  /* 0xff80000015367808 */ /* 0x004fc40001000000 */
[----:B------:R-:W-:Y:S02]  /*27f0*/  CS2R R118, SRZ ;  /* 0x0000000000767805 */ /* 0x000fe4000001ff00 */
[----:B------:R-:W-:Y:S02]  /*2800*/  FMNMX.FTZ R11, R52, R11, !PT ;  /* 0x0000000b340b7209 */ /* 0x000fe40007810000 */
[----:B------:R-:W-:Y:S02]  /*2810*/  CS2R R116, SRZ ;  /* 0x0000000000747805 */ /* 0x000fe4000001ff00 */
[----:B------:R-:W-:Y:S02]  /*2820*/  ISETP.GT.AND P2, PT, R9, 0x48, PT ;  /* 0x000000480900780c */ /* 0x000fe40003f44270 */
[----:B------:R-:W-:Y:S02]  /*2830*/  CS2R R114, SRZ ;  /* 0x0000000000727805 */ /* 0x000fe4000001ff00 */
[----:B0-----:R-:W-:Y:S01]  /*2840*/  FSEL R24, R24, -INF , P1 ;  /* 0xff80000018187808 */ /* 0x001fe20000800000 */
[----:B------:R-:W0:Y:S01]  /*2850*/  MUFU.TANH R4, R4 ;  /* 0x0000000400047308 */ /* 0x000e220000002400 */
[----:B------:R-:W-:-:S02]  /*2860*/  FMNMX.FTZ R11, R54, R11, !PT ;  /* 0x0000000b360b7209 */ /* 0x000fc40007810000 */
[----:B------:R-:W-:Y:S02]  /*2870*/  CS2R R112, SRZ ;  /* 0x0000000000707805 */ /* 0x000fe4000001ff00 */
[C---:B------:R-:W-:Y:S02]  /*2880*/  ISETP.GT.AND P1, PT, R9.reuse, 0x49, PT ;  /* 0x000000490900780c */ /* 0x040fe40003f24270 */
[----:B------:R-:W-:Y:S02]  /*2890*/  CS2R R110, SRZ ;  /* 0x00000000006e7805 */ /* 0x000fe4000001ff00 */
[----:B------:R-:W-:Y:S02]  /*28a0*/  FSEL R26, R28, -INF , P2 ;  /* 0xff8000001c1a7808 */ /* 0x000fe40001000000 */
[----:B------:R-:W-:Y:S02]  /*28b0*/  CS2R R94, SRZ ;  /* 0x00000000005e7805 */ /* 0x000fe4000001ff00 */
[----:B------:R-:W-:Y:S01]  /*28c0*/  FMNMX.FTZ R11, R24, R11, !PT ;  /* 0x0000000b180b7209 */ /* 0x000fe20007810000 */
[----:B------:R-:W2:Y:S01]  /*28d0*/  MUFU.TANH R38, R71 ;  /* 0x0000004700267308 */ /* 0x000ea20000002400 */
        /* <DEDUP_REMOVED lines=8> */
[----:B---3--:R-:W-:Y:S01]  /*2960*/  FSEL R32, R32, -INF , P1 ;  /* 0xff80000020207808 */ /* 0x008fe20000800000 */
[----:B------:R-:W3:Y:S01]  /*2970*/  MUFU.TANH R40, R75 ;  /* 0x0000004b00287308 */ /* 0x000ee20000002400 */
[----:B------:R-:W-:Y:S02]  /*2980*/  FMNMX.FTZ R11, R30, R11, !PT ;  /* 0x0000000b1e0b7209 */ /* 0x000fe40007810000 */
[C---:B------:R-:W-:Y:S02]  /*2990*/  ISETP.GT.AND P1, PT, R9.reuse, 0x59, PT ;  /* 0x000000590900780c */ /* 0x040fe40003f24270 */
[----:B0-----:R-:W-:Y:S02]  /*29a0*/  FSEL R34, R4, -INF , P2 ;  /* 0xff80000004227808 */ /* 0x001fe40001000000 */
[----:B------:R-:W-:Y:S01]  /*29b0*/  FMNMX.FTZ R11, R32, R11, !PT ;  /* 0x0000000b200b7209 */ /* 0x000fe20007810000 */
[----:B------:R-:W0:Y:S01]  /*29c0*/  MUFU.TANH R42, R78 ;  /* 0x0000004e002a7308 */ /* 0x000e220000002400 */
[----:B------:R-:W-:-:S02]  /*29d0*/  ISETP.GT.AND P2, PT, R9, 0x60, PT ;  /* 0x000000600900780c */ /* 0x000fc40003f44270 */
[----:B--2---:R-:W-:Y:S02]  /*29e0*/  FSEL R38, R38, -INF , P1 ;  /* 0xff80000026267808 */ /* 0x004fe40000800000 */
[----:B------:R-:W-:Y:S02]  /*29f0*/  FMNMX.FTZ R11, R34, R11, !PT ;  /* 0x0000000b220b7209 */ /* 0x000fe40007810000 */
[C---:B------:R-:W-:Y:S01]  /*2a00*/  ISETP.GT.AND P1, PT, R9.reuse, 0x61, PT ;  /* 0x000000610900780c */ /* 0x040fe20003f24270 */
[----:B------:R-:W2:Y:S01]  /*2a10*/  MUFU.TANH R48, R79 ;  /* 0x0000004f00307308 */ /* 0x000ea20000002400 */
[----:B-1----:R-:W-:Y:S02]  /*2a20*/  FSEL R36, R36, -INF , P2 ;  /* 0xff80000024247808 */ /* 0x002fe40001000000 */
[----:B------:R-:W-:Y:S02]  /*2a30*/  FMNMX.FTZ R11, R38, R11, !PT ;  /* 0x0000000b260b7209 */ /* 0x000fe40007810000 */
[----:B------:R-:W-:-:S02]  /*2a40*/  ISETP.GT.AND P2, PT, R9, 0x68, PT ;  /* 0x000000680900780c */ /* 0x000fc40003f44270 */
[----:B---3--:R-:W-:Y:S01]  /*2a50*/  FSEL R40, R40, -INF , P1 ;  /* 0xff80000028287808 */ /* 0x008fe20000800000 */
[----:B------:R-:W1:Y:S01]  /*2a60*/  MUFU.TANH R44, R82 ;  /* 0x00000052002c7308 */ /* 0x000e620000002400 */
        /* <DEDUP_REMOVED lines=13> */
[----:B------:R-:W-:Y:S01]  /*2b40*/  FMNMX.FTZ R11, R44, R11, !PT ;  /* 0x0000000b2c0b7209 */ /* 0x000fe20007810000 */
[----:B------:R-:W1:Y:S01]  /*2b50*/  MUFU.TANH R87, R87 ;  /* 0x0000005700577308 */ /* 0x000e620000002400 */
[----:B0-----:R-:W-:Y:S02]  /*2b60*/  FSEL R46, R46, -INF , P1 ;  /* 0xff8000002e2e7808 */ /* 0x001fe40000800000 */
[----:B------:R-:W-:Y:S02]  /*2b70*/  ISETP.GT.AND P1, PT, R9, 0x79, PT ;  /* 0x000000790900780c */ /* 0x000fe40003f24270 */
[----:B------:R-:W-:-:S03]  /*2b80*/  FMNMX.FTZ R9, R46, R11, !PT ;  /* 0x0000000b2e097209 */ /* 0x000fc60007810000 */
[----:B------:R-:W-:Y:S01]  /*2b90*/  MUFU.TANH R3, R3 ;  /* 0x0000000300037308 */ /* 0x000fe20000002400 */
[----:B--2---:R-:W-:Y:S02]  /*2ba0*/  FSEL R50, R50, -INF , P2 ;  /* 0xff80000032327808 */ /* 0x004fe40001000000 */
[----:B------:R-:W-:Y:S02]  /*2bb0*/  ISETP.GT.AND P2, PT, R41, 0x1, PT ;  /* 0x000000012900780c */ /* 0x000fe40003f44270 */
[----:B------:R-:W-:-:S03]  /*2bc0*/  FMNMX.FTZ R4, R50, R9, !PT ;  /* 0x0000000932047209 */ /* 0x000fc60007810000 */
[----:B------:R-:W0:Y:S01]  /*2bd0*/  MUFU.TANH R5, R5 ;  /* 0x0000000500057308 */ /* 0x000e220000002400 */
[----:B-1----:R-:W-:-:S04]  /*2be0*/  FSEL R11, R87, -INF , P1 ;  /* 0xff800000570b7808 */ /* 0x002fc80000800000 */
[----:B------:R-:W-:-:S03]  /*2bf0*/  FMNMX.FTZ R4, R11, R4, !PT ;  /* 0x000000040b047209 */ /* 0x000fc60007810000 */
[----:B------:R-:W1:Y:S02]  /*2c00*/  MUFU.TANH R7, R7 ;  /* 0x0000000700077308 */ /* 0x000e640000002400 */
[----:B------:R-:W2:Y:S06]  /*2c10*/  SHFL.BFLY PT, R9, R4, 0x2, 0x1f ;  /* 0x0c401f0004097f89 */ /* 0x000eac00000e0000 */
[----:B------:R-:W-:Y:S01]  /*2c20*/  MUFU.TANH R6, R6 ;  /* 0x0000000600067308 */ /* 0x000fe20000002400 */
[----:B0-----:R-:W-:Y:S02]  /*2c30*/  FSEL R5, R5, -INF , P2 ;  /* 0xff80000005057808 */ /* 0x001fe40001000000 */
[----:B------:R-:W-:-:S05]  /*2c40*/  ISETP.GT.AND P2, PT, R41, 0x10, PT ;  /* 0x000000102900780c */ /* 0x000fca0003f44270 */
[----:B------:R-:W0:Y:S01]  /*2c50*/  MUFU.TANH R10, R10 ;  /* 0x0000000a000a7308 */ /* 0x000e220000002400 */
[----:B-1----:R-:W-:-:S07]  /*2c60*/  FSEL R43, R7, -INF , P3 ;  /* 0xff800000072b7808 */ /* 0x002fce0001800000 */
[----:B------:R-:W-:Y:S01]  /*2c70*/  MUFU.TANH R8, R8 ;  /* 0x0000000800087308 */ /* 0x000fe20000002400 */
[----:B--2---:R-:W-:-:S05]  /*2c80*/  FMNMX.FTZ R21, R4, R9, !PT ;  /* 0x0000000904157209 */ /* 0x004fca0007810000 */
[----:B------:R-:W1:Y:S02]  /*2c90*/  SHFL.BFLY PT, R4, R21, 0x1, 0x1f ;  /* 0x0c201f0015047f89 */ /* 0x000e6400000e0000 */
[----:B------:R-:W2:Y:S01]  /*2ca0*/  MUFU.TANH R13, R13 ;  /* 0x0000000d000d7308 */ /* 0x000ea20000002400 */
[----:B0-----:R-:W-:Y:S02]  /*2cb0*/  FSEL R47, R10, -INF , P2 ;  /* 0xff8000000a2f7808 */ /* 0x001fe40001000000 */
[----:B------:R-:W-:-:S05]  /*2cc0*/  ISETP.GT.AND P2, PT, R41, 0x18, PT ;  /* 0x000000182900780c */ /* 0x000fca0003f44270 */
[----:B------:R0:W-:Y:S08]  /*2cd0*/  MUFU.TANH R55, R60 ;  /* 0x0000003c00377308 */ /* 0x0001f00000002400 */
[----:B------:R-:W3:Y:S01]  /*2ce0*/  MUFU.TANH R12, R12 ;  /* 0x0000000c000c7308 */ /* 0x000ee20000002400 */
[----:B--2---:R-:W-:Y:S02]  /*2cf0*/  FSEL R13, R13, -INF , P2 ;  /* 0xff8000000d0d7808 */ /* 0x004fe40001000000 */
[----:B------:R-:W-:-:S02]  /*2d00*/  ISETP.GT.AND P2, PT, R41, 0x20, PT ;  /* 0x000000202900780c */ /* 0x000fc40003f44270 */
[----:B-1----:R-:W-:Y:S01]  /*2d10*/  FMNMX.FTZ R9, R21, R4, !PT ;  /* 0x0000000415097209 */ /* 0x002fe20007810000 */
[----:B------:R-:W-:Y:S02]  /*2d20*/  IMAD.U32 R4, RZ, RZ, UR6 ;  /* 0x00000006ff047e24 */ /* 0x000fe4000f8e00ff */
[----:B------:R-:W1:Y:S01]  /*2d30*/  MUFU.TANH R15, R15 ;  /* 0x0000000f000f7308 */ /* 0x000e620000002400 */
[----:B------:R-:W-:Y:S01]  /*2d40*/  @UP0 ULDC UR6, c[0x0][0x44c] ;  /* 0x0001130000060ab9 */ /* 0x000fe20000000800 */
[C---:B------:R-:W-:Y:S01]  /*2d50*/  FSETP.NEU.FTZ.AND P1, PT, R9.reuse, -INF , PT ;  /* 0xff8000000900780b */ /* 0x040fe20003f3d000 */
[----:B------:R-:W-:Y:S01]  /*2d60*/  FMUL.FTZ R21, R9, R4 ;  /* 0x0000000409157220 */ /* 0x000fe20000410000 */
[----:B------:R-:W-:Y:S02]  /*2d70*/  UIMAD.WIDE.U32 UR6, UR39, UR6, URZ ;  /* 0x00000006270672a5 */ /* 0x000fe4000f8e003f */
[----:B------:R-:W-:Y:S02]  /*2d80*/  UIADD3 UR6, UR11, 0x28840, URZ ;  /* 0x000288400b067890 */ /* 0x000fe4000fffe03f */
[----:B------:R-:W-:Y:S01]  /*2d90*/  FSEL R21, R21, RZ, P1 ;  /* 0x000000ff15157208 */ /* 0x000fe20000800000 */
[----:B------:R-:W2:Y:S01]  /*2da0*/  MUFU.TANH R14, R14 ;  /* 0x0000000e000e7308 */ /* 0x000ea20000002400 */
[----:B------:R-:W-:Y:S01]  /*2db0*/  ISETP.GT.AND P1, PT, R41, RZ, PT ;  /* 0x000000ff2900720c */ /* 0x000fe20003f24270 */
[----:B------:R-:W-:-:S02]  /*2dc0*/  @UP0 USHF.R.U32.HI UR10, URZ, UR14, UR7 ;  /* 0x0000000e3f0a0299 */ /* 0x000fc40008011607 */
[-CC-:B------:R-:W-:Y:S01]  /*2dd0*/  FFMA.FTZ R165, R54, R4.reuse, -R21.reuse ;  /* 0x0000000436a57223 */ /* 0x180fe20000010815 */
[----:B------:R-:W-:Y:S01]  /*2de0*/  FSEL R3, R3, -INF , P1 ;  /* 0xff80000003037808 */ /* 0x000fe20000800000 */
[-CC-:B------:R-:W-:Y:S01]  /*2df0*/  FFMA.FTZ R161, R30, R4.reuse, -R21.reuse ;  /* 0x000000041ea17223 */ /* 0x180fe20000010815 */
[----:B------:R-:W-:Y:S01]  /*2e00*/  ISETP.GT.AND P1, PT, R41, 0x9, PT ;  /* 0x000000092900780c */ /* 0x000fe20003f24270 */
[----:B------:R-:W4:Y:S01]  /*2e10*/  MUFU.TANH R27, R27 ;  /* 0x0000001b001b7308 */ /* 0x000f220000002400 */
[----:B0-----:R-:W-:Y:S01]  /*2e20*/  FMNMX.FTZ R60, R3, R5, !PT ;  /* 0x00000005033c7209 */ /* 0x001fe20007810000 */
[-CC-:B------:R-:W-:Y:S01]  /*2e30*/  FFMA.FTZ R30, R38, R4.reuse, -R21.reuse ;  /* 0x00000004261e7223 */ /* 0x180fe20000010815 */
[----:B------:R-:W-:Y:S01]  /*2e40*/  FSEL R45, R6, -INF , P1 ;  /* 0xff800000062d7808 */ /* 0x000fe20000800000 */
[--C-:B------:R-:W-:Y:S01]  /*2e50*/  FFMA.FTZ R181, R96, R4, -R21.reuse ;  /* 0x0000000460b57223 */ /* 0x100fe20000010815 */
[----:B------:R-:W-:Y:S01]  /*2e60*/  FMNMX.FTZ R60, R43, R60, !PT ;  /* 0x0000003c2b3c7209 */ /* 0x000fe20007810000 */
[--C-:B------:R-:W-:Y:S01]  /*2e70*/  FFMA.FTZ R20, R98, R4, -R21.reuse ;  /* 0x0000000462147223 */ /* 0x100fe20000010815 */
[----:B------:R-:W-:Y:S01]  /*2e80*/  ISETP.GT.AND P1, PT, R41, 0x11, PT ;  /* 0x000000112900780c */ /* 0x000fe20003f24270 */
[----:B------:R-:W0:Y:S01]  /*2e90*/  MUFU.TANH R25, R25 ;  /* 0x0000001900197308 */ /* 0x000e220000002400 */
[----:B------:R-:W-:Y:S01]  /*2ea0*/  FMNMX.FTZ R60, R45, R60, !PT ;  /* 0x0000003c2d3c7209 */ /* 0x000fe20007810000 */
[-CC-:B------:R-:W-:Y:S01]  /*2eb0*/  FFMA.FTZ R183, R100, R4.reuse, -R21.reuse ;  /* 0x0000000464b77223 */ /* 0x180fe20000010815 */
[----:B------:R-:W-:Y:S01]  /*2ec0*/  FSEL R49, R8, -INF , P1 ;  /* 0xff80000008317808 */ /* 0x000fe20000800000 */
[--C-:B------:R-:W-:Y:S01]  /*2ed0*/  FFMA.FTZ R6, R102, R4, -R21.reuse ;  /* 0x0000000466067223 */ /* 0x100fe20000010815 */
[----:B------:R-:W-:Y:S01]  /*2ee0*/  FMNMX.FTZ R60, R47, R60, !PT ;  /* 0x0000003c2f3c7209 */ /* 0x000fe20007810000 */
[--C-:B------:R-:W-:Y:S01]  /*2ef0*/  FFMA.FTZ R177, R104, R4, -R21.reuse ;  /* 0x0000000468b17223 */ /* 0x100fe20000010815 */
[----:B------:R-:W-:Y:S01]  /*2f00*/  ISETP.GT.AND P1, PT, R41, 0x19, PT ;  /* 0x000000192900780c */ /* 0x000fe20003f24270 */
[----:B------:R-:W5:Y:S01]  /*2f10*/  MUFU.TANH R31, R31 ;  /* 0x0000001f001f7308 */ /* 0x000f620000002400 */
[----:B------:R-:W-:Y:S01]  /*2f20*/  FMNMX.FTZ R60, R49, R60, !PT ;  /* 0x0000003c313c7209 */ /* 0x000fe20007810000 */
[-CC-:B------:R-:W-:Y:S01]  /*2f30*/  FFMA.FTZ R8, R106, R4.reuse, -R21.reuse ;  /* 0x000000046a087223 */ /* 0x180fe20000010815 */
[----:B---3--:R-:W-:Y:S01]  /*2f40*/  FSEL R51, R12, -INF , P1 ;  /* 0xff8000000c337808 */ /* 0x008fe20000800000 */
[--C-:B------:R-:W-:Y:S01]  /*2f50*/  FFMA.FTZ R167, R26, R4, -R21.reuse ;  /* 0x000000041aa77223 */ /* 0x100fe20000010815 */
[----:B------:R-:W-:Y:S01]  /*2f60*/  FMNMX.FTZ R60, R13, R60, !PT ;  /* 0x0000003c0d3c7209 */ /* 0x000fe20007810000 */
[-CC-:B------:R-:W-:Y:S01]  /*2f70*/  FFMA.FTZ R26, R28, R4.reuse, -R21.reuse ;  /* 0x000000041c1a7223 */ /* 0x180fe20000010815 */
[----:B------:R-:W-:Y:S01]  /*2f80*/  ISETP.GT.AND P1, PT, R41, 0x21, PT ;  /* 0x000000212900780c */ /* 0x000fe20003f24270 */
[----:B------:R-:W3:Y:S01]  /*2f90*/  MUFU.TANH R29, R29 ;  /* 0x0000001d001d7308 */ /* 0x000ee20000002400 */
[----:B-1----:R-:W-:Y:S01]  /*2fa0*/  FSEL R15, R15, -INF , P2 ;  /* 0xff8000000f0f7808 */ /* 0x002fe20001000000 */
[--C-:B------:R-:W-:Y:S01]  /*2fb0*/  FFMA.FTZ R179, R108, R4, -R21.reuse ;  /* 0x000000046cb37223 */ /* 0x100fe20000010815 */
[----:B------:R-:W-:Y:S01]  /*2fc0*/  FMNMX.FTZ R60, R51, R60, !PT ;  /* 0x0000003c333c7209 */ /* 0x000fe20007810000 */
[-CC-:B------:R-:W-:Y:S01]  /*2fd0*/  FFMA.FTZ R28, R32, R4.reuse, -R21.reuse ;  /* 0x00000004201c7223 */ /* 0x180fe20000010815 */
[----:B------:R-:W-:Y:S01]  /*2fe0*/  ISETP.GT.AND P2, PT, R41, 0x28, PT ;  /* 0x000000282900780c */ /* 0x000fe20003f44270 */
[--C-:B------:R-:W-:Y:S01]  /*2ff0*/  FFMA.FTZ R32, R40, R4, -R21.reuse ;  /* 0x0000000428207223 */ /* 0x100fe20000010815 */
[----:B--2---:R-:W-:Y:S01]  /*3000*/  FSEL R53, R14, -INF , P1 ;  /* 0xff8000000e357808 */ /* 0x004fe20000800000 */
[----:B------:R-:W1:Y:S01]  /*3010*/  MUFU.TANH R35, R35 ;  /* 0x0000002300237308 */ /* 0x000e620000002400 */
[----:B------:R-:W-:Y:S01]  /*3020*/  FMNMX.FTZ R60, R15, R60, !PT ;  /* 0x0000003c0f3c7209 */ /* 0x000fe20007810000 */
[-CC-:B------:R-:W-:Y:S01]  /*3030*/  FFMA.FTZ R155, R42, R4.reuse, -R21.reuse ;  /* 0x000000042a9b7223 */ /* 0x180fe20000010815 */
[----:B------:R-:W-:Y:S01]  /*3040*/  ISETP.GT.AND P1, PT, R41, 0x29, PT ;  /* 0x000000292900780c */ /* 0x000fe20003f24270 */
[-CC-:B------:R-:W-:Y:S01]  /*3050*/  FFMA.FTZ R10, R92, R4.reuse, -R21.reuse ;  /* 0x000000045c0a7223 */ /* 0x180fe20000010815 */
[----:B----4-:R-:W-:Y:S01]  /*3060*/  FSEL R27, R27, -INF , P2 ;  /* 0xff8000001b1b7808 */ /* 0x010fe20001000000 */
[--C-:B------:R-:W-:Y:S01]  /*3070*/  FFMA.FTZ R173, R90, R4, -R21.reuse ;  /* 0x000000045aad7223 */ /* 0x100fe20000010815 */
[----:B------:R-:W-:Y:S01]  /*3080*/  FMNMX.FTZ R60, R53, R60, !PT ;  /* 0x0000003c353c7209 */ /* 0x000fe20007810000 */
[----:B------:R-:W2:Y:S01]  /*3090*/  MUFU.TANH R33, R33 ;  /* 0x0000002100217308 */ /* 0x000ea20000002400 */
[----:B------:R-:W-:Y:S01]  /*30a0*/  ISETP.GT.AND P2, PT, R41, 0x30, PT ;  /* 0x000000302900780c */ /* 0x000fe20003f44270 */
[-CC-:B------:R-:W-:Y:S01]  /*30b0*/  FFMA.FTZ R12, R88, R4.reuse, -R21.reuse ;  /* 0x00000004580c7223 */ /* 0x180fe20000010815 */
[----:B0-----:R-:W-:Y:S01]  /*30c0*/  FSEL R25, R25, -INF , P1 ;  /* 0xff80000019197808 */ /* 0x001fe20000800000 */
[--C-:B------:R-:W-:Y:S01]  /*30d0*/  FFMA.FTZ R175, R70, R4, -R21.reuse ;  /* 0x0000000446af7223 */ /* 0x100fe20000010815 */
[----:B------:R-:W-:Y:S01]  /*30e0*/  FMNMX.FTZ R60, R27, R60, !PT ;  /* 0x0000003c1b3c7209 */ /* 0x000fe20007810000 */
[-CC-:B------:R-:W-:Y:S01]  /*30f0*/  FFMA.FTZ R14, R66, R4.reuse, -R21.reuse ;  /* 0x00000004420e7223 */ /* 0x180fe20000010815 */
[----:B------:R-:W-:Y:S01]  /*3100*/  ISETP.GT.AND P1, PT, R41, 0x31, PT ;  /* 0x000000312900780c */ /* 0x000fe20003f24270 */
[----:B------:R-:W0:Y:S01]  /*3110*/  MUFU.TANH R39, R39 ;  /* 0x0000002700277308 */ /* 0x000e220000002400 */
[----:B-----5:R-:W-:Y:S01]  /*3120*/  FSEL R31, R31, -INF , P2 ;  /* 0xff8000001f1f7808 */ /* 0x020fe20001000000 */
[--C-:B------:R-:W-:Y:S01]  /*3130*/  FFMA.FTZ R163, R34, R4, -R21.reuse ;  /* 0x0000000422a37223 */ /* 0x100fe20000010815 */
[----:B------:R-:W-:Y:S01]  /*3140*/  FMNMX.FTZ R60, R25, R60, !PT ;  /* 0x0000003c193c7209 */ /* 0x000fe20007810000 */
[-CC-:B------:R-:W-:Y:S01]  /*3150*/  FFMA.FTZ R153, R36, R4.reuse, -R21.reuse ;  /* 0x0000000424997223 */ /* 0x180fe20000010815 */
[----:B------:R-:W-:Y:S01]  /*3160*/  ISETP.GT.AND P2, PT, R41, 0x38, PT ;  /* 0x000000382900780c */ /* 0x000fe20003f44270 */
[--C-:B------:R-:W-:Y:S01]  /*3170*/  FFMA.FTZ R169, R62, R4, -R21.reuse ;  /* 0x000000043ea97223 */ /* 0x100fe20000010815 */
[----:B---3--:R-:W-:Y:S01]  /*3180*/  FSEL R29, R29, -INF , P1 ;  /* 0xff8000001d1d7808 */ /* 0x008fe20000800000 */
[----:B------:R-:W3:Y:S01]  /*3190*/  MUFU.TANH R37, R37 ;  /* 0x0000002500257308 */ /* 0x000ee20000002400 */
[----:B------:R-:W-:Y:S01]  /*31a0*/  FMNMX.FTZ R60, R31, R60, !PT ;  /* 0x0000003c1f3c7209 */ /* 0x000fe20007810000 */
[-CC-:B------:R-:W-:Y:S01]  /*31b0*/  FFMA.FTZ R58, R58, R4.reuse, -R21.reuse ;  /* 0x000000043a3a7223 */ /* 0x180fe20000010815 */
[----:B------:R-:W-:Y:S01]  /*31c0*/  ISETP.GT.AND P1, PT, R41, 0x39, PT ;  /* 0x000000392900780c */ /* 0x000fe20003f24270 */
[-CC-:B------:R-:W-:Y:S01]  /*31d0*/  FFMA.FTZ R171, R56, R4.reuse, -R21.reuse ;  /* 0x0000000438ab7223 */ /* 0x180fe20000010815 */
[----:B-1----:R-:W-:Y:S01]  /*31e0*/  FSEL R35, R35, -INF , P2 ;  /* 0xff80000023237808 */ /* 0x002fe20001000000 */
[--C-:B------:R-:W-:Y:S01]  /*31f0*/  FFMA.FTZ R52, R52, R4, -R21.reuse ;  /* 0x0000000434347223 */ /* 0x100fe20000010815 */
[----:B------:R-:W-:Y:S01]  /*3200*/  FMNMX.FTZ R60, R29, R60, !PT ;  /* 0x0000003c1d3c7209 */ /* 0x000fe20007810000 */
[----:B------:R-:W1:Y:S01]  /*3210*/  MUFU.TANH R57, R61 ;  /* 0x0000003d00397308 */ /* 0x000e620000002400 */
        /* <DEDUP_REMOVED lines=8> */
[----:B0-----:R-:W-:Y:S01]  /*32a0*/  FSEL R39, R39, -INF , P2 ;  /* 0xff80000027277808 */ /* 0x001fe20001000000 */
[--C-:B------:R-:W-:Y:S01]  /*32b0*/  FFMA.FTZ R36, R46, R4, -R21.reuse ;  /* 0x000000042e247223 */ /* 0x100fe20000010815 */
[----:B------:R-:W-:Y:S01]  /*32c0*/  FMNMX.FTZ R60, R33, R60, !PT ;  /* 0x0000003c213c7209 */ /* 0x000fe20007810000 */
[-CC-:B------:R-:W-:Y:S01]  /*32d0*/  FFMA.FTZ R159, R50, R4.reuse, -R21.reuse ;  /* 0x00000004329f7223 */ /* 0x180fe20000010815 */
[----:B------:R-:W-:Y:S01]  /*32e0*/  ISETP.GT.AND P2, PT, R41, 0x48, PT ;  /* 0x000000482900780c */ /* 0x000fe20003f44270 */
[----:B------:R-:W-:Y:S01]  /*32f0*/  FFMA.FTZ R11, R11, R4, -R21 ;  /* 0x000000040b0b7223 */ /* 0x000fe20000010815 */
[----:B---3--:R-:W-:Y:S01]  /*3300*/  FSEL R37, R37, -INF , P1 ;  /* 0xff80000025257808 */ /* 0x008fe20000800000 */
[----:B------:R-:W0:Y:S01]  /*3310*/  MUFU.TANH R65, R65 ;  /* 0x0000004100417308 */ /* 0x000e220000002400 */
[----:B------:R-:W-:Y:S01]  /*3320*/  FMNMX.FTZ R60, R39, R60, !PT ;  /* 0x0000003c273c7209 */ /* 0x000fe20007810000 */
[----:B------:R-:W-:Y:S01]  /*3330*/  UIADD3 UR7, UR10, UR48, -UR50 ;  /* 0x000000300a077290 */ /* 0x000fe2000fffe832 */
[----:B------:R-:W-:Y:S01]  /*3340*/  ISETP.GT.AND P1, PT, R41, 0x49, PT ;  /* 0x000000492900780c */ /* 0x000fe20003f24270 */
[----:B------:R-:W-:Y:S01]  /*3350*/  UPRMT UR6, UR40, 0x654, UR6 ;  /* 0x0000065428067896 */ /* 0x000fe20008000006 */
[----:B------:R-:W-:Y:S01]  /*3360*/  FSEL R55, R55, -INF , P2 ;  /* 0xff80000037377808 */ /* 0x000fe20001000000 */
[----:B------:R-:W-:Y:S01]  /*3370*/  USHF.R.S32.HI UR10, URZ, 0x1f, UR7 ;  /* 0x0000001f3f0a7899 */ /* 0x000fe20008011407 */
[----:B------:R-:W-:Y:S01]  /*3380*/  FMNMX.FTZ R60, R37, R60, !PT ;  /* 0x0000003c253c7209 */ /* 0x000fe20007810000 */
[----:B------:R-:W3:Y:S01]  /*3390*/  MUFU.TANH R63, R68 ;  /* 0x00000044003f7308 */ /* 0x000ee20000002400 */
[----:B------:R-:W-:Y:S01]  /*33a0*/  ISETP.GT.AND P2, PT, R41, 0x50, PT ;  /* 0x000000502900780c */ /* 0x000fe20003f44270 */
[----:B------:R-:W-:Y:S01]  /*33b0*/  ULEA.HI UR10, UR10, UR7, URZ, 0x7 ;  /* 0x000000070a0a7291 */ /* 0x000fe2000f8f383f */
[----:B-1----:R-:W-:-:S02]  /*33c0*/  FSEL R57, R57, -INF , P1 ;  /* 0xff80000039397808 */ /* 0x002fc40000800000 */
[----:B------:R-:W-:Y:S02]  /*33d0*/  CS2R R108, SRZ ;  /* 0x00000000006c7805 */ /* 0x000fe4000001ff00 */
[----:B------:R-:W-:Y:S01]  /*33e0*/  FMNMX.FTZ R60, R55, R60, !PT ;  /* 0x0000003c373c7209 */ /* 0x000fe20007810000 */
[----:B------:R-:W-:Y:S01]  /*33f0*/  USHF.R.S32.HI UR10, URZ, 0x7, UR10 ;  /* 0x000000073f0a7899 */ /* 0x000fe2000801140a */
[----:B------:R-:W-:Y:S01]  /*3400*/  ISETP.GT.AND P1, PT, R41, 0x51, PT ;  /* 0x000000512900780c */ /* 0x000fe20003f24270 */
[----:B------:R-:W1:Y:S01]  /*3410*/  MUFU.TANH R69, R69 ;  /* 0x0000004500457308 */ /* 0x000e620000002400 */
[----:B--2---:R-:W-:Y:S01]  /*3420*/  FSEL R59, R59, -INF , P2 ;  /* 0xff8000003b3b7808 */ /* 0x004fe20001000000 */
[----:B------:R-:W-:Y:S01]  /*3430*/  UISETP.LT.AND UP0, UPT, URZ, UR10, UPT ;  /* 0x0000000a3f00728c */ /* 0x000fe2000bf01270 */
[----:B------:R-:W-:Y:S01]  /*3440*/  FMNMX.FTZ R60, R57, R60, !PT ;  /* 0x0000003c393c7209 */ /* 0x000fe20007810000 */
[----:B------:R-:W-:Y:S01]  /*3450*/  SYNCS.ARRIVE.TRANS64.RED.A1T0 RZ, [UR6], RZ ;  /* 0x000000ffffff79a7 */ /* 0x000fe20008100406 */
[----:B------:R-:W-:Y:S01]  /*3460*/  ISETP.GT.AND P2, PT, R41, 0x58, PT ;  /* 0x000000582900780c */ /* 0x000fe20003f44270 */
[----:B------:R-:W-:Y:S01]  /*3470*/  USEL UR55, URZ, UR10, !UP0 ;  /* 0x0000000a3f377287 */ /* 0x000fe2000c000000 */
[----:B0-----:R-:W-:Y:S01]  /*3480*/  FSEL R61, R65, -INF , P1 ;  /* 0xff800000413d7808 */ /* 0x001fe20000800000 */
[----:B------:R-:W0:Y:S01]  /*3490*/  MUFU.TANH R67, R72 ;  /* 0x0000004800437308 */ /* 0x000e220000002400 */
[----:B------:R-:W-:Y:S01]  /*34a0*/  FMNMX.FTZ R60, R59, R60, !PT ;  /* 0x0000003c3b3c7209 */ /* 0x000fe20007810000 */
[----:B------:R-:W-:Y:S01]  /*34b0*/  UISETP.GE.AND UP0, UPT, UR57, UR55, UPT ;  /* 0x000000373900728c */ /* 0x000fe2000bf06270 */
[----:B------:R-:W-:-:S02]  /*34c0*/  ISETP.GT.AND P1, PT, R41, 0x59, PT ;  /* 0x000000592900780c */ /* 0x000fc40003f24270 */
[----:B------:R-:W-:Y:S02]  /*34d0*/  CS2R R106, SRZ ;  /* 0x00000000006a7805 */ /* 0x000fe4000001ff00 */
[----:B---3--:R-:W-:Y:S02]  /*34e0*/  FSEL R63, R63, -INF , P2 ;  /* 0xff8000003f3f7808 */ /* 0x008fe40001000000 */
[----:B------:R-:W-:Y:S02]  /*34f0*/  CS2R R104, SRZ ;  /* 0x0000000000687805 */ /* 0x000fe4000001ff00 */
[----:B------:R-:W-:Y:S01]  /*3500*/  FMNMX.FTZ R60, R61, R60, !PT ;  /* 0x0000003c3d3c7209 */ /* 0x000fe20007810000 */
[----:B------:R-:W2:Y:S01]  /*3510*/  MUFU.TANH R73, R73 ;  /* 0x0000004900497308 */ /* 0x000ea20000002400 */
[----:B------:R-:W-:Y:S02]  /*3520*/  ISETP.GT.AND P2, PT, R41, 0x60, PT ;  /* 0x000000602900780c */ /* 0x000fe40003f44270 */
[----:B------:R-:W-:-:S02]  /*3530*/  CS2R R102, SRZ ;  /* 0x0000000000667805 */ /* 0x000fc4000001ff00 */
[----:B-1----:R-:W-:Y:S02]  /*3540*/  FSEL R65, R69, -INF , P1 ;  /* 0xff80000045417808 */ /* 0x002fe40000800000 */
[----:B------:R-:W-:Y:S02]  /*3550*/  CS2R R100, SRZ ;  /* 0x0000000000647805 */ /* 0x000fe4000001ff00 */
[----:B------:R-:W-:Y:S02]  /*3560*/  FMNMX.FTZ R60, R63, R60, !PT ;  /* 0x0000003c3f3c7209 */ /* 0x000fe40007810000 */
[----:B------:R-:W-:Y:S02]  /*3570*/  CS2R R98, SRZ ;  /* 0x0000000000627805 */ /* 0x000fe4000001ff00 */
[----:B------:R-:W-:Y:S01]  /*3580*/  ISETP.GT.AND P1, PT, R41, 0x61, PT ;  /* 0x000000612900780c */ /* 0x000fe20003f24270 */
[----:B------:R-:W1:Y:S01]  /*3590*/  MUFU.TANH R71, R76 ;  /* 0x0000004c00477308 */ /* 0x000e620000002400 */
[----:B0-----:R-:W-:-:S02]  /*35a0*/  FSEL R67, R67, -INF , P2 ;  /* 0xff80000043437808 */ /* 0x001fc40001000000 */
[----:B------:R-:W-:Y:S02]  /*35b0*/  CS2R R96, SRZ ;  /* 0x0000000000607805 */ /* 0x000fe4000001ff00 */
[----:B------:R-:W-:Y:S02]  /*35c0*/  FMNMX.FTZ R60, R65, R60, !PT ;  /* 0x0000003c413c7209 */ /* 0x000fe40007810000 */
[----:B------:R-:W-:Y:S02]  /*35d0*/  CS2R R92, SRZ ;  /* 0x00000000005c7805 */ /* 0x000fe4000001ff00 */
[----:B------:R-:W-:Y:S02]  /*35e0*/  ISETP.GT.AND P2, PT, R41, 0x68, PT ;  /* 0x000000682900780c */ /* 0x000fe40003f44270 */
[----:B------:R-:W-:Y:S02]  /*35f0*/  CS2R R90, SRZ ;  /* 0x00000000005a7805 */ /* 0x000fe4000001ff00 */
[----:B------:R-:W-:Y:S01]  /*3600*/  FMNMX.FTZ R60, R67, R60, !PT ;  /* 0x0000003c433c7209 */ /* 0x000fe20007810000 */
[----:B------:R-:W0:Y:S01]  /*3610*/  MUFU.TANH R77, R77 ;  /* 0x0000004d004d7308 */ /* 0x000e220000002400 */
[----:B--2---:R-:W-:-:S02]  /*3620*/  FSEL R69, R73, -INF , P1 ;  /* 0xff80000049457808 */ /* 0x004fc40000800000 */
[----:B------:R-:W-:Y:S02]  /*3630*/  CS2R R88, SRZ ;  /* 0x0000000000587805 */ /* 0x000fe4000001ff00 */
[----:B------:R-:W-:Y:S02]  /*3640*/  ISETP.GT.AND P1, PT, R41, 0x69, PT ;  /* 0x000000692900780c */ /* 0x000fe40003f24270 */
[----:B------:R-:W-:Y:S01]  /*3650*/  FMNMX.FTZ R60, R69, R60, !PT ;  /* 0x0000003c453c7209 */ /* 0x000fe20007810000 */
[----:B------:R-:W2:Y:S01]  /*3660*/  MUFU.TANH R75, R80 ;  /* 0x00000050004b7308 */ /* 0x000ea20000002400 */
[----:B-1----:R-:W-:Y:S02]  /*3670*/  FSEL R71, R71, -INF , P2 ;  /* 0xff80000047477808 */ /* 0x002fe40001000000 */
[----:B------:R-:W-:Y:S02]  /*3680*/  ISETP.GT.AND P2, PT, R41, 0x70, PT ;  /* 0x000000702900780c */ /* 0x000fe40003f44270 */
[----:B------:R-:W-:-:S03]  /*3690*/  FMNMX.FTZ R60, R71, R60, !PT ;  /* 0x0000003c473c7209 */ /* 0x000fc60007810000 */
[----:B------:R-:W1:Y:S01]  /*36a0*/  MUFU.TANH R81, R81 ;  /* 0x0000005100517308 */ /* 0x000e620000002400 */
[----:B0-----:R-:W-:Y:S02]  /*36b0*/  FSEL R73, R77, -INF , P1 ;  /* 0xff8000004d497808 */ /* 0x001fe40000800000 */
[----:B------:R-:W-:Y:S02]  /*36c0*/  ISETP.GT.AND P1, PT, R41, 0x71, PT ;  /* 0x000000712900780c */ /* 0x000fe40003f24270 */
[----:B------:R-:W-:-:S03]  /*36d0*/  FMNMX.FTZ R60, R73, R60, !PT ;  /* 0x0000003c493c7209 */ /* 0x000fc60007810000 */
[----:B------:R-:W0:Y:S01]  /*36e0*/  MUFU.TANH R84, R84 ;  /* 0x0000005400547308 */ /* 0x000e220000002400 */
[----:B--2---:R-:W-:Y:S02]  /*36f0*/  FSEL R75, R75, -INF , P2 ;  /* 0xff8000004b4b7808 */ /* 0x004fe40001000000 */
[----:B------:R-:W-:Y:S02]  /*3700*/  ISETP.GT.AND P2, PT, R41, 0x78, PT ;  /* 0x000000782900780c */ /* 0x000fe40003f44270 */
[----:B------:R-:W-:-:S03]  /*3710*/  FMNMX.FTZ R60, R75, R60, !PT ;  /* 0x0000003c4b3c7209 */ /* 0x000fc60007810000 */
[----:B------:R-:W2:Y:S01]  /*3720*/  MUFU.TANH R79, R85 ;  /* 0x00000055004f7308 */ /* 0x000ea20000002400 */
[----:B-1----:R-:W-:Y:S02]  /*3730*/  FSEL R77, R81, -INF , P1 ;  /* 0xff800000514d7808 */ /* 0x002fe40000800000 */
[----:B------:R-:W-:Y:S02]  /*3740*/  ISETP.GT.AND P1, PT, R41, 0x79, PT ;  /* 0x000000792900780c */ /* 0x000fe40003f24270 */
[----:B------:R-:W-:-:S03]  /*3750*/  FMNMX.FTZ R60, R77, R60, !PT ;  /* 0x0000003c4d3c7209 */ /* 0x000fc60007810000 */
[----:B------:R-:W-:Y:S01]  /*3760*/  MUFU.EX2 R181, R181 ;  /* 0x000000b500b57308 */ /* 0x000fe20000000800 */
[----:B0-----:R-:W-:-:S04]  /*3770*/  FSEL R41, R84, -INF , P2 ;  /* 0xff80000054297808 */ /* 0x001fc80001000000 */
[----:B------:R-:W-:-:S03]  /*3780*/  FMNMX.FTZ R60, R41, R60, !PT ;  /* 0x0000003c293c7209 */ /* 0x000fc60007810000 */
[----:B------:R-:W0:Y:S01]  /*3790*/  MUFU.EX2 R20, R20 ;  /* 0x0000001400147308 */ /* 0x000e220000000800 */
[----:B--2---:R-:W-:-:S04]  /*37a0*/  FSEL R79, R79, -INF , P1 ;  /* 0xff8000004f4f7808 */ /* 0x004fc80000800000 */
        /* <DEDUP_REMOVED lines=65> */
[----:B------:R0:W-:Y:S01]  /*3bc0*/  MUFU.EX2 R174, R25 ;  /* 0x0000001900ae7308 */ /* 0x0001e20000000800 */
        /* <DEDUP_REMOVED lines=9> */
[----:B------:R-:W-:-:S03]  /*3c60*/  F2FP.F16.F32.PACK_AB R177, R8, R177 ;  /* 0x000000b108b1723e */ /* 0x000fc600000000ff */
[----:B------:R-:W-:-:S03]  /*3c70*/  FADD.FTZ R40, R8, R25 ;  /* 0x0000001908287221 */ /* 0x000fc60000010000 */
[----:B------:R-:W2:Y:S01]  /*3c80*/  MUFU.EX2 R172, R53 ;  /* 0x0000003500ac7308 */ /* 0x000ea20000000800 */
[----:B------:R-:W-:Y:S01]  /*3c90*/  FADD.FTZ R21, R179, R40 ;  /* 0x00000028b3157221 */ /* 0x000fe20000010000 */
[----:B-1----:R-:W-:Y:S01]  /*3ca0*/  FADD.FTZ R0, R178, R5 ;  /* 0x00000005b2007221 */ /* 0x002fe20000010000 */
[C---:B------:R-:W-:Y:S02]  /*3cb0*/  F2FP.F16.F32.PACK_AB R179, R10.reuse, R179 ;  /* 0x000000b30ab3723e */ /* 0x040fe400000000ff */
[----:B------:R-:W-:Y:S01]  /*3cc0*/  FADD.FTZ R40, R10, R21 ;  /* 0x000000150a287221 */ /* 0x000fe20000010000 */
[----:B------:R-:W-:Y:S02]  /*3cd0*/  F2FP.F16.F32.PACK_AB R178, R178, R13 ;  /* 0x0000000db2b2723e */ /* 0x000fe400000000ff */
        /* <DEDUP_REMOVED lines=8> */
[----:B------:R-:W-:-:S05]  /*3d60*/  F2FP.F16.F32.PACK_AB R172, R172, R15 ;  /* 0x0000000facac723e */ /* 0x000fca00000000ff */
[----:B------:R-:W2:Y:S01]  /*3d70*/  MUFU.EX2 R31, R31 ;  /* 0x0000001f001f7308 */ /* 0x000ea20000000800 */
[----:B-1----:R-:W-:-:S04]  /*3d80*/  FADD.FTZ R5, R27, R0 ;  /* 0x000000001b057221 */ /* 0x002fc80000010000 */
[C---:B------:R-:W-:Y:S01]  /*3d90*/  FADD.FTZ R0, R174.reuse, R5 ;  /* 0x00000005ae007221 */ /* 0x040fe20000010000 */
[----:B------:R-:W-:Y:S02]  /*3da0*/  F2FP.F16.F32.PACK_AB R174, R174, R27 ;  /* 0x0000001baeae723e */ /* 0x000fe400000000ff */
        /* <DEDUP_REMOVED lines=107> */
[----:B------:R-:W-:-:S06]  /*4460*/  ULDC UR54, c[0x0][0x9d8] ;  /* 0x0002760000367ab9 */ /* 0x000fcc0000000800 */
.L_x_2611:
[----:B------:R-:W-:Y:S01]  /*4470*/  ISETP.NE.AND P2, PT, RZ, UR43, PT ;  /* 0x0000002bff007c0c */ /* 0x000fe2000bf45270 */
[----:B------:R-:W-:-:S04]  /*4480*/  UISETP.NE.AND UP0, UPT, UR56, 0x1, UPT ;  /* 0x000000013800788c */ /* 0x000fc8000bf05270 */
[----:B------:R-:W-:-:S04]  /*4490*/  USEL UR45, URZ, 0x1, UP0 ;  /* 0x000000013f2d7887 */ /* 0x000fc80008000000 */
[----:B------:R-:W-:-:S04]  /*44a0*/  ULOP3.LUT UR45, UR58, UR45, URZ, 0x3c, !UPT ;  /* 0x0000002d3a2d7292 */ /* 0x000fc8000f8e3c3f */
[----:B------:R-:W-:Y:S08]  /*44b0*/  @P2 BRA `(.L_x_2601) ;  /* 0x0000000000382947 */ /* 0x000ff00003800000 */
[----:B------:R-:W-:Y:S05]  /*44c0*/  @!P0 BRA `(.L_x_2602) ;  /* 0x0000000000048947 */ /* 0x000fea0003800000 */
[----:B------:R-:W-:Y:S01]  /*44d0*/  BPT.TRAP 0x1 ;  /* 0x000000040000795c */ /* 0x000fe20000300000 */
.L_x_2602:
        /* <DEDUP_REMOVED lines=9> */
.L_x_2603:
[----:B-1----:R-:W-:Y:S05]  /*4570*/  @P1 BRA `(.L_x_2601) ;  /* 0x0000000000081947 */ /* 0x002fea0003800000 */
[----:B------:R-:W1:Y:S02]  /*4580*/  SYNCS.PHASECHK.TRANS64.TRYWAIT P1, [UR6+0x28830], R4 ;  /* 0x02883004ff0075a7 */ /* 0x000e640008020146 */
[----:B-1----:R-:W-:Y:S05]  /*4590*/  @!P1 BRA `(.L_x_2604) ;  /* 0x000000dc00989947 */ /* 0x002fea0003800000 */
.L_x_2601:
        /* <DEDUP_REMOVED lines=48> */
.L_x_2606:
[----:B------:R-:W-:Y:S01]  /*48a0*/  ULEA UR6, UR56, UR41, 0x3 ;  /* 0x0000002938067291 */ /* 0x000fe2000f8e183f */
[----:B------:R-:W-:-:S05]  /*48b0*/  IMAD.U32 R4, RZ, RZ, UR58 ;  /* 0x0000003aff047e24 */ /* 0x000fca000f8e00ff */
[----:B------:R-:W-:-:S04]  /*48c0*/  SHF.L.U32 R4, R4, 0x1f, RZ ;  /* 0x0000001f04047819 */ /* 0x000fc800000006ff */
[----:B------:R0:W1:Y:S01]  /*48d0*/  SYNCS.PHASECHK.TRANS64.TRYWAIT P1, [UR6+0x28850], R4 ;  /* 0x02885004ff0075a7 */ /* 0x0000620008020146 */
[----:B------:R-:W-:Y:S05]  /*48e0*/  @!P0 BRA `(.L_x_2607) ;  /* 0x0000000000048947 */ /* 0x000fea0003800000 */
[----:B------:R-:W-:Y:S01]  /*48f0*/  BPT.TRAP 0x1 ;  /* 0x000000040000795c */ /* 0x000fe20000300000 */
.L_x_2607:
[----:B-1----:R-:W-:Y:S05]  /*4900*/  @P1 BRA `(.L_x_2605) ;  /* 0x0000000000081947 */ /* 0x002fea0003800000 */
[----:B------:R-:W1:Y:S02]  /*4910*/  SYNCS.PHASECHK.TRANS64.TRYWAIT P1, [UR6+0x28850], R4 ;  /* 0x02885004ff0075a7 */ /* 0x000e640008020146 */
[----:B-1----:R-:W-:Y:S05]  /*4920*/  @!P1 BRA `(.L_x_2608) ;  /* 0x000000d800cc9947 */ /* 0x002fea0003800000 */
.L_x_2605:
        /* <DEDUP_REMOVED lines=49> */
.L_x_2609:
[----:B------:R-:W-:Y:S01]  /*4c40*/  UISETP.NE.AND UP0, UPT, UR51, URZ, UPT ;  /* 0x0000003f3300728c */ /* 0x000fe2000bf05270 */
[----:B------:R-:W-:Y:S02]  /*4c50*/  VIADD R13, R17, UR39 ;  /* 0x00000027110d7c36 */ /* 0x000fe40008000000 */
[----:B------:R-:W-:Y:S01]  /*4c60*/  FMUL.FTZ R24, R24, UR54 ;  /* 0x0000003618187c20 */ /* 0x000fe20008410000 */
[----:B------:R-:W-:Y:S01]  /*4c70*/  FMUL.FTZ R12, R31, UR54 ;  /* 0x000000361f0c7c20 */ /* 0x000fe20008410000 */
[----:B------:R-:W-:Y:S01]  /*4c80*/  FMUL.FTZ R25, R25, UR54 ;  /* 0x0000003619197c20 */ /* 0x000fe20008410000 */
[----:B------:R-:W-:Y:S01]  /*4c90*/  FMUL.FTZ R28, R28, UR54 ;  /* 0x000000361c1c7c20 */ /* 0x000fe20008410000 */
[----:B------:R-:W-:Y:S01]  /*4ca0*/  PLOP3.LUT P1, PT, PT, PT, UP0, 0x80, 0x0 ;  /* 0x000000000000781c */ /* 0x000fe20003f2f008 */
[----:B------:R1:W2:Y:S01]  /*4cb0*/  MUFU.TANH R11, R24 ;  /* 0x00000018000b7308 */ /* 0x0002a20000002400 */
[----:B------:R-:W-:Y:S01]  /*4cc0*/  PLOP3.LUT P2, PT, PT, PT, UP0, 0x80, 0x0 ;  /* 0x000000000000781c */ /* 0x000fe20003f4f008 */
[----:B------:R-:W-:Y:S01]  /*4cd0*/  FMUL.FTZ R29, R29, UR54 ;  /* 0x000000361d1d7c20 */ /* 0x000fe20008410000 */
[----:B------:R-:W-:Y:S01]  /*4ce0*/  FMUL.FTZ R32, R32, UR54 ;  /* 0x0000003620207c20 */ /* 0x000fe20008410000 */
[----:B------:R-:W-:Y:S01]  /*4cf0*/  @UP0 ULDC UR6, c[0x0][0x44c] ;  /* 0x0001130000060ab9 */ /* 0x000fe20000000800 */
[----:B------:R-:W-:Y:S01]  /*4d00*/  FMUL.FTZ R33, R33, UR54 ;  /* 0x0000003621217c20 */ /* 0x000fe20008410000 */
[----:B------:R-:W-:Y:S01]  /*4d10*/  FMUL.FTZ R40, R40, UR54 ;  /* 0x0000003628287c20 */ /* 0x000fe20008410000 */
[----:B------:R-:W-:Y:S01]  /*4d20*/  FMUL.FTZ R36, R36, UR54 ;  /* 0x0000003624247c20 */ /* 0x000fe20008410000 */
[----:B------:R-:W3:Y:S01]  /*4d30*/  MUFU.TANH R175, R25 ;  /* 0x0000001900af7308 */ /* 0x000ee20000002400 */
[----:B-1----:R-:W-:Y:S01]  /*4d40*/  FMUL.FTZ R24, R42, UR54 ;  /* 0x000000362a187c20 */ /* 0x002fe20008410000 */
        /* <DEDUP_REMOVED lines=12> */
[----:B------:R-:W1:Y:S01]  /*4e10*/  SHFL.IDX PT, R7, R13, RZ, 0x1c1f ;  /* 0x001c1fff0d077589 */ /* 0x000e6200000e0000 */
[----:B------:R-:W-:Y:S01]  /*4e20*/  FMUL.FTZ R52, R52, UR54 ;  /* 0x0000003634347c20 */ /* 0x000fe20008410000 */
[----:B------:R-:W4:Y:S01]  /*4e30*/  MUFU.TANH R29, R29 ;  /* 0x0000001d001d7308 */ /* 0x000f220000002400 */
[----:B------:R-:W-:Y:S01]  /*4e40*/  FMUL.FTZ R53, R53, UR54 ;  /* 0x0000003635357c20 */ /* 0x000fe20008410000 */
[----:B------:R-:W-:-:S02]  /*4e50*/  IMAD.U32 R31, RZ, RZ, UR6 ;  /* 0x00000006ff1f7e24 */ /* 0x000fc4000f8e00ff */
[----:B------:R-:W-:Y:S01]  /*4e60*/  FMUL.FTZ R56, R56, UR54 ;  /* 0x0000003638387c20 */ /* 0x000fe20008410000 */
[----:B------:R-:W-:Y:S01]  /*4e70*/  FMUL.FTZ R57, R57, UR54 ;  /* 0x0000003639397c20 */ /* 0x000fe20008410000 */
[----:B------:R-:W-:Y:S01]  /*4e80*/  FMUL.FTZ R60, R60, UR54 ;  /* 0x000000363c3c7c20 */ /* 0x000fe20008410000 */
[----:B------:R-:W-:Y:S02]  /*4e90*/  IMAD R42, R16, -0x2, R31 ;  /* 0xfffffffe102a7824 */ /* 0x000fe400078e021f */
[----:B------:R-:W-:Y:S01]  /*4ea0*/  FMUL.FTZ R65, R65, UR54 ;  /* 0x0000003641417c20 */ /* 0x000fe20008410000 */
[----:B------:R-:W-:Y:S01]  /*4eb0*/  IMAD.U32 R31, RZ, RZ, UR50 ;  /* 0x00000032ff1f7e24 */ /* 0x000fe2000f8e00ff */
[----:B------:R-:W5:Y:S01]  /*4ec0*/  MUFU.TANH R169, R32 ;  /* 0x0000002000a97308 */ /* 0x000f620000002400 */
[----:B------:R-:W-:Y:S01]  /*4ed0*/  FMUL.FTZ R9, R27, UR54 ;  /* 0x000000361b097c20 */ /* 0x000fe20008410000 */
[----:B------:R-:W-:Y:S01]  /*4ee0*/  FMUL.FTZ R14, R34, UR54 ;  /* 0x00000036220e7c20 */ /* 0x000fe20008410000 */
[----:B------:R-:W-:Y:S01]  /*4ef0*/  FMUL.FTZ R27, R47, UR54 ;  /* 0x000000362f1b7c20 */ /* 0x000fe20008410000 */
[----:B------:R-:W-:Y:S01]  /*4f00*/  IADD3 R42, -R31, UR48, R42 ;  /* 0x000000301f2a7c10 */ /* 0x000fe2000fffe12a */
[----:B------:R-:W-:Y:S01]  /*4f10*/  FMUL.FTZ R34, R55, UR54 ;  /* 0x0000003637227c20 */ /* 0x000fe20008410000 */
[----:B------:R-:W-:Y:S01]  /*4f20*/  FMUL.FTZ R61, R61, UR54 ;  /* 0x000000363d3d7c20 */ /* 0x000fe20008410000 */
[----:B------:R-:W-:Y:S01]  /*4f30*/  FMUL.FTZ R10, R30, UR54 ;  /* 0x000000361e0a7c20 */ /* 0x000fe20008410000 */
[----:B------:R-:W5:Y:S01]  /*4f40*/  MUFU.TANH R33, R33 ;  /* 0x0000002100217308 */ /* 0x000f620000002400 */
[----:B------:R-:W-:Y:S01]  /*4f50*/  FMUL.FTZ R64, R64, UR54 ;  /* 0x0000003640407c20 */ /* 0x000fe20008410000 */
[----:B------:R-:W-:Y:S01]  /*4f60*/  FMUL.FTZ R30, R51, UR54 ;  /* 0x00000036331e7c20 */ /* 0x000fe20008410000 */
[----:B------:R-:W-:Y:S01]  /*4f70*/  FMUL.FTZ R20, R38, UR54 ;  /* 0x0000003626147c20 */ /* 0x000fe20008410000 */
[----:B------:R-:W-:Y:S01]  /*4f80*/  FMUL.FTZ R38, R59, UR54 ;  /* 0x000000363b267c20 */ /* 0x000fe20008410000 */
[----:B-1----:R-:W-:Y:S01]  /*4f90*/  IADD3 R4, R42, R7, RZ ;  /* 0x000000072a047210 */ /* 0x002fe20007ffe0ff */
[----:B------:R-:W-:Y:S01]  /*4fa0*/  FMUL.FTZ R7, R69, UR54 ;  /* 0x0000003645077c20 */ /* 0x000fe20008410000 */
[----:B------:R-:W-:Y:S01]  /*4fb0*/  FMUL.FTZ R68, R68, UR54 ;  /* 0x0000003644447c20 */ /* 0x000fe20008410000 */
[----:B------:R1:W-:Y:S01]  /*4fc0*/  MUFU.TANH R161, R40 ;  /* 0x0000002800a17308 */ /* 0x0003e20000002400 */
[----:B------:R-:W-:Y:S01]  /*4fd0*/  ISETP.GT.AND P1, PT, R4, RZ, PT ;  /* 0x000000ff0400720c */ /* 0x000fe20003f24270 */
[----:B------:R-:W-:Y:S01]  /*4fe0*/  FMUL.FTZ R72, R72, UR54 ;  /* 0x0000003648487c20 */ /* 0x000fe20008410000 */
[C---:B------:R-:W-:Y:S01]  /*4ff0*/  ISETP.GT.AND P2, PT, R4.reuse, 0x1, PT ;  /* 0x000000010400780c */ /* 0x040fe20003f44270 */
[----:B------:R-:W-:Y:S01]  /*5000*/  FMUL.FTZ R73, R73, UR54 ;  /* 0x0000003649497c20 */ /* 0x000fe20008410000 */
[----:B--2---:R-:W-:Y:S01]  /*5010*/  FSEL R11, R11, -INF , P1 ;  /* 0xff8000000b0b7808 */ /* 0x004fe20000800000 */
[----:B------:R-:W-:Y:S01]  /*5020*/  FMUL.FTZ R21, R39, UR54 ;  /* 0x0000003627157c20 */ /* 0x000fe20008410000 */
[----:B------:R-:W-:Y:S01]  /*5030*/  ISETP.GT.AND P1, PT, R4, 0x8, PT ;  /* 0x000000080400780c */ /* 0x000fe20003f24270 */
[----:B------:R-:W2:Y:S01]  /*5040*/  MUFU.TANH R165, R36 ;  /* 0x0000002400a57308 */ /* 0x000ea20000002400 */
[----:B---3--:R-:W-:Y:S01]  /*5050*/  FSEL R175, R175, -INF , P2 ;  /* 0xff800000afaf7808 */ /* 0x008fe20001000000 */
[----:B------:R-:W-:Y:S01]  /*5060*/  FMUL.FTZ R76, R76, UR54 ;  /* 0x000000364c4c7c20 */ /* 0x000fe20008410000 */
[----:B-1----:R-:W-:Y:S01]  /*5070*/  FMNMX.FTZ R40, R11, R5, !PT ;  /* 0x000000050b287209 */ /* 0x002fe20007810000 */
[----:B------:R-:W-:Y:S01]  /*5080*/  FMUL.FTZ R77, R77, UR54 ;  /* 0x000000364d4d7c20 */ /* 0x000fe20008410000 */
[----:B------:R-:W-:Y:S01]  /*5090*/  ISETP.GT.AND P2, PT, R4, 0x9, PT ;  /* 0x000000090400780c */ /* 0x000fe20003f44270 */
[----:B------:R-:W-:Y:S01]  /*50a0*/  FMUL.FTZ R25, R43, UR54 ;  /* 0x000000362b197c20 */ /* 0x000fe20008410000 */
[----:B0-----:R-:W-:Y:S01]  /*50b0*/  FSEL R173, R173, -INF , P1 ;  /* 0xff800000adad7808 */ /* 0x001fe20000800000 */
[----:B------:R-:W0:Y:S01]  /*50c0*/  MUFU.TANH R37, R37 ;  /* 0x0000002500257308 */ /* 0x000e220000002400 */
[----:B------:R-:W-:Y:S01]  /*50d0*/  FMNMX.FTZ R40, R175, R40, !PT ;  /* 0x00000028af287209 */ /* 0x000fe20007810000 */
[----:B------:R-:W-:Y:S01]  /*50e0*/  FMUL.FTZ R80, R80, UR54 ;  /* 0x0000003650507c20 */ /* 0x000fe20008410000 */
[C---:B------:R-:W-:Y:S01]  /*50f0*/  ISETP.GT.AND P1, PT, R4.reuse, 0x10, PT ;  /* 0x000000100400780c */ /* 0x040fe20003f24270 */
[----:B------:R-:W-:Y:S01]  /*5100*/  FMUL.FTZ R81, R81, UR54 ;  /* 0x0000003651517c20 */ /* 0x000fe20008410000 */
[----:B----4-:R-:W-:Y:S01]  /*5110*/  FSEL R171, R29, -INF , P2 ;  /* 0xff8000001dab7808 */ /* 0x010fe20001000000 */
[----:B------:R-:W-:Y:S01]  /*5120*/  FMUL.FTZ R15, R35, UR54 ;  /* 0x00000036230f7c20 */ /* 0x000fe20008410000 */
[----:B------:R-:W-:Y:S01]  /*5130*/  FMNMX.FTZ R40, R173, R40, !PT ;  /* 0x00000028ad287209 */ /* 0x000fe20007810000 */
[----:B------:R-:W1:Y:S01]  /*5140*/  MUFU.TANH R41, R41 ;  /* 0x0000002900297308 */ /* 0x000e620000002400 */
[----:B------:R-:W-:Y:S01]  /*5150*/  ISETP.GT.AND P2, PT, R4, 0x11, PT ;  /* 0x000000110400780c */ /* 0x000fe20003f44270 */
[----:B------:R-:W-:Y:S01]  /*5160*/  FMUL.FTZ R84, R84, UR54 ;  /* 0x0000003654547c20 */ /* 0x000fe20008410000 */
[----:B-----5:R-:W-:Y:S01]  /*5170*/  FSEL R169, R169, -INF , P1 ;  /* 0xff800000a9a97808 */ /* 0x020fe20000800000 */
[----:B------:R-:W-:Y:S01]  /*5180*/  FMUL.FTZ R85, R85, UR54 ;  /* 0x0000003655557c20 */ /* 0x000fe20008410000 */
[----:B------:R-:W-:Y:S01]  /*5190*/  FMNMX.FTZ R40, R171, R40, !PT ;  /* 0x00000028ab287209 */ /* 0x000fe20007810000 */
[----:B------:R-:W3:Y:S01]  /*51a0*/  SHFL.IDX PT, R13, R13, 0x1, 0x1c1f ;  /* 0x003c1f000d0d7f89 */ /* 0x000ee200000e0000 */
[----:B------:R-:W-:Y:S01]  /*51b0*/  ISETP.GT.AND P1, PT, R4, 0x18, PT ;  /* 0x000000180400780c */ /* 0x000fe20003f24270 */
[----:B------:R-:W4:Y:S01]  /*51c0*/  MUFU.TANH R44, R44 ;  /* 0x0000002c002c7308 */ /* 0x000f220000002400 */
[----:B------:R-:W-:Y:S01]  /*51d0*/  FSEL R167, R33, -INF , P2 ;  /* 0xff80000021a77808 */ /* 0x000fe20001000000 */
[----:B------:R-:W-:Y:S01]  /*51e0*/  FMUL.FTZ R8, R26, UR54 ;  /* 0x000000361a087c20 */ /* 0x000fe20008410000 */
[----:B------:R-:W-:Y:S01]  /*51f0*/  FMNMX.FTZ R40, R169, R40, !PT ;  /* 0x00000028a9287209 */ /* 0x000fe20007810000 */
[----:B------:R-:W-:Y:S01]  /*5200*/  FMUL.FTZ R26, R46, UR54 ;  /* 0x000000362e1a7c20 */ /* 0x000fe20008410000 */
[----:B------:R-:W-:Y:S01]  /*5210*/  ISETP.GT.AND P2, PT, R4, 0x19, PT ;  /* 0x000000190400780c */ /* 0x000fe20003f44270 */
[----:B------:R-:W-:Y:S01]  /*5220*/  FMUL.FTZ R28, R50, UR54 ;  /* 0x00000036321c7c20 */ /* 0x000fe20008410000 */
[----:B--2---:R-:W-:Y:S01]  /*5230*/  FSEL R165, R165, -INF , P1 ;  /* 0xff800000a5a57808 */ /* 0x004fe20000800000 */
[----:B------:R-:W2:Y:S01]  /*5240*/  MUFU.TANH R45, R45 ;  /* 0x0000002d002d7308 */ /* 0x000ea20000002400 */
        /* <DEDUP_REMOVED lines=13> */
[----:B---3--:R-:W-:Y:S01]  /*5320*/  IMAD.IADD R42, R42, 0x1, R13 ;  /* 0x000000012a2a7824 */ /* 0x008fe200078e020d */
[----:B------:R-:W-:Y:S01]  /*5330*/  ISETP.GT.AND P1, PT, R4, 0x28, PT ;  /* 0x000000280400780c */ /* 0x000fe20003f24270 */
[----:B------:R-:W3:Y:S01]  /*5340*/  MUFU.TANH R49, R49 ;  /* 0x0000003100317308 */ /* 0x000ee20000002400 */
[----:B-1----:R-:W-:Y:S01]  /*5350*/  FSEL R159, R41, -INF , P2 ;  /* 0xff800000299f7808 */ /* 0x002fe20001000000 */
[----:B------:R-:W-:Y:S01]  /*5360*/  FMUL.FTZ R46, R82, UR54 ;  /* 0x00000036522e7c20 */ /* 0x000fe20008410000 */
[----:B------:R-:W-:Y:S01]  /*5370*/  FMNMX.FTZ R40, R161, R40, !PT ;  /* 0x00000028a1287209 */ /* 0x000fe20007810000 */
[----:B------:R-:W-:Y:S01]  /*5380*/  ULEA UR6, UR44, UR41, 0x3 ;  /* 0x000000292c067291 */ /* 0x000fe2000f8e183f */
[----:B------:R-:W-:-:S02]  /*5390*/  ISETP.GT.AND P2, PT, R4, 0x29, PT ;  /* 0x000000290400780c */ /* 0x000fc40003f44270 */
[----:B----4-:R-:W-:Y:S01]  /*53a0*/  FSEL R157, R44, -INF , P1 ;  /* 0xff8000002c9d7808 */ /* 0x010fe20000800000 */
[----:B------:R-:W1:Y:S01]  /*53b0*/  MUFU.TANH R52, R52 ;  /* 0x0000003400347308 */ /* 0x000e620000002400 */
[----:B------:R-:W-:Y:S01]  /*53c0*/  FMNMX.FTZ R40, R159, R40, !PT ;  /* 0x000000289f287209 */ /* 0x000fe20007810000 */
[----:B------:R-:W-:Y:S01]  /*53d0*/  FMUL.FTZ R44, R78, UR54 ;  /* 0x000000364e2c7c20 */ /* 0x000fe20008410000 */
[C---:B------:R-:W-:Y:S01]  /*53e0*/  ISETP.GT.AND P1, PT, R4.reuse, 0x30, PT ;  /* 0x000000300400780c */ /* 0x040fe20003f24270 */
[----:B------:R-:W-:Y:S01]  /*53f0*/  UIADD3 UR6, UR6, 0x28840, URZ ;  /* 0x0002884006067890 */ /* 0x000fe2000fffe03f */
[----:B--2---:R-:W-:Y:S02]  /*5400*/  FSEL R155, R45, -INF , P2 ;  /* 0xff8000002d9b7808 */ /* 0x004fe40001000000 */
[----:B------:R-:W-:Y:S01]  /*5410*/  FMNMX.FTZ R40, R157, R40, !PT ;  /* 0x000000289d287209 */ /* 0x000fe20007810000 */
[----:B------:R-:W-:Y:S01]  /*5420*/  MUFU.TANH R53, R53 ;  /* 0x0000003500357308 */ /* 0x000fe20000002400 */
[----:B------:R-:W-:Y:S01]  /*5430*/  ISETP.GT.AND P2, PT, R4, 0x31, PT ;  /* 0x000000310400780c */ /* 0x000fe20003f44270 */
[----:B------:R-:W-:Y:S01]  /*5440*/  UPRMT UR6, UR40, 0x654, UR6 ;  /* 0x0000065428067896 */ /* 0x000fe20008000006 */
[----:B0-----:R-:W-:Y:S01]  /*5450*/  FSEL R153, R48, -INF , P1 ;  /* 0xff80000030997808 */ /* 0x001fe20000800000 */
[----:B------:R-:W-:Y:S01]  /*5460*/  FMUL.FTZ R48, R79, UR54 ;  /* 0x000000364f307c20 */ /* 0x000fe20008410000 */
[----:B------:R-:W-:-:S02]  /*5470*/  FMNMX.FTZ R40, R155, R40, !PT ;  /* 0x000000289b287209 */ /* 0x000fc40007810000 */
[C---:B------:R-:W-:Y:S01]  /*5480*/  ISETP.GT.AND P1, PT, R4.reuse, 0x38, PT ;  /* 0x000000380400780c */ /* 0x040fe20003f24270 */
[----:B------:R-:W0:Y:S01]  /*5490*/  MUFU.TANH R56, R56 ;  /* 0x0000003800387308 */ /* 0x000e220000002400 */
[----:B---3--:R-:W-:Y:S02]  /*54a0*/  FSEL R69, R49, -INF , P2 ;  /* 0xff80000031457808 */ /* 0x008fe40001000000 */
[----:B------:R-:W-:Y:S01]  /*54b0*/  FMNMX.FTZ R40, R153, R40, !PT ;  /* 0x0000002899287209 */ /* 0x000fe20007810000 */
[----:B------:R-:W-:Y:S01]  /*54c0*/  SYNCS.ARRIVE.TRANS64.RED.A1T0 RZ, [UR6], RZ ;  /* 0x000000ffffff79a7 */ /* 0x000fe20008100406 */
[----:B------:R-:W-:Y:S02]  /*54d0*/  ISETP.GT.AND P2, PT, R4, 0x39, PT ;  /* 0x000000390400780c */ /* 0x000fe40003f44270 */
[----:B------:R-:W-:Y:S01]  /*54e0*/  FMNMX.FTZ R40, R69, R40, !PT ;  /* 0x0000002845287209 */ /* 0x000fe20007810000 */
[----:B------:R-:W2:Y:S01]  /*54f0*/  MUFU.TANH R57, R57 ;  /* 0x0000003900397308 */ /* 0x000ea20000002400 */
[----:B------:R-:W-:-:S07]  /*5500*/  ISETP.GT.AND P3, PT, R42, 0x1, PT ;  /* 0x000000012a00780c */ /* 0x000fce0003f64270 */
[----:B------:R3:W4:Y:S08]  /*5510*/  MUFU.TANH R55, R60 ;  /* 0x0000003c00377308 */ /* 0x0007300000002400 */
[----:B------:R1:W-:Y:S01]  /*5520*/  MUFU.TANH R47, R65 ;  /* 0x00000041002f7308 */ /* 0x0003e20000002400 */
[----:B---3--:R-:W-:-:S07]  /*5530*/  FMUL.FTZ R60, R63, UR54 ;  /* 0x000000363f3c7c20 */ /* 0x008fce0008410000 */
[----:B------:R3:W5:Y:S01]  /*5540*/  MUFU.TANH R51, R61 ;  /* 0x0000003d00337308 */ /* 0x0007620000002400 */
[----:B-1----:R-:W-:Y:S01]  /*5550*/  FSEL R65, R52, -INF , P1 ;  /* 0xff80000034417808 */ /* 0x002fe20000800000 */
        /* <DEDUP_REMOVED lines=12> */
[----:B------:R-:W1:Y:S01]  /*5620*/  MUFU.TANH R68, R68 ;  /* 0x0000004400447308 */ /* 0x000e620000002400 */
[----:B--2---:R-:W-:-:S02]  /*5630*/  FSEL R57, R57, -INF , P2 ;  /* 0xff80000039397808 */ /* 0x004fc40001000000 */
[----:B------:R-:W-:Y:S02]  /*5640*/  FMNMX.FTZ R40, R59, R40, !PT ;  /* 0x000000283b287209 */ /* 0x000fe40007810000 */
[C---:B------:R-:W-:Y:S02]  /*5650*/  ISETP.GT.AND P2, PT, R4.reuse, 0x49, PT ;  /* 0x000000490400780c */ /* 0x040fe40003f44270 */
[----:B----4-:R-:W-:Y:S01]  /*5660*/  FSEL R55, R55, -INF , P1 ;  /* 0xff80000037377808 */ /* 0x010fe20000800000 */
[----:B------:R-:W2:Y:S01]  /*5670*/  MUFU.TANH R7, R7 ;  /* 0x0000000700077308 */ /* 0x000ea20000002400 */
        /* <DEDUP_REMOVED lines=14> */
[----:B-1----:R-:W-:Y:S01]  /*5760*/  FSEL R49, R68, -INF , P1 ;  /* 0xff80000044317808 */ /* 0x002fe20000800000 */
[----:B------:R-:W1:Y:S01]  /*5770*/  MUFU.TANH R41, R76 ;  /* 0x0000004c00297308 */ /* 0x000e620000002400 */
[----:B------:R-:W-:Y:S01]  /*5780*/  FMNMX.FTZ R40, R47, R40, !PT ;  /* 0x000000282f287209 */ /* 0x000fe20007810000 */
[----:B------:R-:W-:Y:S01]  /*5790*/  FMUL.FTZ R68, R66, UR54 ;  /* 0x0000003642447c20 */ /* 0x000fe20008410000 */
[----:B------:R-:W-:Y:S01]  /*57a0*/  ISETP.GT.AND P1, PT, R4, 0x60, PT ;  /* 0x000000600400780c */ /* 0x000fe20003f24270 */
[----:B------:R-:W-:Y:S01]  /*57b0*/  FMUL.FTZ R66, R67, UR54 ;  /* 0x0000003643427c20 */ /* 0x000fe20008410000 */
[----:B--2---:R-:W-:-:S02]  /*57c0*/  FSEL R43, R7, -INF , P2 ;  /* 0xff800000072b7808 */ /* 0x004fc40001000000 */
[----:B------:R-:W-:Y:S01]  /*57d0*/  FMNMX.FTZ R40, R49, R40, !PT ;  /* 0x0000002831287209 */ /* 0x000fe20007810000 */
[----:B------:R-:W2:Y:S01]  /*57e0*/  MUFU.TANH R31, R77 ;  /* 0x0000004d001f7308 */ /* 0x000ea20000002400 */
        /* <DEDUP_REMOVED lines=8> */
[----:B-1----:R-:W-:Y:S01]  /*5870*/  FSEL R41, R41, -INF , P1 ;  /* 0xff80000029297808 */ /* 0x002fe20000800000 */
[----:B------:R-:W0:Y:S01]  /*5880*/  MUFU.TANH R35, R81 ;  /* 0x0000005100237308 */ /* 0x000e220000002400 */
[----:B------:R-:W-:Y:S02]  /*5890*/  FMNMX.FTZ R40, R39, R40, !PT ;  /* 0x0000002827287209 */ /* 0x000fe40007810000 */
[----:B------:R-:W-:Y:S02]  /*58a0*/  ISETP.GT.AND P1, PT, R4, 0x70, PT ;  /* 0x000000700400780c */ /* 0x000fe40003f24270 */
[----:B--2---:R-:W-:-:S02]  /*58b0*/  FSEL R31, R31, -INF , P2 ;  /* 0xff8000001f1f7808 */ /* 0x004fc40001000000 */
        /* <DEDUP_REMOVED lines=359> */
.L_x_2610:
        /* <DEDUP_REMOVED lines=107> */
[----:B------:R-:W-:Y:S01]  /*75e0*/  F2FP.F16.F32.PACK_AB R159, R8, R40 ;  /* 0x00000028089f723e */ /* 0x000fe200000000ff */
[----:B------:R-:W-:Y:S06]  /*75f0*/  @P1 BRA `(.L_x_2611) ;  /* 0xffffffcc009c1947 */ /* 0x000fec000383ffff */
[----:B------:R-:W-:-:S05]  /*7600*/  UMOV UR57, UR7 ;  /* 0x0000000700397c82 */ /* 0x000fca0008000000 */
.L_x_2600:
[----:B------:R-:W-:-:S13]  /*7610*/  ISETP.LE.AND P1, PT, RZ, UR57, PT ;  /* 0x00000039ff007c0c */ /* 0x000fda000bf23270 */
[----:B------:R-:W-:Y:S05]  /*7620*/  @!P1 BRA `(.L_x_2612) ;  /* 0x0000002800049947 */ /* 0x000fea0003800000 */
[----:B------:R-:W-:Y:S01]  /*7630*/  IMAD.MOV.U32 R8, RZ, RZ, R9 ;  /* 0x000000ffff087224 */ /* 0x000fe200078e0009 */
[----:B------:R-:W-:Y:S01]  /*7640*/  UMOV UR51, UR45 ;  /* 0x0000002d00337c82 */ /* 0x000fe20008000000 */
[----:B------:R-:W-:Y:S01]  /*7650*/  IMAD.MOV.U32 R6, RZ, RZ, R7 ;  /* 0x000000ffff067224 */ /* 0x000fe200078e0007 */
[----:B------:R-:W-:Y:S01]  /*7660*/  UMOV UR50, UR44 ;  /* 0x0000002c00327c82 */ /* 0x000fe20008000000 */
[----:B------:R-:W-:-:S05]  /*7670*/  ULDC UR48, c[0x0][0x9d8] ;  /* 0x0002760000307ab9 */ /* 0x000fca0000000800 */
.L_x_2623:
        /* <DEDUP_REMOVED lines=9> */
.L_x_2614:
[----:B------:R-:W-:Y:S01]  /*7710*/  ULEA UR6, UR44, UR41, 0x3 ;  /* 0x000000292c067291 */ /* 0x000fe2000f8e183f */
[----:B------:R-:W-:-:S04]  /*7720*/  MOV R4, UR45 ;  /* 0x0000002d00047c02 */ /* 0x000fc80008000f00 */
[----:B------:R-:W-:-:S04]  /*7730*/  SHF.L.U32 R4, R4, 0x1f, RZ ;  /* 0x0000001f04047819 */ /* 0x000fc800000006ff */
[----:B------:R0:W1:Y:S01]  /*7740*/  SYNCS.PHASECHK.TRANS64.TRYWAIT P1, [UR6+0x28830], R4 ;  /* 0x02883004ff0075a7 */ /* 0x0000620008020146 */
[----:B------:R-:W-:Y:S05]  /*7750*/  @!P0 BRA `(.L_x_2615) ;  /* 0x0000000000048947 */ /* 0x000fea0003800000 */
[----:B------:R-:W-:Y:S01]  /*7760*/  BPT.TRAP 0x1 ;  /* 0x000000040000795c */ /* 0x000fe20000300000 */
.L_x_2615:
[----:B-1----:R-:W-:Y:S05]  /*7770*/  @P1 BRA `(.L_x_2613) ;  /* 0x0000000000081947 */ /* 0x002fea0003800000 */
[----:B------:R-:W1:Y:S02]  /*7780*/  SYNCS.PHASECHK.TRANS64.TRYWAIT P1, [UR6+0x28830], R4 ;  /* 0x02883004ff0075a7 */ /* 0x000e640008020146 */
[----:B-1----:R-:W-:Y:S05]  /*7790*/  @!P1 BRA `(.L_x_2616) ;  /* 0x000000ac00489947 */ /* 0x002fea0003800000 */
.L_x_2613:
        /* <DEDUP_REMOVED lines=45> */
.L_x_2618:
[----:B------:R-:W-:Y:S01]  /*7a70*/  ULEA UR6, UR50, UR41, 0x3 ;  /* 0x0000002932067291 */ /* 0x000fe2000f8e183f */
[----:B------:R-:W-:-:S05]  /*7a80*/  IMAD.U32 R4, RZ, RZ, UR51 ;  /* 0x00000033ff047e24 */ /* 0x000fca000f8e00ff */
[----:B------:R-:W-:-:S04]  /*7a90*/  SHF.L.U32 R4, R4, 0x1f, RZ ;  /* 0x0000001f04047819 */ /* 0x000fc800000006ff */
[----:B------:R0:W1:Y:S01]  /*7aa0*/  SYNCS.PHASECHK.TRANS64.TRYWAIT P1, [UR6+0x28850], R4 ;  /* 0x02885004ff0075a7 */ /* 0x0000620008020146 */
[----:B------:R-:W-:Y:S05]  /*7ab0*/  @!P0 BRA `(.L_x_2619) ;  /* 0x0000000000048947 */ /* 0x000fea0003800000 */
[----:B------:R-:W-:Y:S01]  /*7ac0*/  BPT.TRAP 0x1 ;  /* 0x000000040000795c */ /* 0x000fe20000300000 */
.L_x_2619:
[----:B-1----:R-:W-:Y:S05]  /*7ad0*/  @P1 BRA `(.L_x_2617) ;  /* 0x0000000000081947 */ /* 0x002fea0003800000 */
[----:B------:R-:W1:Y:S02]  /*7ae0*/  SYNCS.PHASECHK.TRANS64.TRYWAIT P1, [UR6+0x28850], R4 ;  /* 0x02885004ff0075a7 */ /* 0x000e640008020146 */
[----:B-1----:R-:W-:Y:S05]  /*7af0*/  @!P1 BRA `(.L_x_2620) ;  /* 0x000000a800889947 */ /* 0x002fea0003800000 */
.L_x_2617:
        /* <DEDUP_REMOVED lines=49> */
.L_x_2621:
        /* <DEDUP_REMOVED lines=407> */
.L_x_2622:
        /* <DEDUP_REMOVED lines=108> */
.L_x_2612:
[----:B------:R-:W-:Y:S06]  /*9e40*/  BAR.ARV 0x8, 0x180 ;  /* 0x0206000000007b1d */ /* 0x000fec0000002000 */
[----:B------:R-:W-:Y:S05]  /*9e50*/  @!P0 BRA `(.L_x_2624) ;  /* 0x0000000000048947 */ /* 0x000fea0003800000 */
[----:B------:R-:W-:Y:S01]  /*9e60*/  BPT.TRAP 0x1 ;  /* 0x000000040000795c */ /* 0x000fe20000300000 */
.L_x_2624:
[----:B------:R-:W-:Y:S01]  /*9e70*/  ULEA UR5, UR44, UR41, 0x3 ;  /* 0x000000292c057291 */ /* 0x000fe2000f8e183f */
[----:B------:R-:W-:-:S05]  /*9e80*/  IMAD.U32 R5, RZ, RZ, UR45 ;  /* 0x0000002dff057e24 */ /* 0x000fca000f8e00ff */
[----:B------:R-:W-:-:S04]  /*9e90*/  SHF.L.U32 R5, R5, 0x1f, RZ ;  /* 0x0000001f05057819 */ /* 0x000fc800000006ff */
[----:B------:R0:W1:Y:S01]  /*9ea0*/  SYNCS.PHASECHK.TRANS64.TRYWAIT P1, [UR5+0x28850], R5 ;  /* 0x02885005ff0075a7 */ /* 0x0000620008020145 */
[----:B------:R-:W-:Y:S05]  /*9eb0*/  @!P0 BRA `(.L_x_2625) ;  /* 0x0000000000048947 */ /* 0x000fea0003800000 */
[----:B------:R-:W-:Y:S01]  /*9ec0*/  BPT.TRAP 0x1 ;  /* 0x000000040000795c */ /* 0x000fe20000300000 */
.L_x_2625:
[----:B-1----:R-:W-:Y:S05]  /*9ed0*/  @P1 BRA `(.L_x_2626) ;  /* 0x0000000000081947 */ /* 0x002fea0003800000 */
[----:B------:R-:W1:Y:S02]  /*9ee0*/  SYNCS.PHASECHK.TRANS64.TRYWAIT P1, [UR5+0x28850], R5 ;  /* 0x02885005ff0075a7 */ /* 0x000e640008020145 */
[----:B-1----:R-:W-:Y:S05]  /*9ef0*/  @!P1 BRA `(.L_x_2627) ;  /* 0x0000008400a09947 */ /* 0x002fea0003800000 */
.L_x_2626:
        /* <DEDUP_REMOVED lines=72> */
.L_x_2628:
        /* <DEDUP_REMOVED lines=74> */
.L_x_2592:
        /* <DEDUP_REMOVED lines=16> */
[----:B------:R-:W-:Y:S01]  /*a920*/  USHF.L.U32 UR10, UR36, 0x2, URZ ;  /* 0x00000002240a7899 */ /* 0x000fe2000800063f */
[----:B------:R-:W-:Y:S01]  /*a930*/  F2FP.F16.F32.PACK_AB R129, R131, R130 ;  /* 0x000000828381723e */ /* 0x000fe200000000ff */
[----:B------:R-:W-:Y:S01]  /*a940*/  UISETP.NE.AND.EX UP0, UPT, UR9, URZ, UPT, UP0 ;  /* 0x0000003f0900728c */ /* 0x000fe2000bf05300 */
[----:B------:R-:W-:Y:S01]  /*a950*/  F2FP.F16.F32.PACK_AB R136, R137, R136 ;  /* 0x000000888988723e */ /* 0x000fe200000000ff */
[----:B------:R-:W-:Y:S01]  /*a960*/  USHF.L.U64.HI UR11, UR36, 0x2, UR37 ;  /* 0x00000002240b7899 */ /* 0x000fe20008010225 */
[----:B------:R-:W-:Y:S01]  /*a970*/  F2FP.F16.F32.PACK_AB R130, R133, R132 ;  /* 0x000000848582723e */ /* 0x000fe200000000ff */
[----:B------:R-:W-:Y:S01]  /*a980*/  UIADD3 UR4, UP1, UR10, UR8, URZ ;  /* 0x000000080a047290 */ /* 0x000fe2000ff3e03f */
[----:B------:R-:W-:Y:S01]  /*a990*/  F2FP.F16.F32.PACK_AB R131, R135, R134 ;  /* 0x000000868783723e */ /* 0x000fe200000000ff */
[----:B------:R-:W1:Y:S01]  /*a9a0*/  LDC R53, c[0x0][0xbe8] ;  /* 0x0002fa00ff357b82 */ /* 0x000e620000000800 */
[----:B------:R-:W-:Y:S01]  /*a9b0*/  F2FP.F16.F32.PACK_AB R137, R139, R138 ;  /* 0x0000008a8b89723e */ /* 0x000fe200000000ff */
[----:B------:R-:W-:Y:S01]  /*a9c0*/  UIADD3.X UR7, UR11, UR9, URZ, UP1, !UPT ;  /* 0x000000090b077290 */ /* 0x000fe20008ffe43f */
[----:B------:R-:W-:-:S02]  /*a9d0*/  F2FP.F16.F32.PACK_AB R144, R145, R144 ;  /* 0x000000909190723e */ /* 0x000fc400000000ff */
[----:B------:R-:W-:Y:S01]  /*a9e0*/  F2FP.F16.F32.PACK_AB R138, R141, R140 ;  /* 0x0000008c8d8a723e */ /* 0x000fe200000000ff */
[----:B------:R-:W-:Y:S01]  /*a9f0*/  ULDC.64 UR8, c[0x0][0xc08] ;  /* 0x0003020000087ab9 */ /* 0x000fe20000000a00 */
[----:B------:R-:W-:Y:S02]  /*aa00*/  F2FP.F16.F32.PACK_AB R139, R143, R142 ;  /* 0x0000008e8f8b723e */ /* 0x000fe400000000ff */
[----:B------:R-:W-:Y:S02]  /*aa10*/  F2FP.F16.F32.PACK_AB R145, R147, R146 ;  /* 0x000000929391723e */ /* 0x000fe400000000ff */
[----:B------:R-:W-:Y:S02]  /*aa20*/  F2FP.F16.F32.PACK_AB R146, R149, R148 ;  /* 0x000000949592723e */ /* 0x000fe400000000ff */
[----:B------:R-:W-:Y:S02]  /*aa30*/  F2FP.F16.F32.PACK_AB R147, R151, R150 ;  /* 0x000000969793723e */ /* 0x000fe400000000ff */
[----:B------:R-:W-:-:S02]  /*aa40*/  MOV R20, R28 ;  /* 0x0000001c00147202 */ /* 0x000fc40000000f00 */
[----:B0-----:R-:W-:-:S03]  /*aa50*/  MOV R21, R5 ;  /* 0x0000000500157202 */ /* 0x001fc60000000f00 */
[----:B------:R-:W-:-:S03]  /*aa60*/  IMAD.WIDE R4, R187, 0x2, R20 ;  /* 0x00000002bb047825 */ /* 0x000fc600078e0214 */
[C---:B------:R-:W-:Y:S02]  /*aa70*/  IADD3 R33, P6, R4.reuse, 0x20, RZ ;  /* 0x0000002004217810 */ /* 0x040fe40007fde0ff */
[C---:B------:R-:W-:Y:S02]  /*aa80*/  IADD3 R35, P5, R4.reuse, 0x40, RZ ;  /* 0x0000004004237810 */ /* 0x040fe40007fbe0ff */
[----:B------:R-:W-:Y:S01]  /*aa90*/  IADD3 R37, P4, R4, 0x60, RZ ;  /* 0x0000006004257810 */ /* 0x000fe20007f9e0ff */
[--C-:B------:R-:W-:Y:S01]  /*aaa0*/  IMAD.X R31, RZ, RZ, R5.reuse, P6 ;  /* 0x000000ffff1f7224 */ /* 0x100fe200030e0605 */
[----:B------:R-:W-:Y:S01]  /*aab0*/  LOP3.LUT R8, R33, 0x380, RZ, 0xc0, !PT ;  /* 0x0000038021087812 */ /* 0x000fe200078ec0ff */
[----:B------:R-:W-:Y:S01]  /*aac0*/  IMAD.X R27, RZ, RZ, R5, P5 ;  /* 0x000000ffff1b7224 */ /* 0x000fe200028e0605 */
[----:B------:R-:W-:Y:S02]  /*aad0*/  LOP3.LUT R10, R35, 0x380, RZ, 0xc0, !PT ;  /* 0x00000380230a7812 */ /* 0x000fe400078ec0ff */
[----:B------:R-:W-:-:S02]  /*aae0*/  LOP3.LUT R12, R37, 0x380, RZ, 0xc0, !PT ;  /* 0x00000380250c7812 */ /* 0x000fc400078ec0ff */
[----:B------:R-:W-:Y:S02]  /*aaf0*/  SHF.R.U64 R8, R8, 0x3, RZ ;  /* 0x0000000308087819 */ /* 0x000fe400000012ff */
[C---:B------:R-:W-:Y:S02]  /*ab00*/  LOP3.LUT R9, R4.reuse, 0x380, RZ, 0xc0, !PT ;  /* 0x0000038004097812 */ /* 0x040fe400078ec0ff */
[----:B------:R-:W-:Y:S02]  /*ab10*/  IADD3 R41, P2, R4, 0x4020, RZ ;  /* 0x0000402004297810 */ /* 0x000fe40007f5e0ff */
[----:B------:R-:W-:Y:S02]  /*ab20*/  SHF.R.U64 R10, R10, 0x3, RZ ;  /* 0x000000030a0a7819 */ /* 0x000fe400000012ff */
[----:B------:R-:W-:Y:S01]  /*ab30*/  SHF.R.U64 R12, R12, 0x3, RZ ;  /* 0x000000030c0c7819 */ /* 0x000fe200000012ff */
[----:B------:R-:W-:Y:S01]  /*ab40*/  IMAD.X R13, RZ, RZ, R5, P2 ;  /* 0x000000ffff0d7224 */ /* 0x000fe200010e0605 */
[----:B------:R-:W-:-:S02]  /*ab50*/  IADD3 R43, P1, R4, 0x4040, RZ ;  /* 0x00004040042b7810 */ /* 0x000fc40007f3e0ff */
[C---:B------:R-:W-:Y:S02]  /*ab60*/  IADD3 R32, P0, R4.reuse, 0x4060, RZ ;  /* 0x0000406004207810 */ /* 0x040fe40007f1e0ff */
[----:B------:R-:W-:Y:S01]  /*ab70*/  IADD3 R39, P3, R4, 0x4000, RZ ;  /* 0x0000400004277810 */ /* 0x000fe20007f7e0ff */
[--C-:B------:R-:W-:Y:S01]  /*ab80*/  IMAD.X R11, RZ, RZ, R5.reuse, P1 ;  /* 0x000000ffff0b7224 */ /* 0x100fe200008e0605 */
[----:B------:R-:W-:Y:S02]  /*ab90*/  LOP3.LUT R30, R8, R33, RZ, 0x3c, !PT ;  /* 0x00000021081e7212 */ /* 0x000fe400078e3cff */
[----:B------:R-:W-:Y:S01]  /*aba0*/  SHF.R.U64 R9, R9, 0x3, RZ ;  /* 0x0000000309097819 */ /* 0x000fe200000012ff */
[----:B------:R-:W-:Y:S01]  /*abb0*/  IMAD.X R15, RZ, RZ, R5, P3 ;  /* 0x000000ffff0f7224 */ /* 0x000fe200018e0605 */
[----:B------:R-:W-:Y:S02]  /*abc0*/  LOP3.LUT R26, R10, R35, RZ, 0x3c, !PT ;  /* 0x000000230a1a7212 */ /* 0x000fe400078e3cff */
[----:B------:R-:W-:-:S02]  /*abd0*/  LOP3.LUT R24, R12, R37, RZ, 0x3c, !PT ;  /* 0x000000250c187212 */ /* 0x000fc400078e3cff */
[----:B------:R-:W-:Y:S02]  /*abe0*/  LOP3.LUT R8, R41, 0x380, RZ, 0xc0, !PT ;  /* 0x0000038029087812 */ /* 0x000fe400078ec0ff */
[----:B------:R-:W-:Y:S02]  /*abf0*/  LOP3.LUT R10, R43, 0x380, RZ, 0xc0, !PT ;  /* 0x000003802b0a7812 */ /* 0x000fe400078ec0ff */
[----:B------:R-:W-:Y:S02]  /*ac00*/  LOP3.LUT R12, R32, 0x380, RZ, 0xc0, !PT ;  /* 0x00000380200c7812 */ /* 0x000fe400078ec0ff */
[----:B------:R-:W-:Y:S02]  /*ac10*/  LOP3.LUT R14, R39, 0x380, RZ, 0xc0, !PT ;  /* 0x00000380270e7812 */ /* 0x000fe400078ec0ff */
[----:B------:R-:W-:Y:S01]  /*ac20*/  LOP3.LUT R4, R9, R4, RZ, 0x3c, !PT ;  /* 0x0000000409047212 */ /* 0x000fe200078e3cff */
[----:B------:R-:W-:Y:S01]  /*ac30*/  IMAD.X R9, RZ, RZ, R5, P0 ;  /* 0x000000ffff097224 */ /* 0x000fe200000e0605 */
[----:B------:R-:W-:-:S02]  /*ac40*/  SHF.R.U64 R8, R8, 0x3, RZ ;  /* 0x0000000308087819 */ /* 0x000fc400000012ff */
[----:B------:R-:W-:Y:S02]  /*ac50*/  SHF.R.U64 R10, R10, 0x3, RZ ;  /* 0x000000030a0a7819 */ /* 0x000fe400000012ff */
[----:B------:R-:W-:Y:S02]  /*ac60*/  SHF.R.U64 R29, R12, 0x3, RZ ;  /* 0x000000030c1d7819 */ /* 0x000fe400000012ff */
[----:B------:R-:W-:Y:S02]  /*ac70*/  SHF.R.U64 R14, R14, 0x3, RZ ;  /* 0x000000030e0e7819 */ /* 0x000fe400000012ff */
[-C--:B------:R-:W-:Y:S02]  /*ac80*/  IADD3.X R25, RZ, R5.reuse, RZ, P4, !PT ;  /* 0x00000005ff197210 */ /* 0x080fe400027fe4ff */
[----:B------:R-:W-:Y:S02]  /*ac90*/  MOV R36, R4 ;  /* 0x0000000400247202 */ /* 0x000fe40000000f00 */
[----:B------:R-:W-:-:S02]  /*aca0*/  LOP3.LUT R12, R8, R41, RZ, 0x3c, !PT ;  /* 0x00000029080c7212 */ /* 0x000fc400078e3cff */
[----:B------:R-:W-:Y:S02]  /*acb0*/  F2FP.F16.F32.PACK_AB R4, R89, R88 ;  /* 0x000000585904723e */ /* 0x000fe400000000ff */
[----:B------:R-:W-:Y:S01]  /*acc0*/  F2FP.F16.F32.PACK_AB R5, R91, R90 ;  /* 0x0000005a5b05723e */ /* 0x000fe200000000ff */
[----:B------:R-:W-:Y:S01]  /*acd0*/  BAR.SYNC.DEFER_BLOCKING 0x1, 0x100 ;  /* 0x0044000000007b1d */ /* 0x000fe20000010000 */
[----:B------:R-:W-:Y:S02]  /*ace0*/  LOP3.LUT R10, R10, R43, RZ, 0x3c, !PT ;  /* 0x0000002b0a0a7212 */ /* 0x000fe400078e3cff */
[----:B------:R-:W-:Y:S02]  /*acf0*/  LOP3.LUT R8, R29, R32, RZ, 0x3c, !PT ;  /* 0x000000201d087212 */ /* 0x000fe400078e3cff */
[----:B------:R-:W-:Y:S02]  /*ad00*/  LOP3.LUT R14, R14, R39, RZ, 0x3c, !PT ;  /* 0x000000270e0e7212 */ /* 0x000fe400078e3cff */
        /* <DEDUP_REMOVED lines=8> */
[----:B------:R-:W-:Y:S01]  /*ad90*/  MOV R32, R14 ;  /* 0x0000000e00207202 */ /* 0x000fe20000000f00 */
[----:B------:R0:W-:Y:S01]  /*ada0*/  STSM.16.M88.4 [R36], R4 ;  /* 0x0000000424007844 */ /* 0x0001e20000000200 */
[----:B------:R-:W-:Y:S02]  /*adb0*/  MOV R31, R12 ;  /* 0x0000000c001f7202 */ /* 0x000fe40000000f00 */
[----:B------:R-:W-:Y:S01]  /*adc0*/  MOV R33, R24 ;  /* 0x0000001800217202 */ /* 0x000fe20000000f00 */
[----:B------:R-:W-:Y:S01]  /*add0*/  STSM.16.M88.4 [R35], R8 ;  /* 0x0000000823007844 */ /* 0x000fe20000000200 */
[----:B------:R-:W-:Y:S02]  /*ade0*/  F2FP.F16.F32.PACK_AB R12, R113, R112 ;  /* 0x00000070710c723e */ /* 0x000fe400000000ff */
[----:B------:R-:W-:-:S02]  /*adf0*/  F2FP.F16.F32.PACK_AB R13, R115, R114 ;  /* 0x00000072730d723e */ /* 0x000fc400000000ff */
[----:B------:R-:W-:Y:S02]  /*ae00*/  F2FP.F16.F32.PACK_AB R14, R117, R116 ;  /* 0x00000074750e723e */ /* 0x000fe400000000ff */
[----:B------:R-:W-:Y:S02]  /*ae10*/  F2FP.F16.F32.PACK_AB R15, R119, R118 ;  /* 0x00000076770f723e */ /* 0x000fe400000000ff */
[----:B------:R-:W-:Y:S02]  /*ae20*/  F2FP.F16.F32.PACK_AB R24, R121, R120 ;  /* 0x000000787918723e */ /* 0x000fe400000000ff */
[----:B------:R-:W-:Y:S02]  /*ae30*/  F2FP.F16.F32.PACK_AB R25, R123, R122 ;  /* 0x0000007a7b19723e */ /* 0x000fe400000000ff */
[----:B0-----:R-:W-:Y:S02]  /*ae40*/  F2FP.F16.F32.PACK_AB R4, R105, R104 ;  /* 0x000000686904723e */ /* 0x001fe400000000ff */
[----:B------:R-:W-:-:S02]  /*ae50*/  F2FP.F16.F32.PACK_AB R5, R107, R106 ;  /* 0x0000006a6b05723e */ /* 0x000fc400000000ff */
[----:B------:R-:W-:Y:S02]  /*ae60*/  F2FP.F16.F32.PACK_AB R6, R109, R108 ;  /* 0x0000006c6d06723e */ /* 0x000fe400000000ff */
[----:B------:R-:W-:Y:S02]  /*ae70*/  F2FP.F16.F32.PACK_AB R7, R111, R110 ;  /* 0x0000006e6f07723e */ /* 0x000fe400000000ff */
[----:B------:R-:W-:Y:S02]  /*ae80*/  F2FP.F16.F32.PACK_AB R26, R125, R124 ;  /* 0x0000007c7d1a723e */ /* 0x000fe400000000ff */
[----:B------:R-:W-:Y:S01]  /*ae90*/  F2FP.F16.F32.PACK_AB R27, R127, R126 ;  /* 0x0000007e7f1b723e */ /* 0x000fe200000000ff */
[----:B------:R0:W-:Y:S01]  /*aea0*/  STSM.16.M88.4 [R34], R4 ;  /* 0x0000000422007844 */ /* 0x0001e20000000200 */
[----:B------:R-:W-:-:S03]  /*aeb0*/  PLOP3.LUT P0, PT, PT, PT, UP0, 0x80, 0x0 ;  /* 0x000000000000781c */ /* 0x000fc60003f0f008 */
[----:B------:R2:W-:Y:S04]  /*aec0*/  STSM.16.M88.4 [R33], R12 ;  /* 0x0000000c21007844 */ /* 0x0005e80000000200 */
[----:B------:R2:W-:Y:S04]  /*aed0*/  STSM.16.M88.4 [R32], R24 ;  /* 0x0000001820007844 */ /* 0x0005e80000000200 */
[----:B------:R2:W-:Y:S04]  /*aee0*/  STSM.16.M88.4 [R31], R128 ;  /* 0x000000801f007844 */ /* 0x0005e80000000200 */
[----:B------:R2:W-:Y:S01]  /*aef0*/  STSM.16.M88.4 [R30], R136 ;  /* 0x000000881e007844 */ /* 0x0005e20000000200 */
[----:B0-----:R-:W-:Y:S01]  /*af00*/  IMAD.U32 R4, RZ, RZ, UR4 ;  /* 0x00000004ff047e24 */ /* 0x001fe2000f8e00ff */
[----:B------:R-:W-:-:S02]  /*af10*/  MOV R5, UR7 ;  /* 0x0000000700057c02 */ /* 0x000fc40008000f00 */
[----:B------:R2:W-:Y:S01]  /*af20*/  STSM.16.M88.4 [R29], R144 ;  /* 0x000000901d007844 */ /* 0x0005e20000000200 */
        /* <DEDUP_REMOVED lines=9> */
[----:B------:R-:W-:-:S04]  /*afc0*/  @UP1 UIADD3 UR8, UP2, UR10, UR8, URZ ;  /* 0x000000080a081290 */ /* 0x000fc8000ff5e03f */
[----:B------:R-:W-:Y:S02]  /*afd0*/  @UP1 UIADD3.X UR9, UR11, UR9, URZ, UP2, !UPT ;  /* 0x000000090b091290 */ /* 0x000fe400097fe43f */
[----:B------:R-:W-:Y:S01]  /*afe0*/  IMAD.U32 R10, RZ, RZ, UR8 ;  /* 0x00000008ff0a7e24 */ /* 0x000fe2000f8e00ff */
[----:B------:R-:W1:Y:S03]  /*aff0*/  @P1 LDC R8, c[0x0][0xbf0] ;  /* 0x0002fc00ff081b82 */ /* 0x000e660000000800 */
        /* <DEDUP_REMOVED lines=9> */
.L_x_2631:
[----:B------:R-:W-:Y:S01]  /*b090*/  USHF.R.S32.HI UR14, URZ, 0x1f, UR38 ;  /* 0x0000001f3f0e7899 */ /* 0x000fe20008011426 */
[----:B--2---:R-:W-:Y:S01]  /*b0a0*/  VIADD R10, R17, UR39 ;  /* 0x00000027110a7c36 */ /* 0x004fe20008000000 */
[----:B------:R-:W-:Y:S01]  /*b0b0*/  ULDC.64 UR12, c[0x0][0xb90] ;  /* 0x0002e400000c7ab9 */ /* 0x000fe20000000a00 */
[----:B------:R-:W-:Y:S01]  /*b0c0*/  USHF.R.S32.HI UR11, URZ, 0x1f, UR4 ;  /* 0x0000001f3f0b7899 */ /* 0x000fe20008011404 */
[----:B------:R-:W-:Y:S01]  /*b0d0*/  VIADD R24, R186, UR39 ;  /* 0x00000027ba187c36 */ /* 0x000fe20008000000 */
[----:B------:R-:W-:Y:S01]  /*b0e0*/  UIMAD UR7, UR14, UR12, URZ ;  /* 0x0000000c0e0772a4 */ /* 0x000fe2000f8e023f */
[----:B------:R-:W-:Y:S01]  /*b0f0*/  @P1 IMAD.HI.U32 R5, R10, R7, RZ ;  /* 0x000000070a051227 */ /* 0x000fe200078e00ff */
[----:B------:R-:W-:Y:S01]  /*b100*/  UMOV UR10, UR4 ;  /* 0x00000004000a7c82 */ /* 0x000fe20008000000 */
[----:B------:R-:W-:Y:S01]  /*b110*/  USEL UR37, UR37, URZ, !UP0 ;  /* 0x0000003f25257287 */ /* 0x000fe2000c000000 */
[----:B------:R-:W-:Y:S01]  /*b120*/  MOV R4, R10 ;  /* 0x0000000a00047202 */ /* 0x000fe20000000f00 */
[----:B------:R-:W-:Y:S01]  /*b130*/  UIMAD.WIDE.U32 UR8, UR38, UR12, UR10 ;  /* 0x0000000c260872a5 */ /* 0x000fe2000f8e000a */
[----:B------:R-:W-:Y:S01]  /*b140*/  @P1 SHF.R.U32.HI R4, RZ, R8, R5 ;  /* 0x00000008ff041219 */ /* 0x000fe20000011605 */
[----:B------:R-:W-:Y:S01]  /*b150*/  UIMAD UR7, UR38, UR13, UR7 ;  /* 0x0000000d260772a4 */ /* 0x000fe2000f8e0207 */
[----:B------:R-:W-:Y:S01]  /*b160*/  IMAD R5, R22, 0x40, R2 ;  /* 0x0000004016057824 */ /* 0x000fe200078e0202 */
[----:B------:R-:W-:Y:S01]  /*b170*/  USEL UR36, UR36, URZ, !UP0 ;  /* 0x0000003f24247287 */ /* 0x000fe2000c000000 */
[----:B-----5:R-:W-:Y:S01]  /*b180*/  IMAD R55, R6, R53, RZ ;  /* 0x0000003506377224 */ /* 0x020fe200078e02ff */
        /* <DEDUP_REMOVED lines=10> */
[----:B------:R-:W-:Y:S01]  /*b230*/  ULDC.64 UR12, c[0x0][0xaa0] ;  /* 0x0002a800000c7ab9 */ /* 0x000fe20000000a00 */
[----:B------:R-:W-:-:S02]  /*b240*/  IADD3 R4, P2, R4, UR8, RZ ;  /* 0x0000000804047c10 */ /* 0x000fc4000ff5e0ff */
[----:B------:R-:W-:Y:S01]  /*b250*/  IMAD.U32 R10, RZ, RZ, UR7 ;  /* 0x00000007ff0a7e24 */ /* 0x000fe2000f8e00ff */
[----:B------:R-:W-:Y:S02]  /*b260*/  SHF.R.S32.HI R8, RZ, 0x1f, R7 ;  /* 0x0000001fff087819 */ /* 0x000fe40000011407 */
[----:B------:R-:W-:Y:S02]  /*b270*/  LOP3.LUT R9, R11, 0x380, RZ, 0xc0, !PT ;  /* 0x000003800b097812 */ /* 0x000fe400078ec0ff */
[----:B------:R-:W-:Y:S01]  /*b280*/  IADD3.X R5, R5, UR9, R10, P2, !PT ;  /* 0x0000000905057c10 */ /* 0x000fe200097fe40a */
[----:B------:R-:W-:Y:S01]  /*b290*/  ULDC.64 UR8, c[0x0][0xb88] ;  /* 0x0002e20000087ab9 */ /* 0x000fe20000000a00 */
[----:B------:R-:W-:Y:S01]  /*b2a0*/  IADD3 R13, P0, R20, 0x1000, RZ ;  /* 0x00001000140d7810 */ /* 0x000fe20007f1e0ff */
[----:B------:R-:W-:Y:S01]  /*b2b0*/  IMAD R10, R8, UR8, RZ ;  /* 0x00000008080a7c24 */ /* 0x000fe2000f8e02ff */
[----:B------:R-:W-:Y:S01]  /*b2c0*/  SHF.R.U64 R8, R9, 0x3, RZ ;  /* 0x0000000309087819 */ /* 0x000fe200000012ff */
[----:B------:R-:W-:Y:S01]  /*b2d0*/  IMAD.WIDE.U32 R4, R7, UR8, R4 ;  /* 0x0000000807047c25 */ /* 0x000fe2000f8e0004 */
[----:B------:R-:W-:-:S02]  /*b2e0*/  LOP3.LUT R12, R13, 0x380, RZ, 0xc0, !PT ;  /* 0x000003800d0c7812 */ /* 0x000fc400078ec0ff */
[C---:B------:R-:W-:Y:S01]  /*b2f0*/  IADD3 R45, P6, R20.reuse, 0x4000, RZ ;  /* 0x00004000142d7810 */ /* 0x040fe20007fde0ff */
[----:B------:R-:W-:Y:S01]  /*b300*/  IMAD R9, R7, UR9, R10 ;  /* 0x0000000907097c24 */ /* 0x000fe2000f8e020a */
[----:B------:R-:W-:Y:S01]  /*b310*/  ULDC.64 UR8, c[0x0][0xb50] ;  /* 0x0002d40000087ab9 */ /* 0x000fe20000000a00 */
[----:B------:R-:W-:Y:S02]  /*b320*/  IADD3 R7, P2, R20, 0x3000, RZ ;  /* 0x0000300014077810 */ /* 0x000fe40007f5e0ff */
[----:B------:R-:W-:Y:S01]  /*b330*/  IMAD.IADD R9, R5, 0x1, R9 ;  /* 0x0000000105097824 */ /* 0x000fe200078e0209 */
[----:B------:R-:W-:Y:S02]  /*b340*/  LEA R10, P4, R4, UR8, 0x2 ;  /* 0x00000008040a7c11 */ /* 0x000fe4000f8810ff */
[----:B------:R-:W-:Y:S02]  /*b350*/  SHF.R.U64 R12, R12, 0x3, RZ ;  /* 0x000000030c0c7819 */ /* 0x000fe400000012ff */
[----:B------:R-:W-:Y:S01]  /*b360*/  LEA.HI.X R14, R4, UR9, R9, 0x2, P4 ;  /* 0x00000009040e7c11 */ /* 0x000fe2000a0f1409 */
[----:B------:R-:W-:Y:S01]  /*b370*/  SHFL.IDX PT, R30, R10, RZ, 0x1c1f ;  /* 0x001c1fff0a1e7589 */ /* 0x000fe200000e0000 */
[----:B------:R-:W-:Y:S01]  /*b380*/  LOP3.LUT R5, R7, 0x380, RZ, 0xc0, !PT ;  /* 0x0000038007057812 */ /* 0x000fe200078ec0ff */
[--C-:B------:R-:W-:Y:S01]  /*b390*/  IMAD.X R9, RZ, RZ, R21.reuse, P3 ;  /* 0x000000ffff097224 */ /* 0x100fe200018e0615 */
[----:B------:R-:W-:Y:S01]  /*b3a0*/  LOP3.LUT R12, R12, R13, RZ, 0x3c, !PT ;  /* 0x0000000d0c0c7212 */ /* 0x000fe200078e3cff */
[----:B------:R-:W0:Y:S01]  /*b3b0*/  SHFL.IDX PT, R31, R14, RZ, 0x1c1f ;  /* 0x001c1fff0e1f7589 */ /* 0x000e2200000e0000 */
[----:B------:R-:W-:Y:S01]  /*b3c0*/  SHF.R.U64 R4, R5, 0x3, RZ ;  /* 0x0000000305047819 */ /* 0x000fe200000012ff */
[----:B------:R-:W-:Y:S01]  /*b3d0*/  IMAD.X R5, RZ, RZ, R21, P2 ;  /* 0x000000ffff057224 */ /* 0x000fe200010e0615 */
[----:B------:R-:W-:Y:S01]  /*b3e0*/  IADD3.X R13, RZ, R21, RZ, P0, !PT ;  /* 0x00000015ff0d7210 */ /* 0x000fe200007fe4ff */
[----:B------:R-:W-:Y:S01]  /*b3f0*/  SHFL.IDX PT, R48, R10, 0x1, 0x1c1f ;  /* 0x003c1f000a307f89 */ /* 0x000fe200000e0000 */
[----:B------:R-:W-:-:S02]  /*b400*/  LOP3.LUT P0, RZ, R184, 0x3, RZ, 0xc0, !PT ;  /* 0x00000003b8ff7812 */ /* 0x000fc4000780c0ff */
[----:B------:R-:W-:Y:S01]  /*b410*/  LOP3.LUT R4, R4, R7, RZ, 0x3c, !PT ;  /* 0x0000000704047212 */ /* 0x000fe200078e3cff */
[----:B------:R-:W1:Y:S01]  /*b420*/  SHFL.IDX PT, R49, R14, 0x1, 0x1c1f ;  /* 0x003c1f000e317f89 */ /* 0x000e6200000e0000 */
[C---:B------:R-:W-:Y:S01]  /*b430*/  VIADD R7, R24.reuse, 0x8 ;  /* 0x0000000818077836 */ /* 0x040fe20000000000 */
[-C--:B------:R-:W-:Y:S02]  /*b440*/  ISETP.GE.OR P2, PT, R24, R55.reuse, P0 ;  /* 0x000000371800720c */ /* 0x080fe40000746670 */
[C---:B------:R-:W-:Y:S02]  /*b450*/  IADD3 R41, P5, R20.reuse, 0x5000, RZ ;  /* 0x0000500014297810 */ /* 0x040fe40007fbe0ff */
[----:B------:R-:W-:Y:S02]  /*b460*/  ISETP.GE.OR P0, PT, R7, R55, P0 ;  /* 0x000000370700720c */ /* 0x000fe40000706670 */
[C---:B------:R-:W-:Y:S02]  /*b470*/  IADD3 R37, P4, R20.reuse, 0x6000, RZ ;  /* 0x0000600014257810 */ /* 0x040fe40007f9e0ff */
[----:B------:R-:W-:-:S02]  /*b480*/  LOP3.LUT R15, R20, 0x380, RZ, 0xc0, !PT ;  /* 0x00000380140f7812 */ /* 0x000fc400078ec0ff */
[----:B------:R-:W-:Y:S02]  /*b490*/  LOP3.LUT R44, R45, 0x380, RZ, 0xc0, !PT ;  /* 0x000003802d2c7812 */ /* 0x000fe400078ec0ff */
[----:B------:R-:W-:Y:S02]  /*b4a0*/  LOP3.LUT R40, R41, 0x380, RZ, 0xc0, !PT ;  /* 0x0000038029287812 */ /* 0x000fe400078ec0ff */
[----:B------:R-:W-:Y:S01]  /*b4b0*/  LOP3.LUT R36, R37, 0x380, RZ, 0xc0, !PT ;  /* 0x0000038025247812 */ /* 0x000fe200078ec0ff */
[----:B0-----:R0:W-:Y:S01]  /*b4c0*/  @!P2 ST.E desc[UR52][R30.64], R3 ;  /* 0x000000031e00a985 */ /* 0x0011e2000c101934 */
[----:B------:R-:W-:Y:S02]  /*b4d0*/  SHF.R.U64 R15, R15, 0x3, RZ ;  /* 0x000000030f0f7819 */ /* 0x000fe400000012ff */
[----:B------:R-:W-:Y:S02]  /*b4e0*/  LOP3.LUT R8, R8, R11, RZ, 0x3c, !PT ;  /* 0x0000000b08087212 */ /* 0x000fe400078e3cff */
[----:B------:R-:W-:-:S02]  /*b4f0*/  IADD3 R11, P3, R20, 0x7000, RZ ;  /* 0x00007000140b7810 */ /* 0x000fc40007f7e0ff */
[----:B------:R-:W-:Y:S01]  /*b500*/  SHF.R.U64 R44, R44, 0x3, RZ ;  /* 0x000000032c2c7819 */ /* 0x000fe200000012ff */
[----:B-1----:R1:W-:Y:S01]  /*b510*/  @!P0 ST.E desc[UR52][R48.64], R0 ;  /* 0x0000000030008985 */ /* 0x0023e2000c101934 */
[----:B------:R-:W-:Y:S01]  /*b520*/  SHF.R.U64 R40, R40, 0x3, RZ ;  /* 0x0000000328287819 */ /* 0x000fe200000012ff */
[--C-:B------:R-:W-:Y:S01]  /*b530*/  IMAD.X R33, RZ, RZ, R21.reuse, P3 ;  /* 0x000000ffff217224 */ /* 0x100fe200018e0615 */
[----:B------:R-:W-:Y:S01]  /*b540*/  SHF.R.U64 R36, R36, 0x3, RZ ;  /* 0x0000000324247819 */ /* 0x000fe200000012ff */
[----:B0-----:R-:W0:Y:S01]  /*b550*/  @P1 LDC R30, c[0x0][0xbec] ;  /* 0x0002fb00ff1e1b82 */ /* 0x001e220000000800 */
[----:B------:R-:W-:Y:S02]  /*b560*/  LOP3.LUT R20, R15, R20, RZ, 0x3c, !PT ;  /* 0x000000140f147212 */ /* 0x000fe400078e3cff */
[----:B------:R-:W-:Y:S01]  /*b570*/  LOP3.LUT R44, R44, R45, RZ, 0x3c, !PT ;  /* 0x0000002d2c2c7212 */ /* 0x000fe200078e3cff */
[--C-:B------:R-:W-:Y:S01]  /*b580*/  IMAD.X R45, RZ, RZ, R21.reuse, P6 ;  /* 0x000000ffff2d7224 */ /* 0x100fe200030e0615 */
[----:B------:R-:W-:Y:S01]  /*b590*/  LOP3.LUT R40, R40, R41, RZ, 0x3c, !PT ;  /* 0x0000002928287212 */ /* 0x000fe200078e3cff */
[----:B------:R-:W-:Y:S01]  /*b5a0*/  IMAD.X R41, RZ, RZ, R21, P5 ;  /* 0x000000ffff297224 */ /* 0x000fe200028e0615 */
[----:B------:R-:W-:Y:S01]  /*b5b0*/  LOP3.LUT R36, R36, R37, RZ, 0x3c, !PT ;  /* 0x0000002524247212 */ /* 0x000fe200078e3cff */
[----:B------:R2:W5:Y:S01]  /*b5c0*/  LD.E.128 R24, desc[UR52][R20.64] ;  /* 0x0000003414187980 */ /* 0x000562000c101d00 */
[----:B------:R-:W-:Y:S01]  /*b5d0*/  IADD3.X R37, RZ, R21, RZ, P4, !PT ;  /* 0x00000015ff257210 */ /* 0x000fe200027fe4ff */
[----:B------:R-:W-:-:S02]  /*b5e0*/  UIMAD UR7, UR11, UR12, URZ ;  /* 0x0000000c0b0772a4 */ /* 0x000fc4000f8e023f */
[----:B------:R-:W-:Y:S01]  /*b5f0*/  UIMAD.WIDE.U32 UR8, UR4, UR12, URZ ;  /* 0x0000000c040872a5 */ /* 0x000fe2000f8e003f */
[----:B-1----:R-:W-:Y:S01]  /*b600*/  IMAD R0, R19, 0x20, R22 ;  /* 0x0000002013007824 */ /* 0x002fe200078e0216 */
[----:B------:R-:W-:Y:S01]  /*b610*/  LOP3.LUT R6, R11, 0x380, RZ, 0xc0, !PT ;  /* 0x000003800b067812 */ /* 0x000fe200078ec0ff */
[----:B------:R-:W5:Y:S01]  /*b620*/  LD.E.128 R12, desc[UR52][R12.64] ;  /* 0x000000340c0c7980 */ /* 0x000f62000c101d00 */
[----:B--2---:R-:W1:Y:S01]  /*b630*/  @P1 LDC R21, c[0x0][0xbf0] ;  /* 0x0002fc00ff151b82 */ /* 0x004e620000000800 */
[----:B------:R-:W-:Y:S02]  /*b640*/  UIMAD UR7, UR4, UR13, UR7 ;  /* 0x0000000d040772a4 */ /* 0x000fe4000f8e0207 */
[----:B------:R-:W5:Y:S01]  /*b650*/  LD.E.128 R44, desc[UR52][R44.64] ;  /* 0x000000342c2c7980 */ /* 0x000f62000c101d00 */
[----:B------:R-:W-:Y:S01]  /*b660*/  ULDC.64 UR10, c[0x0][0xae8] ;  /* 0x0002ba00000a7ab9 */ /* 0x000fe20000000a00 */
[----:B------:R-:W-:Y:S01]  /*b670*/  VIADD R29, R0, UR39 ;  /* 0x00000027001d7c36 */ /* 0x000fe20008000000 */
[----:B------:R-:W-:Y:S01]  /*b680*/  UIADD3 UR9, UR9, UR7, URZ ;  /* 0x0000000709097290 */ /* 0x000fe2000fffe03f */
[----:B------:R-:W-:Y:S01]  /*b690*/  SHF.R.U64 R6, R6, 0x3, RZ ;  /* 0x0000000306067819 */ /* 0x000fe200000012ff */
[----:B------:R-:W-:Y:S01]  /*b6a0*/  UIMAD UR4, UR14, UR10, URZ ;  /* 0x0000000a0e0472a4 */ /* 0x000fe2000f8e023f */
[----:B------:R-:W5:Y:S01]  /*b6b0*/  LD.E.128 R40, desc[UR52][R40.64] ;  /* 0x0000003428287980 */ /* 0x000f62000c101d00 */
[----:B------:R-:W-:Y:S01]  /*b6c0*/  UIMAD.WIDE.U32 UR8, UR38, UR10, UR8 ;  /* 0x0000000a260872a5 */ /* 0x000fe2000f8e0008 */
[----:B0-----:R-:W-:Y:S01]  /*b6d0*/  @P1 IMAD.HI.U32 R0, R29, R30, RZ ;  /* 0x0000001e1d001227 */ /* 0x001fe200078e00ff */
[----:B------:R-:W-:Y:S01]  /*b6e0*/  UIMAD UR4, UR38, UR11, UR4 ;  /* 0x0000000b260472a4 */ /* 0x000fe2000f8e0204 */
[----:B------:R-:W-:Y:S01]  /*b6f0*/  LOP3.LUT R32, R6, R11, RZ, 0x3c, !PT ;  /* 0x0000000b06207212 */ /* 0x000fe200078e3cff */
[----:B------:R-:W5:Y:S01]  /*b700*/  LD.E.128 R36, desc[UR52][R36.64] ;  /* 0x0000003424247980 */ /* 0x000f62000c101d00 */
[----:B------:R-:W-:Y:S01]  /*b710*/  ULDC.64 UR10, c[0x0][0xaf0] ;  /* 0x0002bc00000a7ab9 */ /* 0x000fe20000000a00 */
[----:B------:R-:W-:-:S02]  /*b720*/  UIADD3 UR9, UR9, UR4, URZ ;  /* 0x0000000409097290 */ /* 0x000fc4000fffe03f */
[----:B------:R-:W-:Y:S01]  /*b730*/  UIMAD UR4, UR37, UR10, URZ ;  /* 0x0000000a250472a4 */ /* 0x000fe2000f8e023f */
[----:B------:R-:W-:Y:S01]  /*b740*/  IMAD.MOV.U32 R3, RZ, RZ, R29 ;  /* 0x000000ffff037224 */ /* 0x000fe200078e001d */
[----:B------:R-:W-:Y:S01]  /*b750*/  UIMAD.WIDE.U32 UR8, UR36, UR10, UR8 ;  /* 0x0000000a240872a5 */ /* 0x000fe2000f8e0008 */
[----:B------:R-:W5:Y:S01]  /*b760*/  LD.E.128 R8, desc[UR52][R8.64] ;  /* 0x0000003408087980 */ /* 0x000f62000c101d00 */
[----:B------:R-:W-:Y:S01]  /*b770*/  UIMAD UR4, UR36, UR11, UR4 ;  /* 0x0000000b240472a4 */ /* 0x000fe2000f8e0204 */
[----:B-1----:R-:W-:-:S03]  /*b780*/  @P1 SHF.R.U32.HI R3, RZ, R21, R0 ;  /* 0x00000015ff031219 */ /* 0x002fc60000011600 */
[----:B------:R-:W-:Y:S01]  /*b790*/  UIADD3 UR4, UR9, UR4, URZ ;  /* 0x0000000409047290 */ /* 0x000fe2000fffe03f */
[----:B------:R-:W5:Y:S01]  /*b7a0*/  LD.E.128 R4, desc[UR52][R4.64] ;  /* 0x0000003404047980 */ /* 0x000f62000c101d00 */
[----:B------:R-:W-:Y:S01]  /*b7b0*/  ULDC.64 UR10, c[0x0][0xae0] ;  /* 0x0002b800000a7ab9 */ /* 0x000fe20000000a00 */
[--C-:B------:R-:W-:Y:S01]  /*b7c0*/  SHF.R.S32.HI R0, RZ, 0x1f, R3.reuse ;  /* 0x0000001fff007819 */ /* 0x100fe20000011403 */
[----:B------:R-:W-:Y:S01]  /*b7d0*/  IMAD.MOV R30, RZ, RZ, -R3 ;  /* 0x000000ffff1e7224 */ /* 0x000fe200078e0a03 */
[----:B------:R-:W-:Y:S01]  /*b7e0*/  MOV R20, UR8 ;  /* 0x0000000800147c02 */ /* 0x000fe20008000f00 */
[----:B------:R-:W-:Y:S01]  /*b7f0*/  IMAD.U32 R21, RZ, RZ, UR9 ;  /* 0x00000009ff157e24 */ /* 0x000fe2000f8e00ff */
[----:B------:R-:W5:Y:S01]  /*b800*/  LD.E.128 R32, desc[UR52][R32.64] ;  /* 0x0000003420207980 */ /* 0x000f62000c101d00 */
[----:B------:R-:W-:Y:S01]  /*b810*/  IMAD R0, R0, UR10, RZ ;  /* 0x0000000a00007c24 */ /* 0x000fe2000f8e02ff */
[----:B------:R-:W-:Y:S01]  /*b820*/  ULDC.64 UR8, c[0x0][0xad8] ;  /* 0x0002b60000087ab9 */ /* 0x000fe20000000a00 */
[----:B------:R-:W-:Y:S01]  /*b830*/  IMAD R29, R53, R30, R29 ;  /* 0x0000001e351d7224 */ /* 0x000fe200078e021d */
[----:B------:R-:W-:Y:S01]  /*b840*/  @!PT LDS RZ, [RZ] ;  /* 0x00000000fffff984 */ /* 0x000fe20000000800 */
[----:B------:R-:W-:Y:S01]  /*b850*/  @!PT LDS RZ, [RZ] ;  /* 0x00000000fffff984 */ /* 0x000fe20000000800 */
[----:B------:R-:W-:Y:S01]  /*b860*/  @!PT LDS RZ, [RZ] ;  /* 0x00000000fffff984 */ /* 0x000fe20000000800 */
[----:B------:R-:W-:Y:S01]  /*b870*/  @!PT LDS RZ, [RZ] ;  /* 0x00000000fffff984 */ /* 0x000fe20000000800 */
[----:B------:R0:W-:Y:S06]  /*b880*/  MEMBAR.ALL.CTA ;  /* 0x0000000000007992 */ /* 0x0001ec0000008000 */
[----:B0-----:R-:W0:Y:S01]  /*b890*/  FENCE.VIEW.ASYNC.S ;  /* 0x00000000000073c6 */ /* 0x001e220000000000 */
[----:B------:R-:W-:-:S02]  /*b8a0*/  IMAD.U32 R21, RZ, RZ, UR4 ;  /* 0x00000004ff157e24 */ /* 0x000fc4000f8e00ff */
        /* <DEDUP_REMOVED lines=33> */
.L_x_2633:
[----:B------:R-:W-:Y:S05]  /*bac0*/  BSYNC B1 ;  /* 0x0000000000017941 */ /* 0x000fea0003800000 */
.L_x_2632:
        /* <DEDUP_REMOVED lines=13> */
.L_x_2635:
[----:B------:R-:W-:Y:S05]  /*bba0*/  BSYNC B1 ;  /* 0x0000000000017941 */ /* 0x000fea0003800000 */
.L_x_2634:
        /* <DEDUP_REMOVED lines=13> */
.L_x_2637:
[----:B------:R-:W-:Y:S05]  /*bc80*/  BSYNC B1 ;  /* 0x0000000000017941 */ /* 0x000fea0003800000 */
.L_x_2636:
        /* <DEDUP_REMOVED lines=16> */
.L_x_2630:
        /* <DEDUP_REMOVED lines=11> */
[----:B------:R-:W-:-:S03]  /*be40*/  UISETP.NE.U32.AND UP1, UPT, UR8, URZ, UPT ;  /* 0x0000003f0800728c */ /* 0x000fc6000bf25070 */
[----:B------:R-:W2:Y:S01]  /*be50*/  @P2 LDG.E R3, desc[UR52][R4.64] ;  /* 0x0000003404032981 */ /* 0x000ea2000c1e1900 */
[----:B------:R-:W-:Y:S01]  /*be60*/  UISETP.NE.AND.EX UP1, UPT, UR9, URZ, UPT, UP1 ;  /* 0x0000003f0900728c */ /* 0x000fe2000bf25310 */
[----:B------:R-:W-:-:S05]  /*be70*/  MOV R0, UR4 ;  /* 0x0000000400007c02 */ /* 0x000fca0008000f00 */
        /* <DEDUP_REMOVED lines=17> */
[----:B--2---:R-:W-:-:S07]  /*bf90*/  IMAD.IADD R0, R0, 0x1, -R3 ;  /* 0x0000000100007824 */ /* 0x004fce00078e0a03 */
.L_x_2639:
[----:B------:R-:W-:Y:S01]  /*bfa0*/  USEL UR36, UR36, URZ, !UP0 ;  /* 0x0000003f24247287 */ /* 0x000fe2000c000000 */
[----:B------:R-:W-:Y:S01]  /*bfb0*/  BSSY B1, `(.L_x_2640) ;  /* 0x000002c000017945 */ /* 0x000fe20003800000 */
[----:B------:R-:W-:-:S03]  /*bfc0*/  USEL UR37, UR37, URZ, !UP0 ;  /* 0x0000003f25257287 */ /* 0x000fc6000c000000 */
[----:B------:R-:W-:Y:S09]  /*bfd0*/  @P1 BRA `(.L_x_2641) ;  /* 0x0000000000a41947 */ /* 0x000ff20003800000 */
        /* <DEDUP_REMOVED lines=41> */
.L_x_2641:
[----:B------:R-:W-:Y:S05]  /*c270*/  BSYNC B1 ;  /* 0x0000000000017941 */ /* 0x000fea0003800000 */
.L_x_2640:
[----:B------:R-:W1:Y:S01]  /*c280*/  @P0 LDC R5, c[0x0][0xbf0] ;  /* 0x0002fc00ff050b82 */ /* 0x000e620000000800 */
[----:B------:R-:W-:Y:S01]  /*c290*/  ULDC.64 UR12, c[0x0][0xaa0] ;  /* 0x0002a800000c7ab9 */ /* 0x000fe20000000a00 */
[----:B0-----:R-:W-:Y:S01]  /*c2a0*/  IMAD R3, R19, 0x20, R22 ;  /* 0x0000002013037824 */ /* 0x001fe200078e0216 */
        /* <DEDUP_REMOVED lines=8> */
[----:B------:R-:W-:Y:S01]  /*c330*/  UIMAD UR4, UR11, UR12, URZ ;  /* 0x0000000c0b0472a4 */ /* 0x000fe2000f8e023f */
[----:B------:R-:W-:Y:S01]  /*c340*/  MOV R3, R8 ;  /* 0x0000000800037202 */ /* 0x000fe20000000f00 */
[----:B------:R-:W-:Y:S02]  /*c350*/  UIMAD.WIDE.U32 UR8, UR38, UR12, UR8 ;  /* 0x0000000c260872a5 */ /* 0x000fe4000f8e0008 */
        /* <DEDUP_REMOVED lines=13> */
[----:B------:R-:W-:Y:S01]  /*c430*/  IMAD.U32 R4, RZ, RZ, UR8 ;  /* 0x00000008ff047e24 */ /* 0x000fe2000f8e00ff */
[----:B------:R-:W-:Y:S01]  /*c440*/  ULDC.64 UR8, c[0x0][0xad8] ;  /* 0x0002b60000087ab9 */ /* 0x000fe20000000a00 */
[----:B------:R-:W-:Y:S02]  /*c450*/  IMAD.U32 R5, RZ, RZ, UR4 ;  /* 0x00000004ff057e24 */ /* 0x000fe4000f8e00ff */
[----:B------:R-:W-:Y:S01]  /*c460*/  IMAD R7, R11, R7, R8 ;  /* 0x000000070b077224 */ /* 0x000fe200078e0208 */
[----:B------:R-:W-:Y:S01]  /*c470*/  IADD3 R8, R22, UR39, RZ ;  /* 0x0000002716087c10 */ /* 0x000fe2000fffe0ff */
[----:B------:R-:W-:-:S02]  /*c480*/  IMAD R9, R3, UR11, R6 ;  /* 0x0000000b03097c24 */ /* 0x000fc4000f8e0206 */
[----:B------:R-:W-:Y:S01]  /*c490*/  IMAD.WIDE.U32 R4, R3, UR10, R4 ;  /* 0x0000000a03047c25 */ /* 0x000fe2000f8e0004 */
[----:B------:R-:W-:-:S03]  /*c4a0*/  SHF.R.S32.HI R3, RZ, 0x1f, R7 ;  /* 0x0000001fff037819 */ /* 0x000fc60000011407 */
[----:B------:R-:W-:Y:S02]  /*c4b0*/  IMAD.IADD R5, R5, 0x1, R9 ;  /* 0x0000000105057824 */ /* 0x000fe400078e0209 */
[----:B------:R-:W-:Y:S02]  /*c4c0*/  IMAD R6, R3, UR8, RZ ;  /* 0x0000000803067c24 */ /* 0x000fe4000f8e02ff */
[----:B-----5:R-:W-:Y:S02]  /*c4d0*/  IMAD R11, R0, R11, RZ ;  /* 0x0000000b000b7224 */ /* 0x020fe400078e02ff */
[C---:B------:R-:W-:Y:S02]  /*c4e0*/  IMAD R3, R7.reuse, UR9, R6 ;  /* 0x0000000907037c24 */ /* 0x040fe4000f8e0206 */
[----:B------:R-:W-:Y:S01]  /*c4f0*/  IMAD.WIDE.U32 R4, R7, UR8, R4 ;  /* 0x0000000807047c25 */ /* 0x000fe2000f8e0004 */
[----:B------:R-:W-:Y:S01]  /*c500*/  ISETP.GE.AND P2, PT, R8, R11, PT ;  /* 0x0000000b0800720c */ /* 0x000fe20003f46270 */
[----:B------:R-:W-:-:S02]  /*c510*/  ULDC.64 UR8, c[0x0][0xa80] ;  /* 0x0002a00000087ab9 */ /* 0x000fc40000000a00 */
[----:B------:R-:W-:Y:S01]  /*c520*/  IMAD.IADD R3, R5, 0x1, R3 ;  /* 0x0000000105037824 */ /* 0x000fe200078e0203 */
[----:B------:R-:W-:Y:S01]  /*c530*/  LEA R6, P3, R4, UR8, 0x1 ;  /* 0x0000000804067c11 */ /* 0x000fe2000f8608ff */
[----:B------:R-:W-:-:S03]  /*c540*/  VIADD R0, R8, 0x20 ;  /* 0x0000002008007836 */ /* 0x000fc60000000000 */
[----:B------:R-:W-:Y:S01]  /*c550*/  LEA.HI.X R3, R4, UR9, R3, 0x1, P3 ;  /* 0x0000000904037c11 */ /* 0x000fe200098f0c03 */
[----:B------:R0:W1:Y:S01]  /*c560*/  SHFL.IDX PT, R7, R6, RZ, 0x181f ;  /* 0x00181fff06077589 */ /* 0x00006200000e0000 */
[-C--:B------:R-:W-:Y:S01]  /*c570*/  ISETP.GE.AND P1, PT, R0, R11.reuse, PT ;  /* 0x0000000b0000720c */ /* 0x080fe20003f26270 */
[----:B------:R-:W-:Y:S02]  /*c580*/  VIADD R0, R8, 0x40 ;  /* 0x0000004008007836 */ /* 0x000fe40000000000 */
[----:B------:R0:W2:Y:S03]  /*c590*/  SHFL.IDX PT, R5, R3, RZ, 0x181f ;  /* 0x00181fff03057589 */ /* 0x0000a600000e0000 */
[----:B------:R-:W-:Y:S01]  /*c5a0*/  ISETP.GE.AND P0, PT, R0, R11, PT ;  /* 0x0000000b0000720c */ /* 0x000fe20003f06270 */
[----:B------:R-:W-:-:S12]  /*c5b0*/  @P2 BRA `(.L_x_2643) ;  /* 0x0000000000242947 */ /* 0x000fd80003800000 */
        /* <DEDUP_REMOVED lines=9> */
.L_x_2643:
[----:B------:R-:W-:Y:S05]  /*c650*/  BSYNC B1 ;  /* 0x0000000000017941 */ /* 0x000fea0003800000 */
.L_x_2642:
        /* <DEDUP_REMOVED lines=13> */
.L_x_2645:
[----:B------:R-:W-:Y:S05]  /*c730*/  BSYNC B1 ;  /* 0x0000000000017941 */ /* 0x000fea0003800000 */
.L_x_2644:
        /* <DEDUP_REMOVED lines=13> */
.L_x_2647:
[----:B------:R-:W-:Y:S05]  /*c810*/  BSYNC B1 ;  /* 0x0000000000017941 */ /* 0x000fea0003800000 */
.L_x_2646:
        /* <DEDUP_REMOVED lines=14> */
.L_x_2638:
[----:B------:R-:W-:Y:S05]  /*c900*/  BSYNC B0 ;  /* 0x0000000000007941 */ /* 0x000fea0003800000 */
.L_x_2629:
[----:B------:R-:W-:Y:S02]  /*c910*/  ULDC UR4, c[0x0][0xc3c] ;  /* 0x00030f0000047ab9 */ /* 0x000fe40000000800 */
[----:B------:R-:W-:-:S13]  /*c920*/  ISETP.GE.AND P0, PT, R51, UR4, PT ;  /* 0x0000000433007c0c */ /* 0x000fda000bf06270 */
[----:B------:R-:W-:Y:S05]  /*c930*/  @!P0 BRA `(.L_x_2648) ;  /* 0xffffff4000fc8947 */ /* 0x000fea000383ffff */
[----:B------:R-:W-:Y:S05]  /*c940*/  EXIT ;  /* 0x000000000000794d */ /* 0x000fea0003800000 */
.L_x_2587:
        /* <DEDUP_REMOVED lines=13> */
[----:B------:R-:W1:Y:S01]  /*ca20*/  LDS.128 R16, [UR4+0x288d0] ;  /* 0x0288d004ff107984 */ /* 0x000e620008000c00 */
[----:B------:R-:W-:Y:S06]  /*ca30*/  BAR.ARV 0x4, 0x180 ;  /* 0x0106000000007b1d */ /* 0x000fec0000002000 */
[----:B------:R-:W-:Y:S05]  /*ca40*/  BRA `(.L_x_2650) ;  /* 0x00000008008c7947 */ /* 0x000fea0003800000 */
.L_x_2649:
        /* <DEDUP_REMOVED lines=34> */
[----:B-1----:R-:W-:Y:S02]  /*cc70*/  ISETP.GT.AND P6, PT, R4, UR6, PT ;  /* 0x0000000604007c0c */ /* 0x002fe4000bfc4270 */
[----:B------:R-:W-:-:S11]  /*cc80*/  MOV R3, R4 ;  /* 0x0000000400037202 */ /* 0x000fd60000000f00 */
[----:B------:R-:W-:Y:S05]  /*cc90*/  @P6 BRA `(.L_x_2651) ;  /* 0x0000000000906947 */ /* 0x000fea0003800000 */
[----:B------:R-:W-:Y:S01]  /*cca0*/  IMAD.MOV.U32 R4, RZ, RZ, R3 ;  /* 0x000000ffff047224 */ /* 0x000fe200078e0003 */
[----:B------:R-:W-:Y:S01]  /*ccb0*/  UMOV UR4, URZ ;  /* 0x0000003f00047c82 */ /* 0x000fe20008000000 */
[----:B------:R-:W-:-:S05]  /*ccc0*/  ULDC UR5, c[0x0][0xc38] ;  /* 0x00030e0000057ab9 */ /* 0x000fca0000000800 */
.L_x_2655:
        /* <DEDUP_REMOVED lines=12> */
.L_x_2654:
[----:B------:R-:W-:Y:S05]  /*cd90*/  BSYNC B0 ;  /* 0x0000000000007941 */ /* 0x000fea0003800000 */
.L_x_2653:
        /* <DEDUP_REMOVED lines=20> */
.L_x_2651:
        /* <DEDUP_REMOVED lines=15> */
[----:B0-----:R-:W-:-:S06]  /*cfd0*/  IADD3 R10, R9, 0xffffffe, RZ ;  /* 0x0ffffffe090a7810 */ /* 0x001fcc0007ffe0ff */
[----:B------:R0:W1:Y:S01]  /*cfe0*/  F2I.FTZ.U32.TRUNC.NTZ R3, R10 ;  /* 0x0000000a00037305 */ /* 0x000062000021f000 */
[----:B------:R-:W-:Y:S05]  /*cff0*/  @!P0 BRA `(.L_x_2656) ;  /* 0x0000000000088947 */ /* 0x000fea0003800000 */
[----:B------:R-:W-:-:S05]  /*d000*/  VIADD R9, R13, 0xffffffff ;  /* 0xffffffff0d097836 */ /* 0x000fca0000000000 */
[----:B------:R2:W3:Y:S02]  /*d010*/  SHFL.IDX PT, R16, R6, R9, 0x1f ;  /* 0x00001f0906107589 */ /* 0x0004e400000e0000 */
.L_x_2656:
        /* <DEDUP_REMOVED lines=34> */
[----:B0-----:R-:W-:-:S06]  /*d240*/  IADD3 R3, R6, 0xffffffe, RZ ;  /* 0x0ffffffe06037810 */ /* 0x001fcc0007ffe0ff */
        /* <DEDUP_REMOVED lines=21> */
[----:B------:R-:W-:-:S03]  /*d3a0*/  IMAD R18, R2, R18, R3 ;  /* 0x0000001202127224 */ /* 0x000fc600078e0203 */
[----:B------:R-:W-:Y:S01]  /*d3b0*/  IADD3 R17, R0, R17, RZ ;  /* 0x0000001100117210 */ /* 0x000fe20007ffe0ff */
[----:B------:R-:W-:Y:S06]  /*d3c0*/  BRA `(.L_x_2657) ;  /* 0x0000000000147947 */ /* 0x000fec0003800000 */
.L_x_2652:
[----:B------:R-:W-:Y:S01]  /*d3d0*/  ULDC UR4, c[0x0][0xc3c] ;  /* 0x00030f0000047ab9 */ /* 0x000fe20000000800 */
[----:B------:R-:W-:Y:S02]  /*d3e0*/  IMAD.MOV.U32 R17, RZ, RZ, RZ ;  /* 0x000000ffff117224 */ /* 0x000fe400078e00ff */
[----:B------:R-:W-:Y:S02]  /*d3f0*/  IMAD.U32 R16, RZ, RZ, UR6 ;  /* 0x00000006ff107e24 */ /* 0x000fe4000f8e00ff */
[----:B------:R-:W-:Y:S02]  /*d400*/  IMAD.MOV.U32 R18, RZ, RZ, RZ ;  /* 0x000000ffff127224 */ /* 0x000fe400078e00ff */
[----:B------:R-:W-:-:S07]  /*d410*/  IMAD.U32 R19, RZ, RZ, UR4 ;  /* 0x00000004ff137e24 */ /* 0x000fce000f8e00ff */
.L_x_2657:
[----:B------:R-:W-:-:S13]  /*d420*/  ISETP.NE.AND P0, PT, R5, RZ, PT ;  /* 0x000000ff0500720c */ /* 0x000fda0003f05270 */
[----:B------:R-:W0:Y:S01]  /*d430*/  @!P0 S2R R3, SR_CgaCtaId ;  /* 0x0000000000038919 */ /* 0x000e220000008800 */
[----:B------:R-:W-:-:S04]  /*d440*/  @!P0 MOV R0, 0x400 ;  /* 0x0000040000008802 */ /* 0x000fc80000000f00 */
[----:B0-----:R-:W-:-:S05]  /*d450*/  @!P0 LEA R0, R3, R0, 0x18 ;  /* 0x0000000003008211 */ /* 0x001fca00078ec0ff */
[----:B------:R0:W-:Y:S01]  /*d460*/  @!P0 STS.128 [R0+0x288d0], R16 ;  /* 0x0288d01000008388 */ /* 0x0001e20000000c00 */
[----:B------:R-:W-:Y:S06]  /*d470*/  BAR.ARV 0x5, 0x180 ;  /* 0x0146000000007b1d */ /* 0x000fec0000002000 */
.L_x_2650:
[----:B------:R2:W-:Y:S01]  /*d480*/  STL [R1+0x18], RZ ;  /* 0x000018ff01007387 */ /* 0x0005e20000100800 */
[----:B------:R-:W-:Y:S01]  /*d490*/  ULDC UR4, c[0x0][0xc3c] ;  /* 0x00030f0000047ab9 */ /* 0x000fe20000000800 */
[----:B------:R-:W-:Y:S01]  /*d4a0*/  IMAD.MOV.U32 R28, RZ, RZ, 0x1 ;  /* 0x00000001ff1c7424 */ /* 0x000fe200078e00ff */
[----:B-1----:R-:W-:Y:S02]  /*d4b0*/  ISETP.GE.AND P0, PT, R19, UR4, PT ;  /* 0x0000000413007c0c */ /* 0x002fe4000bf06270 */
[----:B------:R-:W-:-:S11]  /*d4c0*/  MOV R25, RZ ;  /* 0x000000ff00197202 */ /* 0x000fd60000000f00 */
[----:B--2---:R-:W-:Y:S05]  /*d4d0*/  @P0 BRA `(.L_x_2658) ;  /* 0x0000004800b40947 */ /* 0x004fea0003800000 */
[----:B------:R-:W1:Y:S01]  /*d4e0*/  S2R R3, SR_TID.X ;  /* 0x0000000000037919 */ /* 0x000e620000002100 */
        /* <DEDUP_REMOVED lines=10> */
[C---:B-1----:R-:W-:Y:S01]  /*d590*/  LOP3.LUT R4, R3.reuse, 0x7f, RZ, 0xc0, !PT ;  /* 0x0000007f03047812 */ /* 0x042fe200078ec0ff */
[C---:B------:R-:W-:Y:S02]  /*d5a0*/  IMAD.SHL.U32 R30, R3.reuse, 0x8, RZ ;  /* 0x00000008031e7824 */ /* 0x040fe400078e00ff */
[----:B------:R-:W-:-:S03]  /*d5b0*/  IMAD.SHL.U32 R2, R3, 0x10, RZ ;  /* 0x0000001003027824 */ /* 0x000fc600078e00ff */
[----:B0-----:R-:W-:Y:S02]  /*d5c0*/  LOP3.LUT R0, R30, 0x1f8, RZ, 0xc0, !PT ;  /* 0x000001f81e007812 */ /* 0x001fe400078ec0ff */
[----:B------:R-:W-:Y:S02]  /*d5d0*/  LOP3.LUT R2, R2, 0x70, RZ, 0xc0, !PT ;  /* 0x0000007002027812 */ /* 0x000fe400078ec0ff */
[----:B------:R-:W-:Y:S02]  /*d5e0*/  LOP3.LUT R3, R0, 0x38, R3, 0x78, !PT ;  /* 0x0000003800037812 */ /* 0x000fe400078e7803 */
[----:B------:R-:W-:Y:S02]  /*d5f0*/  SHF.R.U32.HI R0, RZ, 0x3, R4 ;  /* 0x00000003ff007819 */ /* 0x000fe40000011604 */
[----:B------:R-:W-:Y:S02]  /*d600*/  LOP3.LUT R34, R3, 0x200, R30, 0xf8, !PT ;  /* 0x0000020003227812 */ /* 0x000fe400078ef81e */
[----:B------:R-:W-:-:S02]  /*d610*/  LOP3.LUT R2, R0, R2, RZ, 0xfc, !PT ;  /* 0x0000000200027212 */ /* 0x000fc400078efcff */
[----:B------:R-:W-:Y:S02]  /*d620*/  LEA R0, R34, R22, 0x1 ;  /* 0x0000001622007211 */ /* 0x000fe400078e08ff */
[----:B------:R-:W-:-:S03]  /*d630*/  LOP3.LUT R30, R30, 0x38, RZ, 0xc0, !PT ;  /* 0x000000381e1e7812 */ /* 0x000fc600078ec0ff */
[----:B------:R3:W-:Y:S01]  /*d640*/  STL [R1], R0 ;  /* 0x0000000001007387 */ /* 0x0007e20000100800 */
[----:B------:R-:W-:-:S07]  /*d650*/  LOP3.LUT R29, R30, 0x40, RZ, 0xfc, !PT ;  /* 0x000000401e1d7812 */ /* 0x000fce00078efcff */
.L_x_2721:
[----:B0-----:R-:W0:Y:S02]  /*d660*/  LDC.64 R2, c[0x0][0xc88] ;  /* 0x00032200ff027b82 */ /* 0x001e240000000a00 */
[----:B0-----:R-:W-:-:S05]  /*d670*/  IMAD.WIDE R2, R19, 0x4, R2 ;  /* 0x0000000413027825 */ /* 0x001fca00078e0202 */
[----:B------:R-:W3:Y:S01]  /*d680*/  LDG.E R31, desc[UR52][R2.64] ;  /* 0x00000034021f7981 */ /* 0x000ee2000c1e1900 */
        /* <DEDUP_REMOVED lines=15> */
[----:B------:R-:W-:Y:S01]  /*d780*/  LOP3.LUT R27, R27, 0xffffffef, RZ, 0xc0, !PT ;  /* 0xffffffef1b1b7812 */ /* 0x000fe200078ec0ff */
[----:B0-----:R-:W-:Y:S01]  /*d790*/  IMAD.MOV.U32 R0, RZ, RZ, RZ ;  /* 0x000000ffff007224 */ /* 0x001fe200078e00ff */
[----:B------:R-:W-:Y:S02]  /*d7a0*/  ISETP.NE.AND.EX P2, PT, RZ, UR5, PT, P0 ;  /* 0x00000005ff007c0c */ /* 0x000fe4000bf45300 */
[----:B------:R-:W-:Y:S02]  /*d7b0*/  ISETP.NE.U32.AND P0, PT, RZ, UR6, PT ;  /* 0x00000006ff007c0c */ /* 0x000fe4000bf05070 */
[----:B-1----:R-:W-:Y:S02]  /*d7c0*/  IADD3 R2, P1, R23, UR4, RZ ;  /* 0x0000000417027c10 */ /* 0x002fe4000ff3e0ff */
[----:B------:R-:W-:-:S02]  /*d7d0*/  ISETP.NE.AND.EX P0, PT, RZ, UR7, PT, P0 ;  /* 0x00000007ff007c0c */ /* 0x000fc4000bf05300 */
[----:B------:R-:W-:Y:S01]  /*d7e0*/  IADD3.X R3, R24, UR5, RZ, P1, !PT ;  /* 0x0000000518037c10 */ /* 0x000fe20008ffe4ff */
[----:B------:R-:W-:-:S04]  /*d7f0*/  ULDC.64 UR4, c[0x0][0x418] ;  /* 0x0001060000047ab9 */ /* 0x000fc80000000a00 */
[----:B------:R-:W-:Y:S01]  /*d800*/  @P2 LOP3.LUT R27, R27, 0x10, RZ, 0xfc, !PT ;  /* 0x000000101b1b2812 */ /* 0x000fe200078efcff */
[----:B--2---:R-:W2:Y:S05]  /*d810*/  @P2 LDG.E R0, desc[UR52][R2.64] ;  /* 0x0000003402002981 */ /* 0x004eaa000c1e1900 */
        /* <DEDUP_REMOVED lines=19> */
[----:B--2---:R-:W-:-:S05]  /*d950*/  IADD3 R0, -R5, R0, RZ ;  /* 0x0000000005007210 */ /* 0x004fca0007ffe1ff */
[----:B------:R2:W-:Y:S02]  /*d960*/  STL [R1+0x8], R0 ;  /* 0x0000080001007387 */ /* 0x0005e40000100800 */
.L_x_2659:
        /* <DEDUP_REMOVED lines=9> */
.L_x_2660:
        /* <DEDUP_REMOVED lines=8> */
[----:B---3--:R-:W-:-:S07]  /*da80*/  IMAD.IADD R35, R0, 0x1, -R35 ;  /* 0x0000000100237824 */ /* 0x008fce00078e0a23 */
.L_x_2661:
[----:B------:R-:W4:Y:S01]  /*da90*/  LDL R4, [R1+0x8] ;  /* 0x0000080001047983 */ /* 0x000f220000100800 */
[----:B012---:R-:W0:Y:S01]  /*daa0*/  LDC R0, c[0x0][0x448] ;  /* 0x00011200ff007b82 */ /* 0x007e220000000800 */
[----:B-----5:R-:W-:Y:S01]  /*dab0*/  IMAD.IADD R35, R35, 0x1, -R36 ;  /* 0x0000000123237824 */ /* 0x020fe200078e0a24 */
[----:B------:R-:W-:Y:S01]  /*dac0*/  LOP3.LUT R27, R27, 0xffffffdf, RZ, 0xc0, !PT ;  /* 0xffffffdf1b1b7812 */ /* 0x000fe200078ec0ff */
[----:B------:R-:W-:Y:S01]  /*dad0*/  BSSY B7, `(.L_x_2662) ;  /* 0x000038b000077945 */ /* 0x000fe20003800000 */
[----:B0-----:R-:W-:Y:S01]  /*dae0*/  ISETP.NE.AND P0, PT, R0, 0x1, PT ;  /* 0x000000010000780c */ /* 0x001fe20003f05270 */
[----:B------:R-:W-:-:S04]  /*daf0*/  IMAD.SHL.U32 R0, R17, 0x80, RZ ;  /* 0x0000008011007824 */ /* 0x000fc800078e00ff */
[----:B------:R-:W-:-:S08]  /*db00*/  VIADD R0, R0, 0x7f ;  /* 0x0000007f00007836 */ /* 0x000fd00000000000 */
[----:B---3--:R-:W0:Y:S01]  /*db10*/  @P0 LDC R3, c[0x0][0x44c] ;  /* 0x00011300ff030b82 */ /* 0x008e220000000800 */
[----:B------:R-:W-:-:S07]  /*db20*/  @P0 LOP3.LUT R27, R27, 0x20, RZ, 0xfc, !PT ;  /* 0x000000201b1b0812 */ /* 0x000fce00078efcff */
[----:B------:R-:W1:Y:S01]  /*db30*/  @P0 LDC R5, c[0x0][0x450] ;  /* 0x00011400ff050b82 */ /* 0x000e620000000800 */
[----:B0-----:R-:W-:-:S05]  /*db40*/  @P0 IMAD.HI.U32 R2, R0, R3, RZ ;  /* 0x0000000300020227 */ /* 0x001fca00078e00ff */
[----:B-1----:R-:W-:Y:S02]  /*db50*/  @P0 SHF.R.U32.HI R0, RZ, R5, R2 ;  /* 0x00000005ff000219 */ /* 0x002fe40000011602 */
[----:B----4-:R-:W-:-:S04]  /*db60*/  IADD3 R3, R35, 0x80, -R4 ;  /* 0x0000008023037810 */ /* 0x010fc80007ffe804 */
[----:B------:R-:W-:Y:S01]  /*db70*/  IADD3 R2, R3, R0, RZ ;  /* 0x0000000003027210 */ /* 0x000fe20007ffe0ff */
[----:B------:R-:W-:-:S03]  /*db80*/  VIADD R0, R35, 0x7f ;  /* 0x0000007f23007836 */ /* 0x000fc60000000000 */
[----:B------:R-:W-:Y:S02]  /*db90*/  SHF.R.S32.HI R5, RZ, 0x1f, R2 ;  /* 0x0000001fff057819 */ /* 0x000fe40000011402 */
[----:B------:R-:W-:Y:S02]  /*dba0*/  SHF.R.S32.HI R3, RZ, 0x1f, R0 ;  /* 0x0000001fff037819 */ /* 0x000fe40000011400 */
[----:B------:R-:W-:Y:S02]  /*dbb0*/  LEA.HI R5, R5, R2, RZ, 0x7 ;  /* 0x0000000205057211 */ /* 0x000fe400078f38ff */
[----:B------:R-:W-:Y:S02]  /*dbc0*/  LEA.HI R3, R3, R0, RZ, 0x7 ;  /* 0x0000000003037211 */ /* 0x000fe400078f38ff */
[----:B------:R-:W-:Y:S02]  /*dbd0*/  SHF.R.S32.HI R0, RZ, 0x7, R5 ;  /* 0x00000007ff007819 */ /* 0x000fe40000011405 */
[----:B------:R-:W-:-:S04]  /*dbe0*/  SHF.R.S32.HI R3, RZ, 0x7, R3 ;  /* 0x00000007ff037819 */ /* 0x000fc80000011403 */
[----:B------:R-:W-:-:S04]  /*dbf0*/  VIMNMX R32, R3, R0, PT ;  /* 0x0000000003207248 */ /* 0x000fc80003fe0100 */
[----:B------:R-:W-:Y:S01]  /*dc00*/  ISETP.GT.AND P0, PT, R32, RZ, PT ;  /* 0x000000ff2000720c */ /* 0x000fe20003f04270 */
[----:B------:R0:W-:-:S12]  /*dc10*/  STL [R1+0xc], R32 ;  /* 0x00000c2001007387 */ /* 0x0001d80000100800 */
        /* <DEDUP_REMOVED lines=18> */
.L_x_2663:
        /* <DEDUP_REMOVED lines=10> */
[----:B------:R-:W0:Y:S01]  /*dde0*/  LDC.64 R2, c[0x4][R2] ;  /* 0x0100000002027b82 */ /* 0x000e220000000a00 */
[----:B------:R-:W-:Y:S02]  /*ddf0*/  IMAD.U32 R5, RZ, RZ, UR7 ;  /* 0x00000007ff057e24 */ /* 0x000fe4000f8e00ff */
[----:B------:R-:W-:Y:S02]  /*de00*/  IMAD.U32 R6, RZ, RZ, UR8 ;  /* 0x00000008ff067e24 */ /* 0x000fe4000f8e00ff */
[----:B------:R-:W-:-:S02]  /*de10*/  IMAD.U32 R10, RZ, RZ, UR4 ;  /* 0x00000004ff0a7e24 */ /* 0x000fc4000f8e00ff */
[----:B------:R-:W-:Y:S02]  /*de20*/  IMAD.U32 R11, RZ, RZ, UR5 ;  /* 0x00000005ff0b7e24 */ /* 0x000fe4000f8e00ff */
[----:B------:R-:W-:Y:S02]  /*de30*/  IMAD.MOV.U32 R8, RZ, RZ, 0x70 ;  /* 0x00000070ff087424 */ /* 0x000fe400078e00ff */
[----:B------:R-:W-:Y:S02]  /*de40*/  IMAD.MOV.U32 R12, RZ, RZ, 0x1 ;  /* 0x00000001ff0c7424 */ /* 0x000fe400078e00ff */
[----:B------:R-:W-:-:S07]  /*de50*/  IMAD.MOV.U32 R13, RZ, RZ, RZ ;  /* 0x000000ffff0d7224 */ /* 0x000fce00078e00ff */
[----:B------:R-:W-:-:S07]  /*de60*/  LEPC R20, `(.L_x_2666) ;  /* 0x000000001014794e */ /* 0x000fce0000000000 */
[----:B0-----:R-:W-:Y:S05]  /*de70*/  CALL.ABS.NOINC R2 ;  /* 0x0000000002007343 */ /* 0x001fea0003c00000 */
.L_x_2666:
[----:B------:R-:W-:Y:S05]  /*de80*/  BSYNC B6 ;  /* 0x0000000000067941 */ /* 0x000fea0003800000 */
.L_x_2665:
        /* <DEDUP_REMOVED lines=20> */
.L_x_2669:
[----:B------:R0:W1:Y:S01]  /*dfd0*/  LDC.64 R2, c[0x4][R26] ;  /* 0x010000001a027b82 */ /* 0x0000620000000a00 */
[----:B------:R-:W-:Y:S01]  /*dfe0*/  ULDC.64 UR6, c[0x4][0x80] ;  /* 0x0100200000067ab9 */ /* 0x000fe20000000a00 */
[----:B------:R-:W-:Y:S01]  /*dff0*/  ULDC.64 UR8, c[0x4][0x88] ;  /* 0x0100220000087ab9 */ /* 0x000fe20000000a00 */
[----:B------:R-:W-:Y:S01]  /*e000*/  ULDC.64 UR4, c[0x4][0x18] ;  /* 0x0100060000047ab9 */ /* 0x000fe20000000a00 */
        /* <DEDUP_REMOVED lines=8> */
[----:B0-----:R-:W-:-:S07]  /*e090*/  IMAD.MOV.U32 R12, RZ, RZ, 0x1 ;  /* 0x00000001ff0c7424 */ /* 0x001fce00078e00ff */
[----:B------:R-:W-:-:S07]  /*e0a0*/  LEPC R20, `(.L_x_2668) ;  /* 0x000000001014794e */ /* 0x000fce0000000000 */
[----:B-1----:R-:W-:Y:S05]  /*e0b0*/  CALL.ABS.NOINC R2 ;  /* 0x0000000002007343 */ /* 0x002fea0003c00000 */
.L_x_2668:
[----:B------:R-:W-:Y:S05]  /*e0c0*/  BSYNC B6 ;  /* 0x0000000000067941 */ /* 0x000fea0003800000 */
.L_x_2667:
[----:B------:R-:W-:Y:S01]  /*e0d0*/  ULDC.64 UR4, c[0x0][0x9f8] ;  /* 0x00027e0000047ab9 */ /* 0x000fe20000000a00 */
[----:B------:R-:W0:Y:S01]  /*e0e0*/  S2R R20, SR_TID.X ;  /* 0x0000000000147919 */ /* 0x000e220000002100 */
[----:B------:R-:W-:Y:S01]  /*e0f0*/  ISETP.NE.U32.AND P0, PT, RZ, UR4, PT ;  /* 0x00000004ff007c0c */ /* 0x000fe2000bf05070 */
[----:B------:R-:W1:Y:S03]  /*e100*/  LDC R9, c[0x0][0x430] ;  /* 0x00010c00ff097b82 */ /* 0x000e660000000800 */
[----:B------:R-:W-:-:S13]  /*e110*/  ISETP.NE.AND.EX P0, PT, RZ, UR5, PT, P0 ;  /* 0x00000005ff007c0c */ /* 0x000fda000bf05300 */
[----:B------:R-:W-:Y:S01]  /*e120*/  @P0 IADD3 R2, P1, R23, UR4, RZ ;  /* 0x0000000417020c10 */ /* 0x000fe2000ff3e0ff */
[----:B------:R-:W2:Y:S01]  /*e130*/  S2R R21, SR_TID.X ;  /* 0x0000000000157919 */ /* 0x000ea20000002100 */
[----:B------:R-:W-:Y:S01]  /*e140*/  VIADD R26, R32, 0xffffffff ;  /* 0xffffffff201a7836 */ /* 0x000fe20000000000 */
[----:B------:R-:W-:Y:S01]  /*e150*/  LOP3.LUT R27, R27, 0xfffffff7, RZ, 0xc0, !PT ;  /* 0xfffffff71b1b7812 */ /* 0x000fe200078ec0ff */
[----:B------:R-:W-:Y:S01]  /*e160*/  IMAD.U32 R10, RZ, RZ, UR36 ;  /* 0x00000024ff0a7e24 */ /* 0x000fe2000f8e00ff */
[----:B------:R-:W-:Y:S01]  /*e170*/  @P0 IADD3.X R3, R24, UR5, RZ, P1, !PT ;  /* 0x0000000518030c10 */ /* 0x000fe20008ffe4ff */
[----:B------:R-:W-:-:S04]  /*e180*/  ULDC UR4, c[0x0][0x2f4] ;  /* 0x0000bd0000047ab9 */ /* 0x000fc80000000800 */
[----:B------:R3:W4:Y:S01]  /*e190*/  @P0 LDG.E R33, desc[UR52][R2.64] ;  /* 0x0000003402210981 */ /* 0x000722000c1e1900 */
[----:B-1----:R-:W-:Y:S01]  /*e1a0*/  ISETP.NE.AND P2, PT, R9, 0x1, PT ;  /* 0x000000010900780c */ /* 0x002fe20003f45270 */
[----:B------:R-:W-:Y:S01]  /*e1b0*/  IMAD.SHL.U32 R8, R26, 0x80, RZ ;  /* 0x000000801a087824 */ /* 0x000fe200078e00ff */
[----:B0-----:R-:W-:-:S04]  /*e1c0*/  LOP3.LUT R20, R20, 0x7f, RZ, 0xc0, !PT ;  /* 0x0000007f14147812 */ /* 0x001fc800078ec0ff */
[----:B------:R-:W-:-:S07]  /*e1d0*/  SHF.R.U32.HI R20, RZ, 0x3, R20 ;  /* 0x00000003ff147819 */ /* 0x000fce0000011614 */
[----:B------:R-:W3:Y:S01]  /*e1e0*/  @P2 LDC R7, c[0x0][0x434] ;  /* 0x00010d00ff072b82 */ /* 0x000ee20000000800 */
[----:B------:R-:W-:-:S07]  /*e1f0*/  @P2 LOP3.LUT R27, R27, 0x8, RZ, 0xfc, !PT ;  /* 0x000000081b1b2812 */ /* 0x000fce00078efcff */
[----:B------:R-:W0:Y:S01]  /*e200*/  @P2 LDC R0, c[0x0][0x438] ;  /* 0x00010e00ff002b82 */ /* 0x000e220000000800 */
[----:B--2---:R-:W-:-:S05]  /*e210*/  IMAD.SHL.U32 R21, R21, 0x10, RZ ;  /* 0x0000001015157824 */ /* 0x004fca00078e00ff */
[----:B------:R-:W-:-:S04]  /*e220*/  LOP3.LUT R21, R21, 0x70, RZ, 0xc0, !PT ;  /* 0x0000007015157812 */ /* 0x000fc800078ec0ff */
[----:B------:R-:W-:-:S04]  /*e230*/  LOP3.LUT R6, R8, R20, R21, 0xfe, !PT ;  /* 0x0000001408067212 */ /* 0x000fc800078efe15 */
[C---:B------:R-:W-:Y:S01]  /*e240*/  ISETP.GE.AND P0, PT, R6.reuse, R35, PT ;  /* 0x000000230600720c */ /* 0x040fe20003f06270 */
[----:B------:R-:W-:-:S04]  /*e250*/  IMAD.IADD R6, R6, 0x1, R36 ;  /* 0x0000000106067824 */ /* 0x000fc800078e0224 */
[----:B---3--:R-:W-:-:S04]  /*e260*/  @P2 IMAD.HI.U32 R3, R6, R7, RZ ;  /* 0x0000000706032227 */ /* 0x008fc800078e00ff */
[----:B------:R-:W-:Y:S01]  /*e270*/  IMAD.MOV.U32 R2, RZ, RZ, R6 ;  /* 0x000000ffff027224 */ /* 0x000fe200078e0006 */
[----:B0-----:R-:W-:-:S03]  /*e280*/  @P2 SHF.R.U32.HI R2, RZ, R0, R3 ;  /* 0x00000000ff022219 */ /* 0x001fc60000011603 */
[----:B------:R-:W4:Y:S01]  /*e290*/  @!P0 LDC.64 R4, c[0x0][0x428] ;  /* 0x00010a00ff048b82 */ /* 0x000f220000000a00 */
[----:B------:R-:W-:-:S05]  /*e2a0*/  IADD3 R3, -R2, RZ, RZ ;  /* 0x000000ff02037210 */ /* 0x000fca0007ffe1ff */
[----:B------:R-:W-:Y:S01]  /*e2b0*/  IMAD R0, R9, R3, R6 ;  /* 0x0000000309007224 */ /* 0x000fe200078e0206 */
[----:B------:R-:W-:Y:S02]  /*e2c0*/  @!P0 SHF.R.S32.HI R3, RZ, 0x1f, R2 ;  /* 0x0000001fff038819 */ /* 0x000fe40000011402 */
[----:B------:R-:W-:Y:S02]  /*e2d0*/  ISETP.NE.AND P2, PT, R10, 0x3, PT ;  /* 0x000000030a00780c */ /* 0x000fe40003f45270 */
[----:B------:R-:W-:-:S11]  /*e2e0*/  LOP3.LUT R27, R27, 0xfffffffb, RZ, 0xc0, !PT ;  /* 0xfffffffb1b1b7812 */ /* 0x000fd600078ec0ff */
[----:B------:R-:W-:-:S04]  /*e2f0*/  @P2 LOP3.LUT R27, R27, 0x4, RZ, 0xfc, !PT ;  /* 0x000000041b1b2812 */ /* 0x000fc800078efcff */
[----:B------:R-:W-:Y:S01]  /*e300*/  LOP3.LUT R27, R27, 0xfffffffd, RZ, 0xc0, !PT ;  /* 0xfffffffd1b1b7812 */ /* 0x000fe200078ec0ff */
[----:B------:R-:W-:Y:S01]  /*e310*/  UMOV UR5, 0xffffffff ;  /* 0xffffffff00057882 */ /* 0x000fe20000000000 */
[-C--:B----4-:R-:W-:Y:S01]  /*e320*/  @!P0 IMAD.WIDE.U32 R6, R33, R4.reuse, R2 ;  /* 0x0000000421068225 */ /* 0x090fe200078e0002 */
[----:B------:R-:W-:Y:S01]  /*e330*/  SHF.R.S32.HI R37, RZ, 0x1f, R33 ;  /* 0x0000001fff257819 */ /* 0x000fe20000011421 */
[----:B------:R-:W0:Y:S04]  /*e340*/  @!P0 LDC.64 R2, c[0x0][0x418] ;  /* 0x00010600ff028b82 */ /* 0x000e280000000a00 */
[----:B------:R-:W-:Y:S02]  /*e350*/  @!P0 IMAD R9, R37, R4, RZ ;  /* 0x0000000425098224 */ /* 0x000fe400078e02ff */
[----:B------:R-:W-:-:S02]  /*e360*/  IMAD.MOV.U32 R4, RZ, RZ, RZ ;  /* 0x000000ffff047224 */ /* 0x000fc400078e00ff */
[----:B------:R-:W-:-:S04]  /*e370*/  @!P0 IMAD R5, R33, R5, R9 ;  /* 0x0000000521058224 */ /* 0x000fc800078e0209 */
[----:B------:R-:W-:Y:S01]  /*e380*/  @!P0 IMAD.IADD R5, R7, 0x1, R5 ;  /* 0x0000000107058824 */ /* 0x000fe200078e0205 */
[----:B0-----:R-:W-:-:S04]  /*e390*/  @!P0 LEA R2, P1, R6, R2, 0x2 ;  /* 0x0000000206028211 */ /* 0x001fc800078210ff */
[----:B------:R-:W-:-:S05]  /*e3a0*/  @!P0 LEA.HI.X R3, R6, R3, R5, 0x2, P1 ;  /* 0x0000000306038211 */ /* 0x000fca00008f1405 */
[----:B------:R0:W5:Y:S01]  /*e3b0*/  @!P0 LDG.E R4, desc[UR52][R2.64] ;  /* 0x0000003402048981 */ /* 0x000162000c1e1900 */
[----:B------:R-:W-:-:S13]  /*e3c0*/  ISETP.GE.AND P0, PT, R30, UR4, PT ;  /* 0x000000041e007c0c */ /* 0x000fda000bf06270 */
[----:B------:R-:W-:Y:S02]  /*e3d0*/  @P0 LOP3.LUT R27, R27, 0x2, RZ, 0xfc, !PT ;  /* 0x000000021b1b0812 */ /* 0x000fe400078efcff */
[----:B------:R-:W-:Y:S02]  /*e3e0*/  ISETP.GE.AND P0, PT, R29, UR4, PT ;  /* 0x000000041d007c0c */ /* 0x000fe4000bf06270 */
[----:B------:R-:W-:-:S11]  /*e3f0*/  LOP3.LUT R27, R27, 0xfffffffe, RZ, 0xc0, !PT ;  /* 0xfffffffe1b1b7812 */ /* 0x000fd600078ec0ff */
[----:B------:R-:W-:Y:S01]  /*e400*/  @P0 LOP3.LUT R27, R27, 0x1, RZ, 0xfc, !PT ;  /* 0x000000011b1b0812 */ /* 0x000fe200078efcff */
[----:B0-----:R-:W-:Y:S06]  /*e410*/  BRA.DIV UR5, `(.L_x_2670) ;  /* 0x0000004205707947 */ /* 0x001fec000b800000 */
.L_x_2738:
[----:B------:R-:W-:Y:S01]  /*e420*/  SHF.R.S32.HI R32, RZ, 0x1f, R18 ;  /* 0x0000001fff207819 */ /* 0x000fe20000011412 */
[----:B------:R-:W-:Y:S06]  /*e430*/  @!P2 BRA `(.L_x_2671) ;  /* 0x000000000004a947 */ /* 0x000fec0003800000 */
[----:B------:R-:W-:Y:S01]  /*e440*/  BPT.TRAP 0x1 ;  /* 0x000000040000795c */ /* 0x000fe20000300000 */
.L_x_2671:
        /* <DEDUP_REMOVED lines=19> */
[----:B------:R-:W-:-:S04]  /*e580*/  IADD3 R7, R3, R7, RZ ;  /* 0x0000000703077210 */ /* 0x000fc80007ffe0ff */
[----:B------:R-:W-:Y:S01]  /*e590*/  LEA.HI.X R24, R2, UR5, R7, 0x1, P0 ;  /* 0x0000000502187c11 */ /* 0x000fe200080f0c07 */
[----:B------:R-:W-:Y:S01]  /*e5a0*/  IMAD R7, R25, 0x8, R22 ;  /* 0x0000000819077824 */ /* 0x000fe200078e0216 */
[----:B------:R-:W-:-:S04]  /*e5b0*/  SHF.L.U32 R2, R28, 0x1f, RZ ;  /* 0x0000001f1c027819 */ /* 0x000fc800000006ff */
[----:B------:R-:W0:Y:S02]  /*e5c0*/  SYNCS.PHASECHK.TRANS64.TRYWAIT P0, [R7+URZ+0x28840], R2 ;  /* 0x02884002070075a7 */ /* 0x000e24000800017f */
[----:B0-----:R-:W-:Y:S05]  /*e5d0*/  @!P0 BRA `(.L_x_2673) ;  /* 0x0000004000348947 */ /* 0x001fea0003800000 */
.L_x_2739:
[----:B------:R-:W-:Y:S05]  /*e5e0*/  BSYNC B0 ;  /* 0x0000000000007941 */ /* 0x000fea0003800000 */
.L_x_2672:
[----:B------:R-:W1:Y:S01]  /*e5f0*/  S2R R9, SR_TID.X ;  /* 0x0000000000097919 */ /* 0x000e620000002100 */
[----:B------:R-:W-:Y:S01]  /*e600*/  ULDC.64 UR4, c[0x0][0x300] ;  /* 0x0000c00000047ab9 */ /* 0x000fe20000000a00 */
[----:B------:R-:W-:Y:S01]  /*e610*/  LOP3.LUT P3, RZ, R27, 0x2, RZ, 0xc0, !PT ;  /* 0x000000021bff7812 */ /* 0x000fe2000786c0ff */
        /* <DEDUP_REMOVED lines=28> */
[----:B0-----:R-:W-:-:S04]  /*e7e0*/  @P0 LEA R3, P1, R30, R3, 0x1 ;  /* 0x000000031e030211 */ /* 0x001fc800078208ff */
[----:B-1----:R-:W-:Y:S02]  /*e7f0*/  @P0 IADD3.X R2, RZ, R2, RZ, P1, !PT ;  /* 0x00000002ff020210 */ /* 0x002fe40000ffe4ff */
[----:B------:R-:W-:Y:S02]  /*e800*/  ISETP.GE.AND P1, PT, R6, 0x11, PT ;  /* 0x000000110600780c */ /* 0x000fe40003f26270 */
        /* <DEDUP_REMOVED lines=73> */
.L_x_2757:
        /* <DEDUP_REMOVED lines=11> */
.L_x_2675:
        /* <DEDUP_REMOVED lines=11> */
.L_x_2676:
[----:B0-----:R0:W5:Y:S01]  /*ee00*/  LDL.LU R4, [R1+0x10] ;  /* 0x0000100001047983 */ /* 0x0011620000300800 */
[----:B------:R0:W-:Y:S03]  /*ee10*/  SYNCS.ARRIVE.TRANS64.A1T0 RZ, [R7+URZ+0x28830], RZ ;  /* 0x028830ff07ff79a7 */ /* 0x0001e6000810003f */
[----:B-1----:R0:W5:Y:S02]  /*ee20*/  LDL.LU R3, [R1+0x4] ;  /* 0x0000040001037983 */ /* 0x0021640000300800 */
[----:B------:R-:W-:Y:S05]  /*ee30*/  WARPSYNC.ALL ;  /* 0x0000000000007948 */ /* 0x000fea0003800000 */
[----:B------:R-:W-:Y:S01]  /*ee40*/  ULDC.64 UR4, c[0x0][0x298] ;  /* 0x0000a60000047ab9 */ /* 0x000fe20000000a00 */
[----:B------:R-:W-:Y:S01]  /*ee50*/  BAR.SYNC.DEFER_BLOCKING 0x8, 0x180 ;  /* 0x0206000000007b1d */ /* 0x000fe20000010000 */
[----:B------:R-:W-:Y:S01]  /*ee60*/  LOP3.LUT P0, RZ, R27, 0x10, RZ, 0xc0, !PT ;  /* 0x000000101bff7812 */ /* 0x000fe2000780c0ff */
[----:B------:R-:W-:-:S03]  /*ee70*/  VIADD R2, R22, 0x10400 ;  /* 0x0001040016027836 */ /* 0x000fc60000000000 */
[----:B------:R-:W-:Y:S01]  /*ee80*/  SEL R31, R31, RZ, !P0 ;  /* 0x000000ff1f1f7207 */ /* 0x000fe20004000000 */
[----:B------:R-:W-:Y:S01]  /*ee90*/  BSSY B6, `(.L_x_2677) ;  /* 0x000001c000067945 */ /* 0x000fe20003800000 */
[----:B-----5:R-:W-:Y:S02]  /*eea0*/  SEL R4, R4, RZ, !P0 ;  /* 0x000000ff04047207 */ /* 0x020fe40004000000 */
[----:B------:R-:W-:Y:S02]  /*eeb0*/  LOP3.LUT P0, RZ, R2, 0x3ff, RZ, 0xc0, !PT ;  /* 0x000003ff02ff7812 */ /* 0x000fe4000780c0ff */
[----:B------:R-:W-:Y:S01]  /*eec0*/  SHF.R.S32.HI R0, RZ, 0x1f, R3 ;  /* 0x0000001fff007819 */ /* 0x000fe20000011403 */
[----:B------:R1:W-:Y:S04]  /*eed0*/  STL [R1+0x1c], R4 ;  /* 0x00001c0401007387 */ /* 0x0003e80000100800 */
[----:B------:R-:W-:-:S04]  /*eee0*/  IMAD R0, R0, UR4, RZ ;  /* 0x0000000400007c24 */ /* 0x000fc8000f8e02ff */
[C---:B------:R-:W-:Y:S02]  /*eef0*/  IMAD R0, R3.reuse, UR5, R0 ;  /* 0x0000000503007c24 */ /* 0x040fe4000f8e0200 */
[----:B------:R-:W-:-:S05]  /*ef00*/  IMAD.WIDE.U32 R2, R3, UR4, RZ ;  /* 0x0000000403027c25 */ /* 0x000fca000f8e00ff */
[----:B------:R-:W-:Y:S01]  /*ef10*/  IADD3 R0, R3, R0, RZ ;  /* 0x0000000003007210 */ /* 0x000fe20007ffe0ff */
[----:B------:R1:W-:Y:S04]  /*ef20*/  STL.64 [R1+0x10], R2 ;  /* 0x0000100201007387 */ /* 0x0003e80000100a00 */
[----:B------:R1:W-:Y:S01]  /*ef30*/  STL [R1+0x4], R0 ;  /* 0x0000040001007387 */ /* 0x0003e20000100800 */
[----:B------:R-:W-:Y:S05]  /*ef40*/  @!P0 BRA `(.L_x_2678) ;  /* 0x0000000000408947 */ /* 0x000fea0003800000 */
[----:B-1----:R-:W-:Y:S01]  /*ef50*/  MOV R2, 0x0 ;  /* 0x0000000000027802 */ /* 0x002fe20000000f00 */
[----:B------:R-:W-:Y:S01]  /*ef60*/  ULDC.64 UR4, c[0x4][0x80] ;  /* 0x0100200000047ab9 */ /* 0x000fe20000000a00 */
[----:B------:R-:W-:Y:S01]  /*ef70*/  ULDC.64 UR6, c[0x4][0x88] ;  /* 0x0100220000067ab9 */ /* 0x000fe20000000a00 */
[----:B------:R-:W-:Y:S01]  /*ef80*/  ULDC.64 UR8, c[0x4][0x20] ;  /* 0x0100080000087ab9 */ /* 0x000fe20000000a00 */
[----:B------:R-:W-:Y:S01]  /*ef90*/  IMAD.U32 R4, RZ, RZ, UR4 ;  /* 0x00000004ff047e24 */ /* 0x000fe2000f8e00ff */
[----:B------:R-:W-:Y:S01]  /*efa0*/  MOV R11, UR9 ;  /* 0x00000009000b7c02 */ /* 0x000fe20008000f00 */
[----:B------:R-:W1:Y:S01]  /*efb0*/  LDC.64 R2, c[0x4][R2] ;  /* 0x0100000002027b82 */ /* 0x000e620000000a00 */
[----:B------:R-:W-:Y:S02]  /*efc0*/  IMAD.U32 R5, RZ, RZ, UR5 ;  /* 0x00000005ff057e24 */ /* 0x000fe4000f8e00ff */
[----:B------:R-:W-:Y:S02]  /*efd0*/  IMAD.U32 R6, RZ, RZ, UR6 ;  /* 0x00000006ff067e24 */ /* 0x000fe4000f8e00ff */
[----:B0-----:R-:W-:-:S02]  /*efe0*/  IMAD.U32 R7, RZ, RZ, UR7 ;  /* 0x00000007ff077e24 */ /* 0x001fc4000f8e00ff */
[----:B------:R-:W-:Y:S02]  /*eff0*/  IMAD.U32 R10, RZ, RZ, UR8 ;  /* 0x00000008ff0a7e24 */ /* 0x000fe4000f8e00ff */
[----:B------:R-:W-:Y:S02]  /*f000*/  IMAD.MOV.U32 R8, RZ, RZ, 0x70 ;  /* 0x00000070ff087424 */ /* 0x000fe400078e00ff */
[----:B------:R-:W-:Y:S02]  /*f010*/  IMAD.MOV.U32 R12, RZ, RZ, 0x1 ;  /* 0x00000001ff0c7424 */ /* 0x000fe400078e00ff */
[----:B------:R-:W-:-:S07]  /*f020*/  IMAD.MOV.U32 R13, RZ, RZ, RZ ;  /* 0x000000ffff0d7224 */ /* 0x000fce00078e00ff */
[----:B------:R-:W-:-:S07]  /*f030*/  LEPC R20, `(.L_x_2678) ;  /* 0x000000001014794e */ /* 0x000fce0000000000 */
[----:B-1----:R-:W-:Y:S05]  /*f040*/  CALL.ABS.NOINC R2 ;  /* 0x0000000002007343 */ /* 0x002fea0003c00000 */
.L_x_2678:
[----:B------:R-:W-:Y:S05]  /*f050*/  BSYNC B6 ;  /* 0x0000000000067941 */ /* 0x000fea0003800000 */
.L_x_2677:
[----:B------:R-:W2:Y:S01]  /*f060*/  LDL.LU R21, [R1+0x1c] ;  /* 0x00001c0001157983 */ /* 0x000ea20000300800 */
[----:B-1----:R-:W1:Y:S01]  /*f070*/  LDC R4, c[0x0][0x448] ;  /* 0x00011200ff047b82 */ /* 0x002e620000000800 */
[----:B------:R-:W-:Y:S02]  /*f080*/  ULDC.64 UR4, c[0x0][0x2d8] ;  /* 0x0000b60000047ab9 */ /* 0x000fe40000000a00 */
[----:B------:R-:W3:Y:S04]  /*f090*/  LDL.LU R20, [R1+0x4] ;  /* 0x0000040001147983 */ /* 0x000ee80000300800 */
[----:B------:R-:W3:Y:S01]  /*f0a0*/  LDL.LU.64 R2, [R1+0x10] ;  /* 0x0000100001027983 */ /* 0x000ee20000300a00 */
[----:B------:R-:W-:-:S03]  /*f0b0*/  IMAD R0, R32, UR4, RZ ;  /* 0x0000000420007c24 */ /* 0x000fc6000f8e02ff */
[----:B------:R4:W5:Y:S01]  /*f0c0*/  LDL R10, [R1+0x8] ;  /* 0x00000800010a7983 */ /* 0x0009620000100800 */
[----:B------:R-:W-:-:S03]  /*f0d0*/  IMAD R5, R18, UR5, R0 ;  /* 0x0000000512057c24 */ /* 0x000fc6000f8e0200 */
[----:B------:R4:W5:Y:S01]  /*f0e0*/  LDL R8, [R1] ;  /* 0x0000000001087983 */ /* 0x0009620000100800 */
[----:B-1----:R-:W-:-:S13]  /*f0f0*/  ISETP.NE.AND P6, PT, R4, 0x1, PT ;  /* 0x000000010400780c */ /* 0x002fda0003fc5270 */
[----:B------:R-:W1:Y:S01]  /*f100*/  @P6 LDC R4, c[0x0][0x450] ;  /* 0x00011400ff046b82 */ /* 0x000e620000000800 */
[----:B---3--:R-:W-:Y:S02]  /*f110*/  IMAD.MOV.U32 R3, RZ, RZ, R20 ;  /* 0x000000ffff037224 */ /* 0x008fe400078e0014 */
[----:B------:R-:W3:Y:S01]  /*f120*/  S2R R20, SR_TID.X ;  /* 0x0000000000147919 */ /* 0x000ee20000002100 */
[----:B------:R-:W-:Y:S01]  /*f130*/  IMAD.WIDE.U32 R2, R18, UR4, R2 ;  /* 0x0000000412027c25 */ /* 0x000fe2000f8e0002 */
[----:B------:R-:W-:-:S03]  /*f140*/  ULDC.64 UR4, c[0x0][0x2e0] ;  /* 0x0000b80000047ab9 */ /* 0x000fc60000000a00 */
[----:B--2---:R-:W-:Y:S02]  /*f150*/  IMAD R0, R21, UR4, RZ ;  /* 0x0000000415007c24 */ /* 0x004fe4000f8e02ff */
[----:B------:R-:W2:Y:S01]  /*f160*/  S2R R21, SR_TID.X ;  /* 0x0000000000157919 */ /* 0x000ea20000002100 */
[----:B------:R-:W-:Y:S02]  /*f170*/  IMAD.IADD R3, R3, 0x1, R5 ;  /* 0x0000000103037824 */ /* 0x000fe400078e0205 */
[----:B------:R-:W0:Y:S01]  /*f180*/  @P6 LDC R5, c[0x0][0x44c] ;  /* 0x00011300ff056b82 */ /* 0x000e220000000800 */
[C---:B------:R-:W-:Y:S02]  /*f190*/  IMAD R0, R31.reuse, UR5, R0 ;  /* 0x000000051f007c24 */ /* 0x040fe4000f8e0200 */
[----:B------:R-:W-:Y:S01]  /*f1a0*/  IMAD.WIDE.U32 R2, R31, UR4, R2 ;  /* 0x000000041f027c25 */ /* 0x000fe2000f8e0002 */
[----:B------:R-:W-:-:S03]  /*f1b0*/  ULDC.64 UR4, c[0x0][0x2d0] ;  /* 0x0000b40000047ab9 */ /* 0x000fc60000000a00 */
[----:B------:R-:W-:Y:S01]  /*f1c0*/  IMAD.IADD R3, R3, 0x1, R0 ;  /* 0x0000000103037824 */ /* 0x000fe200078e0200 */
[----:B---3--:R-:W-:-:S04]  /*f1d0*/  LOP3.LUT R20, R20, 0x7f, RZ, 0xc0, !PT ;  /* 0x0000007f14147812 */ /* 0x008fc800078ec0ff */
[----:B------:R-:W-:Y:S02]  /*f1e0*/  SHF.R.U32.HI R20, RZ, 0x3, R20 ;  /* 0x00000003ff147819 */ /* 0x000fe40000011614 */
[----:B--2---:R-:W-:-:S04]  /*f1f0*/  SHF.L.U32 R21, R21, 0x4, RZ ;  /* 0x0000000415157819 */ /* 0x004fc800000006ff */
[----:B------:R-:W-:-:S04]  /*f200*/  LOP3.LUT R21, R21, 0x70, RZ, 0xc0, !PT ;  /* 0x0000007015157812 */ /* 0x000fc800078ec0ff */
[----:B------:R-:W-:-:S05]  /*f210*/  LOP3.LUT R20, R20, R21, RZ, 0xfc, !PT ;  /* 0x0000001514147212 */ /* 0x000fca00078efcff */
[----:B------:R-:W-:-:S04]  /*f220*/  IMAD R0, R17, 0x80, R20 ;  /* 0x0000008011007824 */ /* 0x000fc800078e0214 */
[----:B0-----:R-:W-:-:S04]  /*f230*/  @P6 IMAD.HI.U32 R5, R0, R5, RZ ;  /* 0x0000000500056227 */ /* 0x001fc800078e00ff */
[----:B------:R-:W-:Y:S01]  /*f240*/  IMAD.MOV.U32 R6, RZ, RZ, R0 ;  /* 0x000000ffff067224 */ /* 0x000fe200078e0000 */
[----:B-1----:R-:W-:Y:S02]  /*f250*/  @P6 SHF.R.U32.HI R6, RZ, R4, R5 ;  /* 0x00000004ff066219 */ /* 0x002fe40000011605 */
        /* <DEDUP_REMOVED lines=16> */
[----:B------:R-:W-:Y:S01]  /*f360*/  ULDC UR4, c[0x0][0x2b8] ;  /* 0x0000ae0000047ab9 */ /* 0x000fe20000000800 */
[----:B------:R-:W-:Y:S02]  /*f370*/  IADD3 R3, R3, R6, RZ ;  /* 0x0000000603037210 */ /* 0x000fe40007ffe0ff */
        /* <DEDUP_REMOVED lines=8> */
[----:B-----5:R-:W-:Y:S02]  /*f400*/  IMAD R5, R10, R5, RZ ;  /* 0x000000050a057224 */ /* 0x020fe400078e02ff */
[----:B------:R-:W-:Y:S01]  /*f410*/  IMAD R17, R17, 0x80, R9 ;  /* 0x0000008011117824 */ /* 0x000fe200078e0209 */
[----:B------:R-:W1:Y:S03]  /*f420*/  SHFL.IDX PT, R2, R4, RZ, 0x181f ;  /* 0x00181fff04027589 */ /* 0x000e6600000e0000 */
[C---:B------:R-:W-:Y:S01]  /*f430*/  VIADD R6, R17.reuse, 0x10 ;  /* 0x0000001011067836 */ /* 0x040fe20000000000 */
[----:B------:R-:W-:-:S13]  /*f440*/  ISETP.GE.AND P2, PT, R17, R5, PT ;  /* 0x000000051100720c */ /* 0x000fda0003f46270 */
[----:B0-----:R-:W-:-:S05]  /*f450*/  @!P2 LEA R14, P3, R30, R14, 0x1 ;  /* 0x0000000e1e0ea211 */ /* 0x001fca00078608ff */
[----:B-1----:R-:W-:Y:S02]  /*f460*/  @!P2 IMAD.X R3, RZ, RZ, R2, P3 ;  /* 0x000000ffff03a224 */ /* 0x002fe400018e0602 */
[----:B------:R-:W-:Y:S02]  /*f470*/  @!P2 IMAD.MOV.U32 R2, RZ, RZ, R14 ;  /* 0x000000ffff02a224 */ /* 0x000fe400078e000e */
[----:B------:R-:W0:Y:S04]  /*f480*/  SHFL.IDX PT, R14, R0, 0x1, 0x181f ;  /* 0x00381f00000e7f89 */ /* 0x000e2800000e0000 */
[----:B------:R-:W-:Y:S04]  /*f490*/  @!P2 LDGSTS.E.BYPASS.LTC128B.128 [R8+0x10400], desc[UR52][R2.64], !P0 ;  /* 0x104000000208afae */ /* 0x000fe8000c101d74 */
[----:B------:R1:W-:Y:S01]  /*f4a0*/  @!P2 LDGSTS.E.BYPASS.LTC128B.128 [R8+0x14400], desc[UR52][R2.64+0x80], !P1 ;  /* 0x144000800208afae */ /* 0x0003e2000c901d74 */
[----:B------:R-:W-:Y:S01]  /*f4b0*/  ISETP.GE.AND P2, PT, R6, R5, PT ;  /* 0x000000050600720c */ /* 0x000fe20003f46270 */
[----:B------:R-:W-:-:S02]  /*f4c0*/  VIADD R6, R17, 0x20 ;  /* 0x0000002011067836 */ /* 0x000fc40000000000 */
[----:B-1----:R-:W1:Y:S10]  /*f4d0*/  SHFL.IDX PT, R2, R4, 0x1, 0x181f ;  /* 0x00381f0004027f89 */ /* 0x002e7400000e0000 */
[----:B0-----:R-:W-:-:S05]  /*f4e0*/  @!P2 LEA R14, P3, R30, R14, 0x1 ;  /* 0x0000000e1e0ea211 */ /* 0x001fca00078608ff */
[----:B-1----:R-:W-:Y:S01]  /*f4f0*/  @!P2 IMAD.X R7, RZ, RZ, R2, P3 ;  /* 0x000000ffff07a224 */ /* 0x002fe200018e0602 */
[----:B------:R-:W-:Y:S02]  /*f500*/  @!P2 MOV R2, R14 ;  /* 0x0000000e0002a202 */ /* 0x000fe40000000f00 */
[----:B------:R-:W0:Y:S01]  /*f510*/  SHFL.IDX PT, R14, R0, 0x2, 0x181f ;  /* 0x00581f00000e7f89 */ /* 0x000e2200000e0000 */
[----:B------:R-:W-:-:S05]  /*f520*/  @!P2 IMAD.MOV.U32 R3, RZ, RZ, R7 ;  /* 0x000000ffff03a224 */ /* 0x000fca00078e0007 */
[----:B------:R-:W-:Y:S04]  /*f530*/  @!P2 LDGSTS.E.BYPASS.LTC128B.128 [R8+0x10c00], desc[UR52][R2.64], !P0 ;  /* 0x10c000000208afae */ /* 0x000fe8000c101d74 */
[----:B------:R1:W-:Y:S01]  /*f540*/  @!P2 LDGSTS.E.BYPASS.LTC128B.128 [R8+0x14c00], desc[UR52][R2.64+0x80], !P1 ;  /* 0x14c000800208afae */ /* 0x0003e2000c901d74 */
[----:B------:R-:W-:Y:S02]  /*f550*/  ISETP.GE.AND P2, PT, R6, R5, PT ;  /* 0x000000050600720c */ /* 0x000fe40003f46270 */
[----:B------:R-:W-:Y:S01]  /*f560*/  IADD3 R6, R17, 0x30, RZ ;  /* 0x0000003011067810 */ /* 0x000fe20007ffe0ff */
        /* <DEDUP_REMOVED lines=48> */
.L_x_2774:
        /* <DEDUP_REMOVED lines=11> */
.L_x_2681:
[----:B------:R-:W-:Y:S05]  /*f920*/  BSYNC B0 ;  /* 0x0000000000007941 */ /* 0x000fea0003800000 */
.L_x_2680:
[----:B------:R-:W-:Y:S01]  /*f930*/  NOP ;  /* 0x0000000000007918 */ /* 0x000fe20000000000 */
[----:B------:R-:W-:-:S13]  /*f940*/  PLOP3.LUT P0, PT, PT, PT, PT, 0x80, 0x0 ;  /* 0x000000000000781c */ /* 0x000fda0003f0f070 */
.L_x_2682:
        /* <DEDUP_REMOVED lines=14> */
[----:B0-----:R-:W3:Y:S01]  /*fa30*/  LDL R2, [R1+0xc] ;  /* 0x00000c0001027983 */ /* 0x001ee20000100800 */
[----:B------:R0:W-:Y:S01]  /*fa40*/  SYNCS.ARRIVE.TRANS64.A1T0 RZ, [R22+URZ+0x28800], RZ ;  /* 0x028800ff16ff79a7 */ /* 0x0001e2000810003f */
[----:B------:R-:W-:Y:S01]  /*fa50*/  BSSY B0, `(.L_x_2683) ;  /* 0x0000004000007945 */ /* 0x000fe20003800000 */
[----:B------:R-:W1:Y:S01]  /*fa60*/  SYNCS.PHASECHK.TRANS64.TRYWAIT P1, [R22+URZ+0x28820], R3 ;  /* 0x02882003160075a7 */ /* 0x000e62000802017f */
[----:B---3--:R-:W-:Y:S02]  /*fa70*/  ISETP.GE.AND P0, PT, R2, 0x2, PT ;  /* 0x000000020200780c */ /* 0x008fe40003f06270 */
[----:B01----:R-:W-:Y:S11]  /*fa80*/  @!P1 BRA `(.L_x_2684) ;  /* 0x0000004000749947 */ /* 0x003ff60003800000 */
.L_x_2775:
[----:B------:R-:W-:Y:S05]  /*fa90*/  BSYNC B0 ;  /* 0x0000000000007941 */ /* 0x000fea0003800000 */
.L_x_2683:
        /* <DEDUP_REMOVED lines=8> */
[----:B------:R-:W-:Y:S02]  /*fb20*/  IMAD.MOV.U32 R31, RZ, RZ, R26 ;  /* 0x000000ffff1f7224 */ /* 0x000fe400078e001a */
[----:B---3--:R-:W-:-:S10]  /*fb30*/  VIADD R6, R0, 0xfffffffe ;  /* 0xfffffffe00067836 */ /* 0x008fd40000000000 */
.L_x_2699:
[----:B0-----:R-:W0:Y:S01]  /*fb40*/  S2R R3, SR_TID.X ;  /* 0x0000000000037919 */ /* 0x001e220000002100 */
[----:B------:R-:W1:Y:S01]  /*fb50*/  LDC R4, c[0x0][0x430] ;  /* 0x00010c00ff047b82 */ /* 0x000e620000000800 */
[----:B------:R-:W-:Y:S05]  /*fb60*/  YIELD ;  /* 0x0000000000007946 */ /* 0x000fea0003800000 */
[----:B------:R-:W-:Y:S01]  /*fb70*/  ULDC.64 UR4, c[0x0][0x428] ;  /* 0x00010a0000047ab9 */ /* 0x000fe20000000a00 */
[----:B------:R-:W-:Y:S01]  /*fb80*/  VIADD R25, R10, 0x1 ;  /* 0x000000010a197836 */ /* 0x000fe20000000000 */
[----:B-1----:R-:W-:Y:S02]  /*fb90*/  ISETP.NE.AND P0, PT, R4, 0x1, PT ;  /* 0x000000010400780c */ /* 0x002fe40003f05270 */
[----:B0-----:R-:W-:-:S02]  /*fba0*/  LOP3.LUT R0, R3, 0x7f, RZ, 0xc0, !PT ;  /* 0x0000007f03007812 */ /* 0x001fc400078ec0ff */
[----:B------:R-:W-:Y:S02]  /*fbb0*/  SHF.L.U32 R4, R3, 0x4, RZ ;  /* 0x0000000403047819 */ /* 0x000fe400000006ff */
[----:B------:R-:W-:-:S07]  /*fbc0*/  SHF.R.U32.HI R5, RZ, 0x3, R0 ;  /* 0x00000003ff057819 */ /* 0x000fce0000011600 */
[----:B------:R-:W0:Y:S01]  /*fbd0*/  @P0 LDC R0, c[0x0][0x434] ;  /* 0x00010d00ff000b82 */ /* 0x000e220000000800 */
[----:B------:R-:W-:Y:S01]  /*fbe0*/  LOP3.LUT R4, R4, 0x70, RZ, 0xc0, !PT ;  /* 0x0000007004047812 */ /* 0x000fe200078ec0ff */
[----:B------:R-:W-:-:S06]  /*fbf0*/  IMAD R7, R6, 0x80, R5 ;  /* 0x0000008006077824 */ /* 0x000fcc00078e0205 */
[----:B------:R-:W1:Y:S01]  /*fc00*/  @P0 LDC R3, c[0x0][0x438] ;  /* 0x00010e00ff030b82 */ /* 0x000e620000000800 */
[----:B------:R-:W-:-:S05]  /*fc10*/  IADD3 R7, R4, R7, R36 ;  /* 0x0000000704077210 */ /* 0x000fca0007ffe024 */
        /* <DEDUP_REMOVED lines=26> */
.L_x_2687:
[----:B------:R-:W-:Y:S01]  /*fdc0*/  IMAD R6, R25, 0x8, R22 ;  /* 0x0000000819067824 */ /* 0x000fe200078e0216 */
[----:B------:R-:W-:Y:S01]  /*fdd0*/  SHF.L.U32 R3, R28, 0x1f, RZ ;  /* 0x0000001f1c037819 */ /* 0x000fe200000006ff */
[----:B------:R-:W-:Y:S03]  /*fde0*/  BSSY B1, `(.L_x_2688) ;  /* 0x0000003000017945 */ /* 0x000fe60003800000 */
[----:B------:R-:W0:Y:S02]  /*fdf0*/  SYNCS.PHASECHK.TRANS64.TRYWAIT P0, [R6+URZ+0x28840], R3 ;  /* 0x02884003060075a7 */ /* 0x000e24000800017f */
[----:B0-----:R-:W-:Y:S05]  /*fe00*/  @!P0 BRA `(.L_x_2689) ;  /* 0x0000003c00a88947 */ /* 0x001fea0003800000 */
.L_x_2776:
[----:B------:R-:W-:Y:S05]  /*fe10*/  BSYNC B1 ;  /* 0x0000000000017941 */ /* 0x000fea0003800000 */
.L_x_2688:
        /* <DEDUP_REMOVED lines=71> */
.L_x_2794:
        /* <DEDUP_REMOVED lines=9> */
.L_x_2691:
[----:B------:R-:W-:Y:S02]  /*10320*/  PLOP3.LUT P3, PT, P3, P0, PT, 0xa2, 0x0 ;  /* 0x000000000000781c */ /* 0x000fe40001f61472 */
[----:B------:R-:W-:-:S08]  /*10330*/  @P0 R2UR P3, UR4, R6 ;  /* 0x00000000060402ca */ /* 0x000fd00000060000 */
[----:B------:R-:W-:-:S05]  /*10340*/  @P0 PLOP3.LUT P0, PT, P3, PT, PT, 0x80, 0x0 ;  /* 0x000000000000081c */ /* 0x000fca0001f0f070 */
[----:B------:R-:W-:Y:S01]  /*10350*/  @!P3 SYNCS.ARRIVE.TRANS64.RED.A0T1 RZ, [UR4+0x28830], RZ ;  /* 0x028830ffffffb9a7 */ /* 0x000fe20008200404 */
[----:B------:R-:W-:Y:S07]  /*10360*/  @!P3 ARRIVES.LDGSTSBAR.64.TRANSCNT [UR4+0x28830] ;  /* 0x02883000ff00b9b0 */ /* 0x000fee0008000a84 */
[----:B------:R-:W-:Y:S05]  /*10370*/  @P0 BRA.U.ANY `(.L_x_2691) ;  /* 0xfffffffd00e80947 */ /* 0x000fea000393ffff */
[----:B------:R-:W-:Y:S01]  /*10380*/  NOP ;  /* 0x0000000000007918 */ /* 0x000fe20000000000 */
[----:B-1----:R-:W-:-:S04]  /*10390*/  MOV R2, UR36 ;  /* 0x0000002400027c02 */ /* 0x002fc80008000f00 */
[----:B------:R-:W-:-:S13]  /*103a0*/  ISETP.NE.AND P4, PT, R2, 0x3, PT ;  /* 0x000000030200780c */ /* 0x000fda0003f85270 */
[----:B------:R-:W-:Y:S05]  /*103b0*/  @!P4 BRA `(.L_x_2692) ;  /* 0x000000000004c947 */ /* 0x000fea0003800000 */
[----:B------:R-:W-:Y:S01]  /*103c0*/  BPT.TRAP 0x1 ;  /* 0x000000040000795c */ /* 0x000fe20000300000 */
.L_x_2692:
[----:B------:R1:W-:Y:S01]  /*103d0*/  SYNCS.ARRIVE.TRANS64.A1T0 RZ, [R6+URZ+0x28830], RZ ;  /* 0x028830ff06ff79a7 */ /* 0x0003e2000810003f */
[----:B------:R-:W-:Y:S05]  /*103e0*/  @!P4 BRA `(.L_x_2693) ;  /* 0x000000000004c947 */ /* 0x000fea0003800000 */
[----:B------:R-:W-:Y:S01]  /*103f0*/  BPT.TRAP 0x1 ;  /* 0x000000040000795c */ /* 0x000fe20000300000 */
.L_x_2693:
[----:B------:R-:W-:Y:S01]  /*10400*/  SHF.L.U32 R2, R17, 0x1f, RZ ;  /* 0x0000001f11027819 */ /* 0x000fe200000006ff */
[----:B-1----:R-:W-:Y:S01]  /*10410*/  IMAD R6, R10, 0x8, R22 ;  /* 0x000000080a067824 */ /* 0x002fe200078e0216 */
[----:B------:R-:W-:Y:S01]  /*10420*/  BSSY B1, `(.L_x_2694) ;  /* 0x0000004000017945 */ /* 0x000fe20003800000 */
[----:B------:R-:W-:Y:S02]  /*10430*/  IMAD R8, R31, -0x80, R35 ;  /* 0xffffff801f087824 */ /* 0x000fe400078e0223 */
[----:B------:R-:W1:Y:S02]  /*10440*/  SYNCS.PHASECHK.TRANS64.TRYWAIT P0, [R6+URZ+0x28860], R2 ;  /* 0x02886002060075a7 */ /* 0x000e64000800017f */
[----:B-1----:R-:W-:Y:S05]  /*10450*/  @!P0 BRA `(.L_x_2695) ;  /* 0x0000004000748947 */ /* 0x002fea0003800000 */
.L_x_2795:
[----:B------:R-:W-:Y:S05]  /*10460*/  BSYNC B1 ;  /* 0x0000000000017941 */ /* 0x000fea0003800000 */
.L_x_2694:
[----:B------:R-:W3:Y:S01]  /*10470*/  S2R R3, SR_TID.X ;  /* 0x0000000000037919 */ /* 0x000ee20000002100 */
[----:B------:R-:W-:Y:S01]  /*10480*/  UMOV UR4, 0xffffffff ;  /* 0xffffffff00047882 */ /* 0x000fe20000000000 */
        /* <DEDUP_REMOVED lines=64> */
.L_x_2813:
[----:B01----:R-:W-:Y:S01]  /*10890*/  IADD3 R2, P0, R14, R5, RZ ;  /* 0x000000050e027210 */ /* 0x003fe20007f1e0ff */
        /* <DEDUP_REMOVED lines=28> */
.L_x_2697:
        /* <DEDUP_REMOVED lines=11> */
.L_x_2698:
[C---:B------:R-:W-:Y:S01]  /*10b10*/  ISETP.GT.AND P0, PT, R26.reuse, RZ, PT ;  /* 0x000000ff1a00720c */ /* 0x040fe20003f04270 */
[----:B------:R0:W-:Y:S01]  /*10b20*/  SYNCS.ARRIVE.TRANS64.A1T0 RZ, [R6+URZ+0x28850], RZ ;  /* 0x028850ff06ff79a7 */ /* 0x0001e2000810003f */
[----:B------:R-:W-:Y:S01]  /*10b30*/  MOV R17, R28 ;  /* 0x0000001c00117202 */ /* 0x000fe20000000f00 */
[----:B------:R-:W-:Y:S02]  /*10b40*/  IMAD.MOV.U32 R10, RZ, RZ, R25 ;  /* 0x000000ffff0a7224 */ /* 0x000fe400078e0019 */
[----:B------:R-:W-:Y:S02]  /*10b50*/  IMAD.MOV.U32 R31, RZ, RZ, R26 ;  /* 0x000000ffff1f7224 */ /* 0x000fe400078e001a */
[----:B0-----:R-:W-:-:S06]  /*10b60*/  VIADD R6, R26, 0xffffffff ;  /* 0xffffffff1a067836 */ /* 0x001fcc0000000000 */
[----:B------:R-:W-:Y:S05]  /*10b70*/  @P0 BRA `(.L_x_2699) ;  /* 0xffffffec00f00947 */ /* 0x000fea000383ffff */
.L_x_2686:
[----:B------:R-:W-:Y:S05]  /*10b80*/  BSYNC B0 ;  /* 0x0000000000007941 */ /* 0x000fea0003800000 */
.L_x_2685:
        /* <DEDUP_REMOVED lines=17> */
.L_x_2701:
[----:B------:R-:W-:Y:S05]  /*10ca0*/  BSYNC B0 ;  /* 0x0000000000007941 */ /* 0x000fea0003800000 */
.L_x_2700:
[----:B------:R-:W-:-:S05]  /*10cb0*/  IMAD.U32 R0, RZ, RZ, UR36 ;  /* 0x00000024ff007e24 */ /* 0x000fca000f8e00ff */
[----:B------:R-:W-:-:S13]  /*10cc0*/  ISETP.NE.AND P0, PT, R0, 0x3, PT ;  /* 0x000000030000780c */ /* 0x000fda0003f05270 */
[----:B------:R-:W-:Y:S05]  /*10cd0*/  @!P0 BRA `(.L_x_2702) ;  /* 0x0000000000048947 */ /* 0x000fea0003800000 */
[----:B------:R-:W-:Y:S01]  /*10ce0*/  BPT.TRAP 0x1 ;  /* 0x000000040000795c */ /* 0x000fe20000300000 */
.L_x_2702:
[----:B------:R-:W-:Y:S01]  /*10cf0*/  IMAD R0, R25, 0x8, R22 ;  /* 0x0000000819007824 */ /* 0x000fe200078e0216 */
[----:B0-----:R-:W-:Y:S01]  /*10d00*/  SHF.L.U32 R3, R28, 0x1f, RZ ;  /* 0x0000001f1c037819 */ /* 0x001fe200000006ff */
[----:B------:R-:W-:Y:S01]  /*10d10*/  BSSY B0, `(.L_x_2703) ;  /* 0x0000004000007945 */ /* 0x000fe20003800000 */
[----:B------:R-:W-:Y:S02]  /*10d20*/  IMAD R6, R26, -0x80, R35 ;  /* 0xffffff801a067824 */ /* 0x000fe400078e0223 */
[----:B------:R-:W0:Y:S02]  /*10d30*/  SYNCS.PHASECHK.TRANS64.TRYWAIT P0, [R0+URZ+0x28860], R3 ;  /* 0x02886003000075a7 */ /* 0x000e24000800017f */
[----:B0-----:R-:W-:Y:S05]  /*10d40*/  @!P0 BRA `(.L_x_2704) ;  /* 0x0000004000d48947 */ /* 0x001fea0003800000 */
.L_x_2814:
[----:B------:R-:W-:Y:S05]  /*10d50*/  BSYNC B0 ;  /* 0x0000000000007941 */ /* 0x000fea0003800000 */
.L_x_2703:
        /* <DEDUP_REMOVED lines=70> */
.L_x_2832:
        /* <DEDUP_REMOVED lines=11> */
.L_x_2706:
        /* <DEDUP_REMOVED lines=11> */
.L_x_2707:
[----:B------:R0:W-:Y:S01]  /*11320*/  SYNCS.ARRIVE.TRANS64.A1T0 RZ, [R0+URZ+0x28850], RZ ;  /* 0x028850ff00ff79a7 */ /* 0x0001e2000810003f */
[----:B------:R-:W-:-:S04]  /*11330*/  IADD3 R25, R25, 0x1, RZ ;  /* 0x0000000119197810 */ /* 0x000fc80007ffe0ff */
[----:B------:R-:W-:-:S04]  /*11340*/  ISETP.NE.AND P0, PT, R25, 0x2, PT ;  /* 0x000000021900780c */ /* 0x000fc80003f05270 */
[----:B------:R-:W-:Y:S02]  /*11350*/  SEL R3, RZ, 0x1, P0 ;  /* 0x00000001ff037807 */ /* 0x000fe40000000000 */
[----:B------:R-:W-:Y:S02]  /*11360*/  SEL R25, R25, RZ, P0 ;  /* 0x000000ff19197207 */ /* 0x000fe40000000000 */
[----:B0-----:R-:W-:-:S07]  /*11370*/  LOP3.LUT R28, R28, R3, RZ, 0x3c, !PT ;  /* 0x000000031c1c7212 */ /* 0x001fce00078e3cff */
.L_x_2664:
[----:B------:R-:W-:Y:S05]  /*11380*/  BSYNC B7 ;  /* 0x0000000000077941 */ /* 0x000fea0003800000 */
.L_x_2662:
        /* <DEDUP_REMOVED lines=8> */
[----:B------:R2:W3:Y:S01]  /*11410*/  LDS.128 R16, [R22+0x288d0] ;  /* 0x0288d00016107984 */ /* 0x0004e20000000c00 */
[----:B------:R-:W-:Y:S06]  /*11420*/  BAR.ARV 0x4, 0x180 ;  /* 0x0106000000007b1d */ /* 0x000fec0000002000 */
[----:B------:R-:W-:Y:S05]  /*11430*/  BRA `(.L_x_2709) ;  /* 0x0000000800cc7947 */ /* 0x000fea0003800000 */
.L_x_2708:
[----:B------:R-:W0:Y:S01]  /*11440*/  S2R R0, SR_TID.X ;  /* 0x0000000000007919 */ /* 0x000e220000002100 */
[----:B------:R-:W-:Y:S01]  /*11450*/  UMOV UR4, 0xffffffff ;  /* 0xffffffff00047882 */ /* 0x000fe20000000000 */
[----:B0-----:R-:W-:-:S04]  /*11460*/  LOP3.LUT R8, R0, 0x1f, RZ, 0xc0, !PT ;  /* 0x0000001f00087812 */ /* 0x001fc800078ec0ff */
[----:B------:R-:W-:Y:S01]  /*11470*/  ISETP.NE.AND P0, PT, R8, 0x1f, PT ;  /* 0x0000001f0800780c */ /* 0x000fe20003f05270 */
[----:B------:R-:W-:-:S12]  /*11480*/  BRA.DIV UR4, `(.L_x_2710) ;  /* 0x0000004604947947 */ /* 0x000fd8000b800000 */
[----:B------:R-:W-:Y:S01]  /*11490*/  IMAD.IADD R5, R19, 0x1, R8 ;  /* 0x0000000113057824 */ /* 0x000fe200078e0208 */
        /* <DEDUP_REMOVED lines=13> */
[----:B------:R-:W0:Y:S02]  /*11570*/  SHFL.UP PT, R14, R4, 0x1, RZ ;  /* 0x04200000040e7989 */ /* 0x000e2400000e00ff */
[----:B0-----:R-:W-:-:S05]  /*11580*/  SEL R5, R14, RZ, P1 ;  /* 0x000000ff0e057207 */ /* 0x001fca0000800000 */
[----:B------:R-:W-:Y:S02]  /*11590*/  IMAD.IADD R6, R4, 0x1, R5 ;  /* 0x0000000104067824 */ /* 0x000fe400078e0205 */
[----:B------:R-:W-:Y:S04]  /*115a0*/  SHFL.IDX PT, R5, R16, RZ, 0x1f ;  /* 0x00001fff10057589 */ /* 0x000fe800000e0000 */
        /* <DEDUP_REMOVED lines=12> */
[----:B------:R0:W1:Y:S02]  /*11670*/  SHFL.IDX PT, R14, R6, 0x1f, 0x1f ;  /* 0x03e01f00060e7f89 */ /* 0x00006400000e0000 */
.L_x_2842:
[----:B------:R-:W-:Y:S02]  /*11680*/  ULDC UR4, c[0x0][0xc38] ;  /* 0x00030e0000047ab9 */ /* 0x000fe40000000800 */
[----:B------:R-:W-:-:S04]  /*11690*/  IMAD.U32 R7, RZ, RZ, UR4 ;  /* 0x00000004ff077e24 */ /* 0x000fc8000f8e00ff */
[----:B-1----:R-:W-:-:S04]  /*116a0*/  IMAD R3, R14, R7, RZ ;  /* 0x000000070e037224 */ /* 0x002fc800078e02ff */
[----:B------:R-:W-:-:S05]  /*116b0*/  IMAD.IADD R8, R0, 0x1, R3 ;  /* 0x0000000100087824 */ /* 0x000fca00078e0203 */
[----:B------:R-:W-:-:S13]  /*116c0*/  ISETP.GT.AND P6, PT, R8, R5, PT ;  /* 0x000000050800720c */ /* 0x000fda0003fc4270 */
[----:B------:R-:W-:Y:S05]  /*116d0*/  @P6 BRA `(.L_x_2711) ;  /* 0x00000000009c6947 */ /* 0x000fea0003800000 */
.L_x_2716:
[----:B------:R-:W1:Y:S01]  /*116e0*/  LDC R0, c[0x0][0xc3c] ;  /* 0x00030f00ff007b82 */ /* 0x000e620000000800 */
[----:B------:R-:W-:-:S04]  /*116f0*/  IADD3 R19, R19, 0x1f, RZ ;  /* 0x0000001f13137810 */ /* 0x000fc80007ffe0ff */
[----:B-1----:R-:W-:-:S13]  /*11700*/  ISETP.GE.AND P6, PT, R19, R0, PT ;  /* 0x000000001300720c */ /* 0x002fda0003fc6270 */
[----:B------:R-:W-:Y:S05]  /*11710*/  @P6 BRA `(.L_x_2712) ;  /* 0x0000000400d06947 */ /* 0x000fea0003800000 */
[----:B------:R-:W1:Y:S01]  /*11720*/  S2R R2, SR_TID.X ;  /* 0x0000000000027919 */ /* 0x000e620000002100 */
[----:B------:R-:W-:Y:S01]  /*11730*/  BSSY B0, `(.L_x_2713) ;  /* 0x0000009000007945 */ /* 0x000fe20003800000 */
[----:B------:R-:W-:Y:S01]  /*11740*/  IMAD.MOV.U32 R4, RZ, RZ, RZ ;  /* 0x000000ffff047224 */ /* 0x000fe200078e00ff */
[----:B-1----:R-:W-:-:S05]  /*11750*/  LOP3.LUT R2, R2, 0x1f, RZ, 0xc0, !PT ;  /* 0x0000001f02027812 */ /* 0x002fca00078ec0ff */
[----:B------:R-:W-:-:S05]  /*11760*/  IMAD.IADD R7, R19, 0x1, R2 ;  /* 0x0000000113077824 */ /* 0x000fca00078e0202 */
[----:B------:R-:W-:-:S13]  /*11770*/  ISETP.GE.OR P6, PT, R7, R0, !P0 ;  /* 0x000000000700720c */ /* 0x000fda00047c6670 */
[----:B------:R-:W-:Y:S05]  /*11780*/  @P6 BRA `(.L_x_2714) ;  /* 0x00000000000c6947 */ /* 0x000fea0003800000 */
[----:B------:R-:W1:Y:S02]  /*11790*/  LDC.64 R2, c[0x0][0xc80] ;  /* 0x00032000ff027b82 */ /* 0x000e640000000a00 */
[----:B-1----:R-:W-:-:S05]  /*117a0*/  IMAD.WIDE R2, R7, 0x4, R2 ;  /* 0x0000000407027825 */ /* 0x002fca00078e0202 */
[----:B------:R1:W5:Y:S02]  /*117b0*/  LDG.E R4, desc[UR52][R2.64] ;  /* 0x0000003402047981 */ /* 0x000364000c1e1900 */
.L_x_2714:
[----:B------:R-:W-:Y:S05]  /*117c0*/  BSYNC B0 ;  /* 0x0000000000007941 */ /* 0x000fea0003800000 */
.L_x_2713:
[----:B------:R-:W-:-:S03]  /*117d0*/  UMOV UR4, 0xffffffff ;  /* 0xffffffff00047882 */ /* 0x000fc60000000000 */
[----:B------:R-:W-:Y:S05]  /*117e0*/  BRA.DIV UR4, `(.L_x_2715) ;  /* 0x0000004604e07947 */ /* 0x000fea000b800000 */
[----:B-----5:R-:W2:Y:S02]  /*117f0*/  SHFL.UP PT, R14, R4, 0x1, RZ ;  /* 0x04200000040e7989 */ /* 0x020ea400000e00ff */
        /* <DEDUP_REMOVED lines=14> */
[----:B------:R0:W1:Y:S02]  /*118e0*/  SHFL.IDX PT, R14, R6, 0x1f, 0x1f ;  /* 0x03e01f00060e7f89 */ /* 0x00006400000e0000 */
.L_x_2850:
[----:B------:R-:W-:Y:S02]  /*118f0*/  ULDC UR4, c[0x0][0xc38] ;  /* 0x00030e0000047ab9 */ /* 0x000fe40000000800 */
[----:B------:R-:W-:-:S04]  /*11900*/  IMAD.U32 R7, RZ, RZ, UR4 ;  /* 0x00000004ff077e24 */ /* 0x000fc8000f8e00ff */
[----:B-1----:R-:W-:-:S04]  /*11910*/  IMAD R3, R14, R7, RZ ;  /* 0x000000070e037224 */ /* 0x002fc800078e02ff */
[----:B------:R-:W-:-:S05]  /*11920*/  IMAD.IADD R8, R3, 0x1, R8 ;  /* 0x0000000103087824 */ /* 0x000fca00078e0208 */
[----:B------:R-:W-:-:S13]  /*11930*/  ISETP.GT.AND P6, PT, R8, R5, PT ;  /* 0x000000050800720c */ /* 0x000fda0003fc4270 */
[----:B------:R-:W-:Y:S05]  /*11940*/  @!P6 BRA `(.L_x_2716) ;  /* 0xfffffffc0064e947 */ /* 0x000fea000383ffff */
.L_x_2711:
[----:B------:R-:W-:Y:S01]  /*11950*/  IMAD.IADD R16, R8, 0x1, -R3 ;  /* 0x0000000108107824 */ /* 0x000fe200078e0a03 */
[----:B------:R-:W-:-:S03]  /*11960*/  UMOV UR4, 0xffffffff ;  /* 0xffffffff00047882 */ /* 0x000fc60000000000 */
[----:B------:R-:W-:-:S05]  /*11970*/  IMAD R0, R6, R7, R16 ;  /* 0x0000000706007224 */ /* 0x000fca00078e0210 */
[----:B------:R-:W-:Y:S01]  /*11980*/  ISETP.GT.AND P6, PT, R0, R5, PT ;  /* 0x000000050000720c */ /* 0x000fe20003fc4270 */
[----:B------:R-:W-:-:S12]  /*11990*/  BRA.DIV UR4, `(.L_x_2717) ;  /* 0x0000004a04307947 */ /* 0x000fd8000b800000 */
[----:B------:R-:W-:-:S04]  /*119a0*/  VOTE.ANY R0, PT, !P6 ;  /* 0x0000000000007806 */ /* 0x000fc800070e0100 */
[----:B------:R-:W1:Y:S02]  /*119b0*/  POPC R8, R0 ;  /* 0x0000000000087309 */ /* 0x000e640000000000 */
[----:B-1----:R1:W2:Y:S02]  /*119c0*/  SHFL.IDX PT, R4, R4, R8, 0x1f ;  /* 0x00001f0804047589 */ /* 0x0022a400000e0000 */
.L_x_2854:
[----:B------:R-:W-:Y:S01]  /*119d0*/  ISETP.NE.AND P0, PT, R0, RZ, PT ;  /* 0x000000ff0000720c */ /* 0x000fe20003f05270 */
[----:B------:R-:W-:-:S12]  /*119e0*/  IMAD.MOV.U32 R14, RZ, RZ, RZ ;  /* 0x000000ffff0e7224 */ /* 0x000fd800078e00ff */
[----:B------:R-:W-:Y:S05]  /*119f0*/  @!P0 BRA `(.L_x_2718) ;  /* 0x0000000000108947 */ /* 0x000fea0003800000 */
[----:B------:R-:W-:Y:S01]  /*11a00*/  UMOV UR4, 0xffffffff ;  /* 0xffffffff00047882 */ /* 0x000fe20000000000 */
[----:B------:R-:W-:Y:S02]  /*11a10*/  IADD3 R12, R8, -0x1, RZ ;  /* 0xffffffff080c7810 */ /* 0x000fe40007ffe0ff */
[----:B------:R-:W-:Y:S05]  /*11a20*/  BRA.DIV UR4, `(.L_x_2719) ;  /* 0x0000004a04547947 */ /* 0x000fea000b800000 */
[----:B------:R3:W4:Y:S02]  /*11a30*/  SHFL.IDX PT, R14, R6, R12, 0x1f ;  /* 0x00001f0c060e7589 */ /* 0x00072400000e0000 */
.L_x_2718:
[----:B------:R-:W5:Y:S01]  /*11a40*/  LDC.64 R2, c[0x0][0xc90] ;  /* 0x00032400ff027b82 */ /* 0x000f620000000a00 */
[----:B------:R-:W-:-:S04]  /*11a50*/  IMAD.IADD R19, R8, 0x1, R19 ;  /* 0x0000000108137824 */ /* 0x000fc800078e0213 */
[----:B-----5:R-:W-:-:S05]  /*11a60*/  IMAD.WIDE R2, R19, 0x4, R2 ;  /* 0x0000000413027825 */ /* 0x020fca00078e0202 */
[----:B0--3--:R0:W2:Y:S01]  /*11a70*/  LDG.E R6, desc[UR52][R2.64] ;  /* 0x0000003402067981 */ /* 0x0090a2000c1e1900 */
[----:B----4-:R-:W-:-:S04]  /*11a80*/  IMAD R16, R14, R7, R16 ;  /* 0x000000070e107224 */ /* 0x010fc800078e0210 */
[----:B------:R-:W-:Y:S02]  /*11a90*/  IMAD.IADD R5, R5, 0x1, -R16 ;  /* 0x0000000105057824 */ /* 0x000fe400078e0a10 */
[----:B0-----:R-:W-:Y:S02]  /*11aa0*/  IMAD.MOV.U32 R2, RZ, RZ, RZ ;  /* 0x000000ffff027224 */ /* 0x001fe400078e00ff */
[----:B--2---:R-:W-:-:S05]  /*11ab0*/  IMAD R0, R4, R6, RZ ;  /* 0x0000000604007224 */ /* 0x004fca00078e02ff */
[----:B-1----:R-:W-:-:S04]  /*11ac0*/  IABS R8, R0 ;  /* 0x0000000000087213 */ /* 0x002fc80000000000 */
[----:B------:R-:W0:Y:S08]  /*11ad0*/  I2F.RP R9, R8 ;  /* 0x0000000800097306 */ /* 0x000e300000209400 */
[----:B0-----:R-:W0:Y:S02]  /*11ae0*/  MUFU.RCP R9, R9 ;  /* 0x0000000900097308 */ /* 0x001e240000001000 */
[----:B0-----:R-:W-:Y:S01]  /*11af0*/  VIADD R10, R9, 0xffffffe ;  /* 0x0ffffffe090a7836 */ /* 0x001fe20000000000 */
[----:B------:R-:W-:-:S05]  /*11b00*/  IABS R9, R0 ;  /* 0x0000000000097213 */ /* 0x000fca0000000000 */
[----:B------:R-:W0:Y:S01]  /*11b10*/  F2I.FTZ.U32.TRUNC.NTZ R3, R10 ;  /* 0x0000000a00037305 */ /* 0x000e22000021f000 */
[----:B------:R-:W-:Y:S01]  /*11b20*/  IADD3 R9, RZ, -R9, RZ ;  /* 0x80000009ff097210 */ /* 0x000fe20007ffe0ff */
[----:B0-----:R-:W-:-:S04]  /*11b30*/  IMAD.MOV R11, RZ, RZ, -R3 ;  /* 0x000000ffff0b7224 */ /* 0x001fc800078e0a03 */
[----:B------:R-:W-:-:S04]  /*11b40*/  IMAD R11, R11, R8, RZ ;  /* 0x000000080b0b7224 */ /* 0x000fc800078e02ff */
[----:B------:R-:W-:Y:S01]  /*11b50*/  IMAD.HI.U32 R2, R3, R11, R2 ;  /* 0x0000000b03027227 */ /* 0x000fe200078e0002 */
[----:B------:R-:W-:-:S05]  /*11b60*/  IABS R3, R5 ;  /* 0x0000000500037213 */ /* 0x000fca0000000000 */
        /* <DEDUP_REMOVED lines=21> */
[----:B0-----:R-:W-:-:S06]  /*11cc0*/  IADD3 R3, R9, 0xffffffe, RZ ;  /* 0x0ffffffe09037810 */ /* 0x001fcc0007ffe0ff */
        /* <DEDUP_REMOVED lines=25> */
.L_x_2712:
[----:B------:R-:W-:Y:S01]  /*11e60*/  UMOV UR4, URZ ;  /* 0x0000003f00047c82 */ /* 0x000fe20008000000 */
[----:B------:R-:W-:Y:S01]  /*11e70*/  UMOV UR5, URZ ;  /* 0x0000003f00057c82 */ /* 0x000fe20008000000 */
[----:B------:R-:W-:Y:S01]  /*11e80*/  ULDC UR6, c[0x0][0xc3c] ;  /* 0x00030f0000067ab9 */ /* 0x000fe20000000800 */
[----:B------:R-:W-:Y:S01]  /*11e90*/  MOV R16, R5 ;  /* 0x0000000500107202 */ /* 0x000fe20000000f00 */
[----:B------:R-:W-:Y:S02]  /*11ea0*/  IMAD.U32 R17, RZ, RZ, UR4 ;  /* 0x00000004ff117e24 */ /* 0x000fe4000f8e00ff */
[----:B------:R-:W-:Y:S02]  /*11eb0*/  IMAD.U32 R18, RZ, RZ, UR5 ;  /* 0x00000005ff127e24 */ /* 0x000fe4000f8e00ff */
[----:B------:R-:W-:-:S07]  /*11ec0*/  IMAD.U32 R19, RZ, RZ, UR6 ;  /* 0x00000006ff137e24 */ /* 0x000fce000f8e00ff */
.L_x_2720:
[----:B------:R-:W1:Y:S01]  /*11ed0*/  S2R R0, SR_TID.X ;  /* 0x0000000000007919 */ /* 0x000e620000002100 */
        /* <DEDUP_REMOVED lines=9> */
.L_x_2709:
[----:B------:R-:W-:Y:S02]  /*11f70*/  ULDC UR4, c[0x0][0xc3c] ;  /* 0x00030f0000047ab9 */ /* 0x000fe40000000800 */
[----:B---3--:R-:W-:-:S13]  /*11f80*/  ISETP.GE.AND P0, PT, R19, UR4, PT ;  /* 0x0000000413007c0c */ /* 0x008fda000bf06270 */
[----:B------:R-:W-:Y:S05]  /*11f90*/  @!P0 BRA `(.L_x_2721) ;  /* 0xffffffb400b08947 */ /* 0x000fea000383ffff */
[----:B------:R-:W-:Y:S05]  /*11fa0*/  BSYNC B8 ;  /* 0x0000000000087941 */ /* 0x000fea0003800000 */
.L_x_2658:
[----:B0-----:R-:W3:Y:S01]  /*11fb0*/  LDL.LU R0, [R1+0x18] ;  /* 0x0000180001007983 */ /* 0x001ee20000300800 */
[----:B------:R-:W-:Y:S01]  /*11fc0*/  BSSY B0, `(.L_x_2722) ;  /* 0x000000b000007945 */ /* 0x000fe20003800000 */
[----:B------:R-:W0:Y:S01]  /*11fd0*/  S2R R5, SR_CgaCtaId ;  /* 0x0000000000057919 */ /* 0x000e220000008800 */
[----:B---3--:R-:W-:-:S05]  /*11fe0*/  VIADD R0, R0, 0x1 ;  /* 0x0000000100007836 */ /* 0x008fca0000000000 */
[----:B------:R-:W-:-:S04]  /*11ff0*/  LEA.HI R2, R0, R0, RZ, 0x1 ;  /* 0x0000000000027211 */ /* 0x000fc800078f08ff */
[----:B------:R-:W-:Y:S02]  /*12000*/  LOP3.LUT R3, R2, 0xfffffffe, RZ, 0xc0, !PT ;  /* 0xfffffffe02037812 */ /* 0x000fe400078ec0ff */
[----:B------:R-:W-:-:S03]  /*12010*/  MOV R2, 0x400 ;  /* 0x0000040000027802 */ /* 0x000fc60000000f00 */
[----:B------:R-:W-:Y:S01]  /*12020*/  IMAD.IADD R0, R0, 0x1, -R3 ;  /* 0x0000000100007824 */ /* 0x000fe200078e0a03 */
[----:B0-----:R-:W-:-:S04]  /*12030*/  LEA R4, R5, R2, 0x18 ;  /* 0x0000000205047211 */ /* 0x001fc800078ec0ff */
[----:B------:R-:W-:-:S04]  /*12040*/  SHF.L.U32 R0, R0, 0x1f, RZ ;  /* 0x0000001f00007819 */ /* 0x000fc800000006ff */
[----:B------:R-:W0:Y:S02]  /*12050*/  SYNCS.PHASECHK.TRANS64.TRYWAIT P0, [R4+URZ+0x28820], R0 ;  /* 0x02882000040075a7 */ /* 0x000e24000800017f */
[----:B0-----:R-:W-:Y:S05]  /*12060*/  @!P0 BRA `(.L_x_2723) ;  /* 0x0000004000e88947 */ /* 0x001fea0003800000 */
.L_x_2857:
[----:B------:R-:W-:Y:S05]  /*12070*/  BSYNC B0 ;  /* 0x0000000000007941 */ /* 0x000fea0003800000 */
.L_x_2722:
[----:B------:R-:W-:-:S03]  /*12080*/  UMOV UR4, 0xffffffff ;  /* 0xffffffff00047882 */ /* 0x000fc60000000000 */
[----:B------:R-:W-:Y:S05]  /*12090*/  BRA.DIV UR4, `(.L_x_2724) ;  /* 0x0000004204f07947 */ /* 0x000fea000b800000 */
[----:B0-----:R-:W0:Y:S02]  /*120a0*/  S2R R0, SR_TID.X ;  /* 0x0000000000007919 */ /* 0x001e240000002100 */
[----:B0-----:R-:W-:-:S04]  /*120b0*/  SHF.R.U32.HI R0, RZ, 0x5, R0 ;  /* 0x00000005ff007819 */ /* 0x001fc80000011600 */
[----:B------:R-:W-:-:S05]  /*120c0*/  LOP3.LUT R0, R0, 0x3, RZ, 0xc0, !PT ;  /* 0x0000000300007812 */ /* 0x000fca00078ec0ff */
[----:B------:R0:W3:Y:S02]  /*120d0*/  SHFL.IDX PT, R14, R0, RZ, 0x1f ;  /* 0x00001fff000e7589 */ /* 0x0000e400000e0000 */
.L_x_2860:
[----:B---3--:R-:W-:Y:S01]  /*120e0*/  ISETP.NE.AND P0, PT, R14, RZ, PT ;  /* 0x000000ff0e00720c */ /* 0x008fe20003f05270 */
[----:B------:R-:W-:-:S12]  /*120f0*/  BSSY B0, `(.L_x_2725) ;  /* 0x0000024000007945 */ /* 0x000fd80003800000 */
[----:B------:R-:W-:Y:S05]  /*12100*/  @P0 BRA `(.L_x_2726) ;  /* 0x0000000000880947 */ /* 0x000fea0003800000 */
[----:B------:R-:W-:-:S03]  /*12110*/  UMOV UR4, 0xffffffff ;  /* 0xffffffff00047882 */ /* 0x000fc60000000000 */
[----:B------:R-:W-:Y:S05]  /*12120*/  BRA.DIV UR4, `(.L_x_2727) ;  /* 0x0000004604007947 */ /* 0x000fea000b800000 */
[----:B------:R-:W-:-:S13]  /*12130*/  ELECT P6, URZ, PT ;  /* 0x00000000003f782f */ /* 0x000fda00038c0000 */
.L_x_2863:
[----:B------:R-:W-:Y:S05]  /*12140*/  @!P6 BRA `(.L_x_2726) ;  /* 0x000000000078e947 */ /* 0x000fea0003800000 */
[----:B------:R-:W-:-:S06]  /*12150*/  ULOP3.LUT UR4, UR42, 0x2, URZ, 0xfc, !UPT ;  /* 0x000000022a047892 */ /* 0x000fcc000f8efc3f */
[----:B0-----:R-:W-:-:S04]  /*12160*/  MOV R0, UR4 ;  /* 0x0000000400007c02 */ /* 0x001fc80008000f00 */
[----:B------:R-:W-:-:S13]  /*12170*/  ISETP.NE.AND P0, PT, R0, 0x3, PT ;  /* 0x000000030000780c */ /* 0x000fda0003f05270 */
[----:B------:R-:W-:Y:S05]  /*12180*/  @!P0 BRA `(.L_x_2728) ;  /* 0x0000000000048947 */ /* 0x000fea0003800000 */
[----:B------:R-:W-:Y:S01]  /*12190*/  BPT.TRAP 0x1 ;  /* 0x000000040000795c */ /* 0x000fe20000300000 */
.L_x_2728:
[C---:B------:R-:W-:Y:S01]  /*121a0*/  IMAD R5, R25.reuse, 0x8, R4 ;  /* 0x0000000819057824 */ /* 0x040fe200078e0204 */
[----:B------:R-:W-:Y:S01]  /*121b0*/  SHF.L.U32 R0, R28, 0x1f, RZ ;  /* 0x0000001f1c007819 */ /* 0x000fe200000006ff */
[----:B------:R-:W-:-:S03]  /*121c0*/  VIADD R25, R25, 0x1 ;  /* 0x0000000119197836 */ /* 0x000fc60000000000 */
[----:B------:R-:W0:Y:S02]  /*121d0*/  SYNCS.PHASECHK.TRANS64.TRYWAIT P1, [R5+URZ+0x28840], R0 ;  /* 0x02884000050075a7 */ /* 0x000e24000802017f */
[----:B------:R-:W-:-:S04]  /*121e0*/  ISETP.NE.AND P2, PT, R25, 0x2, PT ;  /* 0x000000021900780c */ /* 0x000fc80003f45270 */
[----:B------:R-:W-:Y:S01]  /*121f0*/  SEL R3, RZ, 0x1, P2 ;  /* 0x00000001ff037807 */ /* 0x000fe20001000000 */
[----:B0-----:R-:W-:Y:S08]  /*12200*/  @!P1 BRA `(.L_x_2729) ;  /* 0x0000004000e89947 */ /* 0x001ff00003800000 */
.L_x_2864:
[----:B------:R-:W-:Y:S02]  /*12210*/  SEL R25, R25, RZ, P2 ;  /* 0x000000ff19197207 */ /* 0x000fe40001000000 */
[----:B------:R-:W-:Y:S01]  /*12220*/  LOP3.LUT R2, R28, R3, RZ, 0x3c, !PT ;  /* 0x000000031c027212 */ /* 0x000fe200078e3cff */
[----:B------:R-:W-:Y:S06]  /*12230*/  @!P0 BRA `(.L_x_2730) ;  /* 0x0000000000048947 */ /* 0x000fec0003800000 */
[----:B------:R-:W-:Y:S01]  /*12240*/  BPT.TRAP 0x1 ;  /* 0x000000040000795c */ /* 0x000fe20000300000 */
.L_x_2730:
[----:B------:R-:W-:Y:S01]  /*12250*/  IMAD R25, R25, 0x8, R4 ;  /* 0x0000000819197824 */ /* 0x000fe200078e0204 */
[----:B------:R-:W-:-:S04]  /*12260*/  SHF.L.U32 R2, R2, 0x1f, RZ ;  /* 0x0000001f02027819 */ /* 0x000fc800000006ff */
[----:B------:R-:W3:Y:S02]  /*12270*/  SYNCS.PHASECHK.TRANS64.TRYWAIT P1, [R25+URZ+0x28840], R2 ;  /* 0x02884002190075a7 */ /* 0x000ee4000802017f */
[----:B---3--:R-:W-:Y:S05]  /*12280*/  @!P1 BRA `(.L_x_2731) ;  /* 0x0000004000dc9947 */ /* 0x008fea0003800000 */
.L_x_2865:
[----:B------:R-:W-:Y:S05]  /*12290*/  @!P0 BRA `(.L_x_2732) ;  /* 0x0000000000048947 */ /* 0x000fea0003800000 */
[----:B------:R-:W-:Y:S01]  /*122a0*/  BPT.TRAP 0x1 ;  /* 0x000000040000795c */ /* 0x000fe20000300000 */
.L_x_2732:
[----:B------:R-:W4:Y:S02]  /*122b0*/  SYNCS.PHASECHK.TRANS64.TRYWAIT P1, [R5+URZ+0x28860], R0 ;  /* 0x02886000050075a7 */ /* 0x000f24000802017f */
[----:B----4-:R-:W-:Y:S05]  /*122c0*/  @!P1 BRA `(.L_x_2733) ;  /* 0x0000004000e09947 */ /* 0x010fea0003800000 */
.L_x_2866:
[----:B------:R-:W-:Y:S05]  /*122d0*/  @!P0 BRA `(.L_x_2734) ;  /* 0x0000000000048947 */ /* 0x000fea0003800000 */
[----:B------:R-:W-:Y:S01]  /*122e0*/  BPT.TRAP 0x1 ;  /* 0x000000040000795c */ /* 0x000fe20000300000 */
.L_x_2734:
[----:B------:R0:W0:Y:S02]  /*122f0*/  SYNCS.PHASECHK.TRANS64.TRYWAIT P0, [R25+URZ+0x28860], R2 ;  /* 0x02886002190075a7 */ /* 0x000024000800017f */
[----:B0-----:R-:W-:Y:S05]  /*12300*/  @!P0 NANOSLEEP.SYNCS 0x989680 ;  /* 0x009896800000895d */ /* 0x001fea0003900000 */
[----:B------:R-:W0:Y:S02]  /*12310*/  @!P0 SYNCS.PHASECHK.TRANS64 P0, [R25+URZ+0x28860], R2 ;  /* 0x02886002190085a7 */ /* 0x000e24000800007f */
[----:B0-----:R-:W-:Y:S05]  /*12320*/  @!P0 BRA `(.L_x_2734) ;  /* 0xfffffffc00f08947 */ /* 0x001fea000383ffff */
.L_x_2726:
[----:B------:R-:W-:Y:S05]  /*12330*/  BSYNC B0 ;  /* 0x0000000000007941 */ /* 0x000fea0003800000 */
.L_x_2725:
[----:B------:R-:W-:Y:S05]  /*12340*/  EXIT ;  /* 0x000000000000794d */ /* 0x000fea0003800000 */
.L_x_2594:
[----:B0-----:R-:W-:-:S04]  /*12350*/  IMAD.U32 R3, RZ, RZ, UR41 ;  /* 0x00000029ff037e24 */ /* 0x001fc8000f8e00ff */
[----:B------:R0:W1:Y:S03]  /*12360*/  SYNCS.PHASECHK.TRANS64.TRYWAIT P1, [R3+URZ+0x28800], R0 ;  /* 0x02880000030075a7 */ /* 0x000066000802017f */
[----:B-1----:R-:W-:Y:S05]  /*12370*/  @!P1 NANOSLEEP.SYNCS 0x989680 ;  /* 0x009896800000995d */ /* 0x002fea0003900000 */
[----:B------:R-:W1:Y:S02]  /*12380*/  @!P1 SYNCS.PHASECHK.TRANS64 P1, [R3+URZ+0x28800], R0 ;  /* 0x02880000030095a7 */ /* 0x000e64000802007f */
[----:B-1----:R-:W-:Y:S05]  /*12390*/  @!P1 BRA `(.L_x_2594) ;  /* 0xfffffffc00ec9947 */ /* 0x002fea000383ffff */
[----:B------:R-:W-:Y:S05]  /*123a0*/  BRA `(.L_x_2735) ;  /* 0xfffffef400147947 */ /* 0x000fea000383ffff */
.L_x_2598:
[----:B-1----:R1:W2:Y:S02]  /*123b0*/  SYNCS.PHASECHK.TRANS64.TRYWAIT P1, [R0+URZ+0x28830], R3 ;  /* 0x02883003000075a7 */ /* 0x0022a4000802017f */
[----:B--2---:R-:W-:Y:S05]  /*123c0*/  @!P1 NANOSLEEP.SYNCS 0x989680 ;  /* 0x009896800000995d */ /* 0x004fea0003900000 */
[----:B------:R-:W2:Y:S02]  /*123d0*/  @!P1 SYNCS.PHASECHK.TRANS64 P1, [R0+URZ+0x28830], R3 ;  /* 0x02883003000095a7 */ /* 0x000ea4000802007f */
[----:B--2---:R-:W-:Y:S05]  /*123e0*/  @!P1 BRA `(.L_x_2598) ;  /* 0xfffffffc00f09947 */ /* 0x004fea000383ffff */
[----:B------:R-:W-:Y:S05]  /*123f0*/  BRA `(.L_x_2597) ;  /* 0xfffffef400307947 */ /* 0x000fea000383ffff */
.L_x_2604:
[----:B-1----:R-:W-:-:S04]  /*12400*/  IMAD.U32 R7, RZ, RZ, UR6 ;  /* 0x00000006ff077e24 */ /* 0x002fc8000f8e00ff */
[----:B------:R1:W2:Y:S03]  /*12410*/  SYNCS.PHASECHK.TRANS64.TRYWAIT P1, [R7+URZ+0x28830], R4 ;  /* 0x02883004070075a7 */ /* 0x0002a6000802017f */
[----:B--2---:R-:W-:Y:S05]  /*12420*/  @!P1 NANOSLEEP.SYNCS 0x989680 ;  /* 0x009896800000995d */ /* 0x004fea0003900000 */
[----:B------:R-:W2:Y:S02]  /*12430*/  @!P1 SYNCS.PHASECHK.TRANS64 P1, [R7+URZ+0x28830], R4 ;  /* 0x02883004070095a7 */ /* 0x000ea4000802007f */
[----:B--2---:R-:W-:Y:S05]  /*12440*/  @!P1 BRA `(.L_x_2604) ;  /* 0xfffffffc00ec9947 */ /* 0x004fea000383ffff */
[----:B------:R-:W-:Y:S05]  /*12450*/  BRA `(.L_x_2601) ;  /* 0xffffff2000507947 */ /* 0x000fea000383ffff */
.L_x_2608:
[----:B-1----:R-:W-:-:S04]  /*12460*/  MOV R7, UR6 ;  /* 0x0000000600077c02 */ /* 0x002fc80008000f00 */
[----:B------:R1:W2:Y:S03]  /*12470*/  SYNCS.PHASECHK.TRANS64.TRYWAIT P1, [R7+URZ+0x28850], R4 ;  /* 0x02885004070075a7 */ /* 0x0002a6000802017f */
[----:B--2---:R-:W-:Y:S05]  /*12480*/  @!P1 NANOSLEEP.SYNCS 0x989680 ;  /* 0x009896800000995d */ /* 0x004fea0003900000 */
[----:B------:R-:W2:Y:S02]  /*12490*/  @!P1 SYNCS.PHASECHK.TRANS64 P1, [R7+URZ+0x28850], R4 ;  /* 0x02885004070095a7 */ /* 0x000ea4000802007f */
[----:B--2---:R-:W-:Y:S05]  /*124a0*/  @!P1 BRA `(.L_x_2608) ;  /* 0xfffffffc00ec9947 */ /* 0x004fea000383ffff */
[----:B------:R-:W-:Y:S05]  /*124b0*/  BRA `(.L_x_2605) ;  /* 0xffffff24001c7947 */ /* 0x000fea000383ffff */
.L_x_2616:
[----:B-1----:R-:W-:-:S04]  /*124c0*/  IMAD.U32 R5, RZ, RZ, UR6 ;  /* 0x00000006ff057e24 */ /* 0x002fc8000f8e00ff */
[----:B------:R1:W2:Y:S03]  /*124d0*/  SYNCS.PHASECHK.TRANS64.TRYWAIT P1, [R5+URZ+0x28830], R4 ;  /* 0x02883004050075a7 */ /* 0x0002a6000802017f */
[----:B--2---:R-:W-:Y:S05]  /*124e0*/  @!P1 NANOSLEEP.SYNCS 0x989680 ;  /* 0x009896800000995d */ /* 0x004fea0003900000 */
[----:B------:R-:W2:Y:S02]  /*124f0*/  @!P1 SYNCS.PHASECHK.TRANS64 P1, [R5+URZ+0x28830], R4 ;  /* 0x02883004050095a7 */ /* 0x000ea4000802007f */
[----:B--2---:R-:W-:Y:S05]  /*12500*/  @!P1 BRA `(.L_x_2616) ;  /* 0xfffffffc00ec9947 */ /* 0x004fea000383ffff */
[----:B------:R-:W-:Y:S05]  /*12510*/  BRA `(.L_x_2613) ;  /* 0xffffff5000a07947 */ /* 0x000fea000383ffff */
.L_x_2620:
[----:B-1----:R-:W-:-:S04]  /*12520*/  IMAD.U32 R5, RZ, RZ, UR6 ;  /* 0x00000006ff057e24 */ /* 0x002fc8000f8e00ff */
[----:B------:R1:W2:Y:S03]  /*12530*/  SYNCS.PHASECHK.TRANS64.TRYWAIT P1, [R5+URZ+0x28850], R4 ;  /* 0x02885004050075a7 */ /* 0x0002a6000802017f */
[----:B--2---:R-:W-:Y:S05]  /*12540*/  @!P1 NANOSLEEP.SYNCS 0x989680 ;  /* 0x009896800000995d */ /* 0x004fea0003900000 */
[----:B------:R-:W2:Y:S02]  /*12550*/  @!P1 SYNCS.PHASECHK.TRANS64 P1, [R5+URZ+0x28850], R4 ;  /* 0x02885004050095a7 */ /* 0x000ea4000802007f */
[----:B--2---:R-:W-:Y:S05]  /*12560*/  @!P1 BRA `(.L_x_2620) ;  /* 0xfffffffc00ec9947 */ /* 0x004fea000383ffff */
[----:B------:R-:W-:Y:S05]  /*12570*/  BRA `(.L_x_2617) ;  /* 0xffffff5400607947 */ /* 0x000fea000383ffff */
.L_x_2627:
[----:B-1----:R-:W-:-:S04]  /*12580*/  IMAD.U32 R6, RZ, RZ, UR5 ;  /* 0x00000005ff067e24 */ /* 0x002fc8000f8e00ff */
[----:B------:R1:W2:Y:S03]  /*12590*/  SYNCS.PHASECHK.TRANS64.TRYWAIT P1, [R6+URZ+0x28850], R5 ;  /* 0x02885005060075a7 */ /* 0x0002a6000802017f */
[----:B--2---:R-:W-:Y:S05]  /*125a0*/  @!P1 NANOSLEEP.SYNCS 0x989680 ;  /* 0x009896800000995d */ /* 0x004fea0003900000 */
[----:B------:R-:W2:Y:S02]  /*125b0*/  @!P1 SYNCS.PHASECHK.TRANS64 P1, [R6+URZ+0x28850], R5 ;  /* 0x02885005060095a7 */ /* 0x000ea4000802007f */
[----:B--2---:R-:W-:Y:S05]  /*125c0*/  @!P1 BRA `(.L_x_2627) ;  /* 0xfffffffc00ec9947 */ /* 0x004fea000383ffff */
[----:B------:R-:W-:Y:S05]  /*125d0*/  BRA `(.L_x_2626) ;  /* 0xffffff7800487947 */ /* 0x000fea000383ffff */
.L_x_2670:
        /* <DEDUP_REMOVED lines=11> */
.L_x_2737:
[----:B------:R-:W-:Y:S05]  /*12690*/  BSYNC B0 ;  /* 0x0000000000007941 */ /* 0x000fea0003800000 */
.L_x_2736:
[----:B------:R-:W-:Y:S05]  /*126a0*/  BRA `(.L_x_2738) ;  /* 0xffffffbc005c7947 */ /* 0x000fea000383ffff */
.L_x_2673:
[----:B0-----:R0:W1:Y:S02]  /*126b0*/  SYNCS.PHASECHK.TRANS64.TRYWAIT P0, [R7+URZ+0x28840], R2 ;  /* 0x02884002070075a7 */ /* 0x001064000800017f */
[----:B-1----:R-:W-:Y:S05]  /*126c0*/  @!P0 NANOSLEEP.SYNCS 0x989680 ;  /* 0x009896800000895d */ /* 0x002fea0003900000 */
[----:B------:R-:W1:Y:S02]  /*126d0*/  @!P0 SYNCS.PHASECHK.TRANS64 P0, [R7+URZ+0x28840], R2 ;  /* 0x02884002070085a7 */ /* 0x000e64000800007f */
[----:B-1----:R-:W-:Y:S05]  /*126e0*/  @!P0 BRA `(.L_x_2673) ;  /* 0xfffffffc00f08947 */ /* 0x002fea000383ffff */
[----:B------:R-:W-:Y:S05]  /*126f0*/  BRA `(.L_x_2739) ;  /* 0xffffffbc00b87947 */ /* 0x000fea000383ffff */
.L_x_2674:
        /* <DEDUP_REMOVED lines=8> */
.L_x_2741:
[----:B------:R-:W-:Y:S05]  /*12780*/  BSYNC B0 ;  /* 0x0000000000007941 */ /* 0x000fea0003800000 */
.L_x_2740:
        /* <DEDUP_REMOVED lines=9> */
.L_x_2742:
[----:B------:R-:W-:Y:S02]  /*12820*/  IMAD.MOV.U32 R13, RZ, RZ, R0 ;  /* 0x000000ffff0d7224 */ /* 0x000fe400078e0000 */
[----:B------:R-:W-:Y:S02]  /*12830*/  IMAD.MOV.U32 R12, RZ, RZ, 0x1 ;  /* 0x00000001ff0c7424 */ /* 0x000fe400078e00ff */
[----:B------:R-:W-:-:S07]  /*12840*/  IMAD.MOV.U32 R3, RZ, RZ, R14 ;  /* 0x000000ffff037224 */ /* 0x000fce00078e000e */
[----:B------:R-:W-:Y:S05]  /*12850*/  WARPSYNC.COLLECTIVE R15, `(.L_x_2743) ;  /* 0x000000000f087348 */ /* 0x000fea0003c00000 */
[----:B------:R0:W1:Y:S02]  /*12860*/  SHFL.IDX P6, R14, R13, R12, R11 ;  /* 0x0000000c0d0e7389 */ /* 0x00006400000c000b */
[----:B01----:R-:W-:Y:S01]  /*12870*/  ENDCOLLECTIVE ;  /* 0x000000000000791b */ /* 0x003fe20003800000 */
.L_x_2743:
[----:B------:R-:W-:-:S04]  /*12880*/  @P0 LEA R3, P1, R30, R3, 0x1 ;  /* 0x000000031e030211 */ /* 0x000fc800078208ff */
[----:B------:R-:W-:Y:S02]  /*12890*/  @P0 IADD3.X R2, RZ, R2, RZ, P1, !PT ;  /* 0x00000002ff020210 */ /* 0x000fe40000ffe4ff */
[----:B------:R-:W-:Y:S02]  /*128a0*/  ISETP.GE.AND P1, PT, R6, 0x11, PT ;  /* 0x000000110600780c */ /* 0x000fe40003f26270 */
        /* <DEDUP_REMOVED lines=13> */
.L_x_2744:
[----:B------:R-:W-:Y:S02]  /*12980*/  @P1 IMAD R8, R5, 0x2, R22 ;  /* 0x0000000205081824 */ /* 0x000fe400078e0216 */
[----:B------:R-:W-:Y:S02]  /*12990*/  IMAD.MOV.U32 R13, RZ, RZ, R0 ;  /* 0x000000ffff0d7224 */ /* 0x000fe400078e0000 */
[----:B------:R-:W-:Y:S01]  /*129a0*/  IMAD.MOV.U32 R12, RZ, RZ, 0x2 ;  /* 0x00000002ff0c7424 */ /* 0x000fe200078e00ff */
[----:B------:R-:W-:-:S07]  /*129b0*/  MOV R3, R14 ;  /* 0x0000000e00037202 */ /* 0x000fce0000000f00 */
[----:B------:R-:W-:Y:S05]  /*129c0*/  WARPSYNC.COLLECTIVE R15, `(.L_x_2745) ;  /* 0x000000000f087348 */ /* 0x000fea0003c00000 */
[----:B------:R0:W1:Y:S02]  /*129d0*/  SHFL.IDX P6, R14, R13, R12, R11 ;  /* 0x0000000c0d0e7389 */ /* 0x00006400000c000b */
[----:B01----:R-:W-:Y:S01]  /*129e0*/  ENDCOLLECTIVE ;  /* 0x000000000000791b */ /* 0x003fe20003800000 */
.L_x_2745:
        /* <DEDUP_REMOVED lines=16> */
.L_x_2746:
[----:B------:R-:W-:Y:S02]  /*12af0*/  @P1 IMAD R8, R5, 0x2, R22 ;  /* 0x0000000205081824 */ /* 0x000fe400078e0216 */
[----:B------:R-:W-:Y:S02]  /*12b00*/  IMAD.MOV.U32 R13, RZ, RZ, R0 ;  /* 0x000000ffff0d7224 */ /* 0x000fe400078e0000 */
[----:B------:R-:W-:Y:S02]  /*12b10*/  IMAD.MOV.U32 R12, RZ, RZ, 0x3 ;  /* 0x00000003ff0c7424 */ /* 0x000fe400078e00ff */
[----:B------:R-:W-:-:S07]  /*12b20*/  IMAD.MOV.U32 R3, RZ, RZ, R14 ;  /* 0x000000ffff037224 */ /* 0x000fce00078e000e */
[----:B------:R-:W-:Y:S05]  /*12b30*/  WARPSYNC.COLLECTIVE R15, `(.L_x_2747) ;  /* 0x000000000f087348 */ /* 0x000fea0003c00000 */
[----:B------:R0:W1:Y:S02]  /*12b40*/  SHFL.IDX P6, R14, R13, R12, R11 ;  /* 0x0000000c0d0e7389 */ /* 0x00006400000c000b */
[----:B01----:R-:W-:Y:S01]  /*12b50*/  ENDCOLLECTIVE ;  /* 0x000000000000791b */ /* 0x003fe20003800000 */
.L_x_2747:
        /* <DEDUP_REMOVED lines=16> */
.L_x_2748:
[----:B------:R-:W-:Y:S02]  /*12c60*/  @P1 IMAD R8, R5, 0x2, R22 ;  /* 0x0000000205081824 */ /* 0x000fe400078e0216 */
[----:B------:R-:W-:Y:S01]  /*12c70*/  IMAD.MOV.U32 R13, RZ, RZ, R0 ;  /* 0x000000ffff0d7224 */ /* 0x000fe200078e0000 */
[----:B------:R-:W-:Y:S01]  /*12c80*/  MOV R12, 0x4 ;  /* 0x00000004000c7802 */ /* 0x000fe20000000f00 */
[----:B------:R-:W-:-:S07]  /*12c90*/  IMAD.MOV.U32 R3, RZ, RZ, R14 ;  /* 0x000000ffff037224 */ /* 0x000fce00078e000e */
[----:B------:R-:W-:Y:S05]  /*12ca0*/  WARPSYNC.COLLECTIVE R15, `(.L_x_2749) ;  /* 0x000000000f087348 */ /* 0x000fea0003c00000 */
[----:B------:R0:W1:Y:S02]  /*12cb0*/  SHFL.IDX P6, R14, R13, R12, R11 ;  /* 0x0000000c0d0e7389 */ /* 0x00006400000c000b */
[----:B01----:R-:W-:Y:S01]  /*12cc0*/  ENDCOLLECTIVE ;  /* 0x000000000000791b */ /* 0x003fe20003800000 */
.L_x_2749:
        /* <DEDUP_REMOVED lines=16> */
.L_x_2750:
[----:B------:R-:W-:Y:S01]  /*12dd0*/  @P1 IMAD R8, R5, 0x2, R22 ;  /* 0x0000000205081824 */ /* 0x000fe200078e0216 */
[----:B------:R-:W-:Y:S01]  /*12de0*/  MOV R13, R0 ;  /* 0x00000000000d7202 */ /* 0x000fe20000000f00 */
[----:B------:R-:W-:Y:S02]  /*12df0*/  IMAD.MOV.U32 R12, RZ, RZ, 0x5 ;  /* 0x00000005ff0c7424 */ /* 0x000fe400078e00ff */
[----:B------:R-:W-:-:S07]  /*12e00*/  IMAD.MOV.U32 R3, RZ, RZ, R14 ;  /* 0x000000ffff037224 */ /* 0x000fce00078e000e */
[----:B------:R-:W-:Y:S05]  /*12e10*/  WARPSYNC.COLLECTIVE R15, `(.L_x_2751) ;  /* 0x000000000f087348 */ /* 0x000fea0003c00000 */
[----:B------:R0:W1:Y:S02]  /*12e20*/  SHFL.IDX P6, R14, R13, R12, R11 ;  /* 0x0000000c0d0e7389 */ /* 0x00006400000c000b */
[----:B01----:R-:W-:Y:S01]  /*12e30*/  ENDCOLLECTIVE ;  /* 0x000000000000791b */ /* 0x003fe20003800000 */
.L_x_2751:
        /* <DEDUP_REMOVED lines=16> */
.L_x_2752:
[----:B------:R-:W-:Y:S01]  /*12f40*/  @P1 LEA R8, R5, R22, 0x1 ;  /* 0x0000001605081211 */ /* 0x000fe200078e08ff */
[----:B------:R-:W-:Y:S02]  /*12f50*/  IMAD.MOV.U32 R13, RZ, RZ, R0 ;  /* 0x000000ffff0d7224 */ /* 0x000fe400078e0000 */
[----:B------:R-:W-:Y:S02]  /*12f60*/  IMAD.MOV.U32 R12, RZ, RZ, 0x6 ;  /* 0x00000006ff0c7424 */ /* 0x000fe400078e00ff */
[----:B------:R-:W-:-:S07]  /*12f70*/  IMAD.MOV.U32 R3, RZ, RZ, R14 ;  /* 0x000000ffff037224 */ /* 0x000fce00078e000e */
[----:B------:R-:W-:Y:S05]  /*12f80*/  WARPSYNC.COLLECTIVE R15, `(.L_x_2753) ;  /* 0x000000000f087348 */ /* 0x000fea0003c00000 */
[----:B------:R0:W1:Y:S02]  /*12f90*/  SHFL.IDX P6, R14, R13, R12, R11 ;  /* 0x0000000c0d0e7389 */ /* 0x00006400000c000b */
[----:B01----:R-:W-:Y:S01]  /*12fa0*/  ENDCOLLECTIVE ;  /* 0x000000000000791b */ /* 0x003fe20003800000 */
.L_x_2753:
        /* <DEDUP_REMOVED lines=16> */
.L_x_2754:
[----:B------:R-:W-:Y:S02]  /*130b0*/  @P1 IMAD R8, R5, 0x2, R22 ;  /* 0x0000000205081824 */ /* 0x000fe400078e0216 */
[----:B------:R-:W-:Y:S02]  /*130c0*/  IMAD.MOV.U32 R13, RZ, RZ, R0 ;  /* 0x000000ffff0d7224 */ /* 0x000fe400078e0000 */
[----:B------:R-:W-:Y:S02]  /*130d0*/  IMAD.MOV.U32 R12, RZ, RZ, 0x7 ;  /* 0x00000007ff0c7424 */ /* 0x000fe400078e00ff */
[----:B------:R-:W-:-:S07]  /*130e0*/  IMAD.MOV.U32 R3, RZ, RZ, R14 ;  /* 0x000000ffff037224 */ /* 0x000fce00078e000e */
[----:B------:R-:W-:Y:S05]  /*130f0*/  WARPSYNC.COLLECTIVE R15, `(.L_x_2755) ;  /* 0x000000000f087348 */ /* 0x000fea0003c00000 */
[----:B------:R0:W1:Y:S02]  /*13100*/  SHFL.IDX P6, R14, R13, R12, R11 ;  /* 0x0000000c0d0e7389 */ /* 0x00006400000c000b */
[----:B01----:R-:W-:Y:S01]  /*13110*/  ENDCOLLECTIVE ;  /* 0x000000000000791b */ /* 0x003fe20003800000 */
.L_x_2755:
[----:B------:R-:W-:-:S04]  /*13120*/  @P1 LEA R3, P0, R30, R3, 0x1 ;  /* 0x000000031e031211 */ /* 0x000fc800078008ff */
[----:B------:R-:W-:-:S04]  /*13130*/  @P1 IADD3.X R2, RZ, R2, RZ, P0, !PT ;  /* 0x00000002ff021210 */ /* 0x000fc800007fe4ff */
[----:B------:R-:W-:Y:S01]  /*13140*/  @P1 LOP3.LUT R3, R3, R2, RZ, 0x3c, !PT ;  /* 0x0000000203031212 */ /* 0x000fe200078e3cff */
[----:B------:R-:W-:-:S03]  /*13150*/  IMAD.MOV.U32 R13, RZ, RZ, R4 ;  /* 0x000000ffff0d7224 */ /* 0x000fc600078e0004 */
        /* <DEDUP_REMOVED lines=10> */
.L_x_2756:
[----:B------:R-:W-:Y:S01]  /*13200*/  @!PT LDS RZ, [RZ] ;  /* 0x00000000fffff984 */ /* 0x000fe20000000800 */
[----:B------:R-:W-:Y:S01]  /*13210*/  @!PT LDS RZ, [RZ] ;  /* 0x00000000fffff984 */ /* 0x000fe20000000800 */
[----:B------:R-:W-:Y:S01]  /*13220*/  @!PT LDS RZ, [RZ] ;  /* 0x00000000fffff984 */ /* 0x000fe20000000800 */
[----:B------:R0:W-:Y:S02]  /*13230*/  @P1 LDGSTS.E.BYPASS.LTC128B.128 [R8+0x1f400], desc[UR52][R2.64+0x80], !P2 ;  /* 0x1f40008002081fae */ /* 0x0001e4000d101d74 */
[----:B0-----:R-:W-:Y:S01]  /*13240*/  MOV R2, R14 ;  /* 0x0000000e00027202 */ /* 0x001fe20000000f00 */
[----:B------:R-:W-:Y:S06]  /*13250*/  BRA `(.L_x_2757) ;  /* 0xffffffb800907947 */ /* 0x000fec000383ffff */
.L_x_2679:
[----:B------:R-:W-:Y:S02]  /*13260*/  IMAD.MOV.U32 R13, RZ, RZ, R4 ;  /* 0x000000ffff0d7224 */ /* 0x000fe400078e0004 */
[----:B------:R-:W-:Y:S02]  /*13270*/  IMAD.MOV.U32 R12, RZ, RZ, RZ ;  /* 0x000000ffff0c7224 */ /* 0x000fe400078e00ff */
[----:B------:R-:W-:Y:S02]  /*13280*/  IMAD.MOV.U32 R11, RZ, RZ, 0x181f ;  /* 0x0000181fff0b7424 */ /* 0x000fe400078e00ff */
[----:B------:R-:W-:Y:S02]  /*13290*/  IMAD.MOV.U32 R15, RZ, RZ, -0x1 ;  /* 0xffffffffff0f7424 */ /* 0x000fe400078e00ff */
[----:B-----5:R-:W-:Y:S02]  /*132a0*/  IMAD R5, R10, R5, RZ ;  /* 0x000000050a057224 */ /* 0x020fe400078e02ff */
[----:B------:R-:W-:-:S07]  /*132b0*/  IMAD R17, R17, 0x80, R9 ;  /* 0x0000008011117824 */ /* 0x000fce00078e0209 */
[----:B------:R-:W-:Y:S05]  /*132c0*/  WARPSYNC.COLLECTIVE R15, `(.L_x_2758) ;  /* 0x000000000f087348 */ /* 0x000fea0003c00000 */
[----:B------:R0:W1:Y:S02]  /*132d0*/  SHFL.IDX P6, R14, R13, R12, R11 ;  /* 0x0000000c0d0e7389 */ /* 0x00006400000c000b */
[----:B01----:R-:W-:Y:S01]  /*132e0*/  ENDCOLLECTIVE ;  /* 0x000000000000791b */ /* 0x003fe20003800000 */
.L_x_2758:
[C---:B------:R-:W-:Y:S01]  /*132f0*/  VIADD R6, R17.reuse, 0x10 ;  /* 0x0000001011067836 */ /* 0x040fe20000000000 */
[----:B------:R-:W-:Y:S02]  /*13300*/  ISETP.GE.AND P2, PT, R17, R5, PT ;  /* 0x000000051100720c */ /* 0x000fe40003f46270 */
[----:B------:R-:W-:Y:S01]  /*13310*/  MOV R13, R0 ;  /* 0x00000000000d7202 */ /* 0x000fe20000000f00 */
[----:B------:R-:W-:-:S10]  /*13320*/  IMAD.MOV.U32 R2, RZ, RZ, R14 ;  /* 0x000000ffff027224 */ /* 0x000fd400078e000e */
[----:B------:R-:W-:Y:S05]  /*13330*/  WARPSYNC.COLLECTIVE R15, `(.L_x_2759) ;  /* 0x000000000f087348 */ /* 0x000fea0003c00000 */
[----:B------:R0:W1:Y:S02]  /*13340*/  SHFL.IDX P6, R14, R13, R12, R11 ;  /* 0x0000000c0d0e7389 */ /* 0x00006400000c000b */
[----:B01----:R-:W-:Y:S01]  /*13350*/  ENDCOLLECTIVE ;  /* 0x000000000000791b */ /* 0x003fe20003800000 */
.L_x_2759:
        /* <DEDUP_REMOVED lines=8> */
.L_x_2760:
[----:B------:R-:W-:Y:S01]  /*133e0*/  @!PT LDS RZ, [RZ] ;  /* 0x00000000fffff984 */ /* 0x000fe20000000800 */
[----:B------:R-:W-:Y:S01]  /*133f0*/  @!PT LDS RZ, [RZ] ;  /* 0x00000000fffff984 */ /* 0x000fe20000000800 */
[----:B------:R-:W-:Y:S01]  /*13400*/  @!PT LDS RZ, [RZ] ;  /* 0x00000000fffff984 */ /* 0x000fe20000000800 */
[----:B------:R-:W-:Y:S04]  /*13410*/  @!P2 LDGSTS.E.BYPASS.LTC128B.128 [R8+0x10400], desc[UR52][R2.64], !P0 ;  /* 0x104000000208afae */ /* 0x000fe8000c101d74 */
[----:B------:R0:W-:Y:S01]  /*13420*/  @!P2 LDGSTS.E.BYPASS.LTC128B.128 [R8+0x14400], desc[UR52][R2.64+0x80], !P1 ;  /* 0x144000800208afae */ /* 0x0001e2000c901d74 */
[----:B------:R-:W-:Y:S02]  /*13430*/  ISETP.GE.AND P2, PT, R6, R5, PT ;  /* 0x000000050600720c */ /* 0x000fe40003f46270 */
[----:B------:R-:W-:Y:S01]  /*13440*/  IADD3 R6, R17, 0x20, RZ ;  /* 0x0000002011067810 */ /* 0x000fe20007ffe0ff */
[----:B------:R-:W-:Y:S02]  /*13450*/  IMAD.MOV.U32 R13, RZ, RZ, R0 ;  /* 0x000000ffff0d7224 */ /* 0x000fe400078e0000 */
[----:B0-----:R-:W-:-:S08]  /*13460*/  IMAD.MOV.U32 R2, RZ, RZ, R14 ;  /* 0x000000ffff027224 */ /* 0x001fd000078e000e */
[----:B------:R-:W-:Y:S05]  /*13470*/  WARPSYNC.COLLECTIVE R15, `(.L_x_2761) ;  /* 0x000000000f087348 */ /* 0x000fea0003c00000 */
[----:B------:R0:W1:Y:S02]  /*13480*/  SHFL.IDX P6, R14, R13, R12, R11 ;  /* 0x0000000c0d0e7389 */ /* 0x00006400000c000b */
[----:B01----:R-:W-:Y:S01]  /*13490*/  ENDCOLLECTIVE ;  /* 0x000000000000791b */ /* 0x003fe20003800000 */
.L_x_2761:
        /* <DEDUP_REMOVED lines=8> */
.L_x_2762:
        /* <DEDUP_REMOVED lines=13> */
.L_x_2763:
        /* <DEDUP_REMOVED lines=8> */
.L_x_2764:
[----:B------:R-:W-:-:S05]  /*13670*/  @!P2 IMAD.MOV.U32 R3, RZ, RZ, R7 ;  /* 0x000000ffff03a224 */ /* 0x000fca00078e0007 */
[----:B------:R-:W-:Y:S01]  /*13680*/  @!PT LDS RZ, [RZ] ;  /* 0x00000000fffff984 */ /* 0x000fe20000000800 */
[----:B------:R-:W-:Y:S01]  /*13690*/  @!PT LDS RZ, [RZ] ;  /* 0x00000000fffff984 */ /* 0x000fe20000000800 */
[----:B------:R-:W-:Y:S01]  /*136a0*/  @!PT LDS RZ, [RZ] ;  /* 0x00000000fffff984 */ /* 0x000fe20000000800 */
[----:B------:R-:W-:Y:S04]  /*136b0*/  @!P2 LDGSTS.E.BYPASS.LTC128B.128 [R8+0x11400], desc[UR52][R2.64], !P0 ;  /* 0x114000000208afae */ /* 0x000fe8000c101d74 */
[----:B------:R0:W-:Y:S01]  /*136c0*/  @!P2 LDGSTS.E.BYPASS.LTC128B.128 [R8+0x15400], desc[UR52][R2.64+0x80], !P1 ;  /* 0x154000800208afae */ /* 0x0001e2000c901d74 */
[----:B------:R-:W-:Y:S01]  /*136d0*/  ISETP.GE.AND P2, PT, R6, R5, PT ;  /* 0x000000050600720c */ /* 0x000fe20003f46270 */
[----:B------:R-:W-:Y:S01]  /*136e0*/  VIADD R6, R17, 0x40 ;  /* 0x0000004011067836 */ /* 0x000fe20000000000 */
[----:B------:R-:W-:Y:S01]  /*136f0*/  MOV R13, R0 ;  /* 0x00000000000d7202 */ /* 0x000fe20000000f00 */
[----:B0-----:R-:W-:-:S10]  /*13700*/  IMAD.MOV.U32 R2, RZ, RZ, R14 ;  /* 0x000000ffff027224 */ /* 0x001fd400078e000e */
[----:B------:R-:W-:Y:S05]  /*13710*/  WARPSYNC.COLLECTIVE R15, `(.L_x_2765) ;  /* 0x000000000f087348 */ /* 0x000fea0003c00000 */
[----:B------:R0:W1:Y:S02]  /*13720*/  SHFL.IDX P6, R14, R13, R12, R11 ;  /* 0x0000000c0d0e7389 */ /* 0x00006400000c000b */
[----:B01----:R-:W-:Y:S01]  /*13730*/  ENDCOLLECTIVE ;  /* 0x000000000000791b */ /* 0x003fe20003800000 */
.L_x_2765:
        /* <DEDUP_REMOVED lines=8> */
.L_x_2766:
[----:B------:R-:W-:-:S05]  /*137c0*/  @!P2 IMAD.MOV.U32 R3, RZ, RZ, R7 ;  /* 0x000000ffff03a224 */ /* 0x000fca00078e0007 */
        /* <DEDUP_REMOVED lines=12> */
.L_x_2767:
        /* <DEDUP_REMOVED lines=8> */
.L_x_2768:
        /* <DEDUP_REMOVED lines=13> */
.L_x_2769:
        /* <DEDUP_REMOVED lines=8> */
.L_x_2770:
[----:B------:R-:W-:-:S05]  /*13a60*/  @!P2 IMAD.MOV.U32 R3, RZ, RZ, R7 ;  /* 0x000000ffff03a224 */ /* 0x000fca00078e0007 */
        /* <DEDUP_REMOVED lines=11> */
.L_x_2771:
        /* <DEDUP_REMOVED lines=8> */
.L_x_2772:
        /* <DEDUP_REMOVED lines=11> */
.L_x_2773:
[----:B------:R-:W-:Y:S05]  /*13c50*/  BRA `(.L_x_2774) ;  /* 0xffffffbc00047947 */ /* 0x000fea000383ffff */
.L_x_2684:
[----:B0-----:R0:W1:Y:S02]  /*13c60*/  SYNCS.PHASECHK.TRANS64.TRYWAIT P1, [R22+URZ+0x28820], R3 ;  /* 0x02882003160075a7 */ /* 0x001064000802017f */
[----:B-1----:R-:W-:Y:S05]  /*13c70*/  @!P1 NANOSLEEP.SYNCS 0x989680 ;  /* 0x009896800000995d */ /* 0x002fea0003900000 */
[----:B------:R-:W1:Y:S02]  /*13c80*/  @!P1 SYNCS.PHASECHK.TRANS64 P1, [R22+URZ+0x28820], R3 ;  /* 0x02882003160095a7 */ /* 0x000e64000802007f */
[----:B-1----:R-:W-:Y:S05]  /*13c90*/  @!P1 BRA `(.L_x_2684) ;  /* 0xfffffffc00f09947 */ /* 0x002fea000383ffff */
[----:B------:R-:W-:Y:S05]  /*13ca0*/  BRA `(.L_x_2775) ;  /* 0xffffffbc00787947 */ /* 0x000fea000383ffff */
.L_x_2689:
[----:B0-----:R0:W1:Y:S02]  /*13cb0*/  SYNCS.PHASECHK.TRANS64.TRYWAIT P0, [R6+URZ+0x28840], R3 ;  /* 0x02884003060075a7 */ /* 0x001064000800017f */
[----:B-1----:R-:W-:Y:S05]  /*13cc0*/  @!P0 NANOSLEEP.SYNCS 0x989680 ;  /* 0x009896800000895d */ /* 0x002fea0003900000 */
[----:B------:R-:W1:Y:S02]  /*13cd0*/  @!P0 SYNCS.PHASECHK.TRANS64 P0, [R6+URZ+0x28840], R3 ;  /* 0x02884003060085a7 */ /* 0x000e64000800007f */
[----:B-1----:R-:W-:Y:S05]  /*13ce0*/  @!P0 BRA `(.L_x_2689) ;  /* 0xfffffffc00f08947 */ /* 0x002fea000383ffff */
[----:B------:R-:W-:Y:S05]  /*13cf0*/  BRA `(.L_x_2776) ;  /* 0xffffffc000447947 */ /* 0x000fea000383ffff */
.L_x_2690:
        /* <DEDUP_REMOVED lines=8> */
.L_x_2778:
[----:B------:R-:W-:Y:S05]  /*13d80*/  BSYNC B1 ;  /* 0x0000000000017941 */ /* 0x000fea0003800000 */
.L_x_2777:
[----:B------:R-:W-:Y:S01]  /*13d90*/  IMAD.MOV.U32 R13, RZ, RZ, R7 ;  /* 0x000000ffff0d7224 */ /* 0x000fe200078e0007 */
[----:B------:R-:W-:Y:S01]  /*13da0*/  MOV R3, R14 ;  /* 0x0000000e00037202 */ /* 0x000fe20000000f00 */
[----:B------:R-:W-:Y:S01]  /*13db0*/  IMAD.MOV.U32 R12, RZ, RZ, RZ ;  /* 0x000000ffff0c7224 */ /* 0x000fe200078e00ff */
[----:B------:R-:W-:Y:S01]  /*13dc0*/  SHF.L.U32 R5, R30, 0x1, RZ ;  /* 0x000000011e057819 */ /* 0x000fe200000006ff */
[----:B------:R-:W-:Y:S02]  /*13dd0*/  IMAD.MOV.U32 R11, RZ, RZ, 0x181f ;  /* 0x0000181fff0b7424 */ /* 0x000fe400078e00ff */
[----:B------:R-:W-:Y:S02]  /*13de0*/  IMAD.MOV.U32 R15, RZ, RZ, -0x1 ;  /* 0xffffffffff0f7424 */ /* 0x000fe400078e00ff */
[----:B------:R-:W-:-:S07]  /*13df0*/  IMAD R8, R8, 0x2, R22 ;  /* 0x0000000208087824 */ /* 0x000fce00078e0216 */
[----:B------:R-:W-:Y:S05]  /*13e00*/  WARPSYNC.COLLECTIVE R15, `(.L_x_2779) ;  /* 0x000000000f087348 */ /* 0x000fea0003c00000 */
[----:B------:R0:W1:Y:S02]  /*13e10*/  SHFL.IDX P6, R14, R13, R12, R11 ;  /* 0x0000000c0d0e7389 */ /* 0x00006400000c000b */
[----:B01----:R-:W-:Y:S01]  /*13e20*/  ENDCOLLECTIVE ;  /* 0x000000000000791b */ /* 0x003fe20003800000 */
.L_x_2779:
[----:B------:R-:W-:Y:S02]  /*13e30*/  IMAD.MOV.U32 R13, RZ, RZ, R9 ;  /* 0x000000ffff0d7224 */ /* 0x000fe400078e0009 */
[----:B------:R-:W-:Y:S02]  /*13e40*/  IMAD.MOV.U32 R12, RZ, RZ, 0x1 ;  /* 0x00000001ff0c7424 */ /* 0x000fe400078e00ff */
[----:B------:R-:W-:-:S07]  /*13e50*/  IMAD.MOV.U32 R2, RZ, RZ, R14 ;  /* 0x000000ffff027224 */ /* 0x000fce00078e000e */
[----:B------:R-:W-:Y:S05]  /*13e60*/  WARPSYNC.COLLECTIVE R15, `(.L_x_2780) ;  /* 0x000000000f087348 */ /* 0x000fea0003c00000 */
[----:B------:R0:W1:Y:S02]  /*13e70*/  SHFL.IDX P6, R14, R13, R12, R11 ;  /* 0x0000000c0d0e7389 */ /* 0x00006400000c000b */
[----:B01----:R-:W-:Y:S01]  /*13e80*/  ENDCOLLECTIVE ;  /* 0x000000000000791b */ /* 0x003fe20003800000 */
.L_x_2780:
        /* <DEDUP_REMOVED lines=12> */
.L_x_2781:
[----:B------:R-:W-:Y:S02]  /*13f50*/  IMAD.MOV.U32 R13, RZ, RZ, R9 ;  /* 0x000000ffff0d7224 */ /* 0x000fe400078e0009 */
[----:B------:R-:W-:Y:S02]  /*13f60*/  IMAD.MOV.U32 R12, RZ, RZ, 0x2 ;  /* 0x00000002ff0c7424 */ /* 0x000fe400078e00ff */
[----:B------:R-:W-:-:S07]  /*13f70*/  IMAD.MOV.U32 R2, RZ, RZ, R14 ;  /* 0x000000ffff027224 */ /* 0x000fce00078e000e */
[----:B------:R-:W-:Y:S05]  /*13f80*/  WARPSYNC.COLLECTIVE R15, `(.L_x_2782) ;  /* 0x000000000f087348 */ /* 0x000fea0003c00000 */
[----:B------:R0:W1:Y:S02]  /*13f90*/  SHFL.IDX P6, R14, R13, R12, R11 ;  /* 0x0000000c0d0e7389 */ /* 0x00006400000c000b */
[----:B01----:R-:W-:Y:S01]  /*13fa0*/  ENDCOLLECTIVE ;  /* 0x000000000000791b */ /* 0x003fe20003800000 */
.L_x_2782:
        /* <DEDUP_REMOVED lines=12> */
.L_x_2783:
[----:B------:R-:W-:Y:S02]  /*14070*/  IMAD.MOV.U32 R13, RZ, RZ, R9 ;  /* 0x000000ffff0d7224 */ /* 0x000fe400078e0009 */
[----:B------:R-:W-:Y:S02]  /*14080*/  IMAD.MOV.U32 R12, RZ, RZ, 0x3 ;  /* 0x00000003ff0c7424 */ /* 0x000fe400078e00ff */
[----:B------:R-:W-:-:S07]  /*14090*/  IMAD.MOV.U32 R2, RZ, RZ, R14 ;  /* 0x000000ffff027224 */ /* 0x000fce00078e000e */
[----:B------:R-:W-:Y:S05]  /*140a0*/  WARPSYNC.COLLECTIVE R15, `(.L_x_2784) ;  /* 0x000000000f087348 */ /* 0x000fea0003c00000 */
[----:B------:R0:W1:Y:S02]  /*140b0*/  SHFL.IDX P6, R14, R13, R12, R11 ;  /* 0x0000000c0d0e7389 */ /* 0x00006400000c000b */
[----:B01----:R-:W-:Y:S01]  /*140c0*/  ENDCOLLECTIVE ;  /* 0x000000000000791b */ /* 0x003fe20003800000 */
.L_x_2784:
        /* <DEDUP_REMOVED lines=12> */
.L_x_2785:
[----:B------:R-:W-:Y:S02]  /*14190*/  IMAD.MOV.U32 R13, RZ, RZ, R9 ;  /* 0x000000ffff0d7224 */ /* 0x000fe400078e0009 */
[----:B------:R-:W-:Y:S02]  /*141a0*/  IMAD.MOV.U32 R12, RZ, RZ, 0x4 ;  /* 0x00000004ff0c7424 */ /* 0x000fe400078e00ff */
[----:B------:R-:W-:-:S07]  /*141b0*/  IMAD.MOV.U32 R2, RZ, RZ, R14 ;  /* 0x000000ffff027224 */ /* 0x000fce00078e000e */
[----:B------:R-:W-:Y:S05]  /*141c0*/  WARPSYNC.COLLECTIVE R15, `(.L_x_2786) ;  /* 0x000000000f087348 */ /* 0x000fea0003c00000 */
[----:B------:R0:W1:Y:S02]  /*141d0*/  SHFL.IDX P6, R14, R13, R12, R11 ;  /* 0x0000000c0d0e7389 */ /* 0x00006400000c000b */
[----:B01----:R-:W-:Y:S01]  /*141e0*/  ENDCOLLECTIVE ;  /* 0x000000000000791b */ /* 0x003fe20003800000 */
.L_x_2786:
        /* <DEDUP_REMOVED lines=12> */
.L_x_2787:
[----:B------:R-:W-:Y:S02]  /*142b0*/  IMAD.MOV.U32 R13, RZ, RZ, R9 ;  /* 0x000000ffff0d7224 */ /* 0x000fe400078e0009 */
[----:B------:R-:W-:Y:S02]  /*142c0*/  IMAD.MOV.U32 R12, RZ, RZ, 0x5 ;  /* 0x00000005ff0c7424 */ /* 0x000fe400078e00ff */
[----:B------:R-:W-:-:S07]  /*142d0*/  IMAD.MOV.U32 R2, RZ, RZ, R14 ;  /* 0x000000ffff027224 */ /* 0x000fce00078e000e */
[----:B------:R-:W-:Y:S05]  /*142e0*/  WARPSYNC.COLLECTIVE R15, `(.L_x_2788) ;  /* 0x000000000f087348 */ /* 0x000fea0003c00000 */
[----:B------:R0:W1:Y:S02]  /*142f0*/  SHFL.IDX P6, R14, R13, R12, R11 ;  /* 0x0000000c0d0e7389 */ /* 0x00006400000c000b */
[----:B01----:R-:W-:Y:S01]  /*14300*/  ENDCOLLECTIVE ;  /* 0x000000000000791b */ /* 0x003fe20003800000 */
.L_x_2788:
        /* <DEDUP_REMOVED lines=12> */
.L_x_2789:
[----:B------:R-:W-:Y:S02]  /*143d0*/  IMAD.MOV.U32 R13, RZ, RZ, R9 ;  /* 0x000000ffff0d7224 */ /* 0x000fe400078e0009 */
[----:B------:R-:W-:Y:S02]  /*143e0*/  IMAD.MOV.U32 R12, RZ, RZ, 0x6 ;  /* 0x00000006ff0c7424 */ /* 0x000fe400078e00ff */
[----:B------:R-:W-:-:S07]  /*143f0*/  IMAD.MOV.U32 R2, RZ, RZ, R14 ;  /* 0x000000ffff027224 */ /* 0x000fce00078e000e */
[----:B------:R-:W-:Y:S05]  /*14400*/  WARPSYNC.COLLECTIVE R15, `(.L_x_2790) ;  /* 0x000000000f087348 */ /* 0x000fea0003c00000 */
[----:B------:R0:W1:Y:S02]  /*14410*/  SHFL.IDX P6, R14, R13, R12, R11 ;  /* 0x0000000c0d0e7389 */ /* 0x00006400000c000b */
[----:B01----:R-:W-:Y:S01]  /*14420*/  ENDCOLLECTIVE ;  /* 0x000000000000791b */ /* 0x003fe20003800000 */
.L_x_2790:
        /* <DEDUP_REMOVED lines=12> */
.L_x_2791:
[----:B------:R-:W-:Y:S02]  /*144f0*/  IMAD.MOV.U32 R13, RZ, RZ, R9 ;  /* 0x000000ffff0d7224 */ /* 0x000fe400078e0009 */
[----:B------:R-:W-:Y:S02]  /*14500*/  IMAD.MOV.U32 R12, RZ, RZ, 0x7 ;  /* 0x00000007ff0c7424 */ /* 0x000fe400078e00ff */
[----:B------:R-:W-:-:S07]  /*14510*/  IMAD.MOV.U32 R2, RZ, RZ, R14 ;  /* 0x000000ffff027224 */ /* 0x000fce00078e000e */
[----:B------:R-:W-:Y:S05]  /*14520*/  WARPSYNC.COLLECTIVE R15, `(.L_x_2792) ;  /* 0x000000000f087348 */ /* 0x000fea0003c00000 */
[----:B------:R0:W1:Y:S02]  /*14530*/  SHFL.IDX P6, R14, R13, R12, R11 ;  /* 0x0000000c0d0e7389 */ /* 0x00006400000c000b */
[----:B01----:R-:W-:Y:S01]  /*14540*/  ENDCOLLECTIVE ;  /* 0x000000000000791b */ /* 0x003fe20003800000 */
.L_x_2792:
[----:B------:R-:W-:-:S05]  /*14550*/  IADD3 R2, P0, R2, R5, RZ ;  /* 0x0000000502027210 */ /* 0x000fca0007f1e0ff */
[----:B------:R-:W-:-:S05]  /*14560*/  IMAD.X R3, RZ, RZ, R3, P0 ;  /* 0x000000ffff037224 */ /* 0x000fca00000e0603 */
        /* <DEDUP_REMOVED lines=10> */
.L_x_2793:
[----:B------:R-:W-:Y:S01]  /*14610*/  IMAD.MOV.U32 R2, RZ, RZ, R14 ;  /* 0x000000ffff027224 */ /* 0x000fe200078e000e */
[----:B------:R-:W-:Y:S06]  /*14620*/  BRA `(.L_x_2794) ;  /* 0xffffffbc00187947 */ /* 0x000fec000383ffff */
.L_x_2695:
[----:B-1----:R1:W3:Y:S02]  /*14630*/  SYNCS.PHASECHK.TRANS64.TRYWAIT P0, [R6+URZ+0x28860], R2 ;  /* 0x02886002060075a7 */ /* 0x0022e4000800017f */
[----:B---3--:R-:W-:Y:S05]  /*14640*/  @!P0 NANOSLEEP.SYNCS 0x989680 ;  /* 0x009896800000895d */ /* 0x008fea0003900000 */
[----:B------:R-:W3:Y:S02]  /*14650*/  @!P0 SYNCS.PHASECHK.TRANS64 P0, [R6+URZ+0x28860], R2 ;  /* 0x02886002060085a7 */ /* 0x000ee4000800007f */
[----:B---3--:R-:W-:Y:S05]  /*14660*/  @!P0 BRA `(.L_x_2695) ;  /* 0xfffffffc00f08947 */ /* 0x008fea000383ffff */
[----:B------:R-:W-:Y:S05]  /*14670*/  BRA `(.L_x_2795) ;  /* 0xffffffbc00787947 */ /* 0x000fea000383ffff */
.L_x_2696:
        /* <DEDUP_REMOVED lines=8> */
.L_x_2797:
[----:B------:R-:W-:Y:S05]  /*14700*/  BSYNC B1 ;  /* 0x0000000000017941 */ /* 0x000fea0003800000 */
.L_x_2796:
[----:B------:R-:W-:Y:S01]  /*14710*/  IMAD.MOV.U32 R13, RZ, RZ, R23 ;  /* 0x000000ffff0d7224 */ /* 0x000fe200078e0017 */
[----:B------:R-:W-:Y:S01]  /*14720*/  MOV R3, R14 ;  /* 0x0000000e00037202 */ /* 0x000fe20000000f00 */
[----:B------:R-:W-:Y:S02]  /*14730*/  IMAD.MOV.U32 R12, RZ, RZ, RZ ;  /* 0x000000ffff0c7224 */ /* 0x000fe400078e00ff */
[----:B------:R-:W-:Y:S02]  /*14740*/  IMAD.MOV.U32 R11, RZ, RZ, 0x181f ;  /* 0x0000181fff0b7424 */ /* 0x000fe400078e00ff */
[----:B------:R-:W-:Y:S02]  /*14750*/  IMAD.MOV.U32 R15, RZ, RZ, -0x1 ;  /* 0xffffffffff0f7424 */ /* 0x000fe400078e00ff */
[----:B------:R-:W-:-:S07]  /*14760*/  IMAD R7, R7, 0x2, R22 ;  /* 0x0000000207077824 */ /* 0x000fce00078e0216 */
[----:B------:R-:W-:Y:S05]  /*14770*/  WARPSYNC.COLLECTIVE R15, `(.L_x_2798) ;  /* 0x000000000f087348 */ /* 0x000fea0003c00000 */
[----:B------:R0:W1:Y:S02]  /*14780*/  SHFL.IDX P6, R14, R13, R12, R11 ;  /* 0x0000000c0d0e7389 */ /* 0x00006400000c000b */
[----:B01----:R-:W-:Y:S01]  /*14790*/  ENDCOLLECTIVE ;  /* 0x000000000000791b */ /* 0x003fe20003800000 */
.L_x_2798:
[----:B------:R-:W-:Y:S02]  /*147a0*/  IMAD.MOV.U32 R13, RZ, RZ, R24 ;  /* 0x000000ffff0d7224 */ /* 0x000fe400078e0018 */
[----:B------:R-:W-:Y:S02]  /*147b0*/  IMAD.MOV.U32 R12, RZ, RZ, 0x1 ;  /* 0x00000001ff0c7424 */ /* 0x000fe400078e00ff */
[----:B------:R-:W-:-:S07]  /*147c0*/  IMAD.MOV.U32 R2, RZ, RZ, R14 ;  /* 0x000000ffff027224 */ /* 0x000fce00078e000e */
[----:B------:R-:W-:Y:S05]  /*147d0*/  WARPSYNC.COLLECTIVE R15, `(.L_x_2799) ;  /* 0x000000000f087348 */ /* 0x000fea0003c00000 */
[----:B------:R0:W1:Y:S02]  /*147e0*/  SHFL.IDX P6, R14, R13, R12, R11 ;  /* 0x0000000c0d0e7389 */ /* 0x00006400000c000b */
[----:B01----:R-:W-:Y:S01]  /*147f0*/  ENDCOLLECTIVE ;  /* 0x000000000000791b */ /* 0x003fe20003800000 */
.L_x_2799:
        /* <DEDUP_REMOVED lines=14> */
.L_x_2800:
[----:B------:R-:W-:Y:S02]  /*148e0*/  IMAD.MOV.U32 R13, RZ, RZ, R24 ;  /* 0x000000ffff0d7224 */ /* 0x000fe400078e0018 */
[----:B------:R-:W-:Y:S01]  /*148f0*/  IMAD.MOV.U32 R12, RZ, RZ, 0x2 ;  /* 0x00000002ff0c7424 */ /* 0x000fe200078e00ff */
[----:B------:R-:W-:-:S07]  /*14900*/  MOV R2, R14 ;  /* 0x0000000e00027202 */ /* 0x000fce0000000f00 */
[----:B------:R-:W-:Y:S05]  /*14910*/  WARPSYNC.COLLECTIVE R15, `(.L_x_2801) ;  /* 0x000000000f087348 */ /* 0x000fea0003c00000 */
[----:B------:R0:W1:Y:S02]  /*14920*/  SHFL.IDX P6, R14, R13, R12, R11 ;  /* 0x0000000c0d0e7389 */ /* 0x00006400000c000b */
[----:B01----:R-:W-:Y:S01]  /*14930*/  ENDCOLLECTIVE ;  /* 0x000000000000791b */ /* 0x003fe20003800000 */
.L_x_2801:
        /* <DEDUP_REMOVED lines=14> */
.L_x_2802:
[----:B------:R-:W-:Y:S02]  /*14a20*/  IMAD.MOV.U32 R13, RZ, RZ, R24 ;  /* 0x000000ffff0d7224 */ /* 0x000fe400078e0018 */
[----:B------:R-:W-:Y:S01]  /*14a30*/  IMAD.MOV.U32 R12, RZ, RZ, 0x3 ;  /* 0x00000003ff0c7424 */ /* 0x000fe200078e00ff */
[----:B------:R-:W-:-:S07]  /*14a40*/  MOV R2, R14 ;  /* 0x0000000e00027202 */ /* 0x000fce0000000f00 */
[----:B------:R-:W-:Y:S05]  /*14a50*/  WARPSYNC.COLLECTIVE R15, `(.L_x_2803) ;  /* 0x000000000f087348 */ /* 0x000fea0003c00000 */
[----:B------:R0:W1:Y:S02]  /*14a60*/  SHFL.IDX P6, R14, R13, R12, R11 ;  /* 0x0000000c0d0e7389 */ /* 0x00006400000c000b */
[----:B01----:R-:W-:Y:S01]  /*14a70*/  ENDCOLLECTIVE ;  /* 0x000000000000791b */ /* 0x003fe20003800000 */
.L_x_2803:
        /* <DEDUP_REMOVED lines=14> */
.L_x_2804:
[----:B------:R-:W-:Y:S02]  /*14b60*/  IMAD.MOV.U32 R13, RZ, RZ, R24 ;  /* 0x000000ffff0d7224 */ /* 0x000fe400078e0018 */
[----:B------:R-:W-:Y:S01]  /*14b70*/  IMAD.MOV.U32 R12, RZ, RZ, 0x4 ;  /* 0x00000004ff0c7424 */ /* 0x000fe200078e00ff */
[----:B------:R-:W-:-:S07]  /*14b80*/  MOV R2, R14 ;  /* 0x0000000e00027202 */ /* 0x000fce0000000f00 */
[----:B------:R-:W-:Y:S05]  /*14b90*/  WARPSYNC.COLLECTIVE R15, `(.L_x_2805) ;  /* 0x000000000f087348 */ /* 0x000fea0003c00000 */
[----:B------:R0:W1:Y:S02]  /*14ba0*/  SHFL.IDX P6, R14, R13, R12, R11 ;  /* 0x0000000c0d0e7389 */ /* 0x00006400000c000b */
[----:B01----:R-:W-:Y:S01]  /*14bb0*/  ENDCOLLECTIVE ;  /* 0x000000000000791b */ /* 0x003fe20003800000 */
.L_x_2805:
        /* <DEDUP_REMOVED lines=14> */
.L_x_2806:
[----:B------:R-:W-:Y:S02]  /*14ca0*/  IMAD.MOV.U32 R13, RZ, RZ, R24 ;  /* 0x000000ffff0d7224 */ /* 0x000fe400078e0018 */
[----:B------:R-:W-:Y:S01]  /*14cb0*/  IMAD.MOV.U32 R12, RZ, RZ, 0x5 ;  /* 0x00000005ff0c7424 */ /* 0x000fe200078e00ff */
[----:B------:R-:W-:-:S07]  /*14cc0*/  MOV R2, R14 ;  /* 0x0000000e00027202 */ /* 0x000fce0000000f00 */
[----:B------:R-:W-:Y:S05]  /*14cd0*/  WARPSYNC.COLLECTIVE R15, `(.L_x_2807) ;  /* 0x000000000f087348 */ /* 0x000fea0003c00000 */
[----:B------:R0:W1:Y:S02]  /*14ce0*/  SHFL.IDX P6, R14, R13, R12, R11 ;  /* 0x0000000c0d0e7389 */ /* 0x00006400000c000b */
[----:B01----:R-:W-:Y:S01]  /*14cf0*/  ENDCOLLECTIVE ;  /* 0x000000000000791b */ /* 0x003fe20003800000 */
.L_x_2807:
        /* <DEDUP_REMOVED lines=14> */
.L_x_2808:
[----:B------:R-:W-:Y:S02]  /*14de0*/  IMAD.MOV.U32 R13, RZ, RZ, R24 ;  /* 0x000000ffff0d7224 */ /* 0x000fe400078e0018 */
[----:B------:R-:W-:Y:S01]  /*14df0*/  IMAD.MOV.U32 R12, RZ, RZ, 0x6 ;  /* 0x00000006ff0c7424 */ /* 0x000fe200078e00ff */
[----:B------:R-:W-:-:S07]  /*14e00*/  MOV R2, R14 ;  /* 0x0000000e00027202 */ /* 0x000fce0000000f00 */
[----:B------:R-:W-:Y:S05]  /*14e10*/  WARPSYNC.COLLECTIVE R15, `(.L_x_2809) ;  /* 0x000000000f087348 */ /* 0x000fea0003c00000 */
[----:B------:R0:W1:Y:S02]  /*14e20*/  SHFL.IDX P6, R14, R13, R12, R11 ;  /* 0x0000000c0d0e7389 */ /* 0x00006400000c000b */
[----:B01----:R-:W-:Y:S01]  /*14e30*/  ENDCOLLECTIVE ;  /* 0x000000000000791b */ /* 0x003fe20003800000 */
.L_x_2809:
        /* <DEDUP_REMOVED lines=14> */
.L_x_2810:
[----:B------:R-:W-:Y:S02]  /*14f20*/  IMAD.MOV.U32 R13, RZ, RZ, R24 ;  /* 0x000000ffff0d7224 */ /* 0x000fe400078e0018 */
[----:B------:R-:W-:Y:S01]  /*14f30*/  IMAD.MOV.U32 R12, RZ, RZ, 0x7 ;  /* 0x00000007ff0c7424 */ /* 0x000fe200078e00ff */
[----:B------:R-:W-:-:S07]  /*14f40*/  MOV R2, R14 ;  /* 0x0000000e00027202 */ /* 0x000fce0000000f00 */
[----:B------:R-:W-:Y:S05]  /*14f50*/  WARPSYNC.COLLECTIVE R15, `(.L_x_2811) ;  /* 0x000000000f087348 */ /* 0x000fea0003c00000 */
[----:B------:R0:W1:Y:S02]  /*14f60*/  SHFL.IDX P6, R14, R13, R12, R11 ;  /* 0x0000000c0d0e7389 */ /* 0x00006400000c000b */
[----:B01----:R-:W-:Y:S01]  /*14f70*/  ENDCOLLECTIVE ;  /* 0x000000000000791b */ /* 0x003fe20003800000 */
.L_x_2811:
        /* <DEDUP_REMOVED lines=13> */
.L_x_2812:
[----:B------:R-:W-:Y:S01]  /*15050*/  @!PT LDS RZ, [RZ] ;  /* 0x00000000fffff984 */ /* 0x000fe20000000800 */
[----:B------:R-:W-:Y:S01]  /*15060*/  @!PT LDS RZ, [RZ] ;  /* 0x00000000fffff984 */ /* 0x000fe20000000800 */
[----:B------:R-:W-:Y:S01]  /*15070*/  @!PT LDS RZ, [RZ] ;  /* 0x00000000fffff984 */ /* 0x000fe20000000800 */
[----:B------:R1:W-:Y:S01]  /*15080*/  LDGSTS.E.BYPASS.LTC128B.128 [R7+0x7400], desc[UR52][R2.64+0x80], !P0 ;  /* 0x0740008002077fae */ /* 0x0003e2000c101d74 */
[----:B------:R-:W-:Y:S05]  /*15090*/  BRA `(.L_x_2813) ;  /* 0xffffffb400fc7947 */ /* 0x000fea000383ffff */
.L_x_2704:
[----:B0-----:R0:W1:Y:S02]  /*150a0*/  SYNCS.PHASECHK.TRANS64.TRYWAIT P0, [R0+URZ+0x28860], R3 ;  /* 0x02886003000075a7 */ /* 0x001064000800017f */
[----:B-1----:R-:W-:Y:S05]  /*150b0*/  @!P0 NANOSLEEP.SYNCS 0x989680 ;  /* 0x009896800000895d */ /* 0x002fea0003900000 */
[----:B------:R-:W1:Y:S02]  /*150c0*/  @!P0 SYNCS.PHASECHK.TRANS64 P0, [R0+URZ+0x28860], R3 ;  /* 0x02886003000085a7 */ /* 0x000e64000800007f */
[----:B-1----:R-:W-:Y:S05]  /*150d0*/  @!P0 BRA `(.L_x_2704) ;  /* 0xfffffffc00f08947 */ /* 0x002fea000383ffff */
[----:B------:R-:W-:Y:S05]  /*150e0*/  BRA `(.L_x_2814) ;  /* 0xffffffbc00187947 */ /* 0x000fea000383ffff */
.L_x_2705:
[----:B------:R-:W-:Y:S01]  /*150f0*/  BSSY B0, `(.L_x_2815) ;  /* 0x0000008000007945 */ /* 0x000fe20003800000 */
[----:B------:R-:W-:Y:S01]  /*15100*/  MOV R13, R24 ;  /* 0x00000018000d7202 */ /* 0x000fe20000000f00 */
[----:B------:R-:W-:Y:S02]  /*15110*/  IMAD.MOV.U32 R12, RZ, RZ, RZ ;  /* 0x000000ffff0c7224 */ /* 0x000fe400078e00ff */
[----:B------:R-:W-:Y:S02]  /*15120*/  IMAD.MOV.U32 R11, RZ, RZ, 0x181f ;  /* 0x0000181fff0b7424 */ /* 0x000fe400078e00ff */
[----:B------:R-:W-:-:S07]  /*15130*/  IMAD.MOV.U32 R15, RZ, RZ, -0x1 ;  /* 0xffffffffff0f7424 */ /* 0x000fce00078e00ff */
[----:B0-2---:R-:W-:Y:S05]  /*15140*/  WARPSYNC.COLLECTIVE R15, `(.L_x_2816) ;  /* 0x000000000f087348 */ /* 0x005fea0003c00000 */
[----:B--2---:R1:W2:Y:S02]  /*15150*/  SHFL.IDX P6, R14, R13, R12, R11 ;  /* 0x0000000c0d0e7389 */ /* 0x0042a400000c000b */
[----:B012---:R-:W-:Y:S01]  /*15160*/  ENDCOLLECTIVE ;  /* 0x000000000000791b */ /* 0x007fe20003800000 */
.L_x_2816:
[----:B------:R-:W-:Y:S05]  /*15170*/  BSYNC B0 ;  /* 0x0000000000007941 */ /* 0x000fea0003800000 */
.L_x_2815:
        /* <DEDUP_REMOVED lines=9> */
.L_x_2817:
        /* <DEDUP_REMOVED lines=12> */
.L_x_2818:
        /* <DEDUP_REMOVED lines=13> */
.L_x_2819:
[----:B------:R-:W-:Y:S01]  /*153a0*/  MOV R13, R24 ;  /* 0x00000018000d7202 */ /* 0x000fe20000000f00 */
[----:B------:R-:W-:Y:S02]  /*153b0*/  IMAD.MOV.U32 R12, RZ, RZ, 0x2 ;  /* 0x00000002ff0c7424 */ /* 0x000fe400078e00ff */
[----:B------:R-:W-:-:S07]  /*153c0*/  IMAD.MOV.U32 R10, RZ, RZ, R14 ;  /* 0x000000ffff0a7224 */ /* 0x000fce00078e000e */
[----:B------:R-:W-:Y:S05]  /*153d0*/  WARPSYNC.COLLECTIVE R15, `(.L_x_2820) ;  /* 0x000000000f087348 */ /* 0x000fea0003c00000 */
[----:B------:R0:W1:Y:S02]  /*153e0*/  SHFL.IDX P6, R14, R13, R12, R11 ;  /* 0x0000000c0d0e7389 */ /* 0x00006400000c000b */
[----:B01----:R-:W-:Y:S01]  /*153f0*/  ENDCOLLECTIVE ;  /* 0x000000000000791b */ /* 0x003fe20003800000 */
.L_x_2820:
        /* <DEDUP_REMOVED lines=14> */
.L_x_2821:
[----:B------:R-:W-:Y:S01]  /*154e0*/  IMAD.MOV.U32 R13, RZ, RZ, R24 ;  /* 0x000000ffff0d7224 */ /* 0x000fe200078e0018 */
[----:B------:R-:W-:Y:S02]  /*154f0*/  MOV R12, 0x3 ;  /* 0x00000003000c7802 */ /* 0x000fe40000000f00 */
[----:B------:R-:W-:-:S13]  /*15500*/  IADD3 R2, P2, R14, R5, RZ ;  /* 0x000000050e027210 */ /* 0x000fda0007f5e0ff */
[----:B------:R-:W-:Y:S05]  /*15510*/  WARPSYNC.COLLECTIVE R15, `(.L_x_2822) ;  /* 0x000000000f087348 */ /* 0x000fea0003c00000 */
[----:B------:R0:W1:Y:S02]  /*15520*/  SHFL.IDX P6, R14, R13, R12, R11 ;  /* 0x0000000c0d0e7389 */ /* 0x00006400000c000b */
[----:B01----:R-:W-:Y:S01]  /*15530*/  ENDCOLLECTIVE ;  /* 0x000000000000791b */ /* 0x003fe20003800000 */
.L_x_2822:
        /* <DEDUP_REMOVED lines=13> */
.L_x_2823:
[----:B------:R-:W-:Y:S02]  /*15610*/  IMAD.MOV.U32 R13, RZ, RZ, R24 ;  /* 0x000000ffff0d7224 */ /* 0x000fe400078e0018 */
[----:B------:R-:W-:Y:S01]  /*15620*/  IMAD.MOV.U32 R12, RZ, RZ, 0x4 ;  /* 0x00000004ff0c7424 */ /* 0x000fe200078e00ff */
[----:B------:R-:W-:-:S13]  /*15630*/  IADD3 R2, P2, R14, R5, RZ ;  /* 0x000000050e027210 */ /* 0x000fda0007f5e0ff */
[----:B------:R-:W-:Y:S05]  /*15640*/  WARPSYNC.COLLECTIVE R15, `(.L_x_2824) ;  /* 0x000000000f087348 */ /* 0x000fea0003c00000 */
[----:B------:R0:W1:Y:S02]  /*15650*/  SHFL.IDX P6, R14, R13, R12, R11 ;  /* 0x0000000c0d0e7389 */ /* 0x00006400000c000b */
[----:B01----:R-:W-:Y:S01]  /*15660*/  ENDCOLLECTIVE ;  /* 0x000000000000791b */ /* 0x003fe20003800000 */
.L_x_2824:
        /* <DEDUP_REMOVED lines=13> */
.L_x_2825:
[----:B------:R-:W-:Y:S02]  /*15740*/  IMAD.MOV.U32 R13, RZ, RZ, R24 ;  /* 0x000000ffff0d7224 */ /* 0x000fe400078e0018 */
[----:B------:R-:W-:Y:S02]  /*15750*/  IMAD.MOV.U32 R12, RZ, RZ, 0x5 ;  /* 0x00000005ff0c7424 */ /* 0x000fe400078e00ff */
[----:B------:R-:W-:-:S07]  /*15760*/  IMAD.MOV.U32 R10, RZ, RZ, R14 ;  /* 0x000000ffff0a7224 */ /* 0x000fce00078e000e */
[----:B------:R-:W-:Y:S05]  /*15770*/  WARPSYNC.COLLECTIVE R15, `(.L_x_2826) ;  /* 0x000000000f087348 */ /* 0x000fea0003c00000 */
[----:B------:R0:W1:Y:S02]  /*15780*/  SHFL.IDX P6, R14, R13, R12, R11 ;  /* 0x0000000c0d0e7389 */ /* 0x00006400000c000b */
[----:B01----:R-:W-:Y:S01]  /*15790*/  ENDCOLLECTIVE ;  /* 0x000000000000791b */ /* 0x003fe20003800000 */
.L_x_2826:
        /* <DEDUP_REMOVED lines=9> */
[----:B------:R-:W-:Y:S02]  /*15830*/  ISETP.LT.OR P4, PT, R6, 0x51, P0 ;  /* 0x000000510600780c */ /* 0x000fe40000781670 */
[----:B------:R-:W-:-:S11]  /*15840*/  MOV R7, R14 ;  /* 0x0000000e00077202 */ /* 0x000fd60000000f00 */
[----:B0-----:R-:W-:Y:S05]  /*15850*/  WARPSYNC.COLLECTIVE R15, `(.L_x_2827) ;  /* 0x000000000f087348 */ /* 0x001fea0003c00000 */
[----:B------:R1:W2:Y:S02]  /*15860*/  SHFL.IDX P6, R14, R13, R12, R11 ;  /* 0x0000000c0d0e7389 */ /* 0x0002a400000c000b */
[----:B012---:R-:W-:Y:S01]  /*15870*/  ENDCOLLECTIVE ;  /* 0x000000000000791b */ /* 0x007fe20003800000 */
.L_x_2827:
[----:B------:R-:W-:Y:S02]  /*15880*/  IMAD.MOV.U32 R13, RZ, RZ, R24 ;  /* 0x000000ffff0d7224 */ /* 0x000fe400078e0018 */
[----:B------:R-:W-:Y:S01]  /*15890*/  IMAD.MOV.U32 R12, RZ, RZ, 0x6 ;  /* 0x00000006ff0c7424 */ /* 0x000fe200078e00ff */
[----:B------:R-:W-:-:S13]  /*158a0*/  IADD3 R2, P2, R14, R5, RZ ;  /* 0x000000050e027210 */ /* 0x000fda0007f5e0ff */
[----:B------:R-:W-:Y:S05]  /*158b0*/  WARPSYNC.COLLECTIVE R15, `(.L_x_2828) ;  /* 0x000000000f087348 */ /* 0x000fea0003c00000 */
[----:B------:R0:W1:Y:S02]  /*158c0*/  SHFL.IDX P6, R14, R13, R12, R11 ;  /* 0x0000000c0d0e7389 */ /* 0x00006400000c000b */
[----:B01----:R-:W-:Y:S01]  /*158d0*/  ENDCOLLECTIVE ;  /* 0x000000000000791b */ /* 0x003fe20003800000 */
.L_x_2828:
        /* <DEDUP_REMOVED lines=13> */
.L_x_2829:
[----:B------:R-:W-:Y:S02]  /*159b0*/  IMAD.MOV.U32 R13, RZ, RZ, R24 ;  /* 0x000000ffff0d7224 */ /* 0x000fe400078e0018 */
[----:B------:R-:W-:Y:S02]  /*159c0*/  IMAD.MOV.U32 R12, RZ, RZ, 0x7 ;  /* 0x00000007ff0c7424 */ /* 0x000fe400078e00ff */
[----:B------:R-:W-:-:S07]  /*159d0*/  IMAD.MOV.U32 R10, RZ, RZ, R14 ;  /* 0x000000ffff0a7224 */ /* 0x000fce00078e000e */
[----:B------:R-:W-:Y:S05]  /*159e0*/  WARPSYNC.COLLECTIVE R15, `(.L_x_2830) ;  /* 0x000000000f087348 */ /* 0x000fea0003c00000 */
[----:B------:R0:W1:Y:S02]  /*159f0*/  SHFL.IDX P6, R14, R13, R12, R11 ;  /* 0x0000000c0d0e7389 */ /* 0x00006400000c000b */
[----:B01----:R-:W-:Y:S01]  /*15a00*/  ENDCOLLECTIVE ;  /* 0x000000000000791b */ /* 0x003fe20003800000 */
.L_x_2830:
        /* <DEDUP_REMOVED lines=12> */
.L_x_2831:
[----:B------:R-:W-:Y:S05]  /*15ad0*/  BRA `(.L_x_2832) ;  /* 0xffffffb400b87947 */ /* 0x000fea000383ffff */
.L_x_2710:
        /* <DEDUP_REMOVED lines=8> */
.L_x_2834:
[----:B------:R-:W-:Y:S05]  /*15b60*/  BSYNC B0 ;  /* 0x0000000000007941 */ /* 0x000fea0003800000 */
.L_x_2833:
[----:B------:R-:W-:Y:S01]  /*15b70*/  MOV R13, R16 ;  /* 0x00000010000d7202 */ /* 0x000fe20000000f00 */
        /* <DEDUP_REMOVED lines=8> */
.L_x_2835:
[----:B------:R-:W-:Y:S02]  /*15c00*/  ULDC UR4, c[0x0][0xc3c] ;  /* 0x00030f0000047ab9 */ /* 0x000fe40000000800 */
[----:B------:R-:W-:-:S13]  /*15c10*/  ISETP.GE.OR P1, PT, R7, UR4, !P0 ;  /* 0x0000000407007c0c */ /* 0x000fda000c726670 */
[----:B------:R-:W0:Y:S01]  /*15c20*/  @!P1 LDC.64 R2, c[0x0][0xc80] ;  /* 0x00032000ff029b82 */ /* 0x000e220000000a00 */
[----:B------:R-:W-:Y:S01]  /*15c30*/  MOV R4, RZ ;  /* 0x000000ff00047202 */ /* 0x000fe20000000f00 */
        /* <DEDUP_REMOVED lines=14> */
.L_x_2836:
[----:B------:R-:W-:Y:S02]  /*15d20*/  MOV R12, 0x2 ;  /* 0x00000002000c7802 */ /* 0x000fe40000000f00 */
[----:B------:R-:W-:-:S05]  /*15d30*/  SEL R7, R14, RZ, P1 ;  /* 0x000000ff0e077207 */ /* 0x000fca0000800000 */
[----:B------:R-:W-:-:S04]  /*15d40*/  IMAD.IADD R6, R4, 0x1, R7 ;  /* 0x0000000104067824 */ /* 0x000fc800078e0207 */
[----:B------:R-:W-:-:S07]  /*15d50*/  IMAD.MOV.U32 R13, RZ, RZ, R6 ;  /* 0x000000ffff0d7224 */ /* 0x000fce00078e0006 */
[----:B------:R-:W-:Y:S05]  /*15d60*/  WARPSYNC.COLLECTIVE R15, `(.L_x_2837) ;  /* 0x000000000f087348 */ /* 0x000fea0003c00000 */
[----:B------:R0:W1:Y:S02]  /*15d70*/  SHFL.UP P6, R14, R13, R12, R11 ;  /* 0x0400000c0d0e7389 */ /* 0x00006400000c000b */
[----:B01----:R-:W-:Y:S01]  /*15d80*/  ENDCOLLECTIVE ;  /* 0x000000000000791b */ /* 0x003fe20003800000 */
.L_x_2837:
[----:B------:R-:W-:Y:S01]  /*15d90*/  IMAD.MOV.U32 R12, RZ, RZ, 0x4 ;  /* 0x00000004ff0c7424 */ /* 0x000fe200078e00ff */
[----:B------:R-:W-:-:S05]  /*15da0*/  SEL R7, R14, RZ, P2 ;  /* 0x000000ff0e077207 */ /* 0x000fca0001000000 */
[----:B------:R-:W-:-:S04]  /*15db0*/  IMAD.IADD R7, R6, 0x1, R7 ;  /* 0x0000000106077824 */ /* 0x000fc800078e0207 */
[----:B------:R-:W-:-:S07]  /*15dc0*/  IMAD.MOV.U32 R13, RZ, RZ, R7 ;  /* 0x000000ffff0d7224 */ /* 0x000fce00078e0007 */
[----:B------:R-:W-:Y:S05]  /*15dd0*/  WARPSYNC.COLLECTIVE R15, `(.L_x_2838) ;  /* 0x000000000f087348 */ /* 0x000fea0003c00000 */
[----:B------:R0:W1:Y:S02]  /*15de0*/  SHFL.UP P6, R14, R13, R12, R11 ;  /* 0x0400000c0d0e7389 */ /* 0x00006400000c000b */
[----:B01----:R-:W-:Y:S01]  /*15df0*/  ENDCOLLECTIVE ;  /* 0x000000000000791b */ /* 0x003fe20003800000 */
.L_x_2838:
[----:B------:R-:W-:Y:S02]  /*15e00*/  MOV R12, 0x8 ;  /* 0x00000008000c7802 */ /* 0x000fe40000000f00 */
[----:B------:R-:W-:-:S05]  /*15e10*/  SEL R2, R14, RZ, P3 ;  /* 0x000000ff0e027207 */ /* 0x000fca0001800000 */
[----:B------:R-:W-:-:S04]  /*15e20*/  IMAD.IADD R2, R7, 0x1, R2 ;  /* 0x0000000107027824 */ /* 0x000fc800078e0202 */
[----:B------:R-:W-:-:S07]  /*15e30*/  IMAD.MOV.U32 R13, RZ, RZ, R2 ;  /* 0x000000ffff0d7224 */ /* 0x000fce00078e0002 */
[----:B------:R-:W-:Y:S05]  /*15e40*/  WARPSYNC.COLLECTIVE R15, `(.L_x_2839) ;  /* 0x000000000f087348 */ /* 0x000fea0003c00000 */
[----:B------:R0:W1:Y:S02]  /*15e50*/  SHFL.UP P6, R14, R13, R12, R11 ;  /* 0x0400000c0d0e7389 */ /* 0x00006400000c000b */
[----:B01----:R-:W-:Y:S01]  /*15e60*/  ENDCOLLECTIVE ;  /* 0x000000000000791b */ /* 0x003fe20003800000 */
.L_x_2839:
[----:B------:R-:W-:Y:S01]  /*15e70*/  IMAD.MOV.U32 R12, RZ, RZ, 0x10 ;  /* 0x00000010ff0c7424 */ /* 0x000fe200078e00ff */
[----:B------:R-:W-:-:S05]  /*15e80*/  SEL R3, R14, RZ, P4 ;  /* 0x000000ff0e037207 */ /* 0x000fca0002000000 */
[----:B------:R-:W-:-:S04]  /*15e90*/  IMAD.IADD R3, R2, 0x1, R3 ;  /* 0x0000000102037824 */ /* 0x000fc800078e0203 */
[----:B------:R-:W-:-:S07]  /*15ea0*/  IMAD.MOV.U32 R13, RZ, RZ, R3 ;  /* 0x000000ffff0d7224 */ /* 0x000fce00078e0003 */
[----:B------:R-:W-:Y:S05]  /*15eb0*/  WARPSYNC.COLLECTIVE R15, `(.L_x_2840) ;  /* 0x000000000f087348 */ /* 0x000fea0003c00000 */
[----:B------:R0:W1:Y:S02]  /*15ec0*/  SHFL.UP P6, R14, R13, R12, R11 ;  /* 0x0400000c0d0e7389 */ /* 0x00006400000c000b */
[----:B01----:R-:W-:Y:S01]  /*15ed0*/  ENDCOLLECTIVE ;  /* 0x000000000000791b */ /* 0x003fe20003800000 */
.L_x_2840:
[----:B------:R-:W-:Y:S01]  /*15ee0*/  MOV R12, 0x1f ;  /* 0x0000001f000c7802 */ /* 0x000fe20000000f00 */
[----:B------:R-:W-:Y:S01]  /*15ef0*/  IMAD.MOV.U32 R11, RZ, RZ, 0x1f ;  /* 0x0000001fff0b7424 */ /* 0x000fe200078e00ff */
[----:B------:R-:W-:-:S05]  /*15f00*/  SEL R6, R14, RZ, P5 ;  /* 0x000000ff0e067207 */ /* 0x000fca0002800000 */
[----:B------:R-:W-:-:S04]  /*15f10*/  IMAD.IADD R6, R3, 0x1, R6 ;  /* 0x0000000103067824 */ /* 0x000fc800078e0206 */
[----:B------:R-:W-:-:S07]  /*15f20*/  IMAD.MOV.U32 R13, RZ, RZ, R6 ;  /* 0x000000ffff0d7224 */ /* 0x000fce00078e0006 */
[----:B------:R-:W-:Y:S05]  /*15f30*/  WARPSYNC.COLLECTIVE R15, `(.L_x_2841) ;  /* 0x000000000f087348 */ /* 0x000fea0003c00000 */
[----:B------:R0:W1:Y:S02]  /*15f40*/  SHFL.IDX P6, R14, R13, R12, R11 ;  /* 0x0000000c0d0e7389 */ /* 0x00006400000c000b */
[----:B01----:R-:W-:Y:S01]  /*15f50*/  ENDCOLLECTIVE ;  /* 0x000000000000791b */ /* 0x003fe20003800000 */
.L_x_2841:
[----:B------:R-:W-:Y:S05]  /*15f60*/  BRA `(.L_x_2842) ;  /* 0xffffffb400c47947 */ /* 0x000fea000383ffff */
.L_x_2715:
[----:B------:R-:W-:Y:S01]  /*15f70*/  BSSY B0, `(.L_x_2843) ;  /* 0x0000008000007945 */ /* 0x000fe20003800000 */
[----:B-----5:R-:W-:Y:S02]  /*15f80*/  IMAD.MOV.U32 R13, RZ, RZ, R4 ;  /* 0x000000ffff0d7224 */ /* 0x020fe400078e0004 */
[----:B------:R-:W-:Y:S02]  /*15f90*/  IMAD.MOV.U32 R12, RZ, RZ, 0x1 ;  /* 0x00000001ff0c7424 */ /* 0x000fe400078e00ff */
[----:B------:R-:W-:Y:S02]  /*15fa0*/  IMAD.MOV.U32 R11, RZ, RZ, RZ ;  /* 0x000000ffff0b7224 */ /* 0x000fe400078e00ff */
[----:B------:R-:W-:-:S07]  /*15fb0*/  IMAD.MOV.U32 R15, RZ, RZ, -0x1 ;  /* 0xffffffffff0f7424 */ /* 0x000fce00078e00ff */
[----:B01----:R-:W-:Y:S05]  /*15fc0*/  WARPSYNC.COLLECTIVE R15, `(.L_x_2844) ;  /* 0x000000000f087348 */ /* 0x003fea0003c00000 */
[----:B------:R2:W3:Y:S02]  /*15fd0*/  SHFL.UP P6, R14, R13, R12, R11 ;  /* 0x0400000c0d0e7389 */ /* 0x0004e400000c000b */
[----:B0123--:R-:W-:Y:S01]  /*15fe0*/  ENDCOLLECTIVE ;  /* 0x000000000000791b */ /* 0x00ffe20003800000 */
.L_x_2844:
[----:B------:R-:W-:Y:S05]  /*15ff0*/  BSYNC B0 ;  /* 0x0000000000007941 */ /* 0x000fea0003800000 */
.L_x_2843:
[----:B------:R-:W-:Y:S01]  /*16000*/  SEL R13, R14, RZ, P1 ;  /* 0x000000ff0e0d7207 */ /* 0x000fe20000800000 */
[----:B------:R-:W-:Y:S02]  /*16010*/  IMAD.MOV.U32 R12, RZ, RZ, 0x2 ;  /* 0x00000002ff0c7424 */ /* 0x000fe400078e00ff */
[----:B------:R-:W-:Y:S01]  /*16020*/  IMAD.MOV.U32 R11, RZ, RZ, RZ ;  /* 0x000000ffff0b7224 */ /* 0x000fe200078e00ff */
[----:B------:R-:W-:Y:S01]  /*16030*/  IADD3 R13, R4, R13, RZ ;  /* 0x0000000d040d7210 */ /* 0x000fe20007ffe0ff */
[----:B------:R-:W-:-:S07]  /*16040*/  IMAD.MOV.U32 R15, RZ, RZ, -0x1 ;  /* 0xffffffffff0f7424 */ /* 0x000fce00078e00ff */
[----:B------:R-:W-:Y:S05]  /*16050*/  WARPSYNC.COLLECTIVE R15, `(.L_x_2845) ;  /* 0x000000000f087348 */ /* 0x000fea0003c00000 */
[----:B------:R0:W1:Y:S02]  /*16060*/  SHFL.UP P6, R14, R13, R12, R11 ;  /* 0x0400000c0d0e7389 */ /* 0x00006400000c000b */
[----:B01----:R-:W-:Y:S01]  /*16070*/  ENDCOLLECTIVE ;  /* 0x000000000000791b */ /* 0x003fe20003800000 */
.L_x_2845:
[----:B------:R-:W-:Y:S02]  /*16080*/  MOV R12, 0x4 ;  /* 0x00000004000c7802 */ /* 0x000fe40000000f00 */
[----:B------:R-:W-:-:S05]  /*16090*/  SEL R0, R14, RZ, P2 ;  /* 0x000000ff0e007207 */ /* 0x000fca0001000000 */
[----:B------:R-:W-:-:S04]  /*160a0*/  IMAD.IADD R0, R13, 0x1, R0 ;  /* 0x000000010d007824 */ /* 0x000fc800078e0200 */
[----:B------:R-:W-:-:S07]  /*160b0*/  IMAD.MOV.U32 R13, RZ, RZ, R0 ;  /* 0x000000ffff0d7224 */ /* 0x000fce00078e0000 */
[----:B------:R-:W-:Y:S05]  /*160c0*/  WARPSYNC.COLLECTIVE R15, `(.L_x_2846) ;  /* 0x000000000f087348 */ /* 0x000fea0003c00000 */
[----:B------:R0:W1:Y:S02]  /*160d0*/  SHFL.UP P6, R14, R13, R12, R11 ;  /* 0x0400000c0d0e7389 */ /* 0x00006400000c000b */
[----:B01----:R-:W-:Y:S01]  /*160e0*/  ENDCOLLECTIVE ;  /* 0x000000000000791b */ /* 0x003fe20003800000 */
.L_x_2846:
[----:B------:R-:W-:Y:S01]  /*160f0*/  IMAD.MOV.U32 R12, RZ, RZ, 0x8 ;  /* 0x00000008ff0c7424 */ /* 0x000fe200078e00ff */
[----:B------:R-:W-:-:S05]  /*16100*/  SEL R3, R14, RZ, P3 ;  /* 0x000000ff0e037207 */ /* 0x000fca0001800000 */
[----:B------:R-:W-:-:S04]  /*16110*/  IMAD.IADD R2, R0, 0x1, R3 ;  /* 0x0000000100027824 */ /* 0x000fc800078e0203 */
[----:B------:R-:W-:-:S07]  /*16120*/  IMAD.MOV.U32 R13, RZ, RZ, R2 ;  /* 0x000000ffff0d7224 */ /* 0x000fce00078e0002 */
[----:B------:R-:W-:Y:S05]  /*16130*/  WARPSYNC.COLLECTIVE R15, `(.L_x_2847) ;  /* 0x000000000f087348 */ /* 0x000fea0003c00000 */
[----:B------:R0:W1:Y:S02]  /*16140*/  SHFL.UP P6, R14, R13, R12, R11 ;  /* 0x0400000c0d0e7389 */ /* 0x00006400000c000b */
[----:B01----:R-:W-:Y:S01]  /*16150*/  ENDCOLLECTIVE ;  /* 0x000000000000791b */ /* 0x003fe20003800000 */
.L_x_2847:
[----:B------:R-:W-:Y:S02]  /*16160*/  MOV R12, 0x10 ;  /* 0x00000010000c7802 */ /* 0x000fe40000000f00 */
[----:B------:R-:W-:-:S05]  /*16170*/  SEL R3, R14, RZ, P4 ;  /* 0x000000ff0e037207 */ /* 0x000fca0002000000 */
[----:B------:R-:W-:-:S04]  /*16180*/  IMAD.IADD R3, R2, 0x1, R3 ;  /* 0x0000000102037824 */ /* 0x000fc800078e0203 */
[----:B------:R-:W-:-:S07]  /*16190*/  IMAD.MOV.U32 R13, RZ, RZ, R3 ;  /* 0x000000ffff0d7224 */ /* 0x000fce00078e0003 */
[----:B------:R-:W-:Y:S05]  /*161a0*/  WARPSYNC.COLLECTIVE R15, `(.L_x_2848) ;  /* 0x000000000f087348 */ /* 0x000fea0003c00000 */
[----:B------:R0:W1:Y:S02]  /*161b0*/  SHFL.UP P6, R14, R13, R12, R11 ;  /* 0x0400000c0d0e7389 */ /* 0x00006400000c000b */
[----:B01----:R-:W-:Y:S01]  /*161c0*/  ENDCOLLECTIVE ;  /* 0x000000000000791b */ /* 0x003fe20003800000 */
.L_x_2848:
        /* <DEDUP_REMOVED lines=8> */
.L_x_2849:
[----:B------:R-:W-:Y:S05]  /*16250*/  BRA `(.L_x_2850) ;  /* 0xffffffb400a47947 */ /* 0x000fea000383ffff */
.L_x_2717:
[----:B------:R-:W-:Y:S01]  /*16260*/  BSSY B0, `(.L_x_2851) ;  /* 0x0000006000007945 */ /* 0x000fe20003800000 */
[----:B------:R-:W-:Y:S01]  /*16270*/  PLOP3.LUT P6, PT, P6, PT, PT, 0x8, 0x0 ;  /* 0x000000000000781c */ /* 0x000fe200037ce170 */
[----:B------:R-:W-:-:S12]  /*16280*/  IMAD.MOV.U32 R15, RZ, RZ, -0x1 ;  /* 0xffffffffff0f7424 */ /* 0x000fd800078e00ff */
[----:B0-----:R-:W-:Y:S05]  /*16290*/  WARPSYNC.COLLECTIVE R15, `(.L_x_2852) ;  /* 0x000000000f087348 */ /* 0x001fea0003c00000 */
[----:B------:R-:W-:Y:S01]  /*162a0*/  VOTE.ANY R14, PT, P6 ;  /* 0x00000000000e7806 */ /* 0x000fe200030e0100 */
[----:B0-----:R-:W-:Y:S06]  /*162b0*/  ENDCOLLECTIVE ;  /* 0x000000000000791b */ /* 0x001fec0003800000 */
.L_x_2852:
[----:B------:R-:W-:Y:S05]  /*162c0*/  BSYNC B0 ;  /* 0x0000000000007941 */ /* 0x000fea0003800000 */
.L_x_2851:
[----:B------:R-:W-:Y:S01]  /*162d0*/  MOV R0, R14 ;  /* 0x0000000e00007202 */ /* 0x000fe20000000f00 */
[----:B------:R-:W-:Y:S02]  /*162e0*/  IMAD.MOV.U32 R13, RZ, RZ, R4 ;  /* 0x000000ffff0d7224 */ /* 0x000fe400078e0004 */
[----:B------:R-:W-:Y:S01]  /*162f0*/  IMAD.MOV.U32 R11, RZ, RZ, 0x1f ;  /* 0x0000001fff0b7424 */ /* 0x000fe200078e00ff */
[----:B------:R-:W0:Y:S01]  /*16300*/  POPC R8, R0 ;  /* 0x0000000000087309 */ /* 0x000e220000000000 */
[----:B------:R-:W-:Y:S02]  /*16310*/  IMAD.MOV.U32 R15, RZ, RZ, -0x1 ;  /* 0xffffffffff0f7424 */ /* 0x000fe400078e00ff */
[----:B0-----:R-:W-:-:S07]  /*16320*/  IMAD.MOV.U32 R12, RZ, RZ, R8 ;  /* 0x000000ffff0c7224 */ /* 0x001fce00078e0008 */
[----:B------:R-:W-:Y:S05]  /*16330*/  WARPSYNC.COLLECTIVE R15, `(.L_x_2853) ;  /* 0x000000000f087348 */ /* 0x000fea0003c00000 */
[----:B------:R0:W1:Y:S02]  /*16340*/  SHFL.IDX P6, R14, R13, R12, R11 ;  /* 0x0000000c0d0e7389 */ /* 0x00006400000c000b */
[----:B01----:R-:W-:Y:S01]  /*16350*/  ENDCOLLECTIVE ;  /* 0x000000000000791b */ /* 0x003fe20003800000 */
.L_x_2853:
[----:B------:R-:W-:Y:S01]  /*16360*/  MOV R4, R14 ;  /* 0x0000000e00047202 */ /* 0x000fe20000000f00 */
[----:B------:R-:W-:Y:S06]  /*16370*/  BRA `(.L_x_2854) ;  /* 0xffffffb400947947 */ /* 0x000fec000383ffff */
.L_x_2719:
[----:B------:R-:W-:Y:S01]  /*16380*/  BSSY B0, `(.L_x_2855) ;  /* 0x0000007000007945 */ /* 0x000fe20003800000 */
[----:B------:R-:W-:Y:S02]  /*16390*/  IMAD.MOV.U32 R13, RZ, RZ, R6 ;  /* 0x000000ffff0d7224 */ /* 0x000fe400078e0006 */
[----:B------:R-:W-:Y:S02]  /*163a0*/  IMAD.MOV.U32 R11, RZ, RZ, 0x1f ;  /* 0x0000001fff0b7424 */ /* 0x000fe400078e00ff */
[----:B------:R-:W-:-:S07]  /*163b0*/  IMAD.MOV.U32 R15, RZ, RZ, -0x1 ;  /* 0xffffffffff0f7424 */ /* 0x000fce00078e00ff */
[----:B012---:R-:W-:Y:S05]  /*163c0*/  WARPSYNC.COLLECTIVE R15, `(.L_x_2856) ;  /* 0x000000000f087348 */ /* 0x007fea0003c00000 */
[----:B------:R3:W4:Y:S02]  /*163d0*/  SHFL.IDX P6, R14, R13, R12, R11 ;  /* 0x0000000c0d0e7389 */ /* 0x00072400000c000b */
[----:B01234-:R-:W-:Y:S01]  /*163e0*/  ENDCOLLECTIVE ;  /* 0x000000000000791b */ /* 0x01ffe20003800000 */
.L_x_2856:
[----:B------:R-:W-:Y:S05]  /*163f0*/  BSYNC B0 ;  /* 0x0000000000007941 */ /* 0x000fea0003800000 */
.L_x_2855:
[----:B------:R-:W-:Y:S05]  /*16400*/  BRA `(.L_x_2718) ;  /* 0xffffffb4008c7947 */ /* 0x000fea000383ffff */
.L_x_2723:
[----:B0-----:R0:W3:Y:S02]  /*16410*/  SYNCS.PHASECHK.TRANS64.TRYWAIT P0, [R4+URZ+0x28820], R0 ;  /* 0x02882000040075a7 */ /* 0x0010e4000800017f */
[----:B---3--:R-:W-:Y:S05]  /*16420*/  @!P0 NANOSLEEP.SYNCS 0x989680 ;  /* 0x009896800000895d */ /* 0x008fea0003900000 */
[----:B------:R-:W3:Y:S02]  /*16430*/  @!P0 SYNCS.PHASECHK.TRANS64 P0, [R4+URZ+0x28820], R0 ;  /* 0x02882000040085a7 */ /* 0x000ee4000800007f */
[----:B---3--:R-:W-:Y:S05]  /*16440*/  @!P0 BRA `(.L_x_2723) ;  /* 0xfffffffc00f08947 */ /* 0x008fea000383ffff */
[----:B------:R-:W-:Y:S05]  /*16450*/  BRA `(.L_x_2857) ;  /* 0xffffffbc00047947 */ /* 0x000fea000383ffff */
.L_x_2724:
[----:B------:R-:W3:Y:S01]  /*16460*/  S2R R2, SR_TID.X ;  /* 0x0000000000027919 */ /* 0x000ee20000002100 */
[----:B------:R-:W-:Y:S01]  /*16470*/  BSSY B0, `(.L_x_2858) ;  /* 0x000000a000007945 */ /* 0x000fe20003800000 */
[----:B------:R-:W-:Y:S01]  /*16480*/  MOV R12, RZ ;  /* 0x000000ff000c7202 */ /* 0x000fe20000000f00 */
[----:B------:R-:W-:Y:S02]  /*16490*/  IMAD.MOV.U32 R11, RZ, RZ, 0x1f ;  /* 0x0000001fff0b7424 */ /* 0x000fe400078e00ff */
[----:B------:R-:W-:Y:S01]  /*164a0*/  IMAD.MOV.U32 R15, RZ, RZ, -0x1 ;  /* 0xffffffffff0f7424 */ /* 0x000fe200078e00ff */
[----:B---3--:R-:W-:-:S04]  /*164b0*/  SHF.R.U32.HI R2, RZ, 0x5, R2 ;  /* 0x00000005ff027819 */ /* 0x008fc80000011602 */
[----:B------:R-:W-:-:S05]  /*164c0*/  LOP3.LUT R2, R2, 0x3, RZ, 0xc0, !PT ;  /* 0x0000000302027812 */ /* 0x000fca00078ec0ff */
[----:B------:R-:W-:-:S07]  /*164d0*/  IMAD.MOV.U32 R13, RZ, RZ, R2 ;  /* 0x000000ffff0d7224 */ /* 0x000fce00078e0002 */
[----:B012---:R-:W-:Y:S05]  /*164e0*/  WARPSYNC.COLLECTIVE R15, `(.L_x_2859) ;  /* 0x000000000f087348 */ /* 0x007fea0003c00000 */
[----:B------:R3:W4:Y:S02]  /*164f0*/  SHFL.IDX P6, R14, R13, R12, R11 ;  /* 0x0000000c0d0e7389 */ /* 0x00072400000c000b */
[----:B01234-:R-:W-:Y:S01]  /*16500*/  ENDCOLLECTIVE ;  /* 0x000000000000791b */ /* 0x01ffe20003800000 */
.L_x_2859:
[----:B------:R-:W-:Y:S05]  /*16510*/  BSYNC B0 ;  /* 0x0000000000007941 */ /* 0x000fea0003800000 */
.L_x_2858:
[----:B------:R-:W-:Y:S05]  /*16520*/  BRA `(.L_x_2860) ;  /* 0xffffffb800ec7947 */ /* 0x000fea000383ffff */
.L_x_2727:
[----:B------:R-:W-:Y:S01]  /*16530*/  BSSY B1, `(.L_x_2861) ;  /* 0x0000006000017945 */ /* 0x000fe20003800000 */
[----:B------:R-:W-:-:S07]  /*16540*/  IMAD.MOV.U32 R15, RZ, RZ, -0x1 ;  /* 0xffffffffff0f7424 */ /* 0x000fce00078e00ff */
[----:B012---:R-:W-:Y:S05]  /*16550*/  WARPSYNC.COLLECTIVE R15, `(.L_x_2862) ;  /* 0x000000000f0c7348 */ /* 0x007fea0003c00000 */
[----:B------:R-:W-:Y:S02]  /*16560*/  ELECT P6, UR62, PT ;  /* 0x00000000003e782f */ /* 0x000fe400038c0000 */
[----:B------:R-:W-:Y:S01]  /*16570*/  MOV R14, UR62 ;  /* 0x0000003e000e7c02 */ /* 0x000fe20008000f00 */
[----:B012---:R-:W-:Y:S10]  /*16580*/  ENDCOLLECTIVE ;  /* 0x000000000000791b */ /* 0x007ff40003800000 */
.L_x_2862:
[----:B------:R-:W-:Y:S05]  /*16590*/  BSYNC B1 ;  /* 0x0000000000017941 */ /* 0x000fea0003800000 */
.L_x_2861:
[----:B------:R-:W-:Y:S05]  /*165a0*/  BRA `(.L_x_2863) ;  /* 0xffffffb800e47947 */ /* 0x000fea000383ffff */
.L_x_2729:
[----:B0-----:R0:W3:Y:S02]  /*165b0*/  SYNCS.PHASECHK.TRANS64.TRYWAIT P1, [R5+URZ+0x28840], R0 ;  /* 0x02884000050075a7 */ /* 0x0010e4000802017f */
[----:B---3--:R-:W-:Y:S05]  /*165c0*/  @!P1 NANOSLEEP.SYNCS 0x989680 ;  /* 0x009896800000995d */ /* 0x008fea0003900000 */
[----:B------:R-:W3:Y:S02]  /*165d0*/  @!P1 SYNCS.PHASECHK.TRANS64 P1, [R5+URZ+0x28840], R0 ;  /* 0x02884000050095a7 */ /* 0x000ee4000802007f */
[----:B---3--:R-:W-:Y:S05]  /*165e0*/  @!P1 BRA `(.L_x_2729) ;  /* 0xfffffffc00f09947 */ /* 0x008fea000383ffff */
[----:B------:R-:W-:Y:S05]  /*165f0*/  BRA `(.L_x_2864) ;  /* 0xffffffbc00047947 */ /* 0x000fea000383ffff */
.L_x_2731:
[----:B---3--:R3:W4:Y:S02]  /*16600*/  SYNCS.PHASECHK.TRANS64.TRYWAIT P1, [R25+URZ+0x28840], R2 ;  /* 0x02884002190075a7 */ /* 0x008724000802017f */
[----:B----4-:R-:W-:Y:S05]  /*16610*/  @!P1 NANOSLEEP.SYNCS 0x989680 ;  /* 0x009896800000995d */ /* 0x010fea0003900000 */
[----:B------:R-:W4:Y:S02]  /*16620*/  @!P1 SYNCS.PHASECHK.TRANS64 P1, [R25+URZ+0x28840], R2 ;  /* 0x02884002190095a7 */ /* 0x000f24000802007f */
[----:B----4-:R-:W-:Y:S05]  /*16630*/  @!P1 BRA `(.L_x_2731) ;  /* 0xfffffffc00f09947 */ /* 0x010fea000383ffff */
[----:B------:R-:W-:Y:S05]  /*16640*/  BRA `(.L_x_2865) ;  /* 0xffffffbc00107947 */ /* 0x000fea000383ffff */
.L_x_2733:
[----:B----4-:R4:W0:Y:S02]  /*16650*/  SYNCS.PHASECHK.TRANS64.TRYWAIT P1, [R5+URZ+0x28860], R0 ;  /* 0x02886000050075a7 */ /* 0x010824000802017f */
[----:B0-----:R-:W-:Y:S05]  /*16660*/  @!P1 NANOSLEEP.SYNCS 0x989680 ;  /* 0x009896800000995d */ /* 0x001fea0003900000 */
[----:B------:R-:W0:Y:S02]  /*16670*/  @!P1 SYNCS.PHASECHK.TRANS64 P1, [R5+URZ+0x28860], R0 ;  /* 0x02886000050095a7 */ /* 0x000e24000802007f */
[----:B0-----:R-:W-:Y:S05]  /*16680*/  @!P1 BRA `(.L_x_2733) ;  /* 0xfffffffc00f09947 */ /* 0x001fea000383ffff */
[----:B------:R-:W-:Y:S05]  /*16690*/  BRA `(.L_x_2866) ;  /* 0xffffffbc000c7947 */ /* 0x000fea000383ffff */
.L_x_2867:
        /* <DEDUP_REMOVED lines=14> */
.L_x_3485:


//--------------------- .text._ZN7cutlass13device_kernelIN5flash11enable_sm90INS1_16FlashAttnFwdSm90INS1_25CollectiveMainloopFwdSm90ILi2EN4cute5tupleIJNS5_1CILi1EEES8_S8_EEENS6_IJNS7_ILi128EEESA_SA_EEELi128ENS_6half_tEfNS_4arch4Sm90ELb1ELb0ELb1ELb1ELb1ELb1ELb0ELb1ELb1ELb1ELb0ELb0EEENS1_21CollectiveEpilogueFwdISB_S9_SC_SE_Li256ELb1ELb1ELb0ELb0EEENS1_36VarlenDynamicPersistentTileSchedulerILi128ELi128ELi256ELi128ELb0ELb1ELb1ELb1ELb1ELb1EEEEEEEEEvNT_6ParamsE --------------------------
	.section	.text._ZN7cutlass13device_kernelIN5flash11enable_sm90INS1_16FlashAttnFwdSm90INS1_25CollectiveMainloopFwdSm90ILi2EN4cute5tupleIJNS5_1CILi1EEES8_S8_EEENS6_IJNS7_ILi128EEESA_SA_EEELi128ENS_6half_tEfNS_4arch4Sm90ELb1ELb0ELb1ELb1ELb1ELb1ELb0ELb1ELb1ELb1ELb0ELb0EEENS1_21CollectiveEpilogueFwdISB_S9_SC_SE_Li256ELb1ELb1ELb0ELb0EEENS1_36VarlenDynamicPersistentTileSchedulerILi128ELi128ELi256ELi128ELb0ELb1ELb1ELb1ELb1ELb1EEEEEEEEEvNT_6ParamsE,"ax",@progbits
	.align	128
.text._ZN7cutlass13device_kernelIN5flash11enable_sm90INS1_16FlashAttnFwdSm90INS1_25CollectiveMainloopFwdSm90ILi2EN4cute5tupleIJNS5_1CILi1EEES8_S8_EEENS6_IJNS7_ILi128EEESA_SA_EEELi128ENS_6half_tEfNS_4arch4Sm90ELb1ELb0ELb1ELb1ELb1ELb1ELb0ELb1ELb1ELb1ELb0ELb0EEENS1_21CollectiveEpilogueFwdISB_S9_SC_SE_Li256ELb1ELb1ELb0ELb0EEENS1_36VarlenDynamicPersistentTileSchedulerILi128ELi128ELi256ELi128ELb0ELb1ELb1ELb1ELb1ELb1EEEEEEEEEvNT_6ParamsE:
        .type           _ZN7cutlass13device_kernelIN5flash11enable_sm90INS1_16FlashAttnFwdSm90INS1_25CollectiveMainloopFwdSm90ILi2EN4cute5tupleIJNS5_1CILi1EEES8_S8_EEENS6_IJNS7_ILi128EEESA_SA_EEELi128ENS_6half_tEfNS_4arch4Sm90ELb1ELb0ELb1ELb1ELb1ELb1ELb0ELb1ELb1ELb1ELb0ELb0EEENS1_21CollectiveEpilogueFwdISB_S9_SC_SE_Li256ELb1ELb1ELb0ELb0EEENS1_36VarlenDynamicPersistentTileSchedulerILi128ELi128ELi256ELi128ELb0ELb1ELb1ELb1ELb1ELb1EEEEEEEEEvNT_6ParamsE,@function
        .size           _ZN7cutlass13device_kernelIN5flash11enable_sm90INS1_16FlashAttnFwdSm90INS1_25CollectiveMainloopFwdSm90ILi2EN4cute5tupleIJNS5_1CILi1EEES8_S8_EEENS6_IJNS7_ILi128EEESA_SA_EEELi128ENS_6half_tEfNS_4arch4Sm90ELb1ELb0ELb1ELb1ELb1ELb1ELb0ELb1ELb1ELb1ELb0ELb0EEENS1_21CollectiveEpilogueFwdISB_S9_SC_SE_Li256ELb1ELb1ELb0ELb0EEENS1_36VarlenDynamicPersistentTileSchedulerILi128ELi128ELi256ELi128ELb0ELb1ELb1ELb1ELb1ELb1EEEEEEEEEvNT_6ParamsE,(.L_x_3486 - _ZN7cutlass13device_kernelIN5flash11enable_sm90INS1_16FlashAttnFwdSm90INS1_25CollectiveMainloopFwdSm90ILi2EN4cute5tupleIJNS5_1CILi1EEES8_S8_EEENS6_IJNS7_ILi128EEESA_SA_EEELi128ENS_6half_tEfNS_4arch4Sm90ELb1ELb0ELb1ELb1ELb1ELb1ELb0ELb1ELb1ELb1ELb0ELb0EEENS1_21CollectiveEpilogueFwdISB_S9_SC_SE_Li256ELb1ELb1ELb0ELb0EEENS1_36VarlenDynamicPersistentTileSchedulerILi128ELi128ELi256ELi128ELb0ELb1ELb1ELb1ELb1ELb1EEEEEEEEEvNT_6ParamsE)
        .other          _ZN7cutlass13device_kernelIN5flash11enable_sm90INS1_16FlashAttnFwdSm90INS1_25CollectiveMainloopFwdSm90ILi2EN4cute5tupleIJNS5_1CILi1EEES8_S8_EEENS6_IJNS7_ILi128EEESA_SA_EEELi128ENS_6half_tEfNS_4arch4Sm90ELb1ELb0ELb1ELb1ELb1ELb1ELb0ELb1ELb1ELb1ELb0ELb0EEENS1_21CollectiveEpilogueFwdISB_S9_SC_SE_Li256ELb1ELb1ELb0ELb0EEENS1_36VarlenDynamicPersistentTileSchedulerILi128ELi128ELi256ELi128ELb0ELb1ELb1ELb1ELb1ELb1EEEEEEEEEvNT_6ParamsE,@"STO_CUDA_ENTRY STV_DEFAULT"
_ZN7cutlass13device_kernelIN5flash11enable_sm90INS1_16FlashAttnFwdSm90INS1_25CollectiveMainloopFwdSm90ILi2EN4cute5tupleIJNS5_1CILi1EEES8_S8_EEENS6_IJNS7_ILi128EEESA_SA_EEELi128ENS_6half_tEfNS_4arch4Sm90ELb1ELb0ELb1ELb1ELb1ELb1ELb0ELb1ELb1ELb1ELb0ELb0EEENS1_21CollectiveEpilogueFwdISB_S9_SC_SE_Li256ELb1ELb1ELb0ELb0EEENS1_36VarlenDynamicPersistentTileSchedulerILi128ELi128ELi256ELi128ELb0ELb1ELb1ELb1ELb1ELb1EEEEEEEEEvNT_6ParamsE:
        /* <DEDUP_REMOVED lines=18> */
.L_x_2869:
[----:B------:R-:W-:Y:S05]  /*0120*/  BSYNC B0 ;  /* 0x0000000000007941 */ /* 0x000fea0003800000 */
.L_x_2868:
        /* <DEDUP_REMOVED lines=41> */
.L_x_2870:
        /* <DEDUP_REMOVED lines=22> */
.L_x_2871:
        /* <DEDUP_REMOVED lines=18> */
.L_x_2872:
        /* <DEDUP_REMOVED lines=22> */
.L_x_2873:
        /* <DEDUP_REMOVED lines=22> */
.L_x_2874:
        /* <DEDUP_REMOVED lines=8> */
.L_x_2877:
        /* <DEDUP_REMOVED lines=19> */
[----:B------:R-:W-:Y:S02]  /*0ab0*/  R2UR UR40, R18 ;  /* 0x00000000122872ca */ /* 0x000fe400000e0000 */
[----:B------:R-:W-:Y:S02]  /*0ac0*/  CS2R R188, SRZ ;  /* 0x0000000000bc7805 */ /* 0x000fe4000001ff00 */
[----:B------:R-:W-:Y:S01]  /*0ad0*/  MOV R19, RZ ;  /* 0x000000ff00137202 */ /* 0x000fe20000000f00 */
[----:B------:R-:W-:Y:S01]  /*0ae0*/  IMAD.MOV.U32 R186, RZ, RZ, RZ ;  /* 0x000000ffffba7224 */ /* 0x000fe200078e00ff */
[----:B------:R-:W-:Y:S01]  /*0af0*/  SHF.R.S32.HI R3, RZ, 0x1f, R228 ;  /* 0x0000001fff037819 */ /* 0x000fe200000114e4 */
[----:B------:R-:W-:Y:S01]  /*0b00*/  ULOP3.LUT UR39, UR36, 0x1, URZ, 0xfc, !UPT ;  /* 0x0000000124277892 */ /* 0x000fe2000f8efc3f */
[----:B------:R-:W-:Y:S02]  /*0b10*/  UMOV UR37, URZ ;  /* 0x0000003f00257c82 */ /* 0x000fe40008000000 */
[----:B------:R-:W-:-:S02]  /*0b20*/  LEA.HI R5, R3, R228, RZ, 0x7 ;  /* 0x000000e403057211 */ /* 0x000fc400078f38ff */
[-C--:B------:R-:W-:Y:S02]  /*0b30*/  LEA.HI R2, R3, R228.reuse, RZ, 0x5 ;  /* 0x000000e403027211 */ /* 0x080fe400078f28ff */
[----:B------:R-:W-:Y:S01]  /*0b40*/  LOP3.LUT R213, R5, 0xffffff80, RZ, 0xc0, !PT ;  /* 0xffffff8005d57812 */ /* 0x000fe200078ec0ff */
[----:B------:R-:W-:Y:S01]  /*0b50*/  UIADD3 UR40, UR40, 0x10400, URZ ;  /* 0x0001040028287890 */ /* 0x000fe2000fffe03f */
[----:B------:R-:W-:Y:S01]  /*0b60*/  LEA.HI R0, R3, R228, RZ, 0x4 ;  /* 0x000000e403007211 */ /* 0x000fe200078f20ff */
[----:B------:R-:W-:Y:S01]  /*0b70*/  IMAD.SHL.U32 R2, R2, 0x20, RZ ;  /* 0x0000002002027824 */ /* 0x000fe200078e00ff */
[----:B------:R-:W-:Y:S02]  /*0b80*/  IADD3 R213, R228, -R213, RZ ;  /* 0x800000d5e4d57210 */ /* 0x000fe40007ffe0ff */
[----:B------:R-:W-:Y:S02]  /*0b90*/  LOP3.LUT R7, R0, 0x3fffff0, RZ, 0xc0, !PT ;  /* 0x03fffff000077812 */ /* 0x000fe400078ec0ff */
[----:B------:R-:W-:-:S02]  /*0ba0*/  SHF.R.S32.HI R4, RZ, 0x1f, R213 ;  /* 0x0000001fff047819 */ /* 0x000fc400000114d5 */
[----:B------:R-:W-:Y:S01]  /*0bb0*/  LOP3.LUT R2, R2, 0xfffffc00, RZ, 0xc0, !PT ;  /* 0xfffffc0002027812 */ /* 0x000fe200078ec0ff */
[----:B------:R-:W-:Y:S01]  /*0bc0*/  IMAD.IADD R7, R228, 0x1, -R7 ;  /* 0x00000001e4077824 */ /* 0x000fe200078e0a07 */
[----:B------:R-:W-:Y:S02]  /*0bd0*/  LEA.HI R6, R4, R213, RZ, 0x2 ;  /* 0x000000d504067211 */ /* 0x000fe400078f10ff */
[----:B------:R-:W-:Y:S02]  /*0be0*/  LEA.HI R10, R3, R228, RZ, 0x2 ;  /* 0x000000e4030a7211 */ /* 0x000fe400078f10ff */
[--C-:B------:R-:W-:Y:S02]  /*0bf0*/  SHF.R.S32.HI R8, RZ, 0x2, R6.reuse ;  /* 0x00000002ff087819 */ /* 0x100fe40000011406 */
[----:B------:R-:W-:Y:S02]  /*0c00*/  SHF.R.S32.HI R9, RZ, 0x1f, R6 ;  /* 0x0000001fff097819 */ /* 0x000fe40000011406 */
[----:B------:R-:W-:-:S02]  /*0c10*/  LOP3.LUT R13, R10, 0xfffffffc, RZ, 0xc0, !PT ;  /* 0xfffffffc0a0d7812 */ /* 0x000fc400078ec0ff */
[----:B------:R-:W-:Y:S02]  /*0c20*/  LEA.HI R9, R9, R8, RZ, 0x3 ;  /* 0x0000000809097211 */ /* 0x000fe400078f18ff */
[----:B------:R-:W-:Y:S01]  /*0c30*/  SHF.R.S32.HI R220, RZ, 0x7, R5 ;  /* 0x00000007ffdc7819 */ /* 0x000fe20000011405 */
[----:B------:R-:W-:Y:S01]  /*0c40*/  IMAD.IADD R13, R228, 0x1, -R13 ;  /* 0x00000001e40d7824 */ /* 0x000fe200078e0a0d */
[----:B------:R-:W-:Y:S01]  /*0c50*/  LOP3.LUT R11, R9, 0xfffffff8, RZ, 0xc0, !PT ;  /* 0xfffffff8090b7812 */ /* 0x000fe200078ec0ff */
[----:B------:R-:W-:Y:S01]  /*0c60*/  IMAD R9, R7, 0x40, R2 ;  /* 0x0000004007097824 */ /* 0x000fe200078e0202 */
[----:B------:R-:W-:Y:S02]  /*0c70*/  SHF.R.S32.HI R7, RZ, 0x4, R0 ;  /* 0x00000004ff077819 */ /* 0x000fe40000011400 */
[----:B------:R-:W-:Y:S02]  /*0c80*/  LEA.HI R187, R3, R228, RZ, 0x3 ;  /* 0x000000e403bb7211 */ /* 0x000fe400078f18ff */
[----:B------:R-:W-:-:S02]  /*0c90*/  LEA.HI R0, R0, R7, RZ, 0x1 ;  /* 0x0000000700007211 */ /* 0x000fc400078f08ff */
[----:B------:R-:W-:Y:S02]  /*0ca0*/  LEA.HI R4, R4, R213, RZ, 0x5 ;  /* 0x000000d504047211 */ /* 0x000fe400078f28ff */
[----:B------:R-:W-:Y:S02]  /*0cb0*/  LOP3.LUT R0, R0, 0x1ffffffe, RZ, 0xc0, !PT ;  /* 0x1ffffffe00007812 */ /* 0x000fe400078ec0ff */
[----:B------:R-:W-:Y:S02]  /*0cc0*/  LEA.HI R5, R5, R220, RZ, 0x1 ;  /* 0x000000dc05057211 */ /* 0x000fe400078f08ff */
[----:B------:R-:W-:Y:S01]  /*0cd0*/  LEA.HI R2, R13, R13, RZ, 0x1 ;  /* 0x0000000d0d027211 */ /* 0x000fe200078f08ff */
[----:B------:R-:W-:Y:S01]  /*0ce0*/  IMAD.IADD R0, R7, 0x1, -R0 ;  /* 0x0000000107007824 */ /* 0x000fe200078e0a00 */
[----:B------:R-:W-:Y:S02]  /*0cf0*/  IADD3 R11, R8, -R11, RZ ;  /* 0x8000000b080b7210 */ /* 0x000fe40007ffe0ff */
[----:B------:R-:W-:Y:S01]  /*0d00*/  SHF.R.S32.HI R4, RZ, 0x5, R4 ;  /* 0x00000005ff047819 */ /* 0x000fe20000011404 */
[----:B------:R-:W-:Y:S01]  /*0d10*/  IMAD R222, R0, 0x8, R9 ;  /* 0x0000000800de7824 */ /* 0x000fe200078e0209 */
[----:B------:R-:W-:-:S02]  /*0d20*/  LEA.HI R0, R3, R228, RZ, 0x6 ;  /* 0x000000e403007211 */ /* 0x000fc400078f30ff */
[----:B------:R-:W-:Y:S01]  /*0d30*/  LOP3.LUT R3, R187, 0xfffffff8, RZ, 0xc0, !PT ;  /* 0xfffffff8bb037812 */ /* 0x000fe200078ec0ff */
[----:B------:R-:W-:Y:S01]  /*0d40*/  IMAD R4, R4, 0x10, R11 ;  /* 0x0000001004047824 */ /* 0x000fe200078e020b */
[----:B------:R-:W-:Y:S01]  /*0d50*/  SHF.R.S32.HI R187, RZ, 0x3, R187 ;  /* 0x00000003ffbb7819 */ /* 0x000fe200000114bb */
[----:B------:R-:W-:Y:S01]  /*0d60*/  IMAD.SHL.U32 R0, R0, 0x8, RZ ;  /* 0x0000000800007824 */ /* 0x000fe200078e00ff */
[----:B------:R-:W-:Y:S01]  /*0d70*/  LOP3.LUT R5, R5, 0x3fffffe, RZ, 0xc0, !PT ;  /* 0x03fffffe05057812 */ /* 0x000fe200078ec0ff */
[----:B------:R-:W-:Y:S01]  /*0d80*/  IMAD.IADD R206, R228, 0x1, -R3 ;  /* 0x00000001e4ce7824 */ /* 0x000fe200078e0a03 */
[----:B------:R-:W-:Y:S01]  /*0d90*/  LOP3.LUT R2, R2, 0x1ffffffe, RZ, 0xc0, !PT ;  /* 0x1ffffffe02027812 */ /* 0x000fe200078ec0ff */
[C---:B------:R-:W-:Y:S01]  /*0da0*/  VIADD R219, R187.reuse, 0x20 ;  /* 0x00000020bbdb7836 */ /* 0x040fe20000000000 */
[C---:B------:R-:W-:Y:S01]  /*0db0*/  SHF.L.U32 R224, R187.reuse, 0x6, RZ ;  /* 0x00000006bbe07819 */ /* 0x040fe200000006ff */
[C---:B------:R-:W-:Y:S01]  /*0dc0*/  VIADD R217, R187.reuse, 0x60 ;  /* 0x00000060bbd97836 */ /* 0x040fe20000000000 */
[----:B------:R-:W-:Y:S01]  /*0dd0*/  IADD3 R5, R220, -R5, RZ ;  /* 0x80000005dc057210 */ /* 0x000fe20007ffe0ff */
[----:B------:R-:W-:Y:S01]  /*0de0*/  VIADD R218, R187, 0x40 ;  /* 0x00000040bbda7836 */ /* 0x000fe20000000000 */
[----:B------:R-:W-:Y:S01]  /*0df0*/  LOP3.LUT R201, R0, 0xfffffe00, RZ, 0xc0, !PT ;  /* 0xfffffe0000c97812 */ /* 0x000fe200078ec0ff */
[----:B------:R-:W-:Y:S01]  /*0e00*/  IMAD.IADD R204, R13, 0x1, -R2 ;  /* 0x000000010dcc7824 */ /* 0x000fe200078e0a02 */
[----:B------:R-:W-:Y:S01]  /*0e10*/  SHF.L.U32 R16, R206, 0x3, RZ ;  /* 0x00000003ce107819 */ /* 0x000fe200000006ff */
[----:B------:R-:W-:Y:S01]  /*0e20*/  IMAD R221, R5, 0x40, R4 ;  /* 0x0000004005dd7824 */ /* 0x000fe200078e0204 */
[----:B------:R-:W-:Y:S01]  /*0e30*/  LOP3.LUT R3, R224, 0x1c0, RZ, 0xc0, !PT ;  /* 0x000001c0e0037812 */ /* 0x000fe200078ec0ff */
[----:B------:R-:W-:Y:S01]  /*0e40*/  IMAD.SHL.U32 R196, R219, 0x40, RZ ;  /* 0x00000040dbc47824 */ /* 0x000fe200078e00ff */
[----:B------:R-:W-:Y:S01]  /*0e50*/  SHF.R.S32.HI R0, RZ, 0x1f, R219 ;  /* 0x0000001fff007819 */ /* 0x000fe200000114db */
[----:B------:R-:W-:Y:S01]  /*0e60*/  IMAD.SHL.U32 R195, R218, 0x40, RZ ;  /* 0x00000040dac37824 */ /* 0x000fe200078e00ff */
[----:B------:R-:W-:Y:S01]  /*0e70*/  SHF.R.S32.HI R2, RZ, 0x1f, R217 ;  /* 0x0000001fff027819 */ /* 0x000fe200000114d9 */
[----:B------:R-:W-:Y:S01]  /*0e80*/  IMAD.SHL.U32 R194, R217, 0x40, RZ ;  /* 0x00000040d9c27824 */ /* 0x000fe200078e00ff */
[----:B------:R-:W-:Y:S01]  /*0e90*/  SHF.R.S32.HI R5, RZ, 0x1f, R218 ;  /* 0x0000001fff057819 */ /* 0x000fe200000114da */
[----:B------:R-:W-:Y:S01]  /*0ea0*/  IMAD R204, R204, 0x8, R221 ;  /* 0x00000008cccc7824 */ /* 0x000fe200078e02dd */
[----:B------:R-:W-:-:S02]  /*0eb0*/  SHF.R.U32.HI R200, RZ, 0x3, R3 ;  /* 0x00000003ffc87819 */ /* 0x000fc40000011603 */
[----:B------:R-:W-:Y:S02]  /*0ec0*/  LOP3.LUT R205, R3, 0x38, R16, 0xf8, !PT ;  /* 0x0000003803cd7812 */ /* 0x000fe400078ef810 */
[----:B------:R-:W-:Y:S02]  /*0ed0*/  LEA.HI R0, R0, R219, RZ, 0x3 ;  /* 0x000000db00007211 */ /* 0x000fe400078f18ff */
[----:B------:R-:W-:Y:S01]  /*0ee0*/  LEA.HI R3, R2, R217, RZ, 0x3 ;  /* 0x000000d902037211 */ /* 0x000fe200078f18ff */
[----:B------:R-:W-:Y:S01]  /*0ef0*/  VIADD R2, R16, 0x40 ;  /* 0x0000004010027836 */ /* 0x000fe20000000000 */
        /* <DEDUP_REMOVED lines=33> */
.L_x_3099:
[----:B0---4-:R-:W0:Y:S02]  /*1110*/  LDC.64 R4, c[0x0][0xc88] ;  /* 0x00032200ff047b82 */ /* 0x011e240000000a00 */
[----:B0-----:R-:W-:-:S05]  /*1120*/  IMAD.WIDE R4, R43, 0x4, R4 ;  /* 0x000000042b047825 */ /* 0x001fca00078e0204 */
[----:B--2---:R-:W2:Y:S01]  /*1130*/  LDG.E R210, desc[UR42][R4.64] ;  /* 0x0000002a04d27981 */ /* 0x004ea2000c1e1900 */
[----:B------:R-:W-:Y:S05]  /*1140*/  YIELD ;  /* 0x0000000000007946 */ /* 0x000fea0003800000 */
[----:B------:R-:W-:Y:S01]  /*1150*/  ULDC.64 UR4, c[0x0][0xa28] ;  /* 0x00028a0000047ab9 */ /* 0x000fe20000000a00 */
[----:B------:R-:W-:Y:S01]  /*1160*/  ULDC.64 UR8, c[0x0][0xa18] ;  /* 0x0002860000087ab9 */ /* 0x000fe20000000a00 */
[----:B------:R-:W-:Y:S01]  /*1170*/  ISETP.NE.U32.AND P1, PT, RZ, UR4, PT ;  /* 0x00000004ff007c0c */ /* 0x000fe2000bf25070 */
[----:B------:R-:W-:Y:S01]  /*1180*/  ULDC.64 UR6, c[0x0][0xa08] ;  /* 0x0002820000067ab9 */ /* 0x000fe20000000a00 */
[----:B------:R-:W-:Y:S01]  /*1190*/  IMAD.MOV.U32 R0, RZ, RZ, RZ ;  /* 0x000000ffff007224 */ /* 0x000fe200078e00ff */
[----:B------:R-:W-:Y:S01]  /*11a0*/  ISETP.NE.U32.AND P0, PT, RZ, UR6, PT ;  /* 0x00000006ff007c0c */ /* 0x000fe2000bf05070 */
[----:B------:R-:W-:Y:S01]  /*11b0*/  IMAD.MOV.U32 R30, RZ, RZ, RZ ;  /* 0x000000ffff1e7224 */ /* 0x000fe200078e00ff */
[----:B------:R-:W-:-:S02]  /*11c0*/  ISETP.NE.AND.EX P1, PT, RZ, UR5, PT, P1 ;  /* 0x00000005ff007c0c */ /* 0x000fc4000bf25310 */
[----:B------:R-:W-:Y:S02]  /*11d0*/  ISETP.NE.AND.EX P0, PT, RZ, UR7, PT, P0 ;  /* 0x00000007ff007c0c */ /* 0x000fe4000bf05300 */
[----:B--2---:R-:W-:-:S09]  /*11e0*/  SHF.R.S32.HI R211, RZ, 0x1f, R210 ;  /* 0x0000001fffd37819 */ /* 0x004fd200000114d2 */
[C---:B------:R-:W-:Y:S02]  /*11f0*/  @P1 LEA R6, P2, R210.reuse, UR4, 0x2 ;  /* 0x00000004d2061c11 */ /* 0x040fe4000f8410ff */
[C---:B------:R-:W-:Y:S02]  /*1200*/  SHF.L.U32 R208, R210.reuse, 0x2, RZ ;  /* 0x00000002d2d07819 */ /* 0x040fe400000006ff */
[C-C-:B------:R-:W-:Y:S02]  /*1210*/  @P1 LEA.HI.X R7, R210.reuse, UR5, R211.reuse, 0x2, P2 ;  /* 0x00000005d2071c11 */ /* 0x140fe400090f14d3 */
[----:B------:R-:W-:Y:S01]  /*1220*/  ISETP.NE.U32.AND P2, PT, RZ, UR8, PT ;  /* 0x00000008ff007c0c */ /* 0x000fe2000bf45070 */
[----:B------:R-:W-:Y:S01]  /*1230*/  ULDC UR4, c[0x0][0x288] ;  /* 0x0000a20000047ab9 */ /* 0x000fe20000000800 */
[----:B------:R-:W-:Y:S01]  /*1240*/  SHF.L.U64.HI R209, R210, 0x2, R211 ;  /* 0x00000002d2d17819 */ /* 0x000fe200000102d3 */
[----:B------:R0:W5:Y:S01]  /*1250*/  @P1 LDG.E R0, desc[UR42][R6.64] ;  /* 0x0000002a06001981 */ /* 0x000162000c1e1900 */
[----:B------:R-:W-:-:S02]  /*1260*/  ISETP.NE.AND.EX P2, PT, RZ, UR9, PT, P2 ;  /* 0x00000009ff007c0c */ /* 0x000fc4000bf45320 */
[----:B------:R-:W-:Y:S01]  /*1270*/  IADD3 R8, P3, R208, UR6, RZ ;  /* 0x00000006d0087c10 */ /* 0x000fe2000ff7e0ff */
[----:B------:R-:W-:Y:S01]  /*1280*/  IMAD.U32 R192, RZ, RZ, UR4 ;  /* 0x00000004ffc07e24 */ /* 0x000fe2000f8e00ff */
[----:B------:R-:W-:Y:S02]  /*1290*/  ULDC.64 UR4, c[0x0][0x418] ;  /* 0x0001060000047ab9 */ /* 0x000fe40000000a00 */
[----:B------:R-:W-:-:S05]  /*12a0*/  IADD3.X R9, R209, UR7, RZ, P3, !PT ;  /* 0x00000007d1097c10 */ /* 0x000fca0009ffe4ff */
[----:B------:R0:W5:Y:S02]  /*12b0*/  @P0 LDG.E R30, desc[UR42][R8.64] ;  /* 0x0000002a081e0981 */ /* 0x000164000c1e1900 */
        /* <DEDUP_REMOVED lines=23> */
.L_x_2879:
[----:B------:R-:W-:Y:S01]  /*1430*/  ULDC.64 UR4, c[0x0][0xa20] ;  /* 0x0002880000047ab9 */ /* 0x000fe20000000a00 */
[----:B------:R-:W-:Y:S02]  /*1440*/  MOV R207, R42 ;  /* 0x0000002a00cf7202 */ /* 0x000fe40000000f00 */
[----:B------:R-:W-:-:S04]  /*1450*/  ISETP.NE.U32.AND P1, PT, RZ, UR4, PT ;  /* 0x00000004ff007c0c */ /* 0x000fc8000bf25070 */
[----:B------:R-:W-:-:S13]  /*1460*/  ISETP.NE.AND.EX P1, PT, RZ, UR5, PT, P1 ;  /* 0x00000005ff007c0c */ /* 0x000fda000bf25310 */
[----:B------:R-:W-:Y:S05]  /*1470*/  @!P1 BRA `(.L_x_2880) ;  /* 0x0000000000109947 */ /* 0x000fea0003800000 */
[----:B------:R-:W-:-:S04]  /*1480*/  IADD3 R4, P0, R208, UR4, RZ ;  /* 0x00000004d0047c10 */ /* 0x000fc8000ff1e0ff */
[----:B------:R-:W-:-:S05]  /*1490*/  IADD3.X R5, R209, UR5, RZ, P0, !PT ;  /* 0x00000005d1057c10 */ /* 0x000fca00087fe4ff */
[----:B------:R0:W5:Y:S01]  /*14a0*/  LDG.E R29, desc[UR42][R4.64] ;  /* 0x0000002a041d7981 */ /* 0x000162000c1e1900 */
[----:B------:R-:W-:Y:S05]  /*14b0*/  BRA `(.L_x_2881) ;  /* 0x0000000000107947 */ /* 0x000fea0003800000 */
.L_x_2880:
[----:B------:R-:W-:Y:S05]  /*14c0*/  @!P0 BRA `(.L_x_2881) ;  /* 0x00000000000c8947 */ /* 0x000fea0003800000 */
[----:B------:R-:W2:Y:S04]  /*14d0*/  LDG.E R4, desc[UR42][R8.64] ;  /* 0x0000002a08047981 */ /* 0x000ea8000c1e1900 */
[----:B------:R-:W2:Y:S02]  /*14e0*/  LDG.E R29, desc[UR42][R8.64+0x4] ;  /* 0x0000042a081d7981 */ /* 0x000ea4000c1e1900 */
[----:B--2---:R-:W-:-:S07]  /*14f0*/  IMAD.IADD R29, R29, 0x1, -R4 ;  /* 0x000000011d1d7824 */ /* 0x004fce00078e0a04 */
.L_x_2881:
[----:B------:R-:W-:Y:S01]  /*1500*/  ULDC.64 UR4, c[0x0][0xa10] ;  /* 0x0002840000047ab9 */ /* 0x000fe20000000a00 */
[----:B------:R-:W1:Y:S01]  /*1510*/  LDC R9, c[0x0][0x448] ;  /* 0x00011200ff097b82 */ /* 0x000e620000000800 */
[----:B------:R-:W-:-:S04]  /*1520*/  ISETP.NE.U32.AND P0, PT, RZ, UR4, PT ;  /* 0x00000004ff007c0c */ /* 0x000fc8000bf05070 */
[----:B------:R-:W-:Y:S01]  /*1530*/  ISETP.NE.AND.EX P0, PT, RZ, UR5, PT, P0 ;  /* 0x00000005ff007c0c */ /* 0x000fe2000bf05300 */
[----:B------:R-:W-:-:S12]  /*1540*/  ULDC.64 UR4, c[0x0][0xa30] ;  /* 0x00028c0000047ab9 */ /* 0x000fd80000000a00 */
[----:B0-----:R-:W0:Y:S02]  /*1550*/  @P0 LDC.64 R4, c[0x0][0xa10] ;  /* 0x00028400ff040b82 */ /* 0x001e240000000a00 */
[----:B0-----:R-:W-:-:S05]  /*1560*/  @P0 IMAD.WIDE R4, R26, 0x4, R4 ;  /* 0x000000041a040825 */ /* 0x001fca00078e0204 */
[----:B------:R-:W2:Y:S04]  /*1570*/  @P0 LDG.E R3, desc[UR42][R4.64] ;  /* 0x0000002a04030981 */ /* 0x000ea8000c1e1900 */
[----:B------:R0:W2:Y:S01]  /*1580*/  @P0 LDG.E R8, desc[UR42][R4.64+0x4] ;  /* 0x0000042a04080981 */ /* 0x0000a2000c1e1900 */
[----:B------:R-:W-:Y:S01]  /*1590*/  ISETP.NE.U32.AND P1, PT, RZ, UR4, PT ;  /* 0x00000004ff007c0c */ /* 0x000fe2000bf25070 */
[----:B-----5:R-:W-:-:S03]  /*15a0*/  IMAD.MOV.U32 R24, RZ, RZ, R29 ;  /* 0x000000ffff187224 */ /* 0x020fc600078e001d */
[----:B------:R-:W-:-:S13]  /*15b0*/  ISETP.NE.AND.EX P1, PT, RZ, UR5, PT, P1 ;  /* 0x00000005ff007c0c */ /* 0x000fda000bf25310 */
[----:B------:R-:W-:-:S04]  /*15c0*/  @P1 IADD3 R6, P2, R208, UR4, RZ ;  /* 0x00000004d0061c10 */ /* 0x000fc8000ff5e0ff */
[----:B------:R-:W-:-:S05]  /*15d0*/  @P1 IADD3.X R7, R209, UR5, RZ, P2, !PT ;  /* 0x00000005d1071c10 */ /* 0x000fca00097fe4ff */
[----:B------:R3:W5:Y:S01]  /*15e0*/  @P1 LDG.E R24, desc[UR42][R6.64] ;  /* 0x0000002a06181981 */ /* 0x000762000c1e1900 */
[----:B-1----:R-:W-:Y:S01]  /*15f0*/  ISETP.NE.AND P1, PT, R9, 0x1, PT ;  /* 0x000000010900780c */ /* 0x002fe20003f25270 */
[----:B------:R-:W-:-:S05]  /*1600*/  IMAD.SHL.U32 R191, R41, 0x80, RZ ;  /* 0x0000008029bf7824 */ /* 0x000fca00078e00ff */
[----:B0-----:R-:W-:-:S07]  /*1610*/  IADD3 R4, R191, 0x7f, RZ ;  /* 0x0000007fbf047810 */ /* 0x001fce0007ffe0ff */
[----:B------:R-:W0:Y:S08]  /*1620*/  @P1 LDC R9, c[0x0][0x44c] ;  /* 0x00011300ff091b82 */ /* 0x000e300000000800 */
[----:B------:R-:W1:Y:S01]  /*1630*/  @P1 LDC R5, c[0x0][0x450] ;  /* 0x00011400ff051b82 */ /* 0x000e620000000800 */
[----:B--2---:R-:W-:Y:S02]  /*1640*/  @P0 IMAD.IADD R25, R8, 0x1, -R3 ;  /* 0x0000000108190824 */ /* 0x004fe400078e0a03 */
[----:B------:R-:W-:-:S02]  /*1650*/  IMAD.IADD R8, R29, 0x1, -R0 ;  /* 0x000000011d087824 */ /* 0x000fc400078e0a00 */
[----:B0-----:R-:W-:-:S04]  /*1660*/  @P1 IMAD.HI.U32 R0, R4, R9, RZ ;  /* 0x0000000904001227 */ /* 0x001fc800078e00ff */
[----:B------:R-:W-:Y:S01]  /*1670*/  IMAD.IADD R193, R8, 0x1, R25 ;  /* 0x0000000108c17824 */ /* 0x000fe200078e0219 */
[----:B-1----:R-:W-:Y:S01]  /*1680*/  @P1 SHF.R.U32.HI R4, RZ, R5, R0 ;  /* 0x00000005ff041219 */ /* 0x002fe20000011600 */
[----:B------:R-:W-:-:S03]  /*1690*/  IMAD.MOV R27, RZ, RZ, -R8 ;  /* 0x000000ffff1b7224 */ /* 0x000fc600078e0a08 */
[C---:B------:R-:W-:Y:S02]  /*16a0*/  IADD3 R95, R193.reuse, 0x80, -R192 ;  /* 0x00000080c15f7810 */ /* 0x040fe40007ffe8c0 */
[----:B------:R-:W-:Y:S02]  /*16b0*/  IADD3 R0, R193, 0x7f, RZ ;  /* 0x0000007fc1007810 */ /* 0x000fe40007ffe0ff */
[----:B------:R-:W-:Y:S01]  /*16c0*/  VIMNMX R27, RZ, R27, !PT ;  /* 0x0000001bff1b7248 */ /* 0x000fe20007fe0100 */
[----:B------:R-:W-:Y:S01]  /*16d0*/  IMAD.IADD R4, R95, 0x1, R4 ;  /* 0x000000015f047824 */ /* 0x000fe200078e0204 */
[----:B------:R-:W-:-:S04]  /*16e0*/  SHF.R.S32.HI R3, RZ, 0x1f, R0 ;  /* 0x0000001fff037819 */ /* 0x000fc80000011400 */
[----:B------:R-:W-:Y:S02]  /*16f0*/  SHF.R.S32.HI R5, RZ, 0x1f, R4 ;  /* 0x0000001fff057819 */ /* 0x000fe40000011404 */
[----:B------:R-:W-:Y:S02]  /*1700*/  LEA.HI R3, R3, R0, RZ, 0x7 ;  /* 0x0000000003037211 */ /* 0x000fe400078f38ff */
[----:B------:R-:W-:Y:S02]  /*1710*/  LEA.HI R5, R5, R4, RZ, 0x7 ;  /* 0x0000000405057211 */ /* 0x000fe400078f38ff */
[----:B------:R-:W-:Y:S02]  /*1720*/  SHF.R.S32.HI R96, RZ, 0x7, R3 ;  /* 0x00000007ff607819 */ /* 0x000fe40000011403 */
[----:B------:R-:W-:-:S04]  /*1730*/  SHF.R.S32.HI R5, RZ, 0x7, R5 ;  /* 0x00000007ff057819 */ /* 0x000fc80000011405 */
[----:B------:R-:W-:-:S05]  /*1740*/  VIMNMX R5, R96, R5, PT ;  /* 0x0000000560057248 */ /* 0x000fca0003fe0100 */
[----:B------:R-:W-:-:S05]  /*1750*/  IMAD R0, R5, 0x80, -R8 ;  /* 0x0000008005007824 */ /* 0x000fca00078e0a08 */
[----:B------:R-:W-:-:S04]  /*1760*/  VIMNMX R0, R0, R25, PT ;  /* 0x0000001900007248 */ /* 0x000fc80003fe0100 */
[----:B------:R-:W-:Y:S02]  /*1770*/  ISETP.GT.AND P0, PT, R0, R27, PT ;  /* 0x0000001b0000720c */ /* 0x000fe40003f04270 */
[----:B------:R-:W-:-:S05]  /*1780*/  SHF.R.U32.HI R27, RZ, 0x7, R27 ;  /* 0x00000007ff1b7819 */ /* 0x000fca000001161b */
[----:B------:R-:W-:-:S06]  /*1790*/  IMAD.MOV.U32 R28, RZ, RZ, R27 ;  /* 0x000000ffff1c7224 */ /* 0x000fcc00078e001b */
[----:B------:R-:W-:-:S04]  /*17a0*/  @P0 IADD3 R0, R0, 0x7f, RZ ;  /* 0x0000007f00000810 */ /* 0x000fc80007ffe0ff */
[----:B------:R-:W-:-:S04]  /*17b0*/  @P0 SHF.R.S32.HI R3, RZ, 0x1f, R0 ;  /* 0x0000001fff030819 */ /* 0x000fc80000011400 */
[----:B------:R-:W-:-:S04]  /*17c0*/  @P0 LEA.HI R3, R3, R0, RZ, 0x7 ;  /* 0x0000000003030211 */ /* 0x000fc800078f38ff */
[----:B------:R-:W-:Y:S02]  /*17d0*/  @P0 SHF.R.S32.HI R28, RZ, 0x7, R3 ;  /* 0x00000007ff1c0819 */ /* 0x000fe40000011403 */
[----:B------:R-:W-:Y:S02]  /*17e0*/  PLOP3.LUT P0, PT, PT, PT, PT, 0x80, 0x0 ;  /* 0x000000000000781c */ /* 0x000fe40003f0f070 */
[----:B------:R-:W-:-:S13]  /*17f0*/  ISETP.GT.AND P1, PT, R28, R27, PT ;  /* 0x0000001b1c00720c */ /* 0x000fda0003f24270 */
[----:B---3--:R-:W-:Y:S05]  /*1800*/  @!P1 BRA `(.L_x_2882) ;  /* 0x0000006800449947 */ /* 0x008fea0003800000 */
        /* <DEDUP_REMOVED lines=20> */
.L_x_2884:
[----:B------:R-:W-:Y:S05]  /*1950*/  BSYNC B6 ;  /* 0x0000000000067941 */ /* 0x000fea0003800000 */
.L_x_2883:
        /* <DEDUP_REMOVED lines=19> */
[----:B-1---5:R-:W-:Y:S05]  /*1a90*/  CALL.ABS.NOINC R14 ;  /* 0x000000000e007343 */ /* 0x022fea0003c00000 */
.L_x_2886:
[----:B------:R-:W-:Y:S05]  /*1aa0*/  BSYNC B6 ;  /* 0x0000000000067941 */ /* 0x000fea0003800000 */
.L_x_2885:
        /* <DEDUP_REMOVED lines=11> */
[----:B-----5:R-:W-:Y:S01]  /*1b60*/  SHF.R.S32.HI R13, RZ, 0x1f, R24 ;  /* 0x0000001fff0d7819 */ /* 0x020fe20000011418 */
[----:B------:R-:W0:Y:S01]  /*1b70*/  S2R R38, SR_TID.X ;  /* 0x0000000000267919 */ /* 0x000e220000002100 */
[----:B------:R-:W-:Y:S01]  /*1b80*/  SEL R3, R37, RZ, P0 ;  /* 0x000000ff25037207 */ /* 0x000fe20000000000 */
[-C--:B-1----:R-:W-:Y:S01]  /*1b90*/  IMAD R10, R223, R34.reuse, RZ ;  /* 0x00000022df0a7224 */ /* 0x082fe200078e02ff */
[C-C-:B------:R-:W-:Y:S01]  /*1ba0*/  SHF.L.U64.HI R29, R34.reuse, 0x5, R35.reuse ;  /* 0x00000005221d7819 */ /* 0x140fe20000010223 */
[C---:B------:R-:W-:Y:S01]  /*1bb0*/  IMAD.SHL.U32 R33, R34.reuse, 0x40, RZ ;  /* 0x0000004022217824 */ /* 0x040fe200078e00ff */
[----:B------:R-:W-:Y:S01]  /*1bc0*/  SHF.L.U64.HI R30, R34, 0x6, R35 ;  /* 0x00000006221e7819 */ /* 0x000fe20000010223 */
[----:B------:R-:W-:Y:S01]  /*1bd0*/  IMAD.IADD R3, R16, 0x1, R3 ;  /* 0x0000000110037824 */ /* 0x000fe200078e0203 */
[C---:B------:R-:W-:Y:S01]  /*1be0*/  SHF.L.U64.HI R31, R34.reuse, 0x7, R35 ;  /* 0x00000007221f7819 */ /* 0x040fe20000010223 */
[----:B---3--:R-:W-:Y:S01]  /*1bf0*/  IMAD.WIDE.U32 R4, R187, R34, R22 ;  /* 0x00000022bb047225 */ /* 0x008fe200078e0016 */
[----:B------:R-:W-:-:S03]  /*1c00*/  SHF.L.U32 R32, R34, 0x5, RZ ;  /* 0x0000000522207819 */ /* 0x000fc600000006ff */
[----:B--2---:R-:W-:-:S04]  /*1c10*/  IMAD.WIDE.U32 R6, R187, R14, R22 ;  /* 0x0000000ebb067225 */ /* 0x004fc800078e0016 */
[C---:B------:R-:W-:Y:S02]  /*1c20*/  IMAD R89, R187.reuse, R35, R10 ;  /* 0x00000023bb597224 */ /* 0x040fe400078e020a */
[----:B------:R-:W-:-:S04]  /*1c30*/  IMAD.WIDE.U32 R10, R187, R34, R16 ;  /* 0x00000022bb0a7225 */ /* 0x000fc800078e0010 */
[----:B------:R-:W-:Y:S01]  /*1c40*/  IMAD.MOV.U32 R82, RZ, RZ, R6 ;  /* 0x000000ffff527224 */ /* 0x000fe200078e0006 */
[----:B------:R-:W-:Y:S01]  /*1c50*/  SHF.R.S32.HI R6, RZ, 0x1f, R3 ;  /* 0x0000001fff067819 */ /* 0x000fe20000011403 */
[-C--:B------:R-:W-:Y:S02]  /*1c60*/  IMAD R8, R223, R14.reuse, RZ ;  /* 0x0000000edf087224 */ /* 0x080fe400078e02ff */
[----:B------:R-:W-:Y:S02]  /*1c70*/  IMAD.IADD R87, R5, 0x1, R89 ;  /* 0x0000000105577824 */ /* 0x000fe400078e0259 */
[----:B------:R-:W-:Y:S01]  /*1c80*/  IMAD.IADD R89, R89, 0x1, R11 ;  /* 0x0000000159597824 */ /* 0x000fe200078e020b */
[----:B------:R-:W-:Y:S01]  /*1c90*/  LEA.HI R11, R6, R3, RZ, 0x3 ;  /* 0x00000003060b7211 */ /* 0x000fe200078f18ff */
[C---:B------:R-:W-:Y:S01]  /*1ca0*/  IMAD R85, R187.reuse, R15, R8 ;  /* 0x0000000fbb557224 */ /* 0x040fe200078e0208 */
[----:B0-----:R-:W-:Y:S01]  /*1cb0*/  SHF.R.U32.HI R38, RZ, 0x7, R38 ;  /* 0x00000007ff267819 */ /* 0x001fe20000011626 */
[----:B------:R-:W-:Y:S01]  /*1cc0*/  IMAD.WIDE.U32 R8, R187, R14, R16 ;  /* 0x0000000ebb087225 */ /* 0x000fe200078e0010 */
[----:B------:R-:W-:-:S02]  /*1cd0*/  LOP3.LUT R5, R195, 0x38, R11, 0xf8, !PT ;  /* 0x00000038c3057812 */ /* 0x000fc400078ef80b */
[----:B------:R-:W-:Y:S01]  /*1ce0*/  ISETP.NE.AND P6, PT, R38, 0x1, PT ;  /* 0x000000012600780c */ /* 0x000fe20003fc5270 */
[----:B------:R-:W-:Y:S01]  /*1cf0*/  IMAD.MOV.U32 R86, RZ, RZ, R4 ;  /* 0x000000ffff567224 */ /* 0x000fe200078e0004 */
[----:B------:R-:W-:Y:S01]  /*1d00*/  LEA.HI R4, R6, R3, RZ, 0x6 ;  /* 0x0000000306047211 */ /* 0x000fe200078f30ff */
[----:B------:R-:W-:Y:S01]  /*1d10*/  IMAD.IADD R83, R7, 0x1, R85 ;  /* 0x0000000107537824 */ /* 0x000fe200078e0255 */
[----:B------:R-:W-:Y:S01]  /*1d20*/  LOP3.LUT R3, R11, 0x38, RZ, 0xc0, !PT ;  /* 0x000000380b037812 */ /* 0x000fe200078ec0ff */
[----:B------:R-:W-:Y:S01]  /*1d30*/  IMAD.MOV.U32 R88, RZ, RZ, R10 ;  /* 0x000000ffff587224 */ /* 0x000fe200078e000a */
[----:B------:R-:W-:Y:S01]  /*1d40*/  IADD3 R85, R85, R9, RZ ;  /* 0x0000000955557210 */ /* 0x000fe20007ffe0ff */
[C---:B------:R-:W-:Y:S01]  /*1d50*/  IMAD R9, R13.reuse, R14, RZ ;  /* 0x0000000e0d097224 */ /* 0x040fe200078e02ff */
[----:B------:R-:W-:Y:S01]  /*1d60*/  MOV R84, R8 ;  /* 0x0000000800547202 */ /* 0x000fe20000000f00 */
[----:B------:R-:W-:Y:S01]  /*1d70*/  IMAD R13, R13, R34, RZ ;  /* 0x000000220d0d7224 */ /* 0x000fe200078e02ff */
[----:B------:R-:W-:Y:S01]  /*1d80*/  SHF.L.U32 R4, R4, 0x7, RZ ;  /* 0x0000000704047819 */ /* 0x000fe200000006ff */
[----:B------:R-:W-:Y:S01]  /*1d90*/  IMAD R39, R24, R15, R9 ;  /* 0x0000000f18277224 */ /* 0x000fe200078e0209 */
[--C-:B------:R-:W-:Y:S01]  /*1da0*/  LOP3.LUT R8, R196, 0x38, R11.reuse, 0xf8, !PT ;  /* 0x00000038c4087812 */ /* 0x100fe200078ef80b */
[----:B------:R-:W-:Y:S05]  /*1db0*/  @!P6 WARPSYNC.ALL ;  /* 0x000000000000e948 */ /* 0x000fea0003800000 */
[----:B------:R-:W-:Y:S01]  /*1dc0*/  LOP3.LUT R10, R194, 0x38, R11, 0xf8, !PT ;  /* 0x00000038c20a7812 */ /* 0x000fe200078ef80b */
[----:B------:R-:W-:Y:S01]  /*1dd0*/  IMAD.WIDE.U32 R82, R24, R14, R82 ;  /* 0x0000000e18527225 */ /* 0x000fe200078e0052 */
[----:B------:R-:W-:Y:S01]  /*1de0*/  LOP3.LUT R3, R3, 0x1c0, R224, 0xf8, !PT ;  /* 0x000001c003037812 */ /* 0x000fe200078ef8e0 */
[----:B------:R-:W-:Y:S01]  /*1df0*/  ULDC UR4, c[0x0][0x2f4] ;  /* 0x0000bd0000047ab9 */ /* 0x000fe20000000800 */
[----:B------:R-:W-:Y:S01]  /*1e00*/  LOP3.LUT R6, R4, 0xffffe000, RZ, 0xc0, !PT ;  /* 0xffffe00004067812 */ /* 0x000fe200078ec0ff */
[C---:B------:R-:W-:Y:S01]  /*1e10*/  IMAD R13, R24.reuse, R35, R13 ;  /* 0x00000023180d7224 */ /* 0x040fe200078e020d */
[----:B------:R-:W-:Y:S01]  /*1e20*/  LOP3.LUT R5, R5, R226, RZ, 0x3c, !PT ;  /* 0x000000e205057212 */ /* 0x000fe200078e3cff */
[----:B------:R-:W-:Y:S01]  /*1e30*/  IMAD.WIDE.U32 R86, R24, R34, R86 ;  /* 0x0000002218567225 */ /* 0x000fe200078e0056 */
[----:B------:R-:W-:-:S02]  /*1e40*/  LOP3.LUT R8, R8, R227, RZ, 0x3c, !PT ;  /* 0x000000e308087212 */ /* 0x000fc400078e3cff */
[----:B------:R-:W-:Y:S01]  /*1e50*/  LOP3.LUT R10, R10, R225, RZ, 0x3c, !PT ;  /* 0x000000e10a0a7212 */ /* 0x000fe200078e3cff */
[C---:B------:R-:W-:Y:S01]  /*1e60*/  IMAD.WIDE.U32 R84, R24.reuse, R14, R84 ;  /* 0x0000000e18547225 */ /* 0x040fe200078e0054 */
[----:B------:R-:W-:Y:S02]  /*1e70*/  LOP3.LUT R7, R3, R200, RZ, 0x3c, !PT ;  /* 0x000000c803077212 */ /* 0x000fe400078e3cff */
[----:B------:R-:W-:Y:S01]  /*1e80*/  LOP3.LUT R41, R11, 0xfffffff8, RZ, 0xc0, !PT ;  /* 0xfffffff80b297812 */ /* 0x000fe200078ec0ff */
[----:B------:R-:W-:Y:S01]  /*1e90*/  IMAD.WIDE.U32 R88, R24, R34, R88 ;  /* 0x0000002218587225 */ /* 0x000fe200078e0058 */
[-C--:B------:R-:W-:Y:S02]  /*1ea0*/  IADD3 R4, R5, R6.reuse, R198 ;  /* 0x0000000605047210 */ /* 0x080fe40007ffe0c6 */
[-C--:B------:R-:W-:Y:S01]  /*1eb0*/  IADD3 R3, R8, R6.reuse, R199 ;  /* 0x0000000608037210 */ /* 0x080fe20007ffe0c7 */
[----:B------:R-:W-:Y:S01]  /*1ec0*/  IMAD.SHL.U32 R20, R14, 0x40, RZ ;  /* 0x000000400e147824 */ /* 0x000fe200078e00ff */
[-C--:B------:R-:W-:Y:S01]  /*1ed0*/  IADD3 R5, R10, R6.reuse, R197 ;  /* 0x000000060a057210 */ /* 0x080fe20007ffe0c5 */
[----:B------:R-:W-:Y:S01]  /*1ee0*/  IMAD.SHL.U32 R10, R14, 0x20, RZ ;  /* 0x000000200e0a7824 */ /* 0x000fe200078e00ff */
[----:B------:R-:W-:Y:S01]  /*1ef0*/  IADD3 R94, R38, 0x8, RZ ;  /* 0x00000008265e7810 */ /* 0x000fe20007ffe0ff */
[----:B------:R-:W-:Y:S01]  /*1f00*/  IMAD.IADD R38, R83, 0x1, R39 ;  /* 0x0000000153267824 */ /* 0x000fe200078e0227 */
[----:B------:R-:W-:Y:S01]  /*1f10*/  IADD3 R6, R7, R6, R201 ;  /* 0x0000000607067210 */ /* 0x000fe20007ffe0c9 */
[C---:B------:R-:W-:Y:S01]  /*1f20*/  IMAD.SHL.U32 R21, R14.reuse, 0x80, RZ ;  /* 0x000000800e157824 */ /* 0x040fe200078e00ff */
[--C-:B------:R-:W-:Y:S01]  /*1f30*/  SHF.L.U64.HI R7, R14, 0x5, R15.reuse ;  /* 0x000000050e077819 */ /* 0x100fe2000001020f */
[----:B------:R-:W-:Y:S01]  /*1f40*/  IMAD.SHL.U32 R34, R34, 0x80, RZ ;  /* 0x0000008022227824 */ /* 0x000fe200078e00ff */
[----:B------:R-:W-:Y:S01]  /*1f50*/  SHF.L.U64.HI R8, R14, 0x6, R15 ;  /* 0x000000060e087819 */ /* 0x000fe2000001020f */
[----:B------:R-:W-:Y:S01]  /*1f60*/  IMAD R36, R206, 0x20, R187 ;  /* 0x00000020ce247824 */ /* 0x000fe200078e02bb */
[----:B------:R-:W-:Y:S01]  /*1f70*/  SHF.L.U64.HI R9, R14, 0x7, R15 ;  /* 0x000000070e097819 */ /* 0x000fe2000001020f */
[----:B------:R-:W-:Y:S01]  /*1f80*/  IMAD.SHL.U32 R37, R37, 0x2, RZ ;  /* 0x0000000225257824 */ /* 0x000fe200078e00ff */
[----:B------:R-:W-:Y:S01]  /*1f90*/  SHF.R.S32.HI R35, RZ, 0x1f, R42 ;  /* 0x0000001fff237819 */ /* 0x000fe2000001142a */
[----:B------:R-:W-:Y:S01]  /*1fa0*/  IMAD.IADD R39, R39, 0x1, R85 ;  /* 0x0000000127277824 */ /* 0x000fe200078e0255 */
[----:B------:R-:W-:Y:S01]  /*1fb0*/  @!P6 BAR.SYNC.DEFER_BLOCKING 0x9, 0x100 ;  /* 0x024400000000eb1d */ /* 0x000fe20000010000 */
[----:B------:R-:W-:Y:S01]  /*1fc0*/  ISETP.GE.AND P1, PT, R16, UR4, PT ;  /* 0x0000000410007c0c */ /* 0x000fe2000bf26270 */
[----:B------:R-:W-:Y:S01]  /*1fd0*/  IMAD.IADD R43, R13, 0x1, R89 ;  /* 0x000000010d2b7824 */ /* 0x000fe200078e0259 */
[----:B------:R-:W-:-:S02]  /*1fe0*/  ISETP.GE.AND P2, PT, R2, UR4, PT ;  /* 0x0000000402007c0c */ /* 0x000fc4000bf46270 */
[----:B------:R-:W-:Y:S02]  /*1ff0*/  IADD3 R40, R87, R13, RZ ;  /* 0x0000000d57287210 */ /* 0x000fe40007ffe0ff */
[----:B------:R-:W-:Y:S02]  /*2000*/  SHF.R.S32.HI R80, RZ, 0x3, R11 ;  /* 0x00000003ff507819 */ /* 0x000fe4000001140b */
[----:B------:R-:W-:Y:S02]  /*2010*/  SHF.R.S32.HI R90, RZ, 0x1f, R41 ;  /* 0x0000001fff5a7819 */ /* 0x000fe40000011429 */
[----:B----4-:R-:W-:-:S07]  /*2020*/  SHF.R.S32.HI R81, RZ, 0x1f, R26 ;  /* 0x0000001fff517819 */ /* 0x010fce000001141a */
.L_x_2984:
[----:B------:R-:W0:Y:S01]  /*2030*/  LDC R100, c[0x0][0x430] ;  /* 0x00010c00ff647b82 */ /* 0x000e220000000800 */
[----:B------:R-:W-:Y:S01]  /*2040*/  VIADD R28, R28, 0xffffffff ;  /* 0xffffffff1c1c7836 */ /* 0x000fe20000000000 */
[----:B------:R-:W-:-:S03]  /*2050*/  MOV R101, RZ ;  /* 0x000000ff00657202 */ /* 0x000fc60000000f00 */
[----:B------:R-:W-:-:S03]  /*2060*/  IMAD R11, R28, 0x80, R36 ;  /* 0x000000801c0b7824 */ /* 0x000fc600078e0224 */
[----:B------:R-:W1:Y:S02]  /*2070*/  LDC R104, c[0x0][0x3f4] ;  /* 0x0000fd00ff687b82 */ /* 0x000e640000000800 */
[----:B------:R-:W-:Y:S02]  /*2080*/  ISETP.GE.AND P3, PT, R11, R25, PT ;  /* 0x000000190b00720c */ /* 0x000fe40003f66270 */
[----:B------:R-:W-:Y:S02]  /*2090*/  IADD3 R45, R0, R11, RZ ;  /* 0x0000000b002d7210 */ /* 0x000fe40007ffe0ff */
[----:B------:R-:W-:-:S03]  /*20a0*/  ISETP.GT.OR P3, PT, R36, 0x7f, P3 ;  /* 0x0000007f2400780c */ /* 0x000fc60001f64670 */
[----:B------:R-:W-:Y:S01]  /*20b0*/  IMAD.MOV.U32 R11, RZ, RZ, R45 ;  /* 0x000000ffff0b7224 */ /* 0x000fe200078e002d */
[----:B0-----:R-:W-:-:S09]  /*20c0*/  ISETP.NE.AND P4, PT, R100, 0x1, PT ;  /* 0x000000016400780c */ /* 0x001fd20003f85270 */
[----:B------:R-:W0:Y:S08]  /*20d0*/  @!P3 LDC.64 R14, c[0x0][0x428] ;  /* 0x00010a00ff0ebb82 */ /* 0x000e300000000a00 */
[----:B--2---:R-:W2:Y:S08]  /*20e0*/  @!P3 LDC.64 R46, c[0x0][0x418] ;  /* 0x00010600ff2ebb82 */ /* 0x004eb00000000a00 */
[----:B---3--:R-:W3:Y:S08]  /*20f0*/  @P4 LDC R12, c[0x0][0x434] ;  /* 0x00010d00ff0c4b82 */ /* 0x008ef00000000800 */
[----:B----4-:R-:W4:Y:S01]  /*2100*/  @P4 LDC R13, c[0x0][0x438] ;  /* 0x00010e00ff0d4b82 */ /* 0x010f220000000800 */
        /* <DEDUP_REMOVED lines=12> */
[----:B------:R-:W-:Y:S01]  /*21d0*/  IMAD.MOV R11, RZ, RZ, -R11 ;  /* 0x000000ffff0b7224 */ /* 0x000fe200078e0a0b */
[----:B------:R-:W-:Y:S01]  /*21e0*/  ISETP.GT.AND P4, PT, R28, R27, PT ;  /* 0x0000001b1c00720c */ /* 0x000fe20003f84270 */
[----:B------:R-:W-:Y:S01]  /*21f0*/  IMAD R93, R19, 0x4000, R205 ;  /* 0x00004000135d7824 */ /* 0x000fe200078e02cd */
[----:B------:R-:W-:Y:S05]  /*2200*/  YIELD ;  /* 0x0000000000007946 */ /* 0x000fea0003800000 */
[----:B------:R-:W-:Y:S01]  /*2210*/  BSSY B0, `(.L_x_2887) ;  /* 0x0000570000007945 */ /* 0x000fe20003800000 */
[----:B------:R-:W-:Y:S01]  /*2220*/  IMAD R100, R100, R11, R45 ;  /* 0x0000000b64647224 */ /* 0x000fe200078e022d */
[----:B------:R-:W-:Y:S01]  /*2230*/  P2R R92, PR, RZ, 0x10 ;  /* 0x00000010ff5c7803 */ /* 0x000fe20000000000 */
[----:B------:R-:W-:Y:S01]  /*2240*/  IMAD R93, R93, 0x2, R18 ;  /* 0x000000025d5d7824 */ /* 0x000fe200078e0212 */
[----:B0-----:R-:W-:Y:S06]  /*2250*/  @!P3 BRA `(.L_x_2888) ;  /* 0x000000500000b947 */ /* 0x001fec0003800000 */
        /* <DEDUP_REMOVED lines=11> */
[----:B------:R-:W-:Y:S01]  /*2310*/  IMAD R14, R98, UR4, RZ ;  /* 0x00000004620e7c24 */ /* 0x000fe2000f8e02ff */
[----:B------:R-:W-:Y:S02]  /*2320*/  IADD3 R13, R13, R11, RZ ;  /* 0x0000000b0d0d7210 */ /* 0x000fe40007ffe0ff */
        /* <DEDUP_REMOVED lines=50> */
.L_x_2891:
[----:B------:R-:W-:Y:S05]  /*2650*/  BSYNC B1 ;  /* 0x0000000000017941 */ /* 0x000fea0003800000 */
.L_x_2890:
        /* <DEDUP_REMOVED lines=41> */
.L_x_2893:
[----:B------:R-:W-:Y:S05]  /*28f0*/  BSYNC B1 ;  /* 0x0000000000017941 */ /* 0x000fea0003800000 */
.L_x_2892:
        /* <DEDUP_REMOVED lines=8> */
[----:B------:R-:W-:Y:S02]  /*2980*/  MOV R45, R63 ;  /* 0x0000003f002d7202 */ /* 0x000fe40000000f00 */
[----:B------:R-:W-:-:S02]  /*2990*/  CS2R R52, SRZ ;  /* 0x0000000000347805 */ /* 0x000fc4000001ff00 */
[----:B------:R-:W-:Y:S01]  /*29a0*/  PRMT R112, R46, 0x5410, R47 ;  /* 0x000054102e707816 */ /* 0x000fe2000000002f */
[----:B------:R-:W-:Y:S01]  /*29b0*/  IMAD.MOV.U32 R46, RZ, RZ, R66 ;  /* 0x000000ffff2e7224 */ /* 0x000fe200078e0042 */
[----:B------:R-:W-:Y:S01]  /*29c0*/  PRMT R109, R44, 0x5410, R45 ;  /* 0x000054102c6d7816 */ /* 0x000fe2000000002d */
[----:B------:R-:W-:Y:S01]  /*29d0*/  IMAD.MOV.U32 R47, RZ, RZ, R67 ;  /* 0x000000ffff2f7224 */ /* 0x000fe200078e0043 */
[----:B------:R-:W-:Y:S02]  /*29e0*/  CS2R R44, SRZ ;  /* 0x00000000002c7805 */ /* 0x000fe4000001ff00 */
[----:B------:R-:W-:Y:S02]  /*29f0*/  CS2R R56, SRZ ;  /* 0x0000000000387805 */ /* 0x000fe4000001ff00 */
[----:B------:R-:W-:Y:S02]  /*2a00*/  CS2R R54, SRZ ;  /* 0x0000000000367805 */ /* 0x000fe4000001ff00 */
[----:B------:R-:W-:-:S02]  /*2a10*/  CS2R R58, SRZ ;  /* 0x00000000003a7805 */ /* 0x000fc4000001ff00 */
[----:B------:R-:W-:Y:S02]  /*2a20*/  PRMT R113, R46, 0x5410, R47 ;  /* 0x000054102e717816 */ /* 0x000fe4000000002f */
        /* <DEDUP_REMOVED lines=24> */
.L_x_2895:
[----:B------:R-:W-:Y:S05]  /*2bb0*/  BSYNC B1 ;  /* 0x0000000000017941 */ /* 0x000fea0003800000 */
.L_x_2894:
        /* <DEDUP_REMOVED lines=31> */
.L_x_2897:
[----:B------:R-:W-:Y:S05]  /*2db0*/  BSYNC B1 ;  /* 0x0000000000017941 */ /* 0x000fea0003800000 */
.L_x_2896:
        /* <DEDUP_REMOVED lines=28> */
.L_x_2898:
[----:B------:R-:W-:Y:S01]  /*2f80*/  IMAD R91, R19, 0x8, R18 ;  /* 0x00000008135b7824 */ /* 0x000fe200078e0212 */
[----:B------:R-:W-:Y:S01]  /*2f90*/  SHF.L.U32 R102, R189, 0x1f, RZ ;  /* 0x0000001fbd667819 */ /* 0x000fe200000006ff */
[----:B------:R-:W-:Y:S03]  /*2fa0*/  BSSY B1, `(.L_x_2899) ;  /* 0x0000003000017945 */ /* 0x000fe60003800000 */
[----:B------:R-:W0:Y:S02]  /*2fb0*/  SYNCS.PHASECHK.TRANS64.TRYWAIT P6, [R91+URZ+0x28890], R102 ;  /* 0x028890665b0075a7 */ /* 0x000e2400080c017f */
[----:B0-----:R-:W-:Y:S05]  /*2fc0*/  @!P6 BRA `(.L_x_2900) ;  /* 0x000001c80074e947 */ /* 0x001fea0003800000 */
.L_x_3220:
[----:B------:R-:W-:Y:S05]  /*2fd0*/  BSYNC B1 ;  /* 0x0000000000017941 */ /* 0x000fea0003800000 */
.L_x_2899:
[----:B------:R-:W-:-:S03]  /*2fe0*/  UMOV UR4, 0xffffffff ;  /* 0xffffffff00047882 */ /* 0x000fc60000000000 */
[----:B------:R-:W-:Y:S05]  /*2ff0*/  BRA.DIV UR4, `(.L_x_2901) ;  /* 0x000001ca047c7947 */ /* 0x000fea000b800000 */
[----:B------:R1:W2:Y:S04]  /*3000*/  SHFL.IDX PT, R79, R103, RZ, 0x181f ;  /* 0x00181fff674f7589 */ /* 0x0002a800000e0000 */
[----:B------:R1:W3:Y:S02]  /*3010*/  SHFL.IDX PT, R105, R108, RZ, 0x181f ;  /* 0x00181fff6c697589 */ /* 0x0002e400000e0000 */
.L_x_3224:
        /* <DEDUP_REMOVED lines=51> */
.L_x_2907:
[----:B------:R-:W-:Y:S05]  /*3350*/  BSYNC B3 ;  /* 0x0000000000037941 */ /* 0x000fea0003800000 */
.L_x_2906:
[----:B0-----:R4:W-:Y:S02]  /*3360*/  ST.E.128 desc[UR42][R76.64], R12 ;  /* 0x0000000c4c007985 */ /* 0x0019e4000c101d2a */
.L_x_2905:
[----:B------:R-:W-:Y:S05]  /*3370*/  BSYNC B2 ;  /* 0x0000000000027941 */ /* 0x000fea0003800000 */
.L_x_2904:
        /* <DEDUP_REMOVED lines=47> */
.L_x_2909:
[----:B------:R-:W-:Y:S05]  /*3670*/  BSYNC B2 ;  /* 0x0000000000027941 */ /* 0x000fea0003800000 */
.L_x_2908:
[----:B0-----:R0:W-:Y:S02]  /*3680*/  ST.E.128 desc[UR42][R72.64], R12 ;  /* 0x0000000c48007985 */ /* 0x0011e4000c101d2a */
.L_x_2903:
[----:B------:R-:W-:Y:S05]  /*3690*/  BSYNC B1 ;  /* 0x0000000000017941 */ /* 0x000fea0003800000 */
.L_x_2902:
[----:B------:R-:W-:-:S03]  /*36a0*/  UMOV UR4, 0xffffffff ;  /* 0xffffffff00047882 */ /* 0x000fc60000000000 */
[----:B------:R-:W-:Y:S05]  /*36b0*/  BRA.DIV UR4, `(.L_x_2910) ;  /* 0x000001c604187947 */ /* 0x000fea000b800000 */
[----:B------:R1:W1:Y:S04]  /*36c0*/  SHFL.IDX PT, R71, R103, 0x1, 0x181f ;  /* 0x00381f0067477f89 */ /* 0x00026800000e0000 */
[----:B0-----:R0:W0:Y:S02]  /*36d0*/  SHFL.IDX PT, R73, R108, 0x1, 0x181f ;  /* 0x00381f006c497f89 */ /* 0x00102400000e0000 */
.L_x_3228:
        /* <DEDUP_REMOVED lines=51> */
.L_x_2916:
[----:B------:R-:W-:Y:S05]  /*3a10*/  BSYNC B3 ;  /* 0x0000000000037941 */ /* 0x000fea0003800000 */
.L_x_2915:
[----:B--2---:R0:W-:Y:S02]  /*3a20*/  ST.E.128 desc[UR42][R68.64], R12 ;  /* 0x0000000c44007985 */ /* 0x0041e4000c101d2a */
.L_x_2914:
[----:B------:R-:W-:Y:S05]  /*3a30*/  BSYNC B2 ;  /* 0x0000000000027941 */ /* 0x000fea0003800000 */
.L_x_2913:
        /* <DEDUP_REMOVED lines=47> */
.L_x_2918:
[----:B------:R-:W-:Y:S05]  /*3d30*/  BSYNC B2 ;  /* 0x0000000000027941 */ /* 0x000fea0003800000 */
.L_x_2917:
[----:B----4-:R0:W-:Y:S02]  /*3d40*/  ST.E.128 desc[UR42][R64.64], R12 ;  /* 0x0000000c40007985 */ /* 0x0101e4000c101d2a */
.L_x_2912:
[----:B------:R-:W-:Y:S05]  /*3d50*/  BSYNC B1 ;  /* 0x0000000000017941 */ /* 0x000fea0003800000 */
.L_x_2911:
[----:B------:R-:W-:-:S03]  /*3d60*/  UMOV UR4, 0xffffffff ;  /* 0xffffffff00047882 */ /* 0x000fc60000000000 */
[----:B------:R-:W-:Y:S05]  /*3d70*/  BRA.DIV UR4, `(.L_x_2919) ;  /* 0x000001be04b47947 */ /* 0x000fea000b800000 */
[----:B------:R1:W1:Y:S04]  /*3d80*/  SHFL.IDX PT, R63, R103, 0x2, 0x181f ;  /* 0x00581f00673f7f89 */ /* 0x00026800000e0000 */
[----:B0-----:R0:W0:Y:S02]  /*3d90*/  SHFL.IDX PT, R65, R108, 0x2, 0x181f ;  /* 0x00581f006c417f89 */ /* 0x00102400000e0000 */
.L_x_3232:
        /* <DEDUP_REMOVED lines=50> */
.L_x_2925:
[----:B------:R-:W-:Y:S05]  /*40c0*/  BSYNC B3 ;  /* 0x0000000000037941 */ /* 0x000fea0003800000 */
.L_x_2924:
[----:B--2---:R0:W-:Y:S02]  /*40d0*/  ST.E.128 desc[UR42][R60.64], R12 ;  /* 0x0000000c3c007985 */ /* 0x0041e4000c101d2a */
.L_x_2923:
[----:B------:R-:W-:Y:S05]  /*40e0*/  BSYNC B2 ;  /* 0x0000000000027941 */ /* 0x000fea0003800000 */
.L_x_2922:
        /* <DEDUP_REMOVED lines=47> */
.L_x_2927:
[----:B------:R-:W-:Y:S05]  /*43e0*/  BSYNC B2 ;  /* 0x0000000000027941 */ /* 0x000fea0003800000 */
.L_x_2926:
[----:B----4-:R0:W-:Y:S02]  /*43f0*/  ST.E.128 desc[UR42][R56.64], R12 ;  /* 0x0000000c38007985 */ /* 0x0101e4000c101d2a */
.L_x_2921:
[----:B------:R-:W-:Y:S05]  /*4400*/  BSYNC B1 ;  /* 0x0000000000017941 */ /* 0x000fea0003800000 */
.L_x_2920:
[----:B------:R-:W-:-:S03]  /*4410*/  UMOV UR4, 0xffffffff ;  /* 0xffffffff00047882 */ /* 0x000fc60000000000 */
[----:B------:R-:W-:Y:S05]  /*4420*/  BRA.DIV UR4, `(.L_x_2928) ;  /* 0x000001ba04547947 */ /* 0x000fea000b800000 */
[----:B-1----:R-:W1:Y:S04]  /*4430*/  SHFL.IDX PT, R103, R103, 0x3, 0x181f ;  /* 0x00781f0067677f89 */ /* 0x002e6800000e0000 */
[----:B------:R0:W0:Y:S02]  /*4440*/  SHFL.IDX PT, R53, R108, 0x3, 0x181f ;  /* 0x00781f006c357f89 */ /* 0x00002400000e0000 */
.L_x_3236:
[----:B------:R-:W-:Y:S05]  /*4450*/  @P4 BRA `(.L_x_2929) ;  /* 0x00000034002c4947 */ /* 0x000fea0003800000 */
[----:B------:R-:W-:Y:S04]  /*4460*/  BSSY B1, `(.L_x_2930) ;  /* 0x0000032000017945 */ /* 0x000fe80003800000 */
        /* <DEDUP_REMOVED lines=47> */
.L_x_2933:
[----:B------:R-:W-:Y:S05]  /*4760*/  BSYNC B2 ;  /* 0x0000000000027941 */ /* 0x000fea0003800000 */
.L_x_2932:
[----:B----4-:R0:W-:Y:S02]  /*4770*/  ST.E.128 desc[UR42][R54.64], R12 ;  /* 0x0000000c36007985 */ /* 0x0101e4000c101d2a */
.L_x_2931:
[----:B------:R-:W-:Y:S05]  /*4780*/  BSYNC B1 ;  /* 0x0000000000017941 */ /* 0x000fea0003800000 */
.L_x_2930:
        /* <DEDUP_REMOVED lines=47> */
.L_x_2935:
[----:B------:R-:W-:Y:S05]  /*4a80*/  BSYNC B1 ;  /* 0x0000000000017941 */ /* 0x000fea0003800000 */
.L_x_2934:
[----:B----4-:R0:W-:Y:S01]  /*4a90*/  ST.E.128 desc[UR42][R48.64], R12 ;  /* 0x0000000c30007985 */ /* 0x0101e2000c101d2a */
[----:B------:R-:W-:Y:S05]  /*4aa0*/  BRA `(.L_x_2929) ;  /* 0x0000002c00987947 */ /* 0x000fea0003800000 */
.L_x_2889:
        /* <DEDUP_REMOVED lines=20> */
[----:B------:R-:W-:-:S05]  /*4bf0*/  @!P5 IADD3 R48, P6, R84, R14, RZ ;  /* 0x0000000e5430d210 */ /* 0x000fca0007fde0ff */
[----:B------:R-:W-:Y:S02]  /*4c00*/  @!P5 IMAD.X R49, R91, 0x1, R39, P6 ;  /* 0x000000015b31d824 */ /* 0x000fe400030e0627 */
        /* <DEDUP_REMOVED lines=16> */
[----:B------:R0:W5:Y:S01]  /*4d10*/  @!P4 LDG.E.128 R52, desc[UR42][R60.64] ;  /* 0x0000002a3c34c981 */ /* 0x000162000c1e1d00 */
[----:B------:R-:W-:Y:S02]  /*4d20*/  @!P4 LEA.HI.X R63, R44, R63, R45, 0x1, P6 ;  /* 0x0000003f2c3fc211 */ /* 0x000fe400030f0c2d */
[----:B------:R-:W-:-:S02]  /*4d30*/  CS2R R44, SRZ ;  /* 0x00000000002c7805 */ /* 0x000fc4000001ff00 */
[----:B------:R-:W5:Y:S04]  /*4d40*/  @!P5 LDG.E.128 R48, desc[UR42][R64.64] ;  /* 0x0000002a4030d981 */ /* 0x000f68000c1e1d00 */
[----:B------:R1:W5:Y:S01]  /*4d50*/  @!P4 LDG.E.128 R56, desc[UR42][R62.64] ;  /* 0x0000002a3e38c981 */ /* 0x000362000c1e1d00 */
[C---:B--2---:R-:W-:Y:S02]  /*4d60*/  @!P3 LEA R68, P4, R74.reuse, R68, 0x1 ;  /* 0x000000444a44b211 */ /* 0x044fe400078808ff */
[----:B0-----:R-:W-:Y:S01]  /*4d70*/  CS2R R60, SRZ ;  /* 0x00000000003c7805 */ /* 0x001fe2000001ff00 */
[----:B------:R0:W5:Y:S01]  /*4d80*/  @!P5 LDG.E.128 R44, desc[UR42][R66.64] ;  /* 0x0000002a422cd981 */ /* 0x000162000c1e1d00 */
[----:B------:R-:W-:Y:S02]  /*4d90*/  @!P3 LEA.HI.X R69, R74, R69, R75, 0x1, P4 ;  /* 0x000000454a45b211 */ /* 0x000fe400020f0c4b */
[----:B---3--:R-:W-:-:S04]  /*4da0*/  @!P3 LEA R70, P4, R72, R70, 0x1 ;  /* 0x000000464846b211 */ /* 0x008fc800078808ff */
[----:B------:R-:W-:Y:S02]  /*4db0*/  @!P3 LEA.HI.X R71, R72, R71, R73, 0x1, P4 ;  /* 0x000000474847b211 */ /* 0x000fe400020f0c49 */
[----:B------:R-:W-:-:S04]  /*4dc0*/  ISETP.GE.AND P4, PT, R217, R97, PT ;  /* 0x00000061d900720c */ /* 0x000fc80003f86270 */
[CC--:B------:R-:W-:Y:S02]  /*4dd0*/  ISETP.GE.OR P4, PT, R16.reuse, R104.reuse, P4 ;  /* 0x000000681000720c */ /* 0x0c0fe40002786670 */
[----:B-1----:R-:W-:Y:S02]  /*4de0*/  CS2R R62, SRZ ;  /* 0x00000000003e7805 */ /* 0x002fe4000001ff00 */
[----:B0-----:R-:W-:Y:S02]  /*4df0*/  CS2R R66, SRZ ;  /* 0x0000000000427805 */ /* 0x001fe4000001ff00 */
[----:B------:R-:W-:Y:S01]  /*4e00*/  CS2R R64, SRZ ;  /* 0x0000000000407805 */ /* 0x000fe2000001ff00 */
[----:B------:R-:W-:Y:S01]  /*4e10*/  BSSY B1, `(.L_x_2936) ;  /* 0x000001d000017945 */ /* 0x000fe20003800000 */
[----:B------:R-:W-:Y:S02]  /*4e20*/  CS2R R74, SRZ ;  /* 0x00000000004a7805 */ /* 0x000fe4000001ff00 */
[----:B------:R-:W-:Y:S01]  /*4e30*/  CS2R R72, SRZ ;  /* 0x0000000000487805 */ /* 0x000fe2000001ff00 */
[----:B------:R0:W5:Y:S04]  /*4e40*/  @!P3 LDG.E.128 R60, desc[UR42][R68.64] ;  /* 0x0000002a443cb981 */ /* 0x000168000c1e1d00 */
[----:B------:R1:W5:Y:S01]  /*4e50*/  @!P3 LDG.E.128 R64, desc[UR42][R70.64] ;  /* 0x0000002a4640b981 */ /* 0x000362000c1e1d00 */
[----:B------:R-:W-:-:S02]  /*4e60*/  ISETP.GE.AND P3, PT, R16, R104, PT ;  /* 0x000000681000720c */ /* 0x000fc40003f66270 */
[----:B0-----:R-:W-:Y:S02]  /*4e70*/  CS2R R68, SRZ ;  /* 0x0000000000447805 */ /* 0x001fe4000001ff00 */
[----:B-1----:R-:W-:Y:S01]  /*4e80*/  CS2R R70, SRZ ;  /* 0x0000000000467805 */ /* 0x002fe2000001ff00 */
[----:B------:R-:W-:Y:S08]  /*4e90*/  @P4 BRA `(.L_x_2937) ;  /* 0x0000000000504947 */ /* 0x000ff00003800000 */
[----:B------:R-:W0:Y:S01]  /*4ea0*/  LDC.64 R68, c[0x0][0x3f8] ;  /* 0x0000fe00ff447b82 */ /* 0x000e220000000a00 */
[----:B------:R-:W-:Y:S01]  /*4eb0*/  MOV R15, R91 ;  /* 0x0000005b000f7202 */ /* 0x000fe20000000f00 */
[----:B------:R-:W-:Y:S01]  /*4ec0*/  IMAD.MOV.U32 R13, RZ, RZ, R11 ;  /* 0x000000ffff0d7224 */ /* 0x000fe200078e000b */
        /* <DEDUP_REMOVED lines=17> */
.L_x_2937:
[----:B------:R-:W-:Y:S05]  /*4fe0*/  BSYNC B1 ;  /* 0x0000000000017941 */ /* 0x000fea0003800000 */
.L_x_2936:
[----:B-----5:R-:W-:Y:S01]  /*4ff0*/  IMAD.MOV.U32 R11, RZ, RZ, R70 ;  /* 0x000000ffff0b7224 */ /* 0x020fe200078e0046 */
[----:B------:R-:W-:Y:S01]  /*5000*/  MOV R13, R68 ;  /* 0x00000044000d7202 */ /* 0x000fe20000000f00 */
        /* <DEDUP_REMOVED lines=28> */
[----:B------:R-:W-:Y:S01]  /*51d0*/  PRMT R127, R127, 0x5410, R14 ;  /* 0x000054107f7f7816 */ /* 0x000fe2000000000e */
[----:B------:R-:W-:Y:S01]  /*51e0*/  IMAD.MOV.U32 R14, RZ, RZ, R53 ;  /* 0x000000ffff0e7224 */ /* 0x000fe200078e0035 */
[----:B------:R-:W-:Y:S02]  /*51f0*/  PRMT R124, R13, 0x7610, R124 ;  /* 0x000076100d7c7816 */ /* 0x000fe4000000007c */
[----:B------:R-:W-:-:S02]  /*5200*/  MOV R13, R52 ;  /* 0x00000034000d7202 */ /* 0x000fc40000000f00 */
        /* <DEDUP_REMOVED lines=22> */
.L_x_2938:
[----:B------:R-:W-:Y:S01]  /*5370*/  IMAD R91, R19, 0x8, R18 ;  /* 0x00000008135b7824 */ /* 0x000fe200078e0212 */
[----:B------:R-:W-:Y:S01]  /*5380*/  SHF.L.U32 R102, R189, 0x1f, RZ ;  /* 0x0000001fbd667819 */ /* 0x000fe200000006ff */
[----:B------:R-:W0:Y:S01]  /*5390*/  LDC R110, c[0x0][0x2f4] ;  /* 0x0000bd00ff6e7b82 */ /* 0x000e220000000800 */
[----:B------:R-:W-:Y:S02]  /*53a0*/  BSSY B1, `(.L_x_2939) ;  /* 0x0000003000017945 */ /* 0x000fe40003800000 */
[----:B------:R-:W1:Y:S02]  /*53b0*/  SYNCS.PHASECHK.TRANS64.TRYWAIT P4, [R91+URZ+0x28890], R102 ;  /* 0x028890665b0075a7 */ /* 0x000e64000808017f */
[----:B-1----:R-:W-:Y:S05]  /*53c0*/  @!P4 BRA `(.L_x_2940) ;  /* 0x000001a800b8c947 */ /* 0x002fea0003800000 */
.L_x_3237:
[----:B------:R-:W-:Y:S05]  /*53d0*/  BSYNC B1 ;  /* 0x0000000000017941 */ /* 0x000fea0003800000 */
.L_x_2939:
[----:B------:R-:W-:Y:S01]  /*53e0*/  UMOV UR4, 0xffffffff ;  /* 0xffffffff00047882 */ /* 0x000fe20000000000 */
[----:B0-----:R-:W-:Y:S02]  /*53f0*/  IMAD.IADD R112, R110, 0x1, -R37 ;  /* 0x000000016e707824 */ /* 0x001fe400078e0a25 */
[----:B------:R-:W-:Y:S05]  /*5400*/  BRA.DIV UR4, `(.L_x_2941) ;  /* 0x000001aa04bc7947 */ /* 0x000fea000b800000 */
[----:B------:R0:W2:Y:S04]  /*5410*/  SHFL.IDX PT, R107, R103, RZ, 0x181f ;  /* 0x00181fff676b7589 */ /* 0x0000a800000e0000 */
[----:B------:R0:W3:Y:S02]  /*5420*/  SHFL.IDX PT, R106, R108, RZ, 0x181f ;  /* 0x00181fff6c6a7589 */ /* 0x0000e400000e0000 */
.L_x_3241:
        /* <DEDUP_REMOVED lines=10> */
[----:B------:R-:W-:Y:S02]  /*54d0*/  SHF.R.S32.HI R13, RZ, 0x1f, R12 ;  /* 0x0000001fff0d7819 */ /* 0x000fe4000001140c */
[----:B------:R-:W-:Y:S02]  /*54e0*/  SHF.L.U32 R11, R12, 0x3, RZ ;  /* 0x000000030c0b7819 */ /* 0x000fe400000006ff */
[----:B------:R-:W-:Y:S02]  /*54f0*/  LEA.HI R12, R13, R12, RZ, 0x3 ;  /* 0x0000000c0d0c7211 */ /* 0x000fe400078f18ff */
[----:B------:R-:W-:-:S03]  /*5500*/  LOP3.LUT R13, R11, 0x38, RZ, 0xc0, !PT ;  /* 0x000000380b0d7812 */ /* 0x000fc600078ec0ff */
[----:B------:R-:W-:Y:S01]  /*5510*/  IMAD.SHL.U32 R12, R12, 0x400, RZ ;  /* 0x000004000c0c7824 */ /* 0x000fe200078e00ff */
[----:B------:R-:W-:-:S04]  /*5520*/  LOP3.LUT R13, R13, 0x1c0, R224, 0xf8, !PT ;  /* 0x000001c00d0d7812 */ /* 0x000fc800078ef8e0 */
        /* <DEDUP_REMOVED lines=21> */
[----:B--2---:R-:W-:Y:S01]  /*5680*/  IMAD.MOV.U32 R47, RZ, RZ, R12 ;  /* 0x000000ffff2f7224 */ /* 0x004fe200078e000c */
[----:B------:R-:W-:Y:S01]  /*5690*/  SHF.R.U64 R48, R48, 0x10, R49 ;  /* 0x0000001030307819 */ /* 0x000fe20000001231 */
[----:B---3--:R-:W-:-:S02]  /*56a0*/  HADD2.F32 R46, -RZ, R77.H0_H0 ;  /* 0x2000004dff2e7230 */ /* 0x008fc40000004100 */
[----:B------:R-:W-:Y:S02]  /*56b0*/  IMAD.MOV.U32 R49, RZ, RZ, R15 ;  /* 0x000000ffff317224 */ /* 0x000fe400078e000f */
[----:B------:R-:W-:Y:S02]  /*56c0*/  HADD2.F32 R77, -RZ, R77.H1_H1 ;  /* 0x3000004dff4d7230 */ /* 0x000fe40000004100 */
        /* <DEDUP_REMOVED lines=12> */
[--C-:B------:R-:W-:Y:S01]  /*5790*/  HADD2.F32 R127, -RZ, R126.reuse.H0_H0 ;  /* 0x2000007eff7f7230 */ /* 0x100fe20000004100 */
[----:B------:R-:W-:Y:S01]  /*57a0*/  F2FP.F16.F32.PACK_AB R15, R15, R12 ;  /* 0x0000000c0f0f723e */ /* 0x000fe200000000ff */
[----:B------:R-:W-:Y:S01]  /*57b0*/  HADD2.F32 R79, -RZ, R79.H1_H1 ;  /* 0x3000004fff4f7230 */ /* 0x000fe20000004100 */
[----:B------:R-:W-:Y:S01]  /*57c0*/  F2FP.F16.F32.PACK_AB R46, R46, R13 ;  /* 0x0000000d2e2e723e */ /* 0x000fe200000000ff */
[----:B------:R-:W-:Y:S01]  /*57d0*/  HADD2.F32 R50, -RZ, R49.H0_H0 ;  /* 0x20000031ff327230 */ /* 0x000fe20000004100 */
[----:B------:R-:W-:Y:S01]  /*57e0*/  MOV R13, R15 ;  /* 0x0000000f000d7202 */ /* 0x000fe20000000f00 */
[----:B------:R-:W-:Y:S02]  /*57f0*/  HADD2.F32 R128, -RZ, R129.H0_H0 ;  /* 0x20000081ff807230 */ /* 0x000fe40000004100 */
[-C--:B------:R-:W-:Y:S01]  /*5800*/  FMUL.FTZ R129, R51, R127.reuse ;  /* 0x0000007f33817220 */ /* 0x080fe20000410000 */
[----:B------:R-:W-:Y:S02]  /*5810*/  HADD2.F32 R77, -RZ, R126.H1_H1 ;  /* 0x3000007eff4d7230 */ /* 0x000fe40000004100 */
[----:B------:R-:W-:Y:S01]  /*5820*/  FMUL.FTZ R130, R50, R127 ;  /* 0x0000007f32827220 */ /* 0x000fe20000410000 */
[----:B------:R-:W-:-:S02]  /*5830*/  HADD2.F32 R49, -RZ, R49.H1_H1 ;  /* 0x30000031ff317230 */ /* 0x000fc40000004100 */
[-C--:B------:R-:W-:Y:S01]  /*5840*/  FMUL.FTZ R132, R79, R128.reuse ;  /* 0x000000804f847220 */ /* 0x080fe20000410000 */
[----:B------:R-:W-:Y:S02]  /*5850*/  HADD2.F32 R126, -RZ, R131.H0_H0 ;  /* 0x20000083ff7e7230 */ /* 0x000fe40000004100 */
[-C--:B------:R-:W-:Y:S01]  /*5860*/  FFMA.FTZ R130, R51, R77.reuse, R130 ;  /* 0x0000004d33827223 */ /* 0x080fe20000010082 */
[----:B------:R-:W-:Y:S01]  /*5870*/  FFMA.FTZ R129, R50, R77, -R129 ;  /* 0x0000004d32817223 */ /* 0x000fe20000010881 */
[C---:B------:R-:W-:Y:S01]  /*5880*/  FMUL.FTZ R128, R49.reuse, R128 ;  /* 0x0000008031807220 */ /* 0x040fe20000410000 */
[----:B------:R-:W-:Y:S02]  /*5890*/  HADD2.F32 R51, -RZ, R48.H0_H0 ;  /* 0x20000030ff337230 */ /* 0x000fe40000004100 */
[-C--:B------:R-:W-:Y:S01]  /*58a0*/  FFMA.FTZ R132, R49, R126.reuse, -R132 ;  /* 0x0000007e31847223 */ /* 0x080fe20000010884 */
[----:B------:R-:W-:Y:S02]  /*58b0*/  HADD2.F32 R49, -RZ, R76.H0_H0 ;  /* 0x2000004cff317230 */ /* 0x000fe40000004100 */
[----:B------:R-:W-:Y:S01]  /*58c0*/  FFMA.FTZ R127, R79, R126, R128 ;  /* 0x0000007e4f7f7223 */ /* 0x000fe20000010080 */
[----:B------:R-:W-:-:S02]  /*58d0*/  HADD2.F32 R50, -RZ, R124.H1_H1 ;  /* 0x3000007cff327230 */ /* 0x000fc40000004100 */
[--C-:B------:R-:W-:Y:S01]  /*58e0*/  HADD2.F32 R48, -RZ, R47.reuse.H0_H0 ;  /* 0x2000002fff307230 */ /* 0x100fe20000004100 */
[----:B------:R-:W-:Y:S01]  /*58f0*/  F2FP.F16.F32.PACK_AB R129, R132, R129 ;  /* 0x000000818481723e */ /* 0x000fe200000000ff */
[----:B------:R-:W-:Y:S01]  /*5900*/  HADD2.F32 R76, -RZ, R76.H1_H1 ;  /* 0x3000004cff4c7230 */ /* 0x000fe20000004100 */
[----:B------:R-:W-:Y:S01]  /*5910*/  F2FP.F16.F32.PACK_AB R127, R127, R130 ;  /* 0x000000827f7f723e */ /* 0x000fe200000000ff */
[----:B------:R-:W-:Y:S02]  /*5920*/  HADD2.F32 R124, -RZ, R124.H0_H0 ;  /* 0x2000007cff7c7230 */ /* 0x000fe40000004100 */
[----:B------:R-:W-:Y:S02]  /*5930*/  HADD2.F32 R47, -RZ, R47.H1_H1 ;  /* 0x3000002fff2f7230 */ /* 0x000fe40000004100 */
[-C--:B------:R-:W-:Y:S01]  /*5940*/  FMUL.FTZ R126, R76, R51.reuse ;  /* 0x000000334c7e7220 */ /* 0x080fe20000410000 */
[----:B------:R-:W-:Y:S02]  /*5950*/  IMAD.MOV.U32 R15, RZ, RZ, R129 ;  /* 0x000000ffff0f7224 */ /* 0x000fe400078e0081 */
[-C--:B------:R-:W-:Y:S01]  /*5960*/  FMUL.FTZ R77, R49, R124.reuse ;  /* 0x0000007c314d7220 */ /* 0x080fe20000410000 */
[C---:B------:R-:W-:Y:S01]  /*5970*/  FMUL.FTZ R124, R48.reuse, R124 ;  /* 0x0000007c307c7220 */ /* 0x040fe20000410000 */
[C---:B------:R-:W-:Y:S01]  /*5980*/  FMUL.FTZ R51, R47.reuse, R51 ;  /* 0x000000332f337220 */ /* 0x040fe20000410000 */
[-C--:B------:R-:W-:Y:S01]  /*5990*/  FFMA.FTZ R126, R47, R125.reuse, -R126 ;  /* 0x0000007d2f7e7223 */ /* 0x080fe2000001087e */
[-C--:B------:R-:W-:Y:S01]  /*59a0*/  FFMA.FTZ R77, R48, R50.reuse, -R77 ;  /* 0x00000032304d7223 */ /* 0x080fe2000001084d */
[----:B------:R-:W-:Y:S01]  /*59b0*/  FFMA.FTZ R124, R49, R50, R124 ;  /* 0x00000032317c7223 */ /* 0x000fe2000001007c */
[----:B------:R-:W-:Y:S01]  /*59c0*/  FFMA.FTZ R125, R76, R125, R51 ;  /* 0x0000007d4c7d7223 */ /* 0x000fe20000010033 */
[----:B------:R-:W-:-:S02]  /*59d0*/  HADD2.F32 R51, -RZ, R45.H0_H0 ;  /* 0x2000002dff337230 */ /* 0x000fc40000004100 */
[----:B------:R-:W-:Y:S01]  /*59e0*/  HADD2.F32 R47, -RZ, R78.H0_H0 ;  /* 0x2000004eff2f7230 */ /* 0x000fe20000004100 */
[----:B------:R-:W-:Y:S01]  /*59f0*/  F2FP.F16.F32.PACK_AB R12, R126, R77 ;  /* 0x0000004d7e0c723e */ /* 0x000fe200000000ff */
[--C-:B------:R-:W-:Y:S01]  /*5a00*/  HADD2.F32 R50, -RZ, R123.reuse.H0_H0 ;  /* 0x2000007bff327230 */ /* 0x100fe20000004100 */
[----:B------:R-:W-:Y:S01]  /*5a10*/  F2FP.F16.F32.PACK_AB R76, R125, R124 ;  /* 0x0000007c7d4c723e */ /* 0x000fe200000000ff */
[----:B------:R-:W-:Y:S02]  /*5a20*/  HADD2.F32 R45, -RZ, R14.H0_H0 ;  /* 0x2000000eff2d7230 */ /* 0x000fe40000004100 */
[----:B------:R-:W-:Y:S02]  /*5a30*/  HADD2.F32 R78, -RZ, R78.H1_H1 ;  /* 0x3000004eff4e7230 */ /* 0x000fe40000004100 */
[----:B------:R-:W-:Y:S02]  /*5a40*/  HADD2.F32 R14, -RZ, R14.H1_H1 ;  /* 0x3000000eff0e7230 */ /* 0x000fe40000004100 */
[----:B------:R-:W-:-:S02]  /*5a50*/  HADD2.F32 R48, -RZ, R123.H1_H1 ;  /* 0x3000007bff307230 */ /* 0x000fc40000004100 */
[-C--:B------:R-:W-:Y:S01]  /*5a60*/  FMUL.FTZ R79, R78, R51.reuse ;  /* 0x000000334e4f7220 */ /* 0x080fe20000410000 */
[----:B------:R-:W-:Y:S02]  /*5a70*/  HADD2.F32 R49, -RZ, R44.H0_H0 ;  /* 0x2000002cff317230 */ /* 0x000fe40000004100 */
[-C--:B------:R-:W-:Y:S01]  /*5a80*/  FMUL.FTZ R44, R47, R50.reuse ;  /* 0x000000322f2c7220 */ /* 0x080fe20000410000 */
[C---:B------:R-:W-:Y:S01]  /*5a90*/  FMUL.FTZ R50, R45.reuse, R50 ;  /* 0x000000322d327220 */ /* 0x040fe20000410000 */
[C---:B------:R-:W-:Y:S01]  /*5aa0*/  FMUL.FTZ R51, R14.reuse, R51 ;  /* 0x000000330e337220 */ /* 0x040fe20000410000 */
[----:B------:R-:W-:Y:S02]  /*5ab0*/  IMAD.MOV.U32 R77, RZ, RZ, R46 ;  /* 0x000000ffff4d7224 */ /* 0x000fe400078e002e */
[-C--:B------:R-:W-:Y:S01]  /*5ac0*/  FFMA.FTZ R44, R45, R48.reuse, -R44 ;  /* 0x000000302d2c7223 */ /* 0x080fe2000001082c */
[-C--:B------:R-:W-:Y:S01]  /*5ad0*/  FFMA.FTZ R79, R14, R49.reuse, -R79 ;  /* 0x000000310e4f7223 */ /* 0x080fe2000001084f */
[----:B------:R-:W-:Y:S01]  /*5ae0*/  FFMA.FTZ R50, R47, R48, R50 ;  /* 0x000000302f327223 */ /* 0x000fe20000010032 */
[----:B------:R-:W-:-:S03]  /*5af0*/  FFMA.FTZ R51, R78, R49, R51 ;  /* 0x000000314e337223 */ /* 0x000fc60000010033 */
[----:B------:R-:W-:Y:S01]  /*5b00*/  F2FP.F16.F32.PACK_AB R14, R79, R44 ;  /* 0x0000002c4f0e723e */ /* 0x000fe200000000ff */
[----:B------:R-:W-:Y:S01]  /*5b10*/  IMAD.MOV.U32 R79, RZ, RZ, R127 ;  /* 0x000000ffff4f7224 */ /* 0x000fe200078e007f */
[----:B------:R-:W-:-:S07]  /*5b20*/  F2FP.F16.F32.PACK_AB R78, R51, R50 ;  /* 0x00000032334e723e */ /* 0x000fce00000000ff */
.L_x_2945:
[----:B------:R-:W-:Y:S05]  /*5b30*/  BSYNC B2 ;  /* 0x0000000000027941 */ /* 0x000fea0003800000 */
.L_x_2944:
[----:B------:R-:W-:Y:S01]  /*5b40*/  ISETP.GE.AND P4, PT, R11, R110, PT ;  /* 0x0000006e0b00720c */ /* 0x000fe20003f86270 */
[----:B--2---:R4:W-:-:S12]  /*5b50*/  ST.E.128 desc[UR42][R104.64], R12 ;  /* 0x0000000c68007985 */ /* 0x0049d8000c101d2a */
[----:B------:R-:W-:-:S05]  /*5b60*/  @!P4 IMAD.WIDE R106, R11, 0x2, R106 ;  /* 0x000000020b6ac825 */ /* 0x000fca00078e026a */
[----:B---3--:R4:W-:Y:S02]  /*5b70*/  @!P4 ST.E.128 desc[UR42][R106.64], R76 ;  /* 0x0000004c6a00c985 */ /* 0x0089e4000c101d2a */
.L_x_2943:
[----:B------:R-:W-:Y:S05]  /*5b80*/  BSYNC B1 ;  /* 0x0000000000017941 */ /* 0x000fea0003800000 */
.L_x_2942:
[----:B------:R-:W-:-:S03]  /*5b90*/  UMOV UR4, 0xffffffff ;  /* 0xffffffff00047882 */ /* 0x000fc60000000000 */
[----:B------:R-:W-:Y:S05]  /*5ba0*/  BRA.DIV UR4, `(.L_x_2946) ;  /* 0x000001a604207947 */ /* 0x000fea000b800000 */
[----:B------:R0:W0:Y:S04]  /*5bb0*/  SHFL.IDX PT, R51, R103, 0x1, 0x181f ;  /* 0x00381f0067337f89 */ /* 0x00002800000e0000 */
[----:B------:R0:W0:Y:S02]  /*5bc0*/  SHFL.IDX PT, R50, R108, 0x1, 0x181f ;  /* 0x00381f006c327f89 */ /* 0x00002400000e0000 */
.L_x_3245:
[----:B------:R-:W-:Y:S01]  /*5bd0*/  ISETP.GE.OR P4, PT, R219, R97, P1 ;  /* 0x00000061db00720c */ /* 0x000fe20000f86670 */
[----:B------:R-:W-:-:S12]  /*5be0*/  BSSY B1, `(.L_x_2947) ;  /* 0x0000074000017945 */ /* 0x000fd80003800000 */
[----:B------:R-:W-:Y:S05]  /*5bf0*/  @P4 BRA `(.L_x_2948) ;  /* 0x0000000400c84947 */ /* 0x000fea0003800000 */
[----:B------:R-:W-:Y:S01]  /*5c00*/  SEL R11, R37, R112, !P0 ;  /* 0x00000070250b7207 */ /* 0x000fe20004000000 */
[----:B------:R-:W-:Y:S01]  /*5c10*/  BSSY B2, `(.L_x_2949) ;  /* 0x000006c000027945 */ /* 0x000fe20003800000 */
[C---:B0-----:R-:W-:Y:S02]  /*5c20*/  LEA R48, P4, R41.reuse, R50, 0x1 ;  /* 0x0000003229307211 */ /* 0x041fe400078808ff */
[----:B----4-:R-:W-:Y:S02]  /*5c30*/  SHF.R.S32.HI R12, RZ, 0x1f, R11 ;  /* 0x0000001fff0c7819 */ /* 0x010fe4000001140b */
        /* <DEDUP_REMOVED lines=18> */
[--C-:B--2---:R-:W-:Y:S02]  /*5d60*/  SHF.R.U64 R107, R56, 0x10, R57.reuse ;  /* 0x00000010386b7819 */ /* 0x104fe40000001239 */
[----:B------:R-:W-:Y:S01]  /*5d70*/  SHF.R.U32.HI R56, RZ, 0x10, R57 ;  /* 0x00000010ff387819 */ /* 0x000fe20000011639 */
[--C-:B------:R-:W-:Y:S01]  /*5d80*/  HADD2.F32 R57, -RZ, R120.reuse.H1_H1 ;  /* 0x30000078ff397230 */ /* 0x100fe20000004100 */
[----:B------:R-:W-:Y:S01]  /*5d90*/  SHF.R.U64 R123, R52, 0x10, R53 ;  /* 0x00000010347b7819 */ /* 0x000fe20000001235 */
[----:B------:R-:W-:Y:S01]  /*5da0*/  HADD2.F32 R120, -RZ, R120.H0_H0 ;  /* 0x20000078ff787230 */ /* 0x000fe20000004100 */
[--C-:B------:R-:W-:Y:S01]  /*5db0*/  SHF.R.U64 R52, R54, 0x10, R55.reuse ;  /* 0x0000001036347819 */ /* 0x100fe20000001237 */
[----:B----4-:R-:W-:Y:S01]  /*5dc0*/  IMAD.MOV.U32 R54, RZ, RZ, R44 ;  /* 0x000000ffff367224 */ /* 0x010fe200078e002c */
[----:B------:R-:W-:Y:S01]  /*5dd0*/  SHF.R.U32.HI R104, RZ, 0x10, R55 ;  /* 0x00000010ff687819 */ /* 0x000fe20000011637 */
[----:B0-----:R-:W-:Y:S01]  /*5de0*/  IMAD.MOV.U32 R44, RZ, RZ, R14 ;  /* 0x000000ffff2c7224 */ /* 0x001fe200078e000e */
[----:B------:R-:W-:Y:S01]  /*5df0*/  SHF.R.U32.HI R76, RZ, 0x10, R53 ;  /* 0x00000010ff4c7819 */ /* 0x000fe20000011635 */
[----:B------:R-:W-:Y:S01]  /*5e00*/  HADD2.F32 R14, -RZ, R13.H0_H0 ;  /* 0x2000000dff0e7230 */ /* 0x000fe20000004100 */
[----:B------:R-:W-:Y:S01]  /*5e10*/  MOV R55, R46 ;  /* 0x0000002e00377202 */ /* 0x000fe20000000f00 */
[--C-:B------:R-:W-:Y:S01]  /*5e20*/  HADD2.F32 R46, -RZ, R45.reuse.H0_H0 ;  /* 0x2000002dff2e7230 */ /* 0x100fe20000004100 */
[--C-:B------:R-:W-:Y:S01]  /*5e30*/  SHF.R.U64 R53, R58, 0x10, R59.reuse ;  /* 0x000000103a357819 */ /* 0x100fe2000000123b */
[----:B------:R-:W-:Y:S01]  /*5e40*/  HADD2.F32 R45, -RZ, R45.H1_H1 ;  /* 0x3000002dff2d7230 */ /* 0x000fe20000004100 */
[----:B------:R-:W-:Y:S01]  /*5e50*/  SHF.R.U32.HI R79, RZ, 0x10, R59 ;  /* 0x00000010ff4f7819 */ /* 0x000fe2000001163b */
[----:B------:R-:W-:-:S02]  /*5e60*/  HADD2.F32 R58, -RZ, R56.H0_H0 ;  /* 0x20000038ff3a7230 */ /* 0x000fc40000004100 */
[----:B------:R-:W-:Y:S02]  /*5e70*/  HADD2.F32 R13, -RZ, R13.H1_H1 ;  /* 0x3000000dff0d7230 */ /* 0x000fe40000004100 */
[----:B------:R-:W-:Y:S02]  /*5e80*/  HADD2.F32 R59, -RZ, R122.H1_H1 ;  /* 0x3000007aff3b7230 */ /* 0x000fe40000004100 */
[----:B------:R-:W-:Y:S02]  /*5e90*/  HADD2.F32 R56, -RZ, R76.H0_H0 ;  /* 0x2000004cff387230 */ /* 0x000fe40000004100 */
[-C--:B------:R-:W-:Y:S01]  /*5ea0*/  FMUL.FTZ R76, R45, R58.reuse ;  /* 0x0000003a2d4c7220 */ /* 0x080fe20000410000 */
[C---:B------:R-:W-:Y:S01]  /*5eb0*/  FMUL.FTZ R58, R13.reuse, R58 ;  /* 0x0000003a0d3a7220 */ /* 0x040fe20000410000 */
[-C--:B------:R-:W-:Y:S01]  /*5ec0*/  FMUL.FTZ R77, R46, R59.reuse ;  /* 0x0000003b2e4d7220 */ /* 0x080fe20000410000 */
[----:B------:R-:W-:Y:S01]  /*5ed0*/  FMUL.FTZ R59, R14, R59 ;  /* 0x0000003b0e3b7220 */ /* 0x000fe20000410000 */
[-C--:B------:R-:W-:Y:S01]  /*5ee0*/  FFMA.FTZ R76, R13, R56.reuse, -R76 ;  /* 0x000000380d4c7223 */ /* 0x080fe2000001084c */
[----:B------:R-:W-:Y:S01]  /*5ef0*/  FFMA.FTZ R78, R45, R56, R58 ;  /* 0x000000382d4e7223 */ /* 0x000fe2000001003a */
[----:B------:R-:W-:-:S02]  /*5f00*/  HADD2.F32 R56, -RZ, R121.H1_H1 ;  /* 0x30000079ff387230 */ /* 0x000fc40000004100 */
[-C--:B------:R-:W-:Y:S01]  /*5f10*/  FFMA.FTZ R77, R14, R57.reuse, -R77 ;  /* 0x000000390e4d7223 */ /* 0x080fe2000001084d */
[----:B------:R-:W-:Y:S02]  /*5f20*/  HADD2.F32 R13, -RZ, R15.H0_H0 ;  /* 0x2000000fff0d7230 */ /* 0x000fe40000004100 */
[----:B------:R-:W-:Y:S01]  /*5f30*/  FFMA.FTZ R59, R46, R57, R59 ;  /* 0x000000392e3b7223 */ /* 0x000fe2000001003b */
[--C-:B------:R-:W-:Y:S02]  /*5f40*/  HADD2.F32 R14, -RZ, R47.reuse.H0_H0 ;  /* 0x2000002fff0e7230 */ /* 0x100fe40000004100 */
[----:B------:R-:W-:Y:S02]  /*5f50*/  HADD2.F32 R47, -RZ, R47.H1_H1 ;  /* 0x3000002fff2f7230 */ /* 0x000fe40000004100 */
[----:B------:R-:W-:Y:S01]  /*5f60*/  FMUL.FTZ R57, R13, R56 ;  /* 0x000000380d397220 */ /* 0x000fe20000410000 */
[----:B------:R-:W-:Y:S02]  /*5f70*/  HADD2.F32 R58, -RZ, R79.H0_H0 ;  /* 0x2000004fff3a7230 */ /* 0x000fe40000004100 */
[----:B------:R-:W-:-:S02]  /*5f80*/  HADD2.F32 R15, -RZ, R15.H1_H1 ;  /* 0x3000000fff0f7230 */ /* 0x000fc40000004100 */
[----:B------:R-:W-:Y:S02]  /*5f90*/  HADD2.F32 R45, -RZ, R119.H1_H1 ;  /* 0x30000077ff2d7230 */ /* 0x000fe40000004100 */
[----:B------:R-:W-:Y:S02]  /*5fa0*/  HADD2.F32 R46, -RZ, R104.H0_H0 ;  /* 0x20000068ff2e7230 */ /* 0x000fe40000004100 */
[C---:B------:R-:W-:Y:S01]  /*5fb0*/  FMUL.FTZ R104, R14.reuse, R56 ;  /* 0x000000380e687220 */ /* 0x040fe20000410000 */
[-C--:B------:R-:W-:Y:S01]  /*5fc0*/  FMUL.FTZ R56, R47, R58.reuse ;  /* 0x0000003a2f387220 */ /* 0x080fe20000410000 */
[----:B---3--:R-:W-:Y:S01]  /*5fd0*/  FMUL.FTZ R106, R15, R58 ;  /* 0x0000003a0f6a7220 */ /* 0x008fe20000410000 */
[-C--:B------:R-:W-:Y:S01]  /*5fe0*/  FFMA.FTZ R58, R14, R45.reuse, R57 ;  /* 0x0000002d0e3a7223 */ /* 0x080fe20000010039 */
[----:B------:R-:W-:Y:S02]  /*5ff0*/  HADD2.F32 R122, -RZ, R122.H0_H0 ;  /* 0x2000007aff7a7230 */ /* 0x000fe40000004100 */
[----:B------:R-:W-:Y:S01]  /*6000*/  FFMA.FTZ R104, R13, R45, -R104 ;  /* 0x0000002d0d687223 */ /* 0x000fe20000010868 */
[----:B------:R-:W-:-:S02]  /*6010*/  HADD2.F32 R14, -RZ, R54.H0_H0 ;  /* 0x20000036ff0e7230 */ /* 0x000fc40000004100 */
[-C--:B------:R-:W-:Y:S01]  /*6020*/  FFMA.FTZ R79, R15, R46.reuse, -R56 ;  /* 0x0000002e0f4f7223 */ /* 0x080fe20000010838 */
[----:B------:R-:W-:Y:S02]  /*6030*/  HADD2.F32 R45, -RZ, R107.H0_H0 ;  /* 0x2000006bff2d7230 */ /* 0x000fe40000004100 */
[----:B------:R-:W-:Y:S01]  /*6040*/  FFMA.FTZ R105, R47, R46, R106 ;  /* 0x0000002e2f697223 */ /* 0x000fe2000001006a */
[----:B------:R-:W-:Y:S02]  /*6050*/  HADD2.F32 R54, -RZ, R54.H1_H1 ;  /* 0x30000036ff367230 */ /* 0x000fe40000004100 */
[----:B------:R-:W-:Y:S01]  /*6060*/  FMUL.FTZ R46, R14, R122 ;  /* 0x0000007a0e2e7220 */ /* 0x000fe20000410000 */
[--C-:B------:R-:W-:Y:S01]  /*6070*/  HADD2.F32 R13, -RZ, R12.reuse.H0_H0 ;  /* 0x2000000cff0d7230 */ /* 0x100fe20000004100 */
[----:B------:R-:W-:Y:S01]  /*6080*/  F2FP.F16.F32.PACK_AB R79, R79, R104 ;  /* 0x000000684f4f723e */ /* 0x000fe200000000ff */
[----:B------:R-:W-:Y:S02]  /*6090*/  HADD2.F32 R12, -RZ, R12.H1_H1 ;  /* 0x3000000cff0c7230 */ /* 0x000fe40000004100 */
[----:B------:R-:W-:Y:S01]  /*60a0*/  FMUL.FTZ R57, R54, R45 ;  /* 0x0000002d36397220 */ /* 0x000fe20000410000 */
[----:B------:R-:W-:-:S02]  /*60b0*/  HADD2.F32 R15, -RZ, R123.H0_H0 ;  /* 0x2000007bff0f7230 */ /* 0x000fc40000004100 */
[C---:B------:R-:W-:Y:S01]  /*60c0*/  FMUL.FTZ R47, R13.reuse, R122 ;  /* 0x0000007a0d2f7220 */ /* 0x040fe20000410000 */
[----:B------:R-:W-:Y:S01]  /*60d0*/  FFMA.FTZ R46, R13, R120, -R46 ;  /* 0x000000780d2e7223 */ /* 0x000fe2000001082e */
[----:B------:R-:W-:Y:S02]  /*60e0*/  HADD2.F32 R13, -RZ, R55.H0_H0 ;  /* 0x20000037ff0d7230 */ /* 0x000fe40000004100 */
[C---:B------:R-:W-:Y:S01]  /*60f0*/  FMUL.FTZ R45, R12.reuse, R45 ;  /* 0x0000002d0c2d7220 */ /* 0x040fe20000410000 */
[----:B------:R-:W-:Y:S02]  /*6100*/  HADD2.F32 R121, -RZ, R121.H0_H0 ;  /* 0x20000079ff797230 */ /* 0x000fe40000004100 */
[-C--:B------:R-:W-:Y:S01]  /*6110*/  FFMA.FTZ R57, R12, R15.reuse, -R57 ;  /* 0x0000000f0c397223 */ /* 0x080fe20000010839 */
[----:B------:R-:W-:Y:S02]  /*6120*/  HADD2.F32 R53, -RZ, R53.H0_H0 ;  /* 0x20000035ff357230 */ /* 0x000fe40000004100 */
[----:B------:R-:W-:Y:S01]  /*6130*/  FFMA.FTZ R54, R54, R15, R45 ;  /* 0x0000000f36367223 */ /* 0x000fe2000001002d */
[----:B------:R-:W-:-:S02]  /*6140*/  HADD2.F32 R55, -RZ, R55.H1_H1 ;  /* 0x30000037ff377230 */ /* 0x000fc40000004100 */
[----:B------:R-:W-:Y:S01]  /*6150*/  FMUL.FTZ R15, R13, R121 ;  /* 0x000000790d0f7220 */ /* 0x000fe20000410000 */
[--C-:B------:R-:W-:Y:S02]  /*6160*/  HADD2.F32 R12, -RZ, R44.reuse.H0_H0 ;  /* 0x2000002cff0c7230 */ /* 0x100fe40000004100 */
[----:B------:R-:W-:Y:S01]  /*6170*/  FFMA.FTZ R47, R14, R120, R47 ;  /* 0x000000780e2f7223 */ /* 0x000fe2000001002f */
        /* <DEDUP_REMOVED lines=12> */
[----:B------:R-:W-:Y:S02]  /*6240*/  F2FP.F16.F32.PACK_AB R58, R105, R58 ;  /* 0x0000003a693a723e */ /* 0x000fe400000000ff */
[----:B------:R-:W-:Y:S01]  /*6250*/  F2FP.F16.F32.PACK_AB R78, R44, R15 ;  /* 0x0000000f2c4e723e */ /* 0x000fe200000000ff */
[----:B------:R-:W-:Y:S01]  /*6260*/  IMAD.MOV.U32 R44, RZ, RZ, R54 ;  /* 0x000000ffff2c7224 */ /* 0x000fe200078e0036 */
[----:B------:R-:W-:Y:S01]  /*6270*/  F2FP.F16.F32.PACK_AB R12, R57, R46 ;  /* 0x0000002e390c723e */ /* 0x000fe200000000ff */
[----:B------:R-:W-:Y:S01]  /*6280*/  IMAD.MOV.U32 R15, RZ, RZ, R79 ;  /* 0x000000ffff0f7224 */ /* 0x000fe200078e004f */
[----:B------:R-:W-:Y:S01]  /*6290*/  F2FP.F16.F32.PACK_AB R46, R55, R14 ;  /* 0x0000000e372e723e */ /* 0x000fe200000000ff */
[----:B------:R-:W-:Y:S01]  /*62a0*/  IMAD.MOV.U32 R14, RZ, RZ, R78 ;  /* 0x000000ffff0e7224 */ /* 0x000fe200078e004e */
[----:B------:R-:W-:-:S02]  /*62b0*/  F2FP.F16.F32.PACK_AB R13, R76, R77 ;  /* 0x0000004d4c0d723e */ /* 0x000fc400000000ff */
[----:B------:R-:W-:-:S07]  /*62c0*/  MOV R47, R58 ;  /* 0x0000003a002f7202 */ /* 0x000fce0000000f00 */
.L_x_2950:
[----:B------:R-:W-:Y:S05]  /*62d0*/  BSYNC B2 ;  /* 0x0000000000027941 */ /* 0x000fea0003800000 */
.L_x_2949:
[----:B------:R-:W-:Y:S01]  /*62e0*/  ISETP.GE.AND P4, PT, R11, R110, PT ;  /* 0x0000006e0b00720c */ /* 0x000fe20003f86270 */
[----:B0-----:R0:W-:-:S12]  /*62f0*/  ST.E.128 desc[UR42][R48.64], R12 ;  /* 0x0000000c30007985 */ /* 0x0011d8000c101d2a */
[----:B------:R-:W-:-:S05]  /*6300*/  @!P4 IMAD.WIDE R50, R11, 0x2, R50 ;  /* 0x000000020b32c825 */ /* 0x000fca00078e0232 */
[----:B----4-:R0:W-:Y:S02]  /*6310*/  @!P4 ST.E.128 desc[UR42][R50.64], R44 ;  /* 0x0000002c3200c985 */ /* 0x0101e4000c101d2a */
.L_x_2948:
[----:B------:R-:W-:Y:S05]  /*6320*/  BSYNC B1 ;  /* 0x0000000000017941 */ /* 0x000fea0003800000 */
.L_x_2947:
[----:B------:R-:W-:-:S03]  /*6330*/  UMOV UR4, 0xffffffff ;  /* 0xffffffff00047882 */ /* 0x000fc60000000000 */
[----:B------:R-:W-:Y:S05]  /*6340*/  BRA.DIV UR4, `(.L_x_2951) ;  /* 0x0000019e04847947 */ /* 0x000fea000b800000 */
[----:B0-----:R0:W0:Y:S04]  /*6350*/  SHFL.IDX PT, R51, R103, 0x2, 0x181f ;  /* 0x00581f0067337f89 */ /* 0x00102800000e0000 */
[----:B------:R0:W0:Y:S02]  /*6360*/  SHFL.IDX PT, R50, R108, 0x2, 0x181f ;  /* 0x00581f006c327f89 */ /* 0x00002400000e0000 */
.L_x_3249:
        /* <DEDUP_REMOVED lines=17> */
[----:B------:R-:W-:Y:S01]  /*6480*/  IADD3 R12, R13, R12, R198 ;  /* 0x0000000c0d0c7210 */ /* 0x000fe20007ffe0c6 */
[----:B------:R-:W-:-:S03]  /*6490*/  IMAD R13, R19, 0x4000, R4 ;  /* 0x00004000130d7824 */ /* 0x000fc600078e0204 */
[----:B------:R-:W-:Y:S01]  /*64a0*/  LEA R15, R19, R12, 0xe ;  /* 0x0000000c130f7211 */ /* 0x000fe200078e70ff */
[----:B------:R-:W-:-:S04]  /*64b0*/  IMAD R13, R13, 0x2, R18 ;  /* 0x000000020d0d7824 */ /* 0x000fc800078e0212 */
[----:B------:R-:W-:Y:S02]  /*64c0*/  IMAD R44, R15, 0x2, R18 ;  /* 0x000000020f2c7824 */ /* 0x000fe400078e0212 */
[----:B------:R-:W0:Y:S04]  /*64d0*/  LDS.128 R12, [R13+0x18400] ;  /* 0x018400000d0c7984 */ /* 0x000e280000000c00 */
[----:B------:R-:W4:Y:S01]  /*64e0*/  LDS.128 R44, [R44+0x18400] ;  /* 0x018400002c2c7984 */ /* 0x000f220000000c00 */
[----:B------:R-:W-:Y:S05]  /*64f0*/  @P3 BRA `(.L_x_2955) ;  /* 0x0000000400583947 */ /* 0x000fea0003800000 */
[----:B------:R-:W-:Y:S01]  /*6500*/  SHF.R.U32.HI R56, RZ, 0x10, R65 ;  /* 0x00000010ff387819 */ /* 0x000fe20000011641 */
[----:B----4-:R-:W-:Y:S01]  /*6510*/  IMAD.MOV.U32 R52, RZ, RZ, R44 ;  /* 0x000000ffff347224 */ /* 0x010fe200078e002c */
[----:B0-----:R-:W-:Y:S01]  /*6520*/  MOV R44, R14 ;  /* 0x0000000e002c7202 */ /* 0x001fe20000000f00 */
[----:B------:R-:W-:Y:S01]  /*6530*/  IMAD.MOV.U32 R53, RZ, RZ, R46 ;  /* 0x000000ffff357224 */ /* 0x000fe200078e002e */
[--C-:B------:R-:W-:Y:S01]  /*6540*/  SHF.R.U32.HI R54, RZ, 0x10, R61.reuse ;  /* 0x00000010ff367819 */ /* 0x100fe2000001163d */
        /* <DEDUP_REMOVED lines=9> */
[----:B------:R-:W-:Y:S01]  /*65e0*/  SHF.R.U32.HI R66, RZ, 0x10, R67 ;  /* 0x00000010ff427819 */ /* 0x000fe20000011643 */
[----:B------:R-:W-:-:S02]  /*65f0*/  HADD2.F32 R57, -RZ, R118.H1_H1 ;  /* 0x30000076ff397230 */ /* 0x000fc40000004100 */
        /* <DEDUP_REMOVED lines=11> */
[----:B------:R-:W-:Y:S01]  /*66b0*/  HADD2.F32 R13, -RZ, R15.H0_H0 ;  /* 0x2000000fff0d7230 */ /* 0x000fe20000004100 */
[----:B------:R-:W-:Y:S01]  /*66c0*/  SHF.R.U64 R76, R64, 0x10, R65 ;  /* 0x00000010404c7819 */ /* 0x000fe20000001241 */
        /* <DEDUP_REMOVED lines=32> */
[--C-:B------:R-:W-:Y:S02]  /*68d0*/  HADD2.F32 R12, -RZ, R44.reuse.H0_H0 ;  /* 0x2000002cff0c7230 */ /* 0x100fe40000004100 */
[----:B------:R-:W-:Y:S01]  /*68e0*/  FFMA.FTZ R47, R14, R116, R47 ;  /* 0x000000740e2f7223 */ /* 0x000fe2000001002f */
[----:B------:R-:W-:Y:S02]  /*68f0*/  HADD2.F32 R15, -RZ, R61.H0_H0 ;  /* 0x2000003dff0f7230 */ /* 0x000fe40000004100 */
[-C--:B------:R-:W-:Y:S01]  /*6900*/  FMUL.FTZ R45, R13, R117.reuse ;  /* 0x000000750d2d7220 */ /* 0x080fe20000410000 */
[----:B------:R-:W-:Y:S02]  /*6910*/  HADD2.F32 R53, -RZ, R53.H1_H1 ;  /* 0x30000035ff357230 */ /* 0x000fe40000004100 */
[----:B------:R-:W-:Y:S01]  /*6920*/  FMUL.FTZ R54, R12, R117 ;  /* 0x000000750c367220 */ /* 0x000fe20000410000 */
[----:B------:R-:W-:Y:S01]  /*6930*/  HADD2.F32 R44, -RZ, R44.H1_H1 ;  /* 0x3000002cff2c7230 */ /* 0x000fe20000004100 */
[----:B------:R-:W-:Y:S01]  /*6940*/  F2FP.F16.F32.PACK_AB R63, R64, R63 ;  /* 0x0000003f403f723e */ /* 0x000fe200000000ff */
[----:B------:R-:W-:-:S02]  /*6950*/  HADD2.F32 R115, -RZ, R115.H0_H0 ;  /* 0x20000073ff737230 */ /* 0x000fc40000004100 */
        /* <DEDUP_REMOVED lines=8> */
[----:B------:R-:W-:Y:S02]  /*69e0*/  F2FP.F16.F32.PACK_AB R56, R52, R47 ;  /* 0x0000002f3438723e */ /* 0x000fe400000000ff */
[----:B------:R-:W-:-:S02]  /*69f0*/  F2FP.F16.F32.PACK_AB R12, R55, R46 ;  /* 0x0000002e370c723e */ /* 0x000fc400000000ff */
[----:B------:R-:W-:Y:S01]  /*6a00*/  F2FP.F16.F32.PACK_AB R14, R44, R45 ;  /* 0x0000002d2c0e723e */ /* 0x000fe200000000ff */
[----:B------:R-:W-:Y:S01]  /*6a10*/  IMAD.MOV.U32 R44, RZ, RZ, R56 ;  /* 0x000000ffff2c7224 */ /* 0x000fe200078e0038 */
[----:B------:R-:W-:Y:S01]  /*6a20*/  F2FP.F16.F32.PACK_AB R13, R58, R59 ;  /* 0x0000003b3a0d723e */ /* 0x000fe200000000ff */
[----:B------:R-:W-:Y:S01]  /*6a30*/  IMAD.MOV.U32 R45, RZ, RZ, R57 ;  /* 0x000000ffff2d7224 */ /* 0x000fe200078e0039 */
[----:B------:R-:W-:Y:S02]  /*6a40*/  F2FP.F16.F32.PACK_AB R46, R53, R54 ;  /* 0x00000036352e723e */ /* 0x000fe400000000ff */
[----:B------:R-:W-:-:S07]  /*6a50*/  MOV R47, R63 ;  /* 0x0000003f002f7202 */ /* 0x000fce0000000f00 */
.L_x_2955:
[----:B------:R-:W-:Y:S05]  /*6a60*/  BSYNC B2 ;  /* 0x0000000000027941 */ /* 0x000fea0003800000 */
.L_x_2954:
[----:B------:R-:W-:Y:S01]  /*6a70*/  ISETP.GE.AND P4, PT, R11, R110, PT ;  /* 0x0000006e0b00720c */ /* 0x000fe20003f86270 */
[----:B0-----:R0:W-:-:S12]  /*6a80*/  ST.E.128 desc[UR42][R48.64], R12 ;  /* 0x0000000c30007985 */ /* 0x0011d8000c101d2a */
[----:B------:R-:W-:-:S05]  /*6a90*/  @!P4 IMAD.WIDE R50, R11, 0x2, R50 ;  /* 0x000000020b32c825 */ /* 0x000fca00078e0232 */
[----:B----4-:R0:W-:Y:S02]  /*6aa0*/  @!P4 ST.E.128 desc[UR42][R50.64], R44 ;  /* 0x0000002c3200c985 */ /* 0x0101e4000c101d2a */
.L_x_2953:
[----:B------:R-:W-:Y:S05]  /*6ab0*/  BSYNC B1 ;  /* 0x0000000000017941 */ /* 0x000fea0003800000 */
.L_x_2952:
[----:B------:R-:W-:-:S03]  /*6ac0*/  UMOV UR4, 0xffffffff ;  /* 0xffffffff00047882 */ /* 0x000fc60000000000 */
[----:B------:R-:W-:Y:S05]  /*6ad0*/  BRA.DIV UR4, `(.L_x_2956) ;  /* 0x0000019604ec7947 */ /* 0x000fea000b800000 */
[----:B0-----:R-:W0:Y:S04]  /*6ae0*/  SHFL.IDX PT, R103, R103, 0x3, 0x181f ;  /* 0x00781f0067677f89 */ /* 0x001e2800000e0000 */
[----:B------:R-:W0:Y:S02]  /*6af0*/  SHFL.IDX PT, R108, R108, 0x3, 0x181f ;  /* 0x00781f006c6c7f89 */ /* 0x000e2400000e0000 */
.L_x_3253:
        /* <DEDUP_REMOVED lines=8> */
[----:B----4-:R-:W-:-:S04]  /*6b80*/  LEA.HI.SX32 R12, R11, R80, 0x1c ;  /* 0x000000500b0c7211 */ /* 0x010fc800078fe2ff */
        /* <DEDUP_REMOVED lines=57> */
[----:B------:R-:W-:-:S02]  /*6f20*/  HADD2.F32 R114, -RZ, R114.H0_H0 ;  /* 0x20000072ff727230 */ /* 0x000fc40000004100 */
[-C--:B------:R-:W-:Y:S01]  /*6f30*/  FFMA.FTZ R63, R15, R46.reuse, -R52 ;  /* 0x0000002e0f3f7223 */ /* 0x080fe20000010834 */
[----:B------:R-:W-:Y:S02]  /*6f40*/  HADD2.F32 R45, -RZ, R64.H0_H0 ;  /* 0x20000040ff2d7230 */ /* 0x000fe40000004100 */
[----:B------:R-:W-:Y:S01]  /*6f50*/  FFMA.FTZ R62, R47, R46, R54 ;  /* 0x0000002e2f3e7223 */ /* 0x000fe20000010036 */
        /* <DEDUP_REMOVED lines=38> */
[----:B------:R-:W-:-:S02]  /*71c0*/  F2FP.F16.F32.PACK_AB R46, R51, R52 ;  /* 0x00000034332e723e */ /* 0x000fc400000000ff */
[----:B------:R-:W-:-:S07]  /*71d0*/  MOV R47, R61 ;  /* 0x0000003d002f7202 */ /* 0x000fce0000000f00 */
.L_x_2958:
[----:B------:R-:W-:Y:S05]  /*71e0*/  BSYNC B1 ;  /* 0x0000000000017941 */ /* 0x000fea0003800000 */
.L_x_2957:
[----:B0-----:R0:W-:Y:S01]  /*71f0*/  ST.E.128 desc[UR42][R48.64], R12 ;  /* 0x0000000c30007985 */ /* 0x0011e2000c101d2a */
[----:B------:R-:W-:Y:S01]  /*7200*/  ISETP.GE.AND P3, PT, R11, R110, PT ;  /* 0x0000006e0b00720c */ /* 0x000fe20003f66270 */
[----:B------:R-:W-:-:S12]  /*7210*/  IMAD.MOV.U32 R109, RZ, RZ, R103 ;  /* 0x000000ffff6d7224 */ /* 0x000fd800078e0067 */
[----:B------:R-:W-:Y:S05]  /*7220*/  @P3 BRA `(.L_x_2929) ;  /* 0x0000000400b83947 */ /* 0x000fea0003800000 */
[----:B0-----:R-:W-:-:S05]  /*7230*/  IMAD.WIDE R12, R11, 0x2, R108 ;  /* 0x000000020b0c7825 */ /* 0x001fca00078e026c */
[----:B----4-:R0:W-:Y:S01]  /*7240*/  ST.E.128 desc[UR42][R12.64], R44 ;  /* 0x0000002c0c007985 */ /* 0x0101e2000c101d2a */
[----:B------:R-:W-:Y:S05]  /*7250*/  BRA `(.L_x_2929) ;  /* 0x0000000400ac7947 */ /* 0x000fea0003800000 */
.L_x_2888:
[----:B------:R-:W-:-:S06]  /*7260*/  UISETP.NE.AND UP0, UPT, UR39, 0x3, UPT ;  /* 0x000000032700788c */ /* 0x000fcc000bf05270 */
[----:B------:R-:W-:-:S13]  /*7270*/  PLOP3.LUT P5, PT, PT, PT, UP0, 0x80, 0x0 ;  /* 0x000000000000781c */ /* 0x000fda0003faf008 */
[----:B------:R-:W-:Y:S05]  /*7280*/  @!P5 BRA `(.L_x_2959) ;  /* 0x000000000004d947 */ /* 0x000fea0003800000 */
[----:B------:R-:W-:Y:S01]  /*7290*/  BPT.TRAP 0x1 ;  /* 0x000000040000795c */ /* 0x000fe20000300000 */
.L_x_2959:
[----:B------:R-:W-:Y:S01]  /*72a0*/  IMAD R91, R19, 0x8, R18 ;  /* 0x00000008135b7824 */ /* 0x000fe200078e0212 */
[----:B------:R-:W-:Y:S01]  /*72b0*/  SHF.L.U32 R102, R189, 0x1f, RZ ;  /* 0x0000001fbd667819 */ /* 0x000fe200000006ff */
[----:B------:R-:W-:Y:S01]  /*72c0*/  BSSY B1, `(.L_x_2960) ;  /* 0x0000004000017945 */ /* 0x000fe20003800000 */
[----:B------:R-:W-:Y:S02]  /*72d0*/  SHF.R.S32.HI R99, RZ, 0x1f, R100 ;  /* 0x0000001fff637819 */ /* 0x000fe40000011464 */
[----:B------:R-:W0:Y:S02]  /*72e0*/  SYNCS.PHASECHK.TRANS64.TRYWAIT P3, [R91+URZ+0x28890], R102 ;  /* 0x028890665b0075a7 */ /* 0x000e24000806017f */
[----:B0-----:R-:W-:Y:S05]  /*72f0*/  @!P3 BRA `(.L_x_2961) ;  /* 0x000001900030b947 */ /* 0x001fea0003800000 */
.L_x_3254:
[----:B------:R-:W-:Y:S05]  /*7300*/  BSYNC B1 ;  /* 0x0000000000017941 */ /* 0x000fea0003800000 */
.L_x_2960:
        /* <DEDUP_REMOVED lines=13> */
[----:B------:R-:W-:Y:S01]  /*73e0*/  IMAD R15, R35, UR4, RZ ;  /* 0x00000004230f7c24 */ /* 0x000fe2000f8e02ff */
[----:B------:R-:W-:Y:S01]  /*73f0*/  IADD3 R13, R13, R11, RZ ;  /* 0x0000000b0d0d7210 */ /* 0x000fe20007ffe0ff */
[----:B------:R-:W-:Y:S02]  /*7400*/  IMAD.IADD R47, R97, 0x1, -R187 ;  /* 0x00000001612f7824 */ /* 0x000fe400078e0abb */
        /* <DEDUP_REMOVED lines=11> */
.L_x_3258:
        /* <DEDUP_REMOVED lines=13> */
.L_x_2964:
[----:B------:R-:W-:Y:S05]  /*7590*/  BSYNC B1 ;  /* 0x0000000000017941 */ /* 0x000fea0003800000 */
.L_x_2963:
[----:B------:R-:W-:-:S03]  /*75a0*/  UMOV UR4, 0xffffffff ;  /* 0xffffffff00047882 */ /* 0x000fc60000000000 */
[----:B------:R-:W-:Y:S05]  /*75b0*/  BRA.DIV UR4, `(.L_x_2965) ;  /* 0x0000018e04dc7947 */ /* 0x000fea000b800000 */
[----:B--2---:R2:W0:Y:S04]  /*75c0*/  SHFL.IDX PT, R45, R46, 0x1, 0x181f ;  /* 0x00381f002e2d7f89 */ /* 0x00442800000e0000 */
[----:B---34-:R2:W3:Y:S02]  /*75d0*/  SHFL.IDX PT, R14, R44, 0x1, 0x181f ;  /* 0x00381f002c0e7f89 */ /* 0x0184e400000e0000 */
.L_x_3262:
        /* <DEDUP_REMOVED lines=14> */
.L_x_2967:
[----:B------:R-:W-:Y:S05]  /*76c0*/  BSYNC B1 ;  /* 0x0000000000017941 */ /* 0x000fea0003800000 */
.L_x_2966:
[----:B------:R-:W-:-:S03]  /*76d0*/  UMOV UR4, 0xffffffff ;  /* 0xffffffff00047882 */ /* 0x000fc60000000000 */
[----:B------:R-:W-:Y:S05]  /*76e0*/  BRA.DIV UR4, `(.L_x_2968) ;  /* 0x0000018e04d87947 */ /* 0x000fea000b800000 */
[----:B0-----:R0:W0:Y:S04]  /*76f0*/  SHFL.IDX PT, R45, R46, 0x2, 0x181f ;  /* 0x00581f002e2d7f89 */ /* 0x00102800000e0000 */
[----:B---34-:R3:W4:Y:S02]  /*7700*/  SHFL.IDX PT, R14, R44, 0x2, 0x181f ;  /* 0x00581f002c0e7f89 */ /* 0x01872400000e0000 */
.L_x_3266:
        /* <DEDUP_REMOVED lines=14> */
.L_x_2970:
[----:B------:R-:W-:Y:S05]  /*77f0*/  BSYNC B1 ;  /* 0x0000000000017941 */ /* 0x000fea0003800000 */
.L_x_2969:
[----:B------:R-:W-:-:S03]  /*7800*/  UMOV UR4, 0xffffffff ;  /* 0xffffffff00047882 */ /* 0x000fc60000000000 */
[----:B------:R-:W-:Y:S05]  /*7810*/  BRA.DIV UR4, `(.L_x_2971) ;  /* 0x0000018e04d47947 */ /* 0x000fea000b800000 */
[----:B0-----:R0:W0:Y:S04]  /*7820*/  SHFL.IDX PT, R45, R46, 0x3, 0x181f ;  /* 0x00781f002e2d7f89 */ /* 0x00102800000e0000 */
[----:B----4-:R4:W0:Y:S02]  /*7830*/  SHFL.IDX PT, R14, R44, 0x3, 0x181f ;  /* 0x00781f002c0e7f89 */ /* 0x01082400000e0000 */
.L_x_3270:
        /* <DEDUP_REMOVED lines=13> */
.L_x_2929:
[----:B------:R-:W-:Y:S05]  /*7910*/  BSYNC B0 ;  /* 0x0000000000007941 */ /* 0x000fea0003800000 */
.L_x_2887:
        /* <DEDUP_REMOVED lines=17> */
.L_x_2973:
[----:B------:R-:W-:Y:S05]  /*7a30*/  BSYNC B0 ;  /* 0x0000000000007941 */ /* 0x000fea0003800000 */
.L_x_2972:
[----:B------:R-:W5:Y:S01]  /*7a40*/  SYNCS.PHASECHK.TRANS64.TRYWAIT P4, [R91+URZ+0x288b0], R102 ;  /* 0x0288b0665b0075a7 */ /* 0x000f62000808017f */
[----:B------:R-:W-:Y:S01]  /*7a50*/  ULDC UR41, c[0x0][0x2f4] ;  /* 0x0000bd0000297ab9 */ /* 0x000fe20000000800 */
[----:B------:R-:W-:Y:S04]  /*7a60*/  BSSY B0, `(.L_x_2974) ;  /* 0x0000002000007945 */ /* 0x000fe80003800000 */
[----:B-----5:R-:W-:Y:S05]  /*7a70*/  @!P4 BRA `(.L_x_2975) ;  /* 0x0000018c0084c947 */ /* 0x020fea0003800000 */
.L_x_3271:
[----:B------:R-:W-:Y:S05]  /*7a80*/  BSYNC B0 ;  /* 0x0000000000007941 */ /* 0x000fea0003800000 */
.L_x_2974:
[----:B------:R-:W-:Y:S01]  /*7a90*/  ULDC.64 UR4, c[0x0][0x328] ;  /* 0x0000ca0000047ab9 */ /* 0x000fe20000000a00 */
[----:B------:R-:W-:Y:S01]  /*7aa0*/  IMAD.IADD R97, R97, 0x1, -R187 ;  /* 0x0000000161617824 */ /* 0x000fe200078e0abb */
[----:B------:R-:W-:Y:S01]  /*7ab0*/  BSSY B0, `(.L_x_2976) ;  /* 0x0000020000007945 */ /* 0x000fe20003800000 */
[----:B------:R-:W-:Y:S02]  /*7ac0*/  IMAD R99, R99, UR4, RZ ;  /* 0x0000000463637c24 */ /* 0x000fe4000f8e02ff */
[----:B0---4-:R-:W-:-:S04]  /*7ad0*/  IMAD.WIDE.U32 R12, R100, UR4, RZ ;  /* 0x00000004640c7c25 */ /* 0x011fc8000f8e00ff */
[----:B------:R-:W-:Y:S01]  /*7ae0*/  IMAD R99, R100, UR5, R99 ;  /* 0x0000000564637c24 */ /* 0x000fe2000f8e0263 */
[----:B------:R-:W-:Y:S02]  /*7af0*/  ULDC.64 UR4, c[0x0][0x338] ;  /* 0x0000ce0000047ab9 */ /* 0x000fe40000000a00 */
[----:B------:R-:W-:Y:S02]  /*7b00*/  IMAD R98, R98, UR4, RZ ;  /* 0x0000000462627c24 */ /* 0x000fe4000f8e02ff */
[----:B------:R-:W-:Y:S02]  /*7b10*/  IADD3 R13, R13, R99, RZ ;  /* 0x000000630d0d7210 */ /* 0x000fe40007ffe0ff */
        /* <DEDUP_REMOVED lines=11> */
[----:B------:R0:W2:Y:S01]  /*7bd0*/  SHFL.IDX PT, R47, R48, RZ, 0x181f ;  /* 0x00181fff302f7589 */ /* 0x0000a200000e0000 */
[----:B------:R-:W-:-:S03]  /*7be0*/  ISETP.GE.AND P4, PT, R97, 0x1, PT ;  /* 0x000000016100780c */ /* 0x000fc60003f86270 */
[----:B------:R0:W4:Y:S10]  /*7bf0*/  SHFL.IDX PT, R13, R11, RZ, 0x181f ;  /* 0x00181fff0b0d7589 */ /* 0x00013400000e0000 */
[----:B0-----:R-:W-:Y:S05]  /*7c00*/  @!P4 BRA `(.L_x_2977) ;  /* 0x000000000028c947 */ /* 0x001fea0003800000 */
[----:B------:R-:W-:-:S13]  /*7c10*/  ISETP.GE.AND P4, PT, R16, UR41, PT ;  /* 0x0000002910007c0c */ /* 0x000fda000bf86270 */
[----:B-123--:R-:W-:-:S04]  /*7c20*/  @!P4 LEA R44, P5, R16, R47, 0x1 ;  /* 0x0000002f102cc211 */ /* 0x00efc800078a08ff */
[----:B----4-:R-:W-:Y:S02]  /*7c30*/  @!P4 LEA.HI.X R45, R16, R13, R17, 0x1, P5 ;  /* 0x0000000d102dc211 */ /* 0x010fe400028f0c11 */
[----:B------:R-:W-:-:S13]  /*7c40*/  ISETP.GE.AND P5, PT, R2, UR41, PT ;  /* 0x0000002902007c0c */ /* 0x000fda000bfa6270 */
[----:B------:R-:W-:-:S04]  /*7c50*/  @!P5 LEA R46, P6, R2, R47, 0x1 ;  /* 0x0000002f022ed211 */ /* 0x000fc800078c08ff */
[----:B------:R-:W-:Y:S02]  /*7c60*/  @!P5 LEA.HI.X R47, R2, R13, R184, 0x1, P6 ;  /* 0x0000000d022fd211 */ /* 0x000fe400030f0cb8 */
[----:B------:R-:W0:Y:S04]  /*7c70*/  @!P4 LDS.128 R12, [R93+0x400] ;  /* 0x000400005d0cc984 */ /* 0x000e280000000c00 */
[----:B0-----:R-:W-:Y:S04]  /*7c80*/  @!P4 ST.E.128 desc[UR42][R44.64], R12 ;  /* 0x0000000c2c00c985 */ /* 0x001fe8000c101d2a */
[----:B------:R-:W0:Y:S04]  /*7c90*/  @!P5 LDS.128 R12, [R93+0x4400] ;  /* 0x004400005d0cd984 */ /* 0x000e280000000c00 */
[----:B0-----:R0:W-:Y:S02]  /*7ca0*/  @!P5 ST.E.128 desc[UR42][R46.64], R12 ;  /* 0x0000000c2e00d985 */ /* 0x0011e4000c101d2a */
.L_x_2977:
[----:B------:R-:W-:Y:S05]  /*7cb0*/  BSYNC B0 ;  /* 0x0000000000007941 */ /* 0x000fea0003800000 */
.L_x_2976:
[----:B------:R-:W-:Y:S01]  /*7cc0*/  ISETP.GE.AND P4, PT, R97, 0x21, PT ;  /* 0x000000216100780c */ /* 0x000fe20003f86270 */
[----:B0---4-:R0:W4:Y:S01]  /*7cd0*/  SHFL.IDX PT, R13, R11, 0x1, 0x181f ;  /* 0x00381f000b0d7f89 */ /* 0x01112200000e0000 */
[----:B------:R-:W-:Y:S03]  /*7ce0*/  BSSY B0, `(.L_x_2978) ;  /* 0x000000d000007945 */ /* 0x000fe60003800000 */
[----:B--2---:R0:W2:Y:S08]  /*7cf0*/  SHFL.IDX PT, R47, R48, 0x1, 0x181f ;  /* 0x00381f00302f7f89 */ /* 0x0040b000000e0000 */
        /* <DEDUP_REMOVED lines=11> */
.L_x_2979:
[----:B------:R-:W-:Y:S05]  /*7db0*/  BSYNC B0 ;  /* 0x0000000000007941 */ /* 0x000fea0003800000 */
.L_x_2978:
        /* <DEDUP_REMOVED lines=15> */
.L_x_2981:
[----:B------:R-:W-:Y:S05]  /*7eb0*/  BSYNC B0 ;  /* 0x0000000000007941 */ /* 0x000fea0003800000 */
.L_x_2980:
[----:B------:R-:W-:Y:S01]  /*7ec0*/  ISETP.GE.AND P4, PT, R97, 0x61, PT ;  /* 0x000000616100780c */ /* 0x000fe20003f86270 */
[----:B------:R-:W1:Y:S01]  /*7ed0*/  SHFL.IDX PT, R11, R11, 0x3, 0x181f ;  /* 0x00781f000b0b7f89 */ /* 0x000e6200000e0000 */
[----:B------:R-:W-:Y:S03]  /*7ee0*/  BSSY B0, `(.L_x_2982) ;  /* 0x000000d000007945 */ /* 0x000fe60003800000 */
[----:B0-2---:R0:W2:Y:S08]  /*7ef0*/  SHFL.IDX PT, R47, R48, 0x3, 0x181f ;  /* 0x00781f00302f7f89 */ /* 0x0050b000000e0000 */
[----:B0-----:R-:W-:Y:S05]  /*7f00*/  @!P4 BRA `(.L_x_2983) ;  /* 0x000000000028c947 */ /* 0x001fea0003800000 */
[----:B------:R-:W-:-:S13]  /*7f10*/  ISETP.GE.AND P4, PT, R16, UR41, PT ;  /* 0x0000002910007c0c */ /* 0x000fda000bf86270 */
[----:B----4-:R-:W0:Y:S01]  /*7f20*/  @!P4 LDS.128 R12, [R93+0x3400] ;  /* 0x003400005d0cc984 */ /* 0x010e220000000c00 */
[----:B-123--:R-:W-:-:S04]  /*7f30*/  @!P4 LEA R44, P5, R16, R47, 0x1 ;  /* 0x0000002f102cc211 */ /* 0x00efc800078a08ff */
[----:B------:R-:W-:Y:S02]  /*7f40*/  @!P4 LEA.HI.X R45, R16, R11, R17, 0x1, P5 ;  /* 0x0000000b102dc211 */ /* 0x000fe400028f0c11 */
[----:B------:R-:W-:-:S13]  /*7f50*/  ISETP.GE.AND P5, PT, R2, UR41, PT ;  /* 0x0000002902007c0c */ /* 0x000fda000bfa6270 */
[----:B------:R-:W-:-:S04]  /*7f60*/  @!P5 LEA R46, P6, R2, R47, 0x1 ;  /* 0x0000002f022ed211 */ /* 0x000fc800078c08ff */
[----:B------:R-:W-:Y:S01]  /*7f70*/  @!P5 LEA.HI.X R47, R2, R11, R184, 0x1, P6 ;  /* 0x0000000b022fd211 */ /* 0x000fe200030f0cb8 */
[----:B0-----:R-:W-:Y:S04]  /*7f80*/  @!P4 ST.E.128 desc[UR42][R44.64], R12 ;  /* 0x0000000c2c00c985 */ /* 0x001fe8000c101d2a */
[----:B------:R-:W0:Y:S04]  /*7f90*/  @!P5 LDS.128 R12, [R93+0x7400] ;  /* 0x007400005d0cd984 */ /* 0x000e280000000c00 */
[----:B0-----:R0:W-:Y:S02]  /*7fa0*/  @!P5 ST.E.128 desc[UR42][R46.64], R12 ;  /* 0x0000000c2e00d985 */ /* 0x0011e4000c101d2a */
.L_x_2983:
[----:B------:R-:W-:Y:S05]  /*7fb0*/  BSYNC B0 ;  /* 0x0000000000007941 */ /* 0x000fea0003800000 */
.L_x_2982:
[----:B------:R-:W-:Y:S01]  /*7fc0*/  @!PT LDS RZ, [RZ] ;  /* 0x00000000fffff984 */ /* 0x000fe20000000800 */
[----:B------:R-:W-:Y:S01]  /*7fd0*/  @!PT LDS RZ, [RZ] ;  /* 0x00000000fffff984 */ /* 0x000fe20000000800 */
[----:B------:R-:W-:Y:S01]  /*7fe0*/  @!PT LDS RZ, [RZ] ;  /* 0x00000000fffff984 */ /* 0x000fe20000000800 */
[----:B------:R-:W-:Y:S01]  /*7ff0*/  @!PT LDS RZ, [RZ] ;  /* 0x00000000fffff984 */ /* 0x000fe20000000800 */
[----:B------:R5:W-:Y:S06]  /*8000*/  MEMBAR.ALL.CTA ;  /* 0x0000000000007992 */ /* 0x000bec0000008000 */
[----:B-----5:R-:W5:Y:S01]  /*8010*/  FENCE.VIEW.ASYNC.S ;  /* 0x00000000000073c6 */ /* 0x020f620000000000 */
[----:B-1----:R-:W-:Y:S01]  /*8020*/  @!P3 IADD3 R91, R91, 0x288c0, RZ ;  /* 0x000288c05b5bb810 */ /* 0x002fe20007ffe0ff */
[----:B------:R-:W-:Y:S01]  /*8030*/  VIADD R19, R19, 0x1 ;  /* 0x0000000113137836 */ /* 0x000fe20000000000 */
[----:B-----5:R1:W-:Y:S01]  /*8040*/  BAR.SYNC.DEFER_BLOCKING R94, 0x80 ;  /* 0x0002005e0000751d */ /* 0x0203e20000010000 */
[----:B------:R-:W-:-:S02]  /*8050*/  ISETP.NE.AND P4, PT, R92, RZ, PT ;  /* 0x000000ff5c00720c */ /* 0x000fc40003f85270 */
[----:B------:R-:W-:-:S04]  /*8060*/  @!P3 PRMT R91, RZ, 0x654, R91 ;  /* 0x00000654ff5bb816 */ /* 0x000fc8000000005b */
[----:B------:R1:W-:Y:S01]  /*8070*/  @!P3 SYNCS.ARRIVE.TRANS64.RED.A1T0 RZ, [R91+URZ], RZ ;  /* 0x000000ff5bffb9a7 */ /* 0x0003e2000810043f */
[----:B------:R-:W-:-:S04]  /*8080*/  ISETP.NE.AND P3, PT, R19, 0x2, PT ;  /* 0x000000021300780c */ /* 0x000fc80003f65270 */
[----:B0-----:R-:W-:Y:S02]  /*8090*/  SEL R12, RZ, 0x1, P3 ;  /* 0x00000001ff0c7807 */ /* 0x001fe40001800000 */
[----:B------:R-:W-:Y:S02]  /*80a0*/  SEL R19, R19, RZ, P3 ;  /* 0x000000ff13137207 */ /* 0x000fe40001800000 */
[----:B------:R-:W-:Y:S01]  /*80b0*/  LOP3.LUT R189, R189, R12, RZ, 0x3c, !PT ;  /* 0x0000000cbdbd7212 */ /* 0x000fe200078e3cff */
[----:B-1----:R-:W-:Y:S06]  /*80c0*/  @P4 BRA `(.L_x_2984) ;  /* 0xffffff9c00d84947 */ /* 0x002fec000383ffff */
[----:B------:R-:W0:Y:S01]  /*80d0*/  S2R R11, SR_TID.X ;  /* 0x00000000000b7919 */ /* 0x000e220000002100 */
[----:B------:R-:W-:Y:S02]  /*80e0*/  PLOP3.LUT P0, PT, PT, PT, PT, 0x8, 0x0 ;  /* 0x000000000000781c */ /* 0x000fe40003f0e170 */
[----:B0-----:R-:W-:-:S04]  /*80f0*/  SHF.R.U32.HI R11, RZ, 0x7, R11 ;  /* 0x00000007ff0b7819 */ /* 0x001fc8000001160b */
[----:B------:R-:W-:-:S13]  /*8100*/  ISETP.NE.AND P4, PT, R11, 0x1, PT ;  /* 0x000000010b00780c */ /* 0x000fda0003f85270 */
[----:B------:R-:W-:Y:S06]  /*8110*/  @!P4 BAR.ARV 0x9, 0x100 ;  /* 0x024400000000cb1d */ /* 0x000fec0000002000 */
.L_x_2882:
[----:B------:R-:W0:Y:S01]  /*8120*/  LDC R0, c[0x0][0x448] ;  /* 0x00011200ff007b82 */ /* 0x000e220000000800 */
[----:B------:R-:W-:Y:S02]  /*8130*/  CS2R R150, SRZ ;  /* 0x0000000000967805 */ /* 0x000fe4000001ff00 */
[----:B------:R-:W-:Y:S02]  /*8140*/  CS2R R148, SRZ ;  /* 0x0000000000947805 */ /* 0x000fe4000001ff00 */
[----:B------:R-:W-:Y:S02]  /*8150*/  CS2R R146, SRZ ;  /* 0x0000000000927805 */ /* 0x000fe4000001ff00 */
[----:B------:R-:W-:Y:S02]  /*8160*/  CS2R R144, SRZ ;  /* 0x0000000000907805 */ /* 0x000fe4000001ff00 */
[----:B------:R-:W-:Y:S01]  /*8170*/  CS2R R34, SRZ ;  /* 0x0000000000227805 */ /* 0x000fe2000001ff00 */
[----:B------:R-:W-:Y:S01]  /*8180*/  IMAD.MOV.U32 R142, RZ, RZ, RZ ;  /* 0x000000ffff8e7224 */ /* 0x000fe200078e00ff */
[----:B------:R-:W-:Y:S01]  /*8190*/  CS2R R32, SRZ ;  /* 0x0000000000207805 */ /* 0x000fe2000001ff00 */
[----:B------:R-:W-:Y:S01]  /*81a0*/  IMAD.MOV.U32 R141, RZ, RZ, RZ ;  /* 0x000000ffff8d7224 */ /* 0x000fe200078e00ff */
[----:B------:R-:W-:Y:S01]  /*81b0*/  MOV R138, RZ ;  /* 0x000000ff008a7202 */ /* 0x000fe20000000f00 */
        /* <DEDUP_REMOVED lines=14> */
[----:B0-----:R-:W-:Y:S01]  /*82a0*/  ISETP.NE.AND P1, PT, R0, 0x1, PT ;  /* 0x000000010000780c */ /* 0x001fe20003f25270 */
[----:B------:R-:W-:Y:S01]  /*82b0*/  VIADD R0, R191, 0x7f ;  /* 0x0000007fbf007836 */ /* 0x000fe20000000000 */
[----:B------:R-:W-:-:S02]  /*82c0*/  CS2R R110, SRZ ;  /* 0x00000000006e7805 */ /* 0x000fc4000001ff00 */
[----:B------:R-:W-:Y:S02]  /*82d0*/  CS2R R108, SRZ ;  /* 0x00000000006c7805 */ /* 0x000fe4000001ff00 */
[----:B---3--:R-:W-:Y:S02]  /*82e0*/  CS2R R106, SRZ ;  /* 0x00000000006a7805 */ /* 0x008fe4000001ff00 */
[----:B------:R-:W-:Y:S02]  /*82f0*/  CS2R R104, SRZ ;  /* 0x0000000000687805 */ /* 0x000fe4000001ff00 */
[----:B------:R-:W-:Y:S02]  /*8300*/  CS2R R102, SRZ ;  /* 0x0000000000667805 */ /* 0x000fe4000001ff00 */
[----:B------:R-:W-:Y:S02]  /*8310*/  CS2R R100, SRZ ;  /* 0x0000000000647805 */ /* 0x000fe4000001ff00 */
[----:B------:R-:W-:Y:S01]  /*8320*/  CS2R R98, SRZ ;  /* 0x0000000000627805 */ /* 0x000fe2000001ff00 */
[----:B------:R-:W-:Y:S01]  /*8330*/  IMAD.MOV.U32 R36, RZ, RZ, RZ ;  /* 0x000000ffff247224 */ /* 0x000fe200078e00ff */
[----:B------:R-:W-:-:S02]  /*8340*/  CS2R R10, SRZ ;  /* 0x00000000000a7805 */ /* 0x000fc4000001ff00 */
[----:B------:R-:W-:Y:S01]  /*8350*/  MOV R94, RZ ;  /* 0x000000ff005e7202 */ /* 0x000fe20000000f00 */
[----:B------:R-:W-:Y:S01]  /*8360*/  IMAD.MOV.U32 R93, RZ, RZ, RZ ;  /* 0x000000ffff5d7224 */ /* 0x000fe200078e00ff */
[----:B------:R-:W0:Y:S01]  /*8370*/  @P1 LDC R3, c[0x0][0x44c] ;  /* 0x00011300ff031b82 */ /* 0x000e220000000800 */
[----:B------:R-:W-:-:S07]  /*8380*/  CS2R R90, SRZ ;  /* 0x00000000005a7805 */ /* 0x000fce000001ff00 */
[----:B------:R-:W1:Y:S01]  /*8390*/  @P1 LDC R4, c[0x0][0x450] ;  /* 0x00011400ff041b82 */ /* 0x000e620000000800 */
[----:B0-----:R-:W-:-:S05]  /*83a0*/  @P1 IMAD.HI.U32 R3, R0, R3, RZ ;  /* 0x0000000300031227 */ /* 0x001fca00078e00ff */
[----:B-1----:R-:W-:Y:S02]  /*83b0*/  @P1 SHF.R.U32.HI R0, RZ, R4, R3 ;  /* 0x00000004ff001219 */ /* 0x002fe40000011603 */
[----:B------:R-:W-:-:S03]  /*83c0*/  PLOP3.LUT P1, PT, PT, PT, PT, 0x80, 0x0 ;  /* 0x000000000000781c */ /* 0x000fc60003f2f070 */
[----:B------:R-:W-:-:S05]  /*83d0*/  IMAD.IADD R0, R95, 0x1, R0 ;  /* 0x000000015f007824 */ /* 0x000fca00078e0200 */
[----:B------:R-:W-:-:S04]  /*83e0*/  SHF.R.S32.HI R3, RZ, 0x1f, R0 ;  /* 0x0000001fff037819 */ /* 0x000fc80000011400 */
[----:B------:R-:W-:Y:S02]  /*83f0*/  LEA.HI R3, R3, R0, RZ, 0x7 ;  /* 0x0000000003037211 */ /* 0x000fe400078f38ff */
[----:B------:R-:W-:Y:S02]  /*8400*/  MOV R0, RZ ;  /* 0x000000ff00007202 */ /* 0x000fe40000000f00 */
[----:B------:R-:W-:-:S04]  /*8410*/  SHF.R.S32.HI R3, RZ, 0x7, R3 ;  /* 0x00000007ff037819 */ /* 0x000fc80000011403 */
[----:B------:R-:W-:Y:S01]  /*8420*/  VIMNMX R96, R96, R3, PT ;  /* 0x0000000360607248 */ /* 0x000fe20003fe0100 */
[----:B------:R-:W-:-:S03]  /*8430*/  IMAD.MOV.U32 R3, RZ, RZ, RZ ;  /* 0x000000ffff037224 */ /* 0x000fc600078e00ff */
[----:B------:R-:W-:Y:S01]  /*8440*/  ISETP.GE.AND P2, PT, R96, 0x1, PT ;  /* 0x000000016000780c */ /* 0x000fe20003f46270 */
[----:B------:R-:W-:-:S12]  /*8450*/  @P0 BRA `(.L_x_2985) ;  /* 0x00000000000c0947 */ /* 0x000fd80003800000 */
[----:B------:R-:W0:Y:S01]  /*8460*/  FENCE.VIEW.ASYNC.G ;  /* 0x00000000000073c6 */ /* 0x000e220000000100 */
[----:B------:R-:W-:Y:S05]  /*8470*/  WARPSYNC.ALL ;  /* 0x0000000000007948 */ /* 0x000fea0003800000 */
[----:B0-----:R-:W-:Y:S06]  /*8480*/  BAR.ARV 0xc, 0x180 ;  /* 0x0306000000007b1d */ /* 0x001fec0000002000 */
.L_x_2985:
[----:B------:R-:W-:Y:S01]  /*8490*/  CS2R R88, SRZ ;  /* 0x0000000000587805 */ /* 0x000fe2000001ff00 */
[----:B------:R-:W-:Y:S06]  /*84a0*/  @!P2 BRA `(.L_x_2986) ;  /* 0x000000e400f4a947 */ /* 0x000fec0003800000 */
[----:B------:R-:W-:-:S03]  /*84b0*/  UMOV UR4, 0xffffffff ;  /* 0xffffffff00047882 */ /* 0x000fc60000000000 */
[----:B------:R-:W-:Y:S05]  /*84c0*/  BRA.DIV UR4, `(.L_x_2987) ;  /* 0x0000018604047947 */ /* 0x000fea000b800000 */
[----:B------:R0:W1:Y:S02]  /*84d0*/  SHFL.IDX PT, R190, R220, RZ, 0x1f ;  /* 0x00001fffdcbe7589 */ /* 0x00006400000e0000 */
.L_x_3274:
[----:B-1----:R-:W-:-:S04]  /*84e0*/  LEA.HI R0, R190, R190, RZ, 0x1 ;  /* 0x000000bebe007211 */ /* 0x002fc800078f08ff */
        /* <DEDUP_REMOVED lines=12> */
[----:B------:R-:W-:Y:S01]  /*85b0*/  MOV R4, UR4 ;  /* 0x0000000400047c02 */ /* 0x000fe20008000f00 */
[----:B------:R1:W3:Y:S01]  /*85c0*/  LDC.64 R14, c[0x4][R0] ;  /* 0x01000000000e7b82 */ /* 0x0002e20000000a00 */
[----:B------:R-:W-:Y:S01]  /*85d0*/  IMAD.U32 R5, RZ, RZ, UR5 ;  /* 0x00000005ff057e24 */ /* 0x000fe2000f8e00ff */
[----:B------:R-:W-:Y:S01]  /*85e0*/  ULDC.64 UR4, c[0x4][0x20] ;  /* 0x0100080000047ab9 */ /* 0x000fe20000000a00 */
[----:B------:R-:W-:Y:S01]  /*85f0*/  IMAD.U32 R6, RZ, RZ, UR6 ;  /* 0x00000006ff067e24 */ /* 0x000fe2000f8e00ff */
[----:B------:R-:W-:Y:S01]  /*8600*/  MOV R10, UR4 ;  /* 0x00000004000a7c02 */ /* 0x000fe20008000f00 */
[----:B------:R-:W-:Y:S01]  /*8610*/  IMAD.U32 R7, RZ, RZ, UR7 ;  /* 0x00000007ff077e24 */ /* 0x000fe2000f8e00ff */
[----:B----4-:R-:W-:Y:S01]  /*8620*/  MOV R13, RZ ;  /* 0x000000ff000d7202 */ /* 0x010fe20000000f00 */
[----:B------:R-:W-:-:S02]  /*8630*/  IMAD.U32 R11, RZ, RZ, UR5 ;  /* 0x00000005ff0b7e24 */ /* 0x000fc4000f8e00ff */
[----:B------:R-:W-:Y:S02]  /*8640*/  IMAD.MOV.U32 R8, RZ, RZ, 0x70 ;  /* 0x00000070ff087424 */ /* 0x000fe400078e00ff */
[----:B-1----:R-:W-:-:S07]  /*8650*/  IMAD.MOV.U32 R12, RZ, RZ, 0x1 ;  /* 0x00000001ff0c7424 */ /* 0x002fce00078e00ff */
[----:B------:R-:W-:-:S07]  /*8660*/  LEPC R20, `(.L_x_2988) ;  /* 0x000000001014794e */ /* 0x000fce0000000000 */
[----:B0-23-5:R-:W-:Y:S05]  /*8670*/  CALL.ABS.NOINC R14 ;  /* 0x000000000e007343 */ /* 0x02dfea0003c00000 */
.L_x_2988:
        /* <DEDUP_REMOVED lines=8> */
[----:B------:R1:W3:Y:S03]  /*8700*/  SYNCS.PHASECHK.TRANS64.TRYWAIT P0, [R18+URZ+0x28800], R3 ;  /* 0x02880003120075a7 */ /* 0x0002e6000800017f */
[----:B---3--:R-:W-:Y:S05]  /*8710*/  @!P0 NANOSLEEP.SYNCS 0x989680 ;  /* 0x009896800000895d */ /* 0x008fea0003900000 */
[----:B------:R-:W3:Y:S01]  /*8720*/  @!P0 SYNCS.PHASECHK.TRANS64 P0, [R18+URZ+0x28800], R3 ;  /* 0x02880003120085a7 */ /* 0x000ee2000800007f */
[----:B------:R-:W-:Y:S04]  /*8730*/  BSSY B0, `(.L_x_2990) ;  /* 0x0000006000007945 */ /* 0x000fe80003800000 */
[----:B---3--:R-:W-:Y:S05]  /*8740*/  @P0 BRA `(.L_x_2991) ;  /* 0x0000000000100947 */ /* 0x008fea0003800000 */
.L_x_2992:
[----:B---3--:R3:W0:Y:S02]  /*8750*/  SYNCS.PHASECHK.TRANS64.TRYWAIT P0, [R18+URZ+0x28800], R3 ;  /* 0x02880003120075a7 */ /* 0x008624000800017f */
[----:B0-----:R-:W-:Y:S05]  /*8760*/  @!P0 NANOSLEEP.SYNCS 0x989680 ;  /* 0x009896800000895d */ /* 0x001fea0003900000 */
[----:B------:R-:W0:Y:S02]  /*8770*/  @!P0 SYNCS.PHASECHK.TRANS64 P0, [R18+URZ+0x28800], R3 ;  /* 0x02880003120085a7 */ /* 0x000e24000800007f */
[----:B0-----:R-:W-:Y:S05]  /*8780*/  @!P0 BRA `(.L_x_2992) ;  /* 0xfffffffc00f08947 */ /* 0x001fea000383ffff */
.L_x_2991:
[----:B------:R-:W-:Y:S05]  /*8790*/  BSYNC B0 ;  /* 0x0000000000007941 */ /* 0x000fea0003800000 */
.L_x_2990:
[----:B------:R-:W-:Y:S05]  /*87a0*/  BRA `(.L_x_2993) ;  /* 0x0000004c00987947 */ /* 0x000fea0003800000 */
.L_x_2989:
        /* <DEDUP_REMOVED lines=10> */
[----:B------:R-:W-:Y:S02]  /*8850*/  IMAD.IADD R29, R3, 0x1, R27 ;  /* 0x00000001031d7824 */ /* 0x000fe400078e021b */
[----:B------:R-:W-:Y:S01]  /*8860*/  IMAD.IADD R31, R5, 0x1, R25 ;  /* 0x00000001051f7824 */ /* 0x000fe200078e0219 */
        /* <DEDUP_REMOVED lines=8> */
[----:B------:R-:W-:Y:S01]  /*88f0*/  MOV R10, UR6 ;  /* 0x00000006000a7c02 */ /* 0x000fe20008000f00 */
[----:B------:R-:W-:Y:S01]  /*8900*/  IMAD.U32 R6, RZ, RZ, UR4 ;  /* 0x00000004ff067e24 */ /* 0x000fe2000f8e00ff */
[----:B----4-:R-:W-:Y:S01]  /*8910*/  MOV R13, RZ ;  /* 0x000000ff000d7202 */ /* 0x010fe20000000f00 */
[----:B------:R-:W-:-:S02]  /*8920*/  IMAD.U32 R7, RZ, RZ, UR5 ;  /* 0x00000005ff077e24 */ /* 0x000fc4000f8e00ff */
[----:B------:R-:W-:Y:S02]  /*8930*/  IMAD.U32 R11, RZ, RZ, UR7 ;  /* 0x00000007ff0b7e24 */ /* 0x000fe4000f8e00ff */
[----:B------:R-:W-:Y:S02]  /*8940*/  IMAD.MOV.U32 R8, RZ, RZ, 0x70 ;  /* 0x00000070ff087424 */ /* 0x000fe400078e00ff */
[----:B-1----:R-:W-:-:S07]  /*8950*/  IMAD.MOV.U32 R12, RZ, RZ, 0x1 ;  /* 0x00000001ff0c7424 */ /* 0x002fce00078e00ff */
[----:B------:R-:W-:-:S07]  /*8960*/  LEPC R20, `(.L_x_2994) ;  /* 0x000000001014794e */ /* 0x000fce0000000000 */
[----:B0-23--:R-:W-:Y:S05]  /*8970*/  CALL.ABS.NOINC R14 ;  /* 0x000000000e007343 */ /* 0x00dfea0003c00000 */
.L_x_2994:
[----:B------:R-:W-:Y:S01]  /*8980*/  ULDC.U8 UR4, c[0x0][0x410] ;  /* 0x0001040000047ab9 */ /* 0x000fe20000000000 */
[----:B------:R-:W-:Y:S01]  /*8990*/  IMAD.IADD R55, R187, 0x1, R191 ;  /* 0x00000001bb377824 */ /* 0x000fe200078e02bf */
[----:B------:R-:W-:Y:S01]  /*89a0*/  ISETP.NE.AND P0, PT, RZ, UR4, PT ;  /* 0x00000004ff007c0c */ /* 0x000fe2000bf05270 */
[----:B------:R-:W-:Y:S02]  /*89b0*/  BSSY B0, `(.L_x_2995) ;  /* 0x00004bd000007945 */ /* 0x000fe40003800000 */
[----:B------:R-:W-:-:S10]  /*89c0*/  IMAD R3, R206, 0x20, R55 ;  /* 0x00000020ce037824 */ /* 0x000fd400078e0237 */
[----:B------:R-:W-:Y:S05]  /*89d0*/  @!P0 BRA `(.L_x_2996) ;  /* 0x0000002400b88947 */ /* 0x000fea0003800000 */
[----:B------:R-:W1:Y:S01]  /*89e0*/  LDC R21, c[0x0][0x448] ;  /* 0x00011200ff157b82 */ /* 0x000e620000000800 */
[----:B------:R-:W-:Y:S01]  /*89f0*/  ULDC.64 UR4, c[0x0][0x3f8] ;  /* 0x0000fe0000047ab9 */ /* 0x000fe20000000a00 */
[----:B------:R-:W-:Y:S01]  /*8a00*/  MOV R9, R29 ;  /* 0x0000001d00097202 */ /* 0x000fe20000000f00 */
[----:B------:R-:W-:Y:S01]  /*8a10*/  ULDC.64 UR6, c[0x0][0x408] ;  /* 0x0001020000067ab9 */ /* 0x000fe20000000a00 */
[----:B------:R-:W-:Y:S02]  /*8a20*/  IMAD.MOV.U32 R8, RZ, RZ, R26 ;  /* 0x000000ffff087224 */ /* 0x000fe400078e001a */
[----:B------:R-:W-:Y:S02]  /*8a30*/  IMAD.MOV.U32 R10, RZ, RZ, R24 ;  /* 0x000000ffff0a7224 */ /* 0x000fe400078e0018 */
[----:B------:R-:W-:Y:S01]  /*8a40*/  IMAD.MOV.U32 R11, RZ, RZ, R31 ;  /* 0x000000ffff0b7224 */ /* 0x000fe200078e001f */
[----:B-1----:R-:W-:-:S13]  /*8a50*/  ISETP.NE.AND P0, PT, R21, 0x1, PT ;  /* 0x000000011500780c */ /* 0x002fda0003f05270 */
[----:B------:R-:W1:Y:S08]  /*8a60*/  @P0 LDC R0, c[0x0][0x44c] ;  /* 0x00011300ff000b82 */ /* 0x000e700000000800 */
[----:B------:R-:W3:Y:S01]  /*8a70*/  @P0 LDC R5, c[0x0][0x450] ;  /* 0x00011400ff050b82 */ /* 0x000ee20000000800 */
[----:B-1----:R-:W-:-:S05]  /*8a80*/  @P0 IMAD.HI.U32 R0, R3, R0, RZ ;  /* 0x0000000003000227 */ /* 0x002fca00078e00ff */
[----:B---3--:R-:W-:-:S04]  /*8a90*/  @P0 SHF.R.U32.HI R3, RZ, R5, R0 ;  /* 0x00000005ff030219 */ /* 0x008fc80000011600 */
[----:B------:R-:W-:Y:S01]  /*8aa0*/  SHF.R.S32.HI R0, RZ, 0x1f, R3 ;  /* 0x0000001fff007819 */ /* 0x000fe20000011403 */
[----:B------:R-:W-:-:S04]  /*8ab0*/  IMAD.WIDE.U32 R8, R3, UR4, R8 ;  /* 0x0000000403087c25 */ /* 0x000fc8000f8e0008 */
[C---:B------:R-:W-:Y:S02]  /*8ac0*/  IMAD R4, R0.reuse, UR4, RZ ;  /* 0x0000000400047c24 */ /* 0x040fe4000f8e02ff */
[----:B------:R-:W-:Y:S02]  /*8ad0*/  IMAD R0, R0, UR6, RZ ;  /* 0x0000000600007c24 */ /* 0x000fe4000f8e02ff */
[C---:B----4-:R-:W-:Y:S01]  /*8ae0*/  IMAD R13, R3.reuse, UR5, R4 ;  /* 0x00000005030d7c24 */ /* 0x050fe2000f8e0204 */
[----:B------:R-:W-:Y:S01]  /*8af0*/  ULDC.64 UR4, c[0x0][0x3e8] ;  /* 0x0000fa0000047ab9 */ /* 0x000fe20000000a00 */
[C---:B------:R-:W-:Y:S01]  /*8b00*/  IMAD.WIDE.U32 R10, R3.reuse, UR6, R10 ;  /* 0x00000006030a7c25 */ /* 0x040fe2000f8e000a */
[----:B------:R-:W-:Y:S01]  /*8b10*/  LEA R5, P0, R8, UR4, 0x1 ;  /* 0x0000000408057c11 */ /* 0x000fe2000f8008ff */
[----:B------:R-:W-:Y:S02]  /*8b20*/  UMOV UR4, 0xffffffff ;  /* 0xffffffff00047882 */ /* 0x000fe40000000000 */
[----:B------:R-:W-:Y:S01]  /*8b30*/  IMAD R3, R3, UR7, R0 ;  /* 0x0000000703037c24 */ /* 0x000fe2000f8e0200 */
[----:B------:R-:W-:Y:S01]  /*8b40*/  ULDC.64 UR6, c[0x0][0x400] ;  /* 0x0001000000067ab9 */ /* 0x000fe20000000a00 */
[----:B------:R-:W-:Y:S01]  /*8b50*/  IMAD.IADD R9, R9, 0x1, R13 ;  /* 0x0000000109097824 */ /* 0x000fe200078e020d */
[----:B------:R-:W-:-:S02]  /*8b60*/  LEA R7, P1, R10, UR6, 0x1 ;  /* 0x000000060a077c11 */ /* 0x000fc4000f8208ff */
[----:B------:R-:W-:Y:S02]  /*8b70*/  IADD3 R3, R11, R3, RZ ;  /* 0x000000030b037210 */ /* 0x000fe40007ffe0ff */
[----:B------:R-:W-:Y:S02]  /*8b80*/  LEA.HI.X R6, R8, UR5, R9, 0x1, P0 ;  /* 0x0000000508067c11 */ /* 0x000fe400080f0c09 */
[----:B------:R-:W-:Y:S01]  /*8b90*/  LEA.HI.X R8, R10, UR7, R3, 0x1, P1 ;  /* 0x000000070a087c11 */ /* 0x000fe200088f0c03 */
[----:B------:R-:W-:Y:S06]  /*8ba0*/  BRA.DIV UR4, `(.L_x_2997) ;  /* 0x0000017e04787947 */ /* 0x000fec000b800000 */
[----:B------:R1:W3:Y:S04]  /*8bb0*/  SHFL.IDX PT, R0, R6, RZ, 0x181f ;  /* 0x00181fff06007589 */ /* 0x0002e800000e0000 */
[----:B------:R1:W4:Y:S04]  /*8bc0*/  SHFL.IDX PT, R3, R5, RZ, 0x181f ;  /* 0x00181fff05037589 */ /* 0x00032800000e0000 */
[----:B------:R1:W0:Y:S04]  /*8bd0*/  SHFL.IDX PT, R4, R8, RZ, 0x181f ;  /* 0x00181fff08047589 */ /* 0x00022800000e0000 */
[----:B------:R1:W0:Y:S02]  /*8be0*/  SHFL.IDX PT, R14, R7, RZ, 0x181f ;  /* 0x00181fff070e7589 */ /* 0x00022400000e0000 */
.L_x_3280:
[----:B------:R-:W-:Y:S01]  /*8bf0*/  IMAD R64, R192, R21, RZ ;  /* 0x00000015c0407224 */ /* 0x000fe200078e02ff */
[----:B------:R-:W-:Y:S01]  /*8c00*/  BSSY B1, `(.L_x_2998) ;  /* 0x000001e000017945 */ /* 0x000fe20003800000 */
[----:B------:R-:W-:Y:S02]  /*8c10*/  CS2R R48, SRZ ;  /* 0x0000000000307805 */ /* 0x000fe4000001ff00 */
[----:B------:R-:W-:Y:S02]  /*8c20*/  CS2R R44, SRZ ;  /* 0x00000000002c7805 */ /* 0x000fe4000001ff00 */
[----:B--2---:R-:W-:Y:S02]  /*8c30*/  CS2R R46, SRZ ;  /* 0x00000000002e7805 */ /* 0x004fe4000001ff00 */
        /* <DEDUP_REMOVED lines=19> */
[----:B------:R-:W-:Y:S02]  /*8d70*/  @!P5 IMAD.X R21, R0, 0x1, R9, P2 ;  /* 0x000000010015d824 */ /* 0x000fe400010e0609 */
[C---:B------:R-:W-:Y:S01]  /*8d80*/  @!P4 IMAD.X R13, R4.reuse, 0x1, R13, P1 ;  /* 0x00000001040dc824 */ /* 0x040fe200008e060d */
[----:B------:R2:W5:Y:S01]  /*8d90*/  @!P4 LD.E.64 R46, desc[UR42][R10.64] ;  /* 0x0000002a0a2ec980 */ /* 0x000562000c101b00 */
[----:B------:R-:W-:-:S03]  /*8da0*/  @!P5 IMAD.X R15, R4, 0x1, R9, P3 ;  /* 0x00000001040fd824 */ /* 0x000fc600018e0609 */
[----:B------:R2:W5:Y:S04]  /*8db0*/  @!P5 LD.E.64 R40, desc[UR42][R20.64] ;  /* 0x0000002a1428d980 */ /* 0x000568000c101b00 */
[----:B------:R2:W5:Y:S04]  /*8dc0*/  @!P5 LD.E.64 R44, desc[UR42][R14.64] ;  /* 0x0000002a0e2cd980 */ /* 0x000568000c101b00 */
[----:B------:R2:W5:Y:S02]  /*8dd0*/  @!P4 LD.E.64 R48, desc[UR42][R12.64] ;  /* 0x0000002a0c30c980 */ /* 0x000564000c101b00 */
.L_x_2999:
[----:B------:R-:W-:Y:S05]  /*8de0*/  BSYNC B1 ;  /* 0x0000000000017941 */ /* 0x000fea0003800000 */
.L_x_2998:
        /* <DEDUP_REMOVED lines=22> */
[----:B--2---:R2:W0:Y:S02]  /*8f50*/  SHFL.IDX PT, R14, R7, 0x1, 0x181f ;  /* 0x00381f00070e7f89 */ /* 0x00442400000e0000 */
.L_x_3286:
        /* <DEDUP_REMOVED lines=11> */
[----:B------:R-:W-:Y:S02]  /*9010*/  ISETP.GE.AND P5, PT, R185, UR4, PT ;  /* 0x00000004b9007c0c */ /* 0x000fe4000bfa6270 */
[----:B------:R-:W-:-:S07]  /*9020*/  CS2R R36, SRZ ;  /* 0x0000000000247805 */ /* 0x000fce000001ff00 */
[----:B------:R-:W-:-:S04]  /*9030*/  @!P4 SHF.L.U32 R12, R22, 0x1, RZ ;  /* 0x00000001160cc819 */ /* 0x000fc800000006ff */
[C---:B------:R-:W-:Y:S01]  /*9040*/  @!P5 IMAD.SHL.U32 R11, R185.reuse, 0x2, RZ ;  /* 0x00000002b90bd824 */ /* 0x040fe200078e00ff */
[----:B------:R-:W-:Y:S02]  /*9050*/  @!P5 SHF.L.U64.HI R15, R185, 0x1, R212 ;  /* 0x00000001b90fd819 */ /* 0x000fe400000102d4 */
[CC--:B----4-:R-:W-:Y:S02]  /*9060*/  @!P4 IADD3 R10, P0, R3.reuse, R12.reuse, RZ ;  /* 0x0000000c030ac210 */ /* 0x0d0fe40007f1e0ff */
[-C--:B------:R-:W-:Y:S02]  /*9070*/  @!P5 IADD3 R20, P2, R3, R11.reuse, RZ ;  /* 0x0000000b0314d210 */ /* 0x080fe40007f5e0ff */
[----:B0-----:R-:W-:Y:S02]  /*9080*/  @!P4 IADD3 R12, P1, R14, R12, RZ ;  /* 0x0000000c0e0cc210 */ /* 0x001fe40007f3e0ff */
[----:B------:R-:W-:Y:S01]  /*9090*/  @!P4 SHF.L.U64.HI R9, R22, 0x1, R23 ;  /* 0x000000011609c819 */ /* 0x000fe20000010217 */
[----:B---3--:R-:W-:Y:S01]  /*90a0*/  @!P5 IMAD.X R21, R0, 0x1, R15, P2 ;  /* 0x000000010015d824 */ /* 0x008fe200010e060f */
[----:B------:R-:W-:-:S02]  /*90b0*/  @!P5 IADD3 R14, P3, R14, R11, RZ ;  /* 0x0000000b0e0ed210 */ /* 0x000fc40007f7e0ff */
[----:B------:R-:W-:Y:S02]  /*90c0*/  CS2R R38, SRZ ;  /* 0x0000000000267805 */ /* 0x000fe4000001ff00 */
[----:B------:R-:W-:Y:S01]  /*90d0*/  @!P4 IADD3.X R13, R4, R9, RZ, P1, !PT ;  /* 0x00000009040dc210 */ /* 0x000fe20000ffe4ff */
[----:B------:R-:W-:Y:S01]  /*90e0*/  @!P4 IMAD.X R11, R0, 0x1, R9, P0 ;  /* 0x00000001000bc824 */ /* 0x000fe200000e0609 */
[----:B------:R0:W5:Y:S01]  /*90f0*/  @!P5 LD.E.64 R32, desc[UR42][R20.64] ;  /* 0x0000002a1420d980 */ /* 0x000162000c101b00 */
[----:B------:R-:W-:-:S03]  /*9100*/  @!P5 IMAD.X R15, R4, 0x1, R15, P3 ;  /* 0x00000001040fd824 */ /* 0x000fc600018e060f */
[----:B------:R0:W5:Y:S04]  /*9110*/  @!P4 LD.E.64 R36, desc[UR42][R10.64] ;  /* 0x0000002a0a24c980 */ /* 0x000168000c101b00 */
[----:B------:R0:W5:Y:S04]  /*9120*/  @!P5 LD.E.64 R34, desc[UR42][R14.64] ;  /* 0x0000002a0e22d980 */ /* 0x000168000c101b00 */
[----:B------:R0:W5:Y:S02]  /*9130*/  @!P4 LD.E.64 R38, desc[UR42][R12.64] ;  /* 0x0000002a0c26c980 */ /* 0x000164000c101b00 */
.L_x_3002:
[----:B------:R-:W-:Y:S05]  /*9140*/  BSYNC B1 ;  /* 0x0000000000017941 */ /* 0x000fea0003800000 */
.L_x_3001:
[----:B---3-5:R-:W-:Y:S01]  /*9150*/  IMAD.MOV.U32 R0, RZ, RZ, R38 ;  /* 0x000000ffff007224 */ /* 0x028fe200078e0026 */
[----:B0-----:R-:W-:Y:S01]  /*9160*/  MOV R4, R34 ;  /* 0x0000002200047202 */ /* 0x001fe20000000f00 */
[----:B----4-:R-:W-:Y:S01]  /*9170*/  IMAD.MOV.U32 R3, RZ, RZ, R39 ;  /* 0x000000ffff037224 */ /* 0x010fe200078e0027 */
        /* <DEDUP_REMOVED lines=17> */
.L_x_3292:
        /* <DEDUP_REMOVED lines=12> */
[----:B------:R-:W-:Y:S02]  /*9350*/  ISETP.GE.AND P5, PT, R185, UR4, PT ;  /* 0x00000004b9007c0c */ /* 0x000fe4000bfa6270 */
[----:B------:R-:W-:-:S07]  /*9360*/  CS2R R28, SRZ ;  /* 0x00000000001c7805 */ /* 0x000fce000001ff00 */
[C---:B------:R-:W-:Y:S01]  /*9370*/  @!P4 IMAD.SHL.U32 R12, R22.reuse, 0x2, RZ ;  /* 0x00000002160cc824 */ /* 0x040fe200078e00ff */
[----:B------:R-:W-:-:S03]  /*9380*/  @!P4 SHF.L.U64.HI R9, R22, 0x1, R23 ;  /* 0x000000011609c819 */ /* 0x000fc60000010217 */
[C---:B------:R-:W-:Y:S02]  /*9390*/  @!P5 SHF.L.U32 R11, R185.reuse, 0x1, RZ ;  /* 0x00000001b90bd819 */ /* 0x040fe400000006ff */
[----:B------:R-:W-:Y:S02]  /*93a0*/  @!P5 SHF.L.U64.HI R15, R185, 0x1, R212 ;  /* 0x00000001b90fd819 */ /* 0x000fe400000102d4 */
[CC--:B----4-:R-:W-:Y:S02]  /*93b0*/  @!P4 IADD3 R10, P0, R3.reuse, R12.reuse, RZ ;  /* 0x0000000c030ac210 */ /* 0x0d0fe40007f1e0ff */
[-C--:B------:R-:W-:Y:S02]  /*93c0*/  @!P5 IADD3 R26, P2, R3, R11.reuse, RZ ;  /* 0x0000000b031ad210 */ /* 0x080fe40007f5e0ff */
[C---:B0-----:R-:W-:Y:S02]  /*93d0*/  @!P4 IADD3 R12, P1, R14.reuse, R12, RZ ;  /* 0x0000000c0e0cc210 */ /* 0x041fe40007f3e0ff */
[----:B------:R-:W-:Y:S01]  /*93e0*/  @!P5 IADD3 R14, P3, R14, R11, RZ ;  /* 0x0000000b0e0ed210 */ /* 0x000fe20007f7e0ff */
[C---:B---3--:R-:W-:Y:S01]  /*93f0*/  @!P5 IMAD.X R27, R0.reuse, 0x1, R15, P2 ;  /* 0x00000001001bd824 */ /* 0x048fe200010e060f */
[----:B------:R-:W-:Y:S01]  /*9400*/  CS2R R30, SRZ ;  /* 0x00000000001e7805 */ /* 0x000fe2000001ff00 */
[--C-:B------:R-:W-:Y:S01]  /*9410*/  @!P4 IMAD.X R11, R0, 0x1, R9.reuse, P0 ;  /* 0x00000001000bc824 */ /* 0x100fe200000e0609 */
[C---:B------:R-:W-:Y:S01]  /*9420*/  @!P5 IADD3.X R15, R4.reuse, R15, RZ, P3, !PT ;  /* 0x0000000f040fd210 */ /* 0x040fe20001ffe4ff */
[----:B------:R-:W-:Y:S01]  /*9430*/  @!P4 IMAD.X R13, R4, 0x1, R9, P1 ;  /* 0x00000001040dc824 */ /* 0x000fe200008e0609 */
[----:B------:R0:W5:Y:S04]  /*9440*/  @!P5 LD.E.64 R24, desc[UR42][R26.64] ;  /* 0x0000002a1a18d980 */ /* 0x000168000c101b00 */
[----:B------:R0:W5:Y:S04]  /*9450*/  @!P5 LD.E.64 R20, desc[UR42][R14.64] ;  /* 0x0000002a0e14d980 */ /* 0x000168000c101b00 */
[----:B------:R0:W5:Y:S04]  /*9460*/  @!P4 LD.E.64 R28, desc[UR42][R10.64] ;  /* 0x0000002a0a1cc980 */ /* 0x000168000c101b00 */
[----:B------:R0:W5:Y:S02]  /*9470*/  @!P4 LD.E.64 R30, desc[UR42][R12.64] ;  /* 0x0000002a0c1ec980 */ /* 0x000164000c101b00 */
.L_x_3005:
[----:B------:R-:W-:Y:S05]  /*9480*/  BSYNC B1 ;  /* 0x0000000000017941 */ /* 0x000fea0003800000 */
.L_x_3004:
[----:B---3-5:R-:W-:Y:S01]  /*9490*/  IMAD.MOV.U32 R0, RZ, RZ, R30 ;  /* 0x000000ffff007224 */ /* 0x028fe200078e001e */
[----:B------:R-:W-:Y:S01]  /*94a0*/  MOV R9, R21 ;  /* 0x0000001500097202 */ /* 0x000fe20000000f00 */
[----:B----4-:R-:W-:Y:S01]  /*94b0*/  IMAD.MOV.U32 R3, RZ, RZ, R31 ;  /* 0x000000ffff037224 */ /* 0x010fe200078e001f */
[----:B------:R-:W-:Y:S01]  /*94c0*/  UMOV UR4, 0xffffffff ;  /* 0xffffffff00047882 */ /* 0x000fe20000000000 */
[----:B0-----:R-:W-:Y:S01]  /*94d0*/  IMAD.MOV.U32 R4, RZ, RZ, R20 ;  /* 0x000000ffff047224 */ /* 0x001fe200078e0014 */
[----:B------:R-:W-:Y:S02]  /*94e0*/  CS2R R26, SRZ ;  /* 0x00000000001a7805 */ /* 0x000fe4000001ff00 */
        /* <DEDUP_REMOVED lines=9> */
[----:B------:R0:W3:Y:S04]  /*9580*/  SHFL.IDX PT, R0, R6, 0x3, 0x181f ;  /* 0x00781f0006007f89 */ /* 0x0000e800000e0000 */
[----:B------:R0:W4:Y:S04]  /*9590*/  SHFL.IDX PT, R3, R5, 0x3, 0x181f ;  /* 0x00781f0005037f89 */ /* 0x00012800000e0000 */
[----:B------:R0:W0:Y:S04]  /*95a0*/  SHFL.IDX PT, R4, R8, 0x3, 0x181f ;  /* 0x00781f0008047f89 */ /* 0x00002800000e0000 */
[----:B------:R0:W0:Y:S02]  /*95b0*/  SHFL.IDX PT, R14, R7, 0x3, 0x181f ;  /* 0x00781f00070e7f89 */ /* 0x00002400000e0000 */
.L_x_3298:
[----:B------:R-:W-:Y:S01]  /*95c0*/  VIADD R55, R55, 0x60 ;  /* 0x0000006037377836 */ /* 0x000fe20000000000 */
[----:B------:R-:W-:Y:S01]  /*95d0*/  BSSY B1, `(.L_x_3007) ;  /* 0x000001d000017945 */ /* 0x000fe20003800000 */
[----:B------:R-:W-:Y:S02]  /*95e0*/  CS2R R10, SRZ ;  /* 0x00000000000a7805 */ /* 0x000fe4000001ff00 */
[----:B------:R-:W-:Y:S02]  /*95f0*/  CS2R R12, SRZ ;  /* 0x00000000000c7805 */ /* 0x000fe4000001ff00 */
[----:B01----:R-:W-:Y:S02]  /*9600*/  CS2R R8, SRZ ;  /* 0x0000000000087805 */ /* 0x003fe4000001ff00 */
        /* <DEDUP_REMOVED lines=16> */
[C---:B--23--:R-:W-:Y:S01]  /*9710*/  @!P4 IMAD.X R7, R0.reuse, 0x1, R5, P0 ;  /* 0x000000010007c824 */ /* 0x04cfe200000e0605 */
        /* <DEDUP_REMOVED lines=8> */
.L_x_3008:
[----:B------:R-:W-:Y:S05]  /*97a0*/  BSYNC B1 ;  /* 0x0000000000017941 */ /* 0x000fea0003800000 */
.L_x_3007:
[----:B------:R-:W-:Y:S01]  /*97b0*/  ULEA.HI UR4, UR37, UR37, URZ, 0x1 ;  /* 0x0000002525047291 */ /* 0x000fe2000f8f083f */
[----:B----45:R-:W-:Y:S01]  /*97c0*/  IMAD.MOV.U32 R3, RZ, RZ, R26 ;  /* 0x000000ffff037224 */ /* 0x030fe200078e001a */
[----:B---3--:R-:W-:Y:S01]  /*97d0*/  VIADDMNMX R0, R64, -R191, 0x80, PT ;  /* 0x0000008040007446 */ /* 0x008fe200038009bf */
[----:B------:R-:W-:Y:S01]  /*97e0*/  IMAD.MOV.U32 R4, RZ, RZ, R27 ;  /* 0x000000ffff047224 */ /* 0x000fe200078e001b */
[----:B------:R-:W-:Y:S01]  /*97f0*/  ULOP3.LUT UR4, UR4, 0xfffffffe, URZ, 0xc0, !UPT ;  /* 0xfffffffe04047892 */ /* 0x000fe2000f8ec03f */
[----:B0-----:R-:W-:Y:S01]  /*9800*/  IMAD.MOV.U32 R6, RZ, RZ, R12 ;  /* 0x000000ffff067224 */ /* 0x001fe200078e000c */
[----:B------:R-:W-:Y:S01]  /*9810*/  BSSY B1, `(.L_x_3009) ;  /* 0x000000f000017945 */ /* 0x000fe20003800000 */
[----:B--2---:R-:W-:Y:S01]  /*9820*/  IMAD.MOV.U32 R7, RZ, RZ, R13 ;  /* 0x000000ffff077224 */ /* 0x004fe200078e000d */
[----:B------:R-:W-:Y:S01]  /*9830*/  UIADD3 UR4, UR37, -UR4, URZ ;  /* 0x8000000425047290 */ /* 0x000fe2000fffe03f */
[----:B------:R-:W-:Y:S01]  /*9840*/  PRMT R15, R3, 0x5410, R4 ;  /* 0x00005410030f7816 */ /* 0x000fe20000000004 */
[----:B------:R-:W-:Y:S01]  /*9850*/  IMAD.MOV.U32 R3, RZ, RZ, R10 ;  /* 0x000000ffff037224 */ /* 0x000fe200078e000a */
[----:B------:R-:W-:-:S02]  /*9860*/  MOV R4, R11 ;  /* 0x0000000b00047202 */ /* 0x000fc40000000f00 */
[----:B------:R-:W-:Y:S02]  /*9870*/  PRMT R55, R6, 0x5410, R7 ;  /* 0x0000541006377816 */ /* 0x000fe40000000007 */
[----:B------:R-:W-:Y:S02]  /*9880*/  MOV R5, UR4 ;  /* 0x0000000400057c02 */ /* 0x000fe40008000f00 */
[----:B------:R-:W-:Y:S01]  /*9890*/  PRMT R3, R3, 0x5410, R4 ;  /* 0x0000541003037816 */ /* 0x000fe20000000004 */
[----:B------:R-:W-:Y:S01]  /*98a0*/  IMAD.MOV.U32 R4, RZ, RZ, R8 ;  /* 0x000000ffff047224 */ /* 0x000fe200078e0008 */
[----:B------:R-:W-:Y:S02]  /*98b0*/  SHF.L.U32 R5, R5, 0x1f, RZ ;  /* 0x0000001f05057819 */ /* 0x000fe400000006ff */
[----:B------:R-:W-:Y:S02]  /*98c0*/  ISETP.GE.AND P1, PT, R187, R0, PT ;  /* 0x00000000bb00720c */ /* 0x000fe40003f26270 */
[----:B------:R-:W0:Y:S01]  /*98d0*/  SYNCS.PHASECHK.TRANS64.TRYWAIT P0, [R18+URZ+0x28800], R5 ;  /* 0x02880005120075a7 */ /* 0x000e22000800017f */
[----:B------:R-:W-:Y:S01]  /*98e0*/  MOV R6, R9 ;  /* 0x0000000900067202 */ /* 0x000fe20000000f00 */
[----:B0-----:R-:W-:Y:S09]  /*98f0*/  @!P0 BRA `(.L_x_3010) ;  /* 0x0000017400e48947 */ /* 0x001ff20003800000 */
.L_x_3299:
[----:B------:R-:W-:Y:S05]  /*9900*/  BSYNC B1 ;  /* 0x0000000000017941 */ /* 0x000fea0003800000 */
.L_x_3009:
        /* <DEDUP_REMOVED lines=22> */
[-C--:B------:R-:W-:Y:S01]  /*9a70*/  FMUL.FTZ R65, R49, R63.reuse ;  /* 0x0000003f31417220 */ /* 0x080fe20000410000 */
[--C-:B------:R-:W-:Y:S02]  /*9a80*/  HADD2.F32 R46, -RZ, R6.reuse.H0_H0 ;  /* 0x20000006ff2e7230 */ /* 0x100fe40000004100 */
[----:B------:R-:W-:Y:S01]  /*9a90*/  FMUL.FTZ R64, R4, R62 ;  /* 0x0000003e04407220 */ /* 0x000fe20000410000 */
[----:B------:R-:W-:Y:S01]  /*9aa0*/  FFMA.FTZ R68, R48, R63, R66 ;  /* 0x0000003f30447223 */ /* 0x000fe20000010042 */
[----:B------:R-:W-:-:S02]  /*9ab0*/  HADD2.F32 R47, -RZ, R6.H1_H1 ;  /* 0x30000006ff2f7230 */ /* 0x000fc40000004100 */
[-C--:B------:R-:W-:Y:S01]  /*9ac0*/  FMUL.FTZ R66, R4, R60.reuse ;  /* 0x0000003c04427220 */ /* 0x080fe20000410000 */
[C---:B------:R-:W-:Y:S01]  /*9ad0*/  FFMA.FTZ R64, R7.reuse, R60, -R64 ;  /* 0x0000003c07407223 */ /* 0x040fe20000010840 */
[--C-:B------:R-:W-:Y:S02]  /*9ae0*/  HADD2.F32 R6, -RZ, R5.reuse.H0_H0 ;  /* 0x20000005ff067230 */ /* 0x100fe40000004100 */
[----:B------:R-:W-:Y:S01]  /*9af0*/  FFMA.FTZ R65, R48, R61, -R65 ;  /* 0x0000003d30417223 */ /* 0x000fe20000010841 */
[--C-:B------:R-:W-:Y:S02]  /*9b00*/  HADD2.F32 R60, -RZ, R70.reuse.H0_H0 ;  /* 0x20000046ff3c7230 */ /* 0x100fe40000004100 */
[----:B------:R-:W-:Y:S01]  /*9b10*/  FFMA.FTZ R61, R7, R62, R66 ;  /* 0x0000003e073d7223 */ /* 0x000fe20000010042 */
[----:B------:R-:W-:Y:S02]  /*9b20*/  HADD2.F32 R5, -RZ, R5.H1_H1 ;  /* 0x30000005ff057230 */ /* 0x000fe40000004100 */
[----:B------:R-:W-:-:S02]  /*9b30*/  HADD2.F32 R48, -RZ, R70.H1_H1 ;  /* 0x30000046ff307230 */ /* 0x000fc40000004100 */
[C---:B------:R-:W-:Y:S01]  /*9b40*/  FMUL.FTZ R63, R47.reuse, R60 ;  /* 0x0000003c2f3f7220 */ /* 0x040fe20000410000 */
[----:B------:R-:W-:Y:S02]  /*9b50*/  HADD2.F32 R49, -RZ, R67.H0_H0 ;  /* 0x20000043ff317230 */ /* 0x000fe40000004100 */
[----:B------:R-:W-:Y:S02]  /*9b60*/  HADD2.F32 R4, -RZ, R69.H0_H0 ;  /* 0x20000045ff047230 */ /* 0x000fe40000004100 */
[-C--:B------:R-:W-:Y:S01]  /*9b70*/  FMUL.FTZ R47, R47, R48.reuse ;  /* 0x000000302f2f7220 */ /* 0x080fe20000410000 */
[C---:B------:R-:W-:Y:S01]  /*9b80*/  FFMA.FTZ R63, R46.reuse, R48, -R63 ;  /* 0x000000302e3f7223 */ /* 0x040fe2000001083f */
[C---:B------:R-:W-:Y:S01]  /*9b90*/  FMUL.FTZ R7, R5.reuse, R49 ;  /* 0x0000003105077220 */ /* 0x040fe20000410000 */
[----:B------:R-:W-:Y:S01]  /*9ba0*/  FMUL.FTZ R62, R5, R4 ;  /* 0x00000004053e7220 */ /* 0x000fe20000410000 */
[----:B------:R-:W-:Y:S02]  /*9bb0*/  FFMA.FTZ R46, R46, R60, R47 ;  /* 0x0000003c2e2e7223 */ /* 0x000fe4000001002f */
[----:B------:R-:W-:Y:S01]  /*9bc0*/  FFMA.FTZ R5, R6, R4, -R7 ;  /* 0x0000000406057223 */ /* 0x000fe20000010807 */
[----:B------:R-:W-:Y:S01]  /*9bd0*/  F2FP.F16.F32.PACK_AB R7, R68, R65 ;  /* 0x000000414407723e */ /* 0x000fe200000000ff */
[----:B------:R-:W-:Y:S01]  /*9be0*/  FFMA.FTZ R62, R6, R49, R62 ;  /* 0x00000031063e7223 */ /* 0x000fe2000001003e */
[----:B------:R-:W-:-:S02]  /*9bf0*/  F2FP.F16.F32.PACK_AB R4, R61, R64 ;  /* 0x000000403d04723e */ /* 0x000fc400000000ff */
[----:B------:R-:W-:Y:S02]  /*9c00*/  F2FP.F16.F32.PACK_AB R6, R46, R63 ;  /* 0x0000003f2e06723e */ /* 0x000fe400000000ff */
[----:B------:R-:W-:-:S05]  /*9c10*/  F2FP.F16.F32.PACK_AB R5, R62, R5 ;  /* 0x000000053e05723e */ /* 0x000fca00000000ff */
[----:B------:R1:W-:Y:S02]  /*9c20*/  STS.128 [R202], R4 ;  /* 0x00000004ca007388 */ /* 0x0003e40000000c00 */
.L_x_3014:
[----:B------:R-:W-:Y:S05]  /*9c30*/  BSYNC B2 ;  /* 0x0000000000027941 */ /* 0x000fea0003800000 */
.L_x_3013:
[----:B------:R-:W-:Y:S05]  /*9c40*/  @P1 BRA `(.L_x_3012) ;  /* 0x0000000000a81947 */ /* 0x000fea0003800000 */
[----:B01----:R-:W0:Y:S01]  /*9c50*/  LDS.128 R4, [R202+0x4000] ;  /* 0x00400000ca047984 */ /* 0x003e220000000c00 */
        /* <DEDUP_REMOVED lines=18> */
[--C-:B------:R-:W-:Y:S02]  /*9d80*/  HADD2.F32 R45, -RZ, R58.reuse.H1_H1 ;  /* 0x3000003aff2d7230 */ /* 0x100fe40000004100 */
[----:B------:R-:W-:Y:S01]  /*9d90*/  FFMA.FTZ R49, R44, R47, -R49 ;  /* 0x0000002f2c317223 */ /* 0x000fe20000010831 */
[--C-:B------:R-:W-:Y:S02]  /*9da0*/  HADD2.F32 R6, -RZ, R5.reuse.H0_H0 ;  /* 0x20000005ff067230 */ /* 0x100fe40000004100 */
[-C--:B------:R-:W-:Y:S01]  /*9db0*/  FMUL.FTZ R48, R4, R46.reuse ;  /* 0x0000002e04307220 */ /* 0x080fe20000410000 */
[----:B------:R-:W-:Y:S02]  /*9dc0*/  HADD2.F32 R58, -RZ, R58.H0_H0 ;  /* 0x2000003aff3a7230 */ /* 0x000fe40000004100 */
[----:B------:R-:W-:Y:S01]  /*9dd0*/  FFMA.FTZ R60, R7, R46, -R60 ;  /* 0x0000002e073c7223 */ /* 0x000fe2000001083c */
[----:B------:R-:W-:-:S02]  /*9de0*/  HADD2.F32 R5, -RZ, R5.H1_H1 ;  /* 0x30000005ff057230 */ /* 0x000fc40000004100 */
[----:B------:R-:W-:Y:S01]  /*9df0*/  FFMA.FTZ R59, R7, R59, R48 ;  /* 0x0000003b073b7223 */ /* 0x000fe20000010030 */
[----:B------:R-:W-:Y:S02]  /*9e00*/  HADD2.F32 R44, -RZ, R61.H0_H0 ;  /* 0x2000003dff2c7230 */ /* 0x000fe40000004100 */
[CC--:B------:R-:W-:Y:S01]  /*9e10*/  FMUL.FTZ R47, R41.reuse, R45.reuse ;  /* 0x0000002d292f7220 */ /* 0x0c0fe20000410000 */
[----:B------:R-:W-:Y:S02]  /*9e20*/  HADD2.F32 R4, -RZ, R63.H0_H0 ;  /* 0x2000003fff047230 */ /* 0x000fe40000004100 */
[----:B------:R-:W-:Y:S01]  /*9e30*/  FMUL.FTZ R46, R41, R58 ;  /* 0x0000003a292e7220 */ /* 0x000fe20000410000 */
        /* <DEDUP_REMOVED lines=11> */
.L_x_3012:
[----:B------:R-:W-:Y:S05]  /*9ef0*/  BSYNC B1 ;  /* 0x0000000000017941 */ /* 0x000fea0003800000 */
.L_x_3011:
        /* <DEDUP_REMOVED lines=50> */
.L_x_3018:
[----:B------:R-:W-:Y:S05]  /*a220*/  BSYNC B2 ;  /* 0x0000000000027941 */ /* 0x000fea0003800000 */
.L_x_3017:
[----:B------:R-:W-:Y:S05]  /*a230*/  @P1 BRA `(.L_x_3016) ;  /* 0x0000000000a81947 */ /* 0x000fea0003800000 */
[----:B01----:R-:W0:Y:S01]  /*a240*/  LDS.128 R4, [R202+0x5000] ;  /* 0x00500000ca047984 */ /* 0x003e220000000c00 */
        /* <DEDUP_REMOVED lines=41> */
.L_x_3016:
[----:B------:R-:W-:Y:S05]  /*a4e0*/  BSYNC B1 ;  /* 0x0000000000017941 */ /* 0x000fea0003800000 */
.L_x_3015:
        /* <DEDUP_REMOVED lines=50> */
.L_x_3022:
[----:B------:R-:W-:Y:S05]  /*a810*/  BSYNC B2 ;  /* 0x0000000000027941 */ /* 0x000fea0003800000 */
.L_x_3021:
[----:B------:R-:W-:Y:S05]  /*a820*/  @P1 BRA `(.L_x_3020) ;  /* 0x0000000000a81947 */ /* 0x000fea0003800000 */
[----:B01----:R-:W0:Y:S01]  /*a830*/  LDS.128 R4, [R202+0x6000] ;  /* 0x00600000ca047984 */ /* 0x003e220000000c00 */
        /* <DEDUP_REMOVED lines=41> */
.L_x_3020:
[----:B------:R-:W-:Y:S05]  /*aad0*/  BSYNC B1 ;  /* 0x0000000000017941 */ /* 0x000fea0003800000 */
.L_x_3019:
        /* <DEDUP_REMOVED lines=36> */
[----:B------:R-:W-:Y:S01]  /*ad20*/  FMUL.FTZ R24, R12, R55 ;  /* 0x000000370c187220 */ /* 0x000fe20000410000 */
        /* <DEDUP_REMOVED lines=12> */
.L_x_3025:
[----:B------:R-:W-:Y:S05]  /*adf0*/  BSYNC B1 ;  /* 0x0000000000017941 */ /* 0x000fea0003800000 */
.L_x_3024:
[----:B------:R-:W-:Y:S05]  /*ae00*/  @P1 BRA `(.L_x_3023) ;  /* 0x0000002400dc1947 */ /* 0x000fea0003800000 */
[----:B01234-:R-:W0:Y:S01]  /*ae10*/  LDS.128 R4, [R202+0x7000] ;  /* 0x00700000ca047984 */ /* 0x01fe220000000c00 */
        /* <DEDUP_REMOVED lines=42> */
.L_x_2996:
[----:B------:R-:W1:Y:S01]  /*b0c0*/  LDC R5, c[0x0][0x448] ;  /* 0x00011200ff057b82 */ /* 0x000e620000000800 */
[----:B------:R-:W-:Y:S01]  /*b0d0*/  ULDC.64 UR4, c[0x0][0x3f8] ;  /* 0x0000fe0000047ab9 */ /* 0x000fe20000000a00 */
[----:B------:R-:W-:Y:S01]  /*b0e0*/  ULDC.64 UR6, c[0x0][0x408] ;  /* 0x0001020000067ab9 */ /* 0x000fe20000000a00 */
        /* <DEDUP_REMOVED lines=11> */
[C---:B------:R-:W-:Y:S01]  /*b1a0*/  IMAD R7, R3.reuse, UR5, R4 ;  /* 0x0000000503077c24 */ /* 0x040fe2000f8e0204 */
        /* <DEDUP_REMOVED lines=12> */
[----:B------:R-:W1:Y:S01]  /*b270*/  LDC R45, c[0x0][0x3f4] ;  /* 0x0000fd00ff2d7b82 */ /* 0x000e620000000800 */
[----:B------:R-:W3:Y:S01]  /*b280*/  SHFL.IDX PT, R4, R32, RZ, 0x181f ;  /* 0x00181fff20047589 */ /* 0x000ee200000e0000 */
[----:B------:R-:W-:-:S03]  /*b290*/  IMAD R0, R192, R5, RZ ;  /* 0x00000005c0007224 */ /* 0x000fc600078e02ff */
[----:B------:R-:W5:Y:S04]  /*b2a0*/  SHFL.IDX PT, R3, R35, RZ, 0x181f ;  /* 0x00181fff23037589 */ /* 0x000f6800000e0000 */
[----:B------:R-:W0:Y:S04]  /*b2b0*/  SHFL.IDX PT, R14, R34, RZ, 0x181f ;  /* 0x00181fff220e7589 */ /* 0x000e2800000e0000 */
[----:B------:R-:W2:Y:S01]  /*b2c0*/  SHFL.IDX PT, R5, R33, RZ, 0x181f ;  /* 0x00181fff21057589 */ /* 0x000ea200000e0000 */
[----:B-1----:R-:W-:-:S04]  /*b2d0*/  ISETP.GE.AND P0, PT, R16, R45, PT ;  /* 0x0000002d1000720c */ /* 0x002fc80003f06270 */
[----:B------:R-:W-:-:S13]  /*b2e0*/  ISETP.GE.OR P1, PT, R55, R0, P0 ;  /* 0x000000003700720c */ /* 0x000fda0000726670 */
[C---:B------:R-:W-:Y:S01]  /*b2f0*/  @!P1 IMAD.SHL.U32 R7, R16.reuse, 0x2, RZ ;  /* 0x0000000210079824 */ /* 0x040fe200078e00ff */
[----:B------:R-:W-:-:S04]  /*b300*/  @!P1 SHF.L.U64.HI R6, R16, 0x1, R17 ;  /* 0x0000000110069819 */ /* 0x000fc80000010211 */
[----:B---3--:R-:W-:-:S05]  /*b310*/  @!P1 IADD3 R4, P2, R4, R7, RZ ;  /* 0x0000000704049210 */ /* 0x008fca0007f5e0ff */
[----:B-----5:R-:W-:Y:S02]  /*b320*/  @!P1 IMAD.X R3, R3, 0x1, R6, P2 ;  /* 0x0000000103039824 */ /* 0x020fe400010e0606 */
[----:B------:R-:W-:-:S03]  /*b330*/  @!P1 IMAD.MOV.U32 R24, RZ, RZ, R4 ;  /* 0x000000ffff189224 */ /* 0x000fc600078e0004 */
[----:B------:R-:W-:-:S06]  /*b340*/  @!P1 MOV R25, R3 ;  /* 0x0000000300199202 */ /* 0x000fcc0000000f00 */
[----:B------:R-:W3:Y:S01]  /*b350*/  @!P1 LD.E.128 R24, desc[UR42][R24.64] ;  /* 0x0000002a18189980 */ /* 0x000ee2000c101d00 */
[----:B0-----:R-:W-:-:S05]  /*b360*/  @!P1 IADD3 R14, P2, R14, R7, RZ ;  /* 0x000000070e0e9210 */ /* 0x001fca0007f5e0ff */
[----:B--2---:R-:W-:Y:S02]  /*b370*/  @!P1 IMAD.X R5, R5, 0x1, R6, P2 ;  /* 0x0000000105059824 */ /* 0x004fe400010e0606 */
[----:B------:R-:W-:-:S06]  /*b380*/  @!P1 IMAD.MOV.U32 R4, RZ, RZ, R14 ;  /* 0x000000ffff049224 */ /* 0x000fcc00078e000e */
[----:B------:R-:W2:Y:S01]  /*b390*/  @!P1 LD.E.128 R4, desc[UR42][R4.64] ;  /* 0x0000002a04049980 */ /* 0x000ea2000c101d00 */
[----:B------:R-:W-:Y:S02]  /*b3a0*/  CS2R R46, SRZ ;  /* 0x00000000002e7805 */ /* 0x000fe4000001ff00 */
[----:B------:R-:W-:Y:S02]  /*b3b0*/  CS2R R48, SRZ ;  /* 0x0000000000307805 */ /* 0x000fe4000001ff00 */
[----:B------:R-:W-:Y:S01]  /*b3c0*/  CS2R R20, SRZ ;  /* 0x0000000000147805 */ /* 0x000fe2000001ff00 */
[----:B------:R0:W1:Y:S01]  /*b3d0*/  SHFL.IDX PT, R9, R33, 0x1, 0x181f ;  /* 0x00381f0021097f89 */ /* 0x00006200000e0000 */
[----:B------:R-:W-:-:S03]  /*b3e0*/  CS2R R36, SRZ ;  /* 0x0000000000247805 */ /* 0x000fc6000001ff00 */
[----:B------:R0:W0:Y:S01]  /*b3f0*/  SHFL.IDX PT, R14, R34, 0x1, 0x181f ;  /* 0x00381f00220e7f89 */ /* 0x00002200000e0000 */
[----:B---3--:R-:W-:Y:S01]  /*b400*/  @!P1 MOV R47, R25 ;  /* 0x00000019002f9202 */ /* 0x008fe20000000f00 */
[----:B------:R-:W-:Y:S01]  /*b410*/  @!P1 IMAD.MOV.U32 R46, RZ, RZ, R24 ;  /* 0x000000ffff2e9224 */ /* 0x000fe200078e0018 */
[----:B------:R-:W-:Y:S01]  /*b420*/  @!P1 MOV R49, R27 ;  /* 0x0000001b00319202 */ /* 0x000fe20000000f00 */
[----:B------:R-:W-:Y:S01]  /*b430*/  @!P1 IMAD.MOV.U32 R48, RZ, RZ, R26 ;  /* 0x000000ffff309224 */ /* 0x000fe200078e001a */
[----:B------:R-:W-:Y:S01]  /*b440*/  CS2R R24, SRZ ;  /* 0x0000000000187805 */ /* 0x000fe2000001ff00 */
[----:B------:R-:W-:Y:S02]  /*b450*/  IMAD.MOV.U32 R3, RZ, RZ, R46 ;  /* 0x000000ffff037224 */ /* 0x000fe400078e002e */
[----:B------:R-:W-:Y:S02]  /*b460*/  IMAD.MOV.U32 R8, RZ, RZ, R47 ;  /* 0x000000ffff087224 */ /* 0x000fe400078e002f */
[----:B------:R-:W-:Y:S01]  /*b470*/  IMAD.MOV.U32 R10, RZ, RZ, R48 ;  /* 0x000000ffff0a7224 */ /* 0x000fe200078e0030 */
[----:B------:R-:W-:Y:S01]  /*b480*/  PRMT R64, R64, 0x5410, R3 ;  /* 0x0000541040407816 */ /* 0x000fe20000000003 */
[----:B------:R-:W-:Y:S01]  /*b490*/  IMAD.MOV.U32 R11, RZ, RZ, R49 ;  /* 0x000000ffff0b7224 */ /* 0x000fe200078e0031 */
[----:B------:R-:W-:Y:S01]  /*b4a0*/  PRMT R66, R8, 0x7610, R66 ;  /* 0x0000761008427816 */ /* 0x000fe20000000042 */
[----:B------:R3:W0:Y:S01]  /*b4b0*/  SHFL.IDX PT, R3, R35, 0x1, 0x181f ;  /* 0x00381f0023037f89 */ /* 0x00062200000e0000 */
[----:B--2---:R-:W-:Y:S01]  /*b4c0*/  @!P1 IMAD.MOV.U32 R20, RZ, RZ, R4 ;  /* 0x000000ffff149224 */ /* 0x004fe200078e0004 */
[----:B------:R-:W-:Y:S01]  /*b4d0*/  @!P1 MOV R21, R5 ;  /* 0x0000000500159202 */ /* 0x000fe20000000f00 */
[----:B------:R-:W-:Y:S01]  /*b4e0*/  @!P1 IMAD.MOV.U32 R36, RZ, RZ, R6 ;  /* 0x000000ffff249224 */ /* 0x000fe200078e0006 */
[----:B------:R3:W2:Y:S01]  /*b4f0*/  SHFL.IDX PT, R8, R32, 0x1, 0x181f ;  /* 0x00381f0020087f89 */ /* 0x0006a200000e0000 */
[----:B------:R-:W-:Y:S01]  /*b500*/  @!P1 IMAD.MOV.U32 R37, RZ, RZ, R7 ;  /* 0x000000ffff259224 */ /* 0x000fe200078e0007 */
[----:B------:R-:W-:Y:S01]  /*b510*/  MOV R5, R21 ;  /* 0x0000001500057202 */ /* 0x000fe20000000f00 */
[----:B------:R-:W-:Y:S01]  /*b520*/  IMAD.MOV.U32 R4, RZ, RZ, R20 ;  /* 0x000000ffff047224 */ /* 0x000fe200078e0014 */
[----:B------:R-:W-:Y:S01]  /*b530*/  PRMT R43, R10, 0x5410, R11 ;  /* 0x000054100a2b7816 */ /* 0x000fe2000000000b */
[----:B------:R-:W-:Y:S01]  /*b540*/  IMAD.MOV.U32 R6, RZ, RZ, R36 ;  /* 0x000000ffff067224 */ /* 0x000fe200078e0024 */
[----:B------:R-:W-:Y:S01]  /*b550*/  PRMT R66, R66, 0x5410, R5 ;  /* 0x0000541042427816 */ /* 0x000fe20000000005 */
[----:B------:R-:W-:-:S03]  /*b560*/  IMAD.MOV.U32 R7, RZ, RZ, R37 ;  /* 0x000000ffff077224 */ /* 0x000fc600078e0025 */
[----:B------:R-:W-:Y:S02]  /*b570*/  PRMT R65, R6, 0x5410, R4 ;  /* 0x0000541006417816 */ /* 0x000fe40000000004 */
[----:B-1-3--:R-:W-:-:S07]  /*b580*/  PRMT R64, R7, 0x7610, R64 ;  /* 0x0000761007407816 */ /* 0x00afce0000000040 */
.L_x_3309:
        /* <DEDUP_REMOVED lines=13> */
[-C--:B--2---:R-:W-:Y:S02]  /*b660*/  IADD3 R4, P1, R8, R15.reuse, RZ ;  /* 0x0000000f08047210 */ /* 0x084fe40007f3e0ff */
[----:B0-----:R-:W-:-:S03]  /*b670*/  IADD3 R14, P2, R14, R15, RZ ;  /* 0x0000000f0e0e7210 */ /* 0x001fc60007f5e0ff */
[--C-:B------:R-:W-:Y:S02]  /*b680*/  IMAD.X R5, R3, 0x1, R6.reuse, P1 ;  /* 0x0000000103057824 */ /* 0x100fe400008e0606 */
[----:B------:R-:W-:-:S04]  /*b690*/  IMAD.X R15, R9, 0x1, R6, P2 ;  /* 0x00000001090f7824 */ /* 0x000fc800010e0606 */
[----:B------:R-:W5:Y:S04]  /*b6a0*/  LD.E.128 R4, desc[UR42][R4.64] ;  /* 0x0000002a04047980 */ /* 0x000f68000c101d00 */
[----:B------:R1:W5:Y:S02]  /*b6b0*/  LD.E.128 R24, desc[UR42][R14.64] ;  /* 0x0000002a0e187980 */ /* 0x000364000c101d00 */
.L_x_3028:
[----:B------:R-:W-:Y:S05]  /*b6c0*/  BSYNC B1 ;  /* 0x0000000000017941 */ /* 0x000fea0003800000 */
.L_x_3027:
[----:B0----5:R-:W-:Y:S01]  /*b6d0*/  IMAD.MOV.U32 R3, RZ, RZ, R24 ;  /* 0x000000ffff037224 */ /* 0x021fe200078e0018 */
[----:B--2---:R-:W-:Y:S01]  /*b6e0*/  MOV R8, R25 ;  /* 0x0000001900087202 */ /* 0x004fe20000000f00 */
[----:B------:R-:W-:Y:S01]  /*b6f0*/  IMAD.MOV.U32 R9, RZ, RZ, R26 ;  /* 0x000000ffff097224 */ /* 0x000fe200078e001a */
[----:B------:R-:W-:Y:S01]  /*b700*/  UMOV UR4, 0xffffffff ;  /* 0xffffffff00047882 */ /* 0x000fe20000000000 */
[----:B------:R-:W-:Y:S01]  /*b710*/  IMAD.MOV.U32 R10, RZ, RZ, R27 ;  /* 0x000000ffff0a7224 */ /* 0x000fe200078e001b */
[----:B------:R-:W-:Y:S01]  /*b720*/  PRMT R54, R3, 0x5410, R8 ;  /* 0x0000541003367816 */ /* 0x000fe20000000008 */
[----:B------:R-:W-:Y:S01]  /*b730*/  IMAD.MOV.U32 R3, RZ, RZ, R4 ;  /* 0x000000ffff037224 */ /* 0x000fe200078e0004 */
[----:B------:R-:W-:Y:S02]  /*b740*/  MOV R8, R5 ;  /* 0x0000000500087202 */ /* 0x000fe40000000f00 */
[----:B------:R-:W-:Y:S01]  /*b750*/  PRMT R56, R9, 0x5410, R10 ;  /* 0x0000541009387816 */ /* 0x000fe2000000000a */
[----:B------:R-:W-:Y:S01]  /*b760*/  IMAD.MOV.U32 R9, RZ, RZ, R6 ;  /* 0x000000ffff097224 */ /* 0x000fe200078e0006 */
[----:B------:R-:W-:Y:S01]  /*b770*/  PRMT R57, R3, 0x5410, R8 ;  /* 0x0000541003397816 */ /* 0x000fe20000000008 */
[----:B------:R-:W-:-:S05]  /*b780*/  IMAD.MOV.U32 R10, RZ, RZ, R7 ;  /* 0x000000ffff0a7224 */ /* 0x000fca00078e0007 */
[----:B------:R-:W-:Y:S01]  /*b790*/  PRMT R58, R9, 0x5410, R10 ;  /* 0x00005410093a7816 */ /* 0x000fe2000000000a */
[----:B------:R-:W-:Y:S06]  /*b7a0*/  BRA.DIV UR4, `(.L_x_3029) ;  /* 0x0000015e04b47947 */ /* 0x000fec000b800000 */
[----:B------:R-:W0:Y:S01]  /*b7b0*/  SHFL.IDX PT, R8, R32, 0x2, 0x181f ;  /* 0x00581f0020087f89 */ /* 0x000e2200000e0000 */
[----:B------:R-:W-:-:S03]  /*b7c0*/  VIADD R9, R55, 0x40 ;  /* 0x0000004037097836 */ /* 0x000fc60000000000 */
[----:B------:R-:W2:Y:S02]  /*b7d0*/  SHFL.IDX PT, R3, R35, 0x2, 0x181f ;  /* 0x00581f0023037f89 */ /* 0x000ea400000e0000 */
[----:B------:R-:W-:Y:S02]  /*b7e0*/  ISETP.GE.OR P1, PT, R9, R0, P0 ;  /* 0x000000000900720c */ /* 0x000fe40000726670 */
[----:B-1----:R-:W1:Y:S04]  /*b7f0*/  SHFL.IDX PT, R14, R34, 0x2, 0x181f ;  /* 0x00581f00220e7f89 */ /* 0x002e6800000e0000 */
[----:B------:R-:W3:Y:S07]  /*b800*/  SHFL.IDX PT, R28, R33, 0x2, 0x181f ;  /* 0x00581f00211c7f89 */ /* 0x000eee00000e0000 */
[----:B------:R-:W-:-:S02]  /*b810*/  @!P1 SHF.L.U32 R31, R16, 0x1, RZ ;  /* 0x00000001101f9819 */ /* 0x000fc400000006ff */
[----:B------:R-:W-:Y:S02]  /*b820*/  @!P1 SHF.L.U64.HI R29, R16, 0x1, R17 ;  /* 0x00000001101d9819 */ /* 0x000fe40000010211 */
[----:B0-----:R-:W-:-:S05]  /*b830*/  @!P1 IADD3 R8, P2, R8, R31, RZ ;  /* 0x0000001f08089210 */ /* 0x001fca0007f5e0ff */
[----:B--2---:R-:W-:-:S06]  /*b840*/  @!P1 IMAD.X R9, R3, 0x1, R29, P2 ;  /* 0x0000000103099824 */ /* 0x004fcc00010e061d */
[----:B------:R-:W2:Y:S01]  /*b850*/  @!P1 LD.E.128 R8, desc[UR42][R8.64] ;  /* 0x0000002a08089980 */ /* 0x000ea2000c101d00 */
[----:B-1----:R-:W-:-:S05]  /*b860*/  @!P1 IADD3 R14, P2, R14, R31, RZ ;  /* 0x0000001f0e0e9210 */ /* 0x002fca0007f5e0ff */
[----:B---3--:R-:W-:-:S04]  /*b870*/  @!P1 IMAD.X R3, R28, 0x1, R29, P2 ;  /* 0x000000011c039824 */ /* 0x008fc800010e061d */
[----:B------:R-:W-:-:S05]  /*b880*/  @!P1 IMAD.MOV.U32 R15, RZ, RZ, R3 ;  /* 0x000000ffff0f9224 */ /* 0x000fca00078e0003 */
[----:B------:R-:W3:Y:S01]  /*b890*/  @!P1 LD.E.128 R28, desc[UR42][R14.64] ;  /* 0x0000002a0e1c9980 */ /* 0x000ee2000c101d00 */
[----:B------:R-:W-:Y:S02]  /*b8a0*/  CS2R R50, SRZ ;  /* 0x0000000000327805 */ /* 0x000fe4000001ff00 */
[----:B------:R-:W-:Y:S02]  /*b8b0*/  CS2R R52, SRZ ;  /* 0x0000000000347805 */ /* 0x000fe4000001ff00 */
[----:B------:R-:W-:Y:S01]  /*b8c0*/  CS2R R38, SRZ ;  /* 0x0000000000267805 */ /* 0x000fe2000001ff00 */
[----:B------:R-:W0:Y:S01]  /*b8d0*/  SHFL.IDX PT, R32, R32, 0x3, 0x181f ;  /* 0x00781f0020207f89 */ /* 0x000e2200000e0000 */
[----:B------:R-:W-:-:S03]  /*b8e0*/  CS2R R40, SRZ ;  /* 0x0000000000287805 */ /* 0x000fc6000001ff00 */
[----:B------:R-:W1:Y:S04]  /*b8f0*/  SHFL.IDX PT, R34, R34, 0x3, 0x181f ;  /* 0x00781f0022227f89 */ /* 0x000e6800000e0000 */
[----:B------:R-:W0:Y:S01]  /*b900*/  SHFL.IDX PT, R33, R33, 0x3, 0x181f ;  /* 0x00781f0021217f89 */ /* 0x000e2200000e0000 */
[----:B--2---:R-:W-:Y:S01]  /*b910*/  @!P1 MOV R50, R8 ;  /* 0x0000000800329202 */ /* 0x004fe20000000f00 */
[----:B------:R-:W-:Y:S01]  /*b920*/  @!P1 IMAD.MOV.U32 R51, RZ, RZ, R9 ;  /* 0x000000ffff339224 */ /* 0x000fe200078e0009 */
[----:B------:R-:W-:Y:S01]  /*b930*/  @!P1 MOV R52, R10 ;  /* 0x0000000a00349202 */ /* 0x000fe20000000f00 */
[----:B------:R-:W-:Y:S02]  /*b940*/  @!P1 IMAD.MOV.U32 R53, RZ, RZ, R11 ;  /* 0x000000ffff359224 */ /* 0x000fe400078e000b */
[----:B------:R-:W-:-:S02]  /*b950*/  IMAD.MOV.U32 R3, RZ, RZ, R50 ;  /* 0x000000ffff037224 */ /* 0x000fc400078e0032 */
[----:B------:R-:W-:Y:S02]  /*b960*/  IMAD.MOV.U32 R12, RZ, RZ, R51 ;  /* 0x000000ffff0c7224 */ /* 0x000fe400078e0033 */
[----:B------:R-:W-:Y:S02]  /*b970*/  IMAD.MOV.U32 R8, RZ, RZ, R52 ;  /* 0x000000ffff087224 */ /* 0x000fe400078e0034 */
[----:B------:R-:W-:Y:S01]  /*b980*/  IMAD.MOV.U32 R9, RZ, RZ, R53 ;  /* 0x000000ffff097224 */ /* 0x000fe200078e0035 */
[----:B------:R-:W-:Y:S02]  /*b990*/  PRMT R59, R3, 0x5410, R12 ;  /* 0x00005410033b7816 */ /* 0x000fe4000000000c */
[----:B------:R2:W0:Y:S01]  /*b9a0*/  SHFL.IDX PT, R3, R35, 0x3, 0x181f ;  /* 0x00781f0023037f89 */ /* 0x00042200000e0000 */
[----:B---3--:R-:W-:Y:S01]  /*b9b0*/  @!P1 IMAD.MOV.U32 R39, RZ, RZ, R29 ;  /* 0x000000ffff279224 */ /* 0x008fe200078e001d */
[----:B------:R-:W-:Y:S01]  /*b9c0*/  @!P1 MOV R38, R28 ;  /* 0x0000001c00269202 */ /* 0x000fe20000000f00 */
[----:B------:R-:W-:Y:S01]  /*b9d0*/  @!P1 IMAD.MOV.U32 R40, RZ, RZ, R30 ;  /* 0x000000ffff289224 */ /* 0x000fe200078e001e */
[----:B------:R-:W-:Y:S01]  /*b9e0*/  PRMT R44, R8, 0x5410, R9 ;  /* 0x00005410082c7816 */ /* 0x000fe20000000009 */
[----:B------:R-:W-:Y:S01]  /*b9f0*/  @!P1 IMAD.MOV.U32 R41, RZ, RZ, R31 ;  /* 0x000000ffff299224 */ /* 0x000fe200078e001f */
[----:B------:R-:W-:Y:S01]  /*ba00*/  MOV R8, R38 ;  /* 0x0000002600087202 */ /* 0x000fe20000000f00 */
[----:B------:R-:W-:-:S02]  /*ba10*/  IMAD.MOV.U32 R9, RZ, RZ, R39 ;  /* 0x000000ffff097224 */ /* 0x000fc400078e0027 */
[----:B------:R-:W-:Y:S02]  /*ba20*/  IMAD.MOV.U32 R10, RZ, RZ, R40 ;  /* 0x000000ffff0a7224 */ /* 0x000fe400078e0028 */
[----:B------:R-:W-:Y:S01]  /*ba30*/  IMAD.MOV.U32 R11, RZ, RZ, R41 ;  /* 0x000000ffff0b7224 */ /* 0x000fe200078e0029 */
[----:B------:R-:W-:Y:S02]  /*ba40*/  PRMT R62, R8, 0x5410, R9 ;  /* 0x00005410083e7816 */ /* 0x000fe40000000009 */
[----:B------:R-:W-:Y:S02]  /*ba50*/  CS2R R8, SRZ ;  /* 0x0000000000087805 */ /* 0x000fe4000001ff00 */
[----:B-12---:R-:W-:-:S07]  /*ba60*/  PRMT R63, R10, 0x5410, R11 ;  /* 0x000054100a3f7816 */ /* 0x006fce000000000b */
.L_x_3319:
[----:B------:R-:W-:Y:S01]  /*ba70*/  IADD3 R55, R55, 0x60, RZ ;  /* 0x0000006037377810 */ /* 0x000fe20007ffe0ff */
[----:B------:R-:W-:Y:S01]  /*ba80*/  BSSY B1, `(.L_x_3030) ;  /* 0x0000012000017945 */ /* 0x000fe20003800000 */
[----:B------:R-:W-:Y:S02]  /*ba90*/  CS2R R10, SRZ ;  /* 0x00000000000a7805 */ /* 0x000fe4000001ff00 */
[----:B----4-:R-:W-:Y:S02]  /*baa0*/  CS2R R12, SRZ ;  /* 0x00000000000c7805 */ /* 0x010fe4000001ff00 */
[----:B------:R-:W-:Y:S02]  /*bab0*/  ISETP.GE.AND P1, PT, R55, R0, PT ;  /* 0x000000003700720c */ /* 0x000fe40003f26270 */
[----:B------:R-:W-:-:S11]  /*bac0*/  CS2R R14, SRZ ;  /* 0x00000000000e7805 */ /* 0x000fd6000001ff00 */
[----:B------:R-:W-:Y:S05]  /*bad0*/  @P1 BRA `(.L_x_3031) ;  /* 0x0000000000301947 */ /* 0x000fea0003800000 */
[----:B------:R-:W-:Y:S02]  /*bae0*/  CS2R R10, SRZ ;  /* 0x00000000000a7805 */ /* 0x000fe4000001ff00 */
[----:B------:R-:W-:Y:S02]  /*baf0*/  CS2R R12, SRZ ;  /* 0x00000000000c7805 */ /* 0x000fe4000001ff00 */
[----:B------:R-:W-:Y:S01]  /*bb00*/  CS2R R14, SRZ ;  /* 0x00000000000e7805 */ /* 0x000fe2000001ff00 */
[----:B------:R-:W-:Y:S06]  /*bb10*/  @P0 BRA `(.L_x_3031) ;  /* 0x0000000000200947 */ /* 0x000fec0003800000 */
[C---:B------:R-:W-:Y:S01]  /*bb20*/  IMAD.SHL.U32 R9, R16.reuse, 0x2, RZ ;  /* 0x0000000210097824 */ /* 0x040fe200078e00ff */
[----:B------:R-:W-:-:S04]  /*bb30*/  SHF.L.U64.HI R10, R16, 0x1, R17 ;  /* 0x00000001100a7819 */ /* 0x000fc80000010211 */
[-C--:B0-----:R-:W-:Y:S02]  /*bb40*/  IADD3 R12, P1, R32, R9.reuse, RZ ;  /* 0x00000009200c7210 */ /* 0x081fe40007f3e0ff */
[----:B------:R-:W-:-:S03]  /*bb50*/  IADD3 R8, P2, R34, R9, RZ ;  /* 0x0000000922087210 */ /* 0x000fc60007f5e0ff */
[--C-:B------:R-:W-:Y:S02]  /*bb60*/  IMAD.X R13, R3, 0x1, R10.reuse, P1 ;  /* 0x00000001030d7824 */ /* 0x100fe400008e060a */
[----:B------:R-:W-:-:S04]  /*bb70*/  IMAD.X R9, R33, 0x1, R10, P2 ;  /* 0x0000000121097824 */ /* 0x000fc800010e060a */
[----:B------:R-:W5:Y:S04]  /*bb80*/  LD.E.128 R12, desc[UR42][R12.64] ;  /* 0x0000002a0c0c7980 */ /* 0x000f68000c101d00 */
[----:B------:R-:W5:Y:S02]  /*bb90*/  LD.E.128 R8, desc[UR42][R8.64] ;  /* 0x0000002a08087980 */ /* 0x000f64000c101d00 */
.L_x_3031:
[----:B------:R-:W-:Y:S05]  /*bba0*/  BSYNC B1 ;  /* 0x0000000000017941 */ /* 0x000fea0003800000 */
.L_x_3030:
[----:B------:R-:W-:Y:S01]  /*bbb0*/  ULEA.HI UR4, UR37, UR37, URZ, 0x1 ;  /* 0x0000002525047291 */ /* 0x000fe2000f8f083f */
[----:B------:R-:W-:Y:S01]  /*bbc0*/  VIADDMNMX R0, R0, -R191, 0x80, PT ;  /* 0x0000008000007446 */ /* 0x000fe200038009bf */
[----:B0----5:R-:W-:Y:S01]  /*bbd0*/  IMAD.MOV.U32 R3, RZ, RZ, R8 ;  /* 0x000000ffff037224 */ /* 0x021fe200078e0008 */
[----:B------:R-:W-:Y:S01]  /*bbe0*/  BSSY B1, `(.L_x_3032) ;  /* 0x0000015000017945 */ /* 0x000fe20003800000 */
[----:B------:R-:W-:Y:S01]  /*bbf0*/  ULOP3.LUT UR4, UR4, 0xfffffffe, URZ, 0xc0, !UPT ;  /* 0xfffffffe04047892 */ /* 0x000fe2000f8ec03f */
[----:B------:R-:W-:Y:S01]  /*bc00*/  IMAD.MOV.U32 R28, RZ, RZ, R9 ;  /* 0x000000ffff1c7224 */ /* 0x000fe200078e0009 */
[-C--:B------:R-:W-:Y:S01]  /*bc10*/  ISETP.GE.OR P3, PT, R187, R0.reuse, P0 ;  /* 0x00000000bb00720c */ /* 0x080fe20000766670 */
[----:B------:R-:W-:Y:S01]  /*bc20*/  IMAD.MOV.U32 R30, RZ, RZ, R13 ;  /* 0x000000ffff1e7224 */ /* 0x000fe200078e000d */
[----:B------:R-:W-:Y:S01]  /*bc30*/  UIADD3 UR4, UR37, -UR4, URZ ;  /* 0x8000000425047290 */ /* 0x000fe2000fffe03f */
[-C--:B------:R-:W-:Y:S02]  /*bc40*/  ISETP.GE.OR P2, PT, R219, R0.reuse, P0 ;  /* 0x00000000db00720c */ /* 0x080fe40000746670 */
[----:B------:R-:W-:-:S02]  /*bc50*/  ISETP.GE.OR P1, PT, R218, R0, P0 ;  /* 0x00000000da00720c */ /* 0x000fc40000726670 */
[----:B------:R-:W-:Y:S01]  /*bc60*/  ISETP.GE.OR P0, PT, R217, R0, P0 ;  /* 0x00000000d900720c */ /* 0x000fe20000706670 */
[----:B------:R-:W-:Y:S01]  /*bc70*/  IMAD.MOV.U32 R0, RZ, RZ, R10 ;  /* 0x000000ffff007224 */ /* 0x000fe200078e000a */
[----:B------:R-:W-:Y:S02]  /*bc80*/  MOV R29, UR4 ;  /* 0x00000004001d7c02 */ /* 0x000fe40008000f00 */
[----:B------:R-:W-:Y:S01]  /*bc90*/  PRMT R55, R3, 0x5410, R28 ;  /* 0x0000541003377816 */ /* 0x000fe2000000001c */
[----:B------:R-:W-:Y:S01]  /*bca0*/  IMAD.MOV.U32 R28, RZ, RZ, R12 ;  /* 0x000000ffff1c7224 */ /* 0x000fe200078e000c */
[----:B------:R-:W-:Y:S02]  /*bcb0*/  SHF.L.U32 R29, R29, 0x1f, RZ ;  /* 0x0000001f1d1d7819 */ /* 0x000fe400000006ff */
[----:B------:R-:W-:Y:S02]  /*bcc0*/  MOV R3, R11 ;  /* 0x0000000b00037202 */ /* 0x000fe40000000f00 */
[----:B------:R-:W0:Y:S01]  /*bcd0*/  SYNCS.PHASECHK.TRANS64.TRYWAIT P4, [R18+URZ+0x28800], R29 ;  /* 0x0288001d120075a7 */ /* 0x000e22000808017f */
[----:B------:R-:W-:-:S02]  /*bce0*/  PRMT R61, R28, 0x5410, R30 ;  /* 0x000054101c3d7816 */ /* 0x000fc4000000001e */
[----:B------:R-:W-:Y:S01]  /*bcf0*/  PRMT R60, R0, 0x5410, R3 ;  /* 0x00005410003c7816 */ /* 0x000fe20000000003 */
[----:B------:R-:W-:Y:S01]  /*bd00*/  IMAD.MOV.U32 R0, RZ, RZ, R14 ;  /* 0x000000ffff007224 */ /* 0x000fe200078e000e */
[----:B------:R-:W-:Y:S01]  /*bd10*/  MOV R3, R15 ;  /* 0x0000000f00037202 */ /* 0x000fe20000000f00 */
[----:B0-----:R-:W-:Y:S06]  /*bd20*/  @!P4 BRA `(.L_x_3033) ;  /* 0x0000015c00b0c947 */ /* 0x001fec0003800000 */
.L_x_3320:
[----:B------:R-:W-:Y:S05]  /*bd30*/  BSYNC B1 ;  /* 0x0000000000017941 */ /* 0x000fea0003800000 */
.L_x_3032:
[----:B------:R-:W-:Y:S04]  /*bd40*/  BSSY B1, `(.L_x_3034) ;  /* 0x0000061000017945 */ /* 0x000fe80003800000 */
[----:B------:R-:W-:Y:S05]  /*bd50*/  @P3 BRA `(.L_x_3035) ;  /* 0x00000004007c3947 */ /* 0x000fea0003800000 */
[----:B------:R-:W-:Y:S01]  /*bd60*/  LEA.HI R28, R45, R206, RZ, 0x1d ;  /* 0x000000ce2d1c7211 */ /* 0x000fe200078fe8ff */
[--C-:B------:R-:W-:Y:S01]  /*bd70*/  HADD2.F32 R69, -RZ, R66.reuse.H1_H1 ;  /* 0x30000042ff457230 */ /* 0x100fe20000004100 */
[----:B------:R-:W-:Y:S01]  /*bd80*/  SHF.R.U64 R80, R46, 0x10, R47 ;  /* 0x000000102e507819 */ /* 0x000fe2000000122f */
[----:B------:R-:W-:Y:S01]  /*bd90*/  HADD2.F32 R68, -RZ, R66.H0_H0 ;  /* 0x20000042ff447230 */ /* 0x000fe20000004100 */
[----:B------:R-:W-:Y:S01]  /*bda0*/  SHF.R.S32.HI R31, RZ, 0x1f, R28 ;  /* 0x0000001fff1f7819 */ /* 0x000fe2000001141c */
[----:B0-----:R-:W-:Y:S01]  /*bdb0*/  IMAD.SHL.U32 R29, R28, 0x8, RZ ;  /* 0x000000081c1d7824 */ /* 0x001fe200078e00ff */
[----:B------:R-:W-:Y:S02]  /*bdc0*/  SHF.R.U64 R77, R20, 0x10, R21 ;  /* 0x00000010144d7819 */ /* 0x000fe40000001215 */
[----:B------:R-:W-:Y:S02]  /*bdd0*/  LEA.HI R31, R31, R28, RZ, 0x3 ;  /* 0x0000001c1f1f7211 */ /* 0x000fe400078f18ff */
[----:B------:R-:W-:-:S02]  /*bde0*/  LOP3.LUT R29, R29, 0x38, RZ, 0xc0, !PT ;  /* 0x000000381d1d7812 */ /* 0x000fc400078ec0ff */
[----:B------:R-:W-:Y:S01]  /*bdf0*/  SHF.R.U32.HI R70, RZ, 0x10, R21 ;  /* 0x00000010ff467819 */ /* 0x000fe20000011615 */
[----:B------:R-:W-:Y:S01]  /*be00*/  IMAD.SHL.U32 R31, R31, 0x400, RZ ;  /* 0x000004001f1f7824 */ /* 0x000fe200078e00ff */
[----:B------:R-:W-:Y:S02]  /*be10*/  LOP3.LUT R29, R29, 0x1c0, R224, 0xf8, !PT ;  /* 0x000001c01d1d7812 */ /* 0x000fe400078ef8e0 */
[----:B------:R-:W-:Y:S01]  /*be20*/  SHF.R.U32.HI R71, RZ, 0x10, R47 ;  /* 0x00000010ff477819 */ /* 0x000fe2000001162f */
[----:B------:R-:W-:Y:S01]  /*be30*/  HADD2.F32 R70, -RZ, R70.H0_H0 ;  /* 0x20000046ff467230 */ /* 0x000fe20000004100 */
[----:B------:R-:W-:Y:S02]  /*be40*/  LOP3.LUT R33, R29, R200, RZ, 0x3c, !PT ;  /* 0x000000c81d217212 */ /* 0x000fe400078e3cff */
[----:B------:R-:W-:Y:S02]  /*be50*/  LOP3.LUT R32, R31, 0x7fffe000, RZ, 0xc0, !PT ;  /* 0x7fffe0001f207812 */ /* 0x000fe400078ec0ff */
[----:B------:R-:W0:Y:S01]  /*be60*/  LDS.128 R28, [R202] ;  /* 0x00000000ca1c7984 */ /* 0x000e220000000c00 */
[----:B------:R-:W-:-:S02]  /*be70*/  SHF.R.U64 R79, R48, 0x10, R49 ;  /* 0x00000010304f7819 */ /* 0x000fc40000001231 */
[----:B------:R-:W-:Y:S02]  /*be80*/  IADD3 R33, R33, R32, R201 ;  /* 0x0000002021217210 */ /* 0x000fe40007ffe0c9 */
[----:B------:R-:W-:Y:S02]  /*be90*/  SHF.R.U32.HI R78, RZ, 0x10, R49 ;  /* 0x00000010ff4e7819 */ /* 0x000fe40000011631 */
[--C-:B------:R-:W-:Y:S01]  /*bea0*/  SHF.R.U32.HI R73, RZ, 0x10, R37.reuse ;  /* 0x00000010ff497819 */ /* 0x100fe20000011625 */
[----:B------:R-:W-:Y:S01]  /*beb0*/  IMAD R67, R33, 0x2, R18 ;  /* 0x0000000221437824 */ /* 0x000fe200078e0212 */
[----:B------:R-:W-:-:S04]  /*bec0*/  SHF.R.U64 R75, R36, 0x10, R37 ;  /* 0x00000010244b7819 */ /* 0x000fc80000001225 */
[----:B------:R-:W1:Y:S01]  /*bed0*/  LDS.128 R32, [R67+0x10400] ;  /* 0x0104000043207984 */ /* 0x000e620000000c00 */
[--C-:B0-----:R-:W-:Y:S02]  /*bee0*/  HADD2.F32 R21, -RZ, R29.reuse.H0_H0 ;  /* 0x2000001dff157230 */ /* 0x101fe40000004100 */
[----:B------:R-:W-:Y:S02]  /*bef0*/  HADD2.F32 R20, -RZ, R28.H0_H0 ;  /* 0x2000001cff147230 */ /* 0x000fe40000004100 */
[----:B------:R-:W-:Y:S02]  /*bf00*/  HADD2.F32 R29, -RZ, R29.H1_H1 ;  /* 0x3000001dff1d7230 */ /* 0x000fe40000004100 */
        /* <DEDUP_REMOVED lines=10> */
[----:B------:R-:W-:Y:S01]  /*bfb0*/  FMUL.FTZ R74, R47, R70 ;  /* 0x000000462f4a7220 */ /* 0x000fe20000410000 */
[C---:B------:R-:W-:Y:S01]  /*bfc0*/  FFMA.FTZ R68, R21.reuse, R68, -R66 ;  /* 0x0000004415447223 */ /* 0x040fe20000010842 */
[--C-:B------:R-:W-:Y:S02]  /*bfd0*/  HADD2.F32 R66, -RZ, R65.reuse.H1_H1 ;  /* 0x30000041ff427230 */ /* 0x100fe40000004100 */
[----:B------:R-:W-:Y:S01]  /*bfe0*/  FFMA.FTZ R72, R21, R69, R72 ;  /* 0x0000004515487223 */ /* 0x000fe20000010048 */
[----:B------:R-:W-:Y:S02]  /*bff0*/  HADD2.F32 R21, -RZ, R64.H1_H1 ;  /* 0x30000040ff157230 */ /* 0x000fe40000004100 */
[----:B------:R-:W-:Y:S01]  /*c000*/  FMUL.FTZ R76, R47, R46 ;  /* 0x0000002e2f4c7220 */ /* 0x000fe20000410000 */
[----:B------:R-:W-:Y:S02]  /*c010*/  HADD2.F32 R48, -RZ, R34.H0_H0 ;  /* 0x20000022ff307230 */ /* 0x000fe40000004100 */
[----:B------:R-:W-:Y:S01]  /*c020*/  FMUL.FTZ R47, R33, R66 ;  /* 0x00000042212f7220 */ /* 0x000fe20000410000 */
[----:B------:R-:W-:-:S02]  /*c030*/  HADD2.F32 R65, -RZ, R65.H0_H0 ;  /* 0x20000041ff417230 */ /* 0x000fc40000004100 */
[-C--:B------:R-:W-:Y:S01]  /*c040*/  FMUL.FTZ R33, R33, R21.reuse ;  /* 0x0000001521217220 */ /* 0x080fe20000410000 */
[----:B------:R-:W-:Y:S02]  /*c050*/  HADD2.F32 R49, -RZ, R35.H0_H0 ;  /* 0x20000023ff317230 */ /* 0x000fe40000004100 */
[C---:B------:R-:W-:Y:S01]  /*c060*/  FFMA.FTZ R47, R20.reuse, R21, -R47 ;  /* 0x00000015142f7223 */ /* 0x040fe2000001082f */
[--C-:B------:R-:W-:Y:S02]  /*c070*/  HADD2.F32 R21, -RZ, R43.reuse.H0_H0 ;  /* 0x2000002bff157230 */ /* 0x100fe40000004100 */
[C---:B------:R-:W-:Y:S01]  /*c080*/  FFMA.FTZ R69, R29.reuse, R46, -R74 ;  /* 0x0000002e1d457223 */ /* 0x040fe2000001084a */
[----:B------:R-:W-:Y:S02]  /*c090*/  HADD2.F32 R64, -RZ, R64.H0_H0 ;  /* 0x20000040ff407230 */ /* 0x000fe40000004100 */
[----:B------:R-:W-:Y:S01]  /*c0a0*/  FFMA.FTZ R71, R29, R70, R76 ;  /* 0x000000461d477223 */ /* 0x000fe2000001004c */
[----:B------:R-:W-:Y:S01]  /*c0b0*/  FFMA.FTZ R66, R20, R66, R33 ;  /* 0x0000004214427223 */ /* 0x000fe20000010021 */
[----:B------:R-:W-:Y:S01]  /*c0c0*/  FMUL.FTZ R29, R48, R65 ;  /* 0x00000041301d7220 */ /* 0x000fe20000410000 */
[----:B------:R-:W-:-:S02]  /*c0d0*/  HADD2.F32 R20, -RZ, R43.H1_H1 ;  /* 0x3000002bff147230 */ /* 0x000fc40000004100 */
[-C--:B------:R-:W-:Y:S01]  /*c0e0*/  FMUL.FTZ R33, R48, R21.reuse ;  /* 0x0000001530217220 */ /* 0x080fe20000410000 */
[----:B------:R-:W-:Y:S02]  /*c0f0*/  HADD2.F32 R35, -RZ, R35.H1_H1 ;  /* 0x30000023ff237230 */ /* 0x000fe40000004100 */
[C---:B------:R-:W-:Y:S01]  /*c100*/  FMUL.FTZ R70, R49.reuse, R64 ;  /* 0x0000004031467220 */ /* 0x040fe20000410000 */
[----:B------:R-:W-:Y:S02]  /*c110*/  HADD2.F32 R48, -RZ, R73.H0_H0 ;  /* 0x20000049ff307230 */ /* 0x000fe40000004100 */
[C---:B------:R-:W-:Y:S01]  /*c120*/  FFMA.FTZ R43, R36.reuse, R21, -R29 ;  /* 0x00000015242b7223 */ /* 0x040fe2000001081d */
[----:B------:R-:W-:Y:S02]  /*c130*/  HADD2.F32 R46, -RZ, R78.H0_H0 ;  /* 0x2000004eff2e7230 */ /* 0x000fe40000004100 */
[-C--:B------:R-:W-:Y:S01]  /*c140*/  FMUL.FTZ R49, R49, R20.reuse ;  /* 0x0000001431317220 */ /* 0x080fe20000410000 */
[----:B------:R-:W-:Y:S01]  /*c150*/  FFMA.FTZ R70, R37, R20, -R70 ;  /* 0x0000001425467223 */ /* 0x000fe20000010846 */
[----:B------:R-:W-:Y:S01]  /*c160*/  FFMA.FTZ R36, R36, R65, R33 ;  /* 0x0000004124247223 */ /* 0x000fe20000010021 */
[C---:B------:R-:W-:Y:S01]  /*c170*/  FMUL.FTZ R74, R35.reuse, R48 ;  /* 0x00000030234a7220 */ /* 0x040fe20000410000 */
[----:B------:R-:W-:Y:S01]  /*c180*/  FMUL.FTZ R20, R35, R46 ;  /* 0x0000002e23147220 */ /* 0x000fe20000410000 */
[----:B------:R-:W-:-:S02]  /*c190*/  HADD2.F32 R32, -RZ, R32.H1_H1 ;  /* 0x30000020ff207230 */ /* 0x000fc40000004100 */
[----:B------:R-:W-:Y:S01]  /*c1a0*/  FFMA.FTZ R49, R37, R64, R49 ;  /* 0x0000004025317223 */ /* 0x000fe20000010031 */
[----:B------:R-:W-:Y:S02]  /*c1b0*/  HADD2.F32 R34, -RZ, R34.H1_H1 ;  /* 0x30000022ff227230 */ /* 0x000fe40000004100 */
[C---:B------:R-:W-:Y:S01]  /*c1c0*/  FFMA.FTZ R65, R31.reuse, R46, -R74 ;  /* 0x0000002e1f417223 */ /* 0x040fe2000001084a */
[----:B------:R-:W-:Y:S02]  /*c1d0*/  HADD2.F32 R33, -RZ, R77.H0_H0 ;  /* 0x2000004dff217230 */ /* 0x000fe40000004100 */
[----:B------:R-:W-:Y:S01]  /*c1e0*/  FFMA.FTZ R48, R31, R48, R20 ;  /* 0x000000301f307223 */ /* 0x000fe20000010014 */
[----:B------:R-:W-:Y:S02]  /*c1f0*/  HADD2.F32 R35, -RZ, R75.H0_H0 ;  /* 0x2000004bff237230 */ /* 0x000fe40000004100 */
[----:B------:R-:W-:Y:S02]  /*c200*/  HADD2.F32 R21, -RZ, R80.H0_H0 ;  /* 0x20000050ff157230 */ /* 0x000fe40000004100 */
[----:B------:R-:W-:Y:S01]  /*c210*/  FMUL.FTZ R31, R32, R33 ;  /* 0x00000021201f7220 */ /* 0x000fe20000410000 */
[----:B------:R-:W-:-:S02]  /*c220*/  HADD2.F32 R29, -RZ, R79.H0_H0 ;  /* 0x2000004fff1d7230 */ /* 0x000fc40000004100 */
        /* <DEDUP_REMOVED lines=18> */
.L_x_3035:
[----:B------:R-:W-:Y:S05]  /*c350*/  BSYNC B1 ;  /* 0x0000000000017941 */ /* 0x000fea0003800000 */
.L_x_3034:
[----:B------:R-:W-:Y:S04]  /*c360*/  BSSY B1, `(.L_x_3036) ;  /* 0x0000060000017945 */ /* 0x000fe80003800000 */
[----:B------:R-:W-:Y:S05]  /*c370*/  @P2 BRA `(.L_x_3037) ;  /* 0x0000000400782947 */ /* 0x000fea0003800000 */
[----:B------:R-:W-:Y:S01]  /*c380*/  LEA.HI R20, R45, R206, RZ, 0x1d ;  /* 0x000000ce2d147211 */ /* 0x000fe200078fe8ff */
[----:B------:R-:W-:Y:S01]  /*c390*/  HADD2.F32 R36, -RZ, R54.H1_H1 ;  /* 0x30000036ff247230 */ /* 0x000fe20000004100 */
[----:B------:R-:W-:Y:S02]  /*c3a0*/  SHF.R.U64 R49, R24, 0x10, R25 ;  /* 0x0000001018317819 */ /* 0x000fe40000001219 */
[----:B01----:R-:W-:Y:S02]  /*c3b0*/  SHF.R.S32.HI R29, RZ, 0x1f, R20 ;  /* 0x0000001fff1d7819 */ /* 0x003fe40000011414 */
[----:B------:R-:W-:Y:S02]  /*c3c0*/  SHF.L.U32 R21, R20, 0x3, RZ ;  /* 0x0000000314157819 */ /* 0x000fe400000006ff */
[----:B------:R-:W-:Y:S02]  /*c3d0*/  LEA.HI R29, R29, R20, RZ, 0x3 ;  /* 0x000000141d1d7211 */ /* 0x000fe400078f18ff */
[----:B------:R-:W-:-:S02]  /*c3e0*/  LOP3.LUT R20, R196, 0x38, R21, 0xf8, !PT ;  /* 0x00000038c4147812 */ /* 0x000fc400078ef815 */
[----:B------:R-:W-:Y:S01]  /*c3f0*/  SHF.R.U32.HI R46, RZ, 0x10, R25 ;  /* 0x00000010ff2e7819 */ /* 0x000fe20000011619 */
[----:B------:R-:W-:Y:S01]  /*c400*/  IMAD.SHL.U32 R29, R29, 0x400, RZ ;  /* 0x000004001d1d7824 */ /* 0x000fe200078e00ff */
[----:B------:R-:W-:Y:S02]  /*c410*/  LOP3.LUT R20, R20, R227, RZ, 0x3c, !PT ;  /* 0x000000e314147212 */ /* 0x000fe400078e3cff */
[--C-:B------:R-:W-:Y:S01]  /*c420*/  SHF.R.U64 R47, R26, 0x10, R27.reuse ;  /* 0x000000101a2f7819 */ /* 0x100fe2000000121b */
[----:B------:R-:W-:Y:S01]  /*c430*/  HADD2.F32 R46, -RZ, R46.H0_H0 ;  /* 0x2000002eff2e7230 */ /* 0x000fe20000004100 */
[----:B------:R-:W-:Y:S02]  /*c440*/  LOP3.LUT R21, R29, 0x7fffe000, RZ, 0xc0, !PT ;  /* 0x7fffe0001d157812 */ /* 0x000fe400078ec0ff */
[----:B------:R-:W0:Y:S01]  /*c450*/  LDS.128 R28, [R216] ;  /* 0x00000000d81c7984 */ /* 0x000e220000000c00 */
[----:B------:R-:W-:Y:S01]  /*c460*/  SHF.R.U32.HI R43, RZ, 0x10, R27 ;  /* 0x00000010ff2b7819 */ /* 0x000fe2000001161b */
[--C-:B------:R-:W-:Y:S01]  /*c470*/  HADD2.F32 R27, -RZ, R57.reuse.H1_H1 ;  /* 0x30000039ff1b7230 */ /* 0x100fe20000004100 */
[----:B------:R-:W-:Y:S01]  /*c480*/  IADD3 R21, R20, R21, R199 ;  /* 0x0000001514157210 */ /* 0x000fe20007ffe0c7 */
[----:B------:R-:W-:Y:S01]  /*c490*/  HADD2.F32 R57, -RZ, R57.H0_H0 ;  /* 0x20000039ff397230 */ /* 0x000fe20000004100 */
[----:B------:R-:W-:-:S02]  /*c4a0*/  SHF.R.U64 R67, R4, 0x10, R5 ;  /* 0x0000001004437819 */ /* 0x000fc40000001205 */
[----:B------:R-:W-:Y:S01]  /*c4b0*/  SHF.R.U32.HI R37, RZ, 0x10, R5 ;  /* 0x00000010ff257819 */ /* 0x000fe20000011605 */
[----:B------:R-:W-:Y:S01]  /*c4c0*/  IMAD R21, R21, 0x2, R18 ;  /* 0x0000000215157824 */ /* 0x000fe200078e0212 */
[--C-:B------:R-:W-:Y:S02]  /*c4d0*/  SHF.R.U64 R66, R6, 0x10, R7.reuse ;  /* 0x0000001006427819 */ /* 0x100fe40000001207 */
[----:B------:R-:W-:Y:S02]  /*c4e0*/  SHF.R.U32.HI R65, RZ, 0x10, R7 ;  /* 0x00000010ff417819 */ /* 0x000fe40000011607 */
[----:B------:R-:W1:Y:S01]  /*c4f0*/  LDS.128 R32, [R21+0x10400] ;  /* 0x0104000015207984 */ /* 0x000e620000000c00 */
[--C-:B0-----:R-:W-:Y:S02]  /*c500*/  HADD2.F32 R5, -RZ, R29.reuse.H0_H0 ;  /* 0x2000001dff057230 */ /* 0x101fe40000004100 */
[----:B------:R-:W-:Y:S02]  /*c510*/  HADD2.F32 R29, -RZ, R29.H1_H1 ;  /* 0x3000001dff1d7230 */ /* 0x000fe40000004100 */
[----:B------:R-:W-:-:S02]  /*c520*/  HADD2.F32 R4, -RZ, R28.H0_H0 ;  /* 0x2000001cff047230 */ /* 0x000fc40000004100 */
[----:B------:R-:W-:Y:S02]  /*c530*/  HADD2.F32 R6, -RZ, R30.H0_H0 ;  /* 0x2000001eff067230 */ /* 0x000fe40000004100 */
[--C-:B------:R-:W-:Y:S02]  /*c540*/  HADD2.F32 R7, -RZ, R31.reuse.H0_H0 ;  /* 0x2000001fff077230 */ /* 0x100fe40000004100 */
[----:B------:R-:W-:Y:S02]  /*c550*/  HADD2.F32 R31, -RZ, R31.H1_H1 ;  /* 0x3000001fff1f7230 */ /* 0x000fe40000004100 */
[----:B------:R-:W-:Y:S02]  /*c560*/  HADD2.F32 R28, -RZ, R28.H1_H1 ;  /* 0x3000001cff1c7230 */ /* 0x000fe40000004100 */
[--C-:B-1----:R-:W-:Y:S02]  /*c570*/  HADD2.F32 R24, -RZ, R33.reuse.H0_H0 ;  /* 0x20000021ff187230 */ /* 0x102fe40000004100 */
[----:B------:R-:W-:-:S02]  /*c580*/  HADD2.F32 R33, -RZ, R33.H1_H1 ;  /* 0x30000021ff217230 */ /* 0x000fc40000004100 */
[----:B------:R-:W-:Y:S02]  /*c590*/  HADD2.F32 R20, -RZ, R32.H0_H0 ;  /* 0x20000020ff147230 */ /* 0x000fe40000004100 */
[C---:B------:R-:W-:Y:S01]  /*c5a0*/  FMUL.FTZ R48, R24.reuse, R36 ;  /* 0x0000002418307220 */ /* 0x040fe20000410000 */
[-C--:B------:R-:W-:Y:S01]  /*c5b0*/  FMUL.FTZ R64, R24, R27.reuse ;  /* 0x0000001b18407220 */ /* 0x080fe20000410000 */
[----:B------:R-:W-:Y:S02]  /*c5c0*/  HADD2.F32 R24, -RZ, R37.H0_H0 ;  /* 0x20000025ff187230 */ /* 0x000fe40000004100 */
[----:B------:R-:W-:Y:S01]  /*c5d0*/  FFMA.FTZ R48, R5, R27, -R48 ;  /* 0x0000001b05307223 */ /* 0x000fe20000010830 */
[----:B------:R-:W-:Y:S02]  /*c5e0*/  HADD2.F32 R27, -RZ, R54.H0_H0 ;  /* 0x20000036ff1b7230 */ /* 0x000fe40000004100 */
[----:B------:R-:W-:Y:S01]  /*c5f0*/  FMUL.FTZ R54, R33, R46 ;  /* 0x0000002e21367220 */ /* 0x000fe20000410000 */
[----:B------:R-:W-:Y:S01]  /*c600*/  FFMA.FTZ R64, R5, R36, R64 ;  /* 0x0000002405407223 */ /* 0x000fe20000010040 */
[----:B------:R-:W-:Y:S01]  /*c610*/  FMUL.FTZ R36, R33, R24 ;  /* 0x0000001821247220 */ /* 0x000fe20000410000 */
[----:B------:R-:W-:-:S02]  /*c620*/  HADD2.F32 R25, -RZ, R34.H0_H0 ;  /* 0x20000022ff197230 */ /* 0x000fc40000004100 */
[C---:B------:R-:W-:Y:S01]  /*c630*/  FFMA.FTZ R33, R29.reuse, R24, -R54 ;  /* 0x000000181d217223 */ /* 0x040fe20000010836 */
[C---:B------:R-:W-:Y:S01]  /*c640*/  FMUL.FTZ R5, R20.reuse, R27 ;  /* 0x0000001b14057220 */ /* 0x040fe20000410000 */
[----:B------:R-:W-:Y:S02]  /*c650*/  HADD2.F32 R24, -RZ, R56.H0_H0 ;  /* 0x20000038ff187230 */ /* 0x000fe40000004100 */
[-C--:B------:R-:W-:Y:S01]  /*c660*/  FMUL.FTZ R20, R20, R57.reuse ;  /* 0x0000003914147220 */ /* 0x080fe20000410000 */
[----:B------:R-:W-:Y:S01]  /*c670*/  FFMA.FTZ R37, R29, R46, R36 ;  /* 0x0000002e1d257223 */ /* 0x000fe20000010024 */
[C---:B------:R-:W-:Y:S01]  /*c680*/  FFMA.FTZ R57, R4.reuse, R57, -R5 ;  /* 0x0000003904397223 */ /* 0x040fe20000010805 */
[----:B------:R-:W-:Y:S02]  /*c690*/  HADD2.F32 R5, -RZ, R58.H0_H0 ;  /* 0x2000003aff057230 */ /* 0x000fe40000004100 */
[----:B------:R-:W-:Y:S01]  /*c6a0*/  FFMA.FTZ R29, R4, R27, R20 ;  /* 0x0000001b041d7223 */ /* 0x000fe20000010014 */
[----:B------:R-:W-:-:S02]  /*c6b0*/  HADD2.F32 R26, -RZ, R35.H0_H0 ;  /* 0x20000023ff1a7230 */ /* 0x000fc40000004100 */
[C---:B------:R-:W-:Y:S01]  /*c6c0*/  FMUL.FTZ R27, R25.reuse, R24 ;  /* 0x00000018191b7220 */ /* 0x040fe20000410000 */
[----:B------:R-:W-:Y:S02]  /*c6d0*/  HADD2.F32 R58, -RZ, R58.H1_H1 ;  /* 0x3000003aff3a7230 */ /* 0x000fe40000004100 */
[-C--:B------:R-:W-:Y:S01]  /*c6e0*/  FMUL.FTZ R25, R25, R5.reuse ;  /* 0x0000000519197220 */ /* 0x080fe20000410000 */
[----:B------:R-:W-:Y:S02]  /*c6f0*/  HADD2.F32 R56, -RZ, R56.H1_H1 ;  /* 0x30000038ff387230 */ /* 0x000fe40000004100 */
[----:B------:R-:W-:Y:S01]  /*c700*/  FFMA.FTZ R36, R6, R5, -R27 ;  /* 0x0000000506247223 */ /* 0x000fe2000001081b */
[----:B------:R-:W-:Y:S02]  /*c710*/  HADD2.F32 R35, -RZ, R35.H1_H1 ;  /* 0x30000023ff237230 */ /* 0x000fe40000004100 */
[----:B------:R-:W-:Y:S01]  /*c720*/  FMUL.FTZ R5, R26, R58 ;  /* 0x0000003a1a057220 */ /* 0x000fe20000410000 */
[----:B------:R-:W-:-:S02]  /*c730*/  HADD2.F32 R20, -RZ, R43.H0_H0 ;  /* 0x2000002bff147230 */ /* 0x000fc40000004100 */
[----:B------:R-:W-:Y:S01]  /*c740*/  FMUL.FTZ R46, R26, R56 ;  /* 0x000000381a2e7220 */ /* 0x000fe20000410000 */
[----:B------:R-:W-:Y:S02]  /*c750*/  HADD2.F32 R4, -RZ, R65.H0_H0 ;  /* 0x20000041ff047230 */ /* 0x000fe40000004100 */
        /* <DEDUP_REMOVED lines=32> */
.L_x_3037:
[----:B------:R-:W-:Y:S05]  /*c960*/  BSYNC B1 ;  /* 0x0000000000017941 */ /* 0x000fea0003800000 */
.L_x_3036:
[----:B------:R-:W-:Y:S04]  /*c970*/  BSSY B1, `(.L_x_3038) ;  /* 0x0000060000017945 */ /* 0x000fe80003800000 */
[----:B------:R-:W-:Y:S05]  /*c980*/  @P1 BRA `(.L_x_3039) ;  /* 0x0000000400781947 */ /* 0x000fea0003800000 */
[----:B--2---:R-:W-:Y:S01]  /*c990*/  LEA.HI R4, R45, R206, RZ, 0x1d ;  /* 0x000000ce2d047211 */ /* 0x004fe200078fe8ff */
[----:B-1----:R-:W-:Y:S01]  /*c9a0*/  HADD2.F32 R35, -RZ, R59.H1_H1 ;  /* 0x3000003bff237230 */ /* 0x002fe20000004100 */
[--C-:B------:R-:W-:Y:S01]  /*c9b0*/  SHF.R.U64 R54, R50, 0x10, R51.reuse ;  /* 0x0000001032367819 */ /* 0x100fe20000001233 */
[--C-:B------:R-:W-:Y:S01]  /*c9c0*/  HADD2.F32 R36, -RZ, R62.reuse.H1_H1 ;  /* 0x3000003eff247230 */ /* 0x100fe20000004100 */
[----:B------:R-:W-:Y:S01]  /*c9d0*/  SHF.R.S32.HI R5, RZ, 0x1f, R4 ;  /* 0x0000001fff057819 */ /* 0x000fe20000011404 */
[----:B------:R-:W-:Y:S01]  /*c9e0*/  IMAD.SHL.U32 R6, R4, 0x8, RZ ;  /* 0x0000000804067824 */ /* 0x000fe200078e00ff */
[----:B------:R-:W-:Y:S01]  /*c9f0*/  SHF.R.U32.HI R50, RZ, 0x10, R51 ;  /* 0x00000010ff327819 */ /* 0x000fe20000011633 */
[----:B------:R-:W-:Y:S01]  /*ca00*/  HADD2.F32 R62, -RZ, R62.H0_H0 ;  /* 0x2000003eff3e7230 */ /* 0x000fe20000004100 */
[----:B------:R-:W-:Y:S02]  /*ca10*/  LEA.HI R4, R5, R4, RZ, 0x3 ;  /* 0x0000000405047211 */ /* 0x000fe400078f18ff */
[----:B------:R-:W-:-:S02]  /*ca20*/  LOP3.LUT R5, R195, 0x38, R6, 0xf8, !PT ;  /* 0x00000038c3057812 */ /* 0x000fc400078ef806 */
[----:B------:R-:W-:Y:S02]  /*ca30*/  SHF.L.U32 R4, R4, 0xa, RZ ;  /* 0x0000000a04047819 */ /* 0x000fe400000006ff */
[----:B------:R-:W-:Y:S02]  /*ca40*/  LOP3.LUT R21, R5, R226, RZ, 0x3c, !PT ;  /* 0x000000e205157212 */ /* 0x000fe400078e3cff */
[----:B------:R-:W-:Y:S02]  /*ca50*/  LOP3.LUT R20, R4, 0x7fffe000, RZ, 0xc0, !PT ;  /* 0x7fffe00004147812 */ /* 0x000fe400078ec0ff */
[----:B------:R-:W1:Y:S01]  /*ca60*/  LDS.128 R4, [R215] ;  /* 0x00000000d7047984 */ /* 0x000e620000000c00 */
[--C-:B------:R-:W-:Y:S02]  /*ca70*/  SHF.R.U64 R48, R38, 0x10, R39.reuse ;  /* 0x0000001026307819 */ /* 0x100fe40000001227 */
[----:B------:R-:W-:Y:S02]  /*ca80*/  IADD3 R21, R21, R20, R198 ;  /* 0x0000001415157210 */ /* 0x000fe40007ffe0c6 */
[----:B------:R-:W-:-:S02]  /*ca90*/  SHF.R.U32.HI R37, RZ, 0x10, R39 ;  /* 0x00000010ff257819 */ /* 0x000fc40000011627 */
[--C-:B------:R-:W-:Y:S01]  /*caa0*/  SHF.R.U64 R47, R40, 0x10, R41.reuse ;  /* 0x00000010282f7819 */ /* 0x100fe20000001229 */
[----:B------:R-:W-:Y:S01]  /*cab0*/  IMAD R21, R21, 0x2, R18 ;  /* 0x0000000215157824 */ /* 0x000fe200078e0212 */
[----:B------:R-:W-:Y:S01]  /*cac0*/  SHF.R.U32.HI R46, RZ, 0x10, R41 ;  /* 0x00000010ff2e7819 */ /* 0x000fe20000011629 */
[----:B------:R-:W-:Y:S01]  /*cad0*/  HADD2.F32 R37, -RZ, R37.H0_H0 ;  /* 0x20000025ff257230 */ /* 0x000fe20000004100 */
[--C-:B------:R-:W-:Y:S02]  /*cae0*/  SHF.R.U64 R49, R52, 0x10, R53.reuse ;  /* 0x0000001034317819 */ /* 0x100fe40000001235 */
[----:B------:R-:W2:Y:S01]  /*caf0*/  LDS.128 R24, [R21+0x10400] ;  /* 0x0104000015187984 */ /* 0x000ea20000000c00 */
[----:B------:R-:W-:Y:S01]  /*cb00*/  SHF.R.U32.HI R52, RZ, 0x10, R53 ;  /* 0x00000010ff347819 */ /* 0x000fe20000011635 */
[--C-:B-1----:R-:W-:Y:S02]  /*cb10*/  HADD2.F32 R20, -RZ, R5.reuse.H0_H0 ;  /* 0x20000005ff147230 */ /* 0x102fe40000004100 */
[----:B------:R-:W-:-:S02]  /*cb20*/  HADD2.F32 R28, -RZ, R5.H1_H1 ;  /* 0x30000005ff1c7230 */ /* 0x000fc40000004100 */
[----:B------:R-:W-:Y:S02]  /*cb30*/  HADD2.F32 R5, -RZ, R4.H0_H0 ;  /* 0x20000004ff057230 */ /* 0x000fe40000004100 */
[----:B0-----:R-:W-:Y:S02]  /*cb40*/  HADD2.F32 R29, -RZ, R6.H0_H0 ;  /* 0x20000006ff1d7230 */ /* 0x001fe40000004100 */
[--C-:B------:R-:W-:Y:S02]  /*cb50*/  HADD2.F32 R30, -RZ, R7.reuse.H0_H0 ;  /* 0x20000007ff1e7230 */ /* 0x100fe40000004100 */
[----:B------:R-:W-:Y:S02]  /*cb60*/  HADD2.F32 R7, -RZ, R7.H1_H1 ;  /* 0x30000007ff077230 */ /* 0x000fe40000004100 */
[----:B------:R-:W-:Y:S02]  /*cb70*/  HADD2.F32 R4, -RZ, R4.H1_H1 ;  /* 0x30000004ff047230 */ /* 0x000fe40000004100 */
[----:B--2---:R-:W-:-:S02]  /*cb80*/  HADD2.F32 R31, -RZ, R25.H0_H0 ;  /* 0x20000019ff1f7230 */ /* 0x004fc40000004100 */
[----:B------:R-:W-:Y:S02]  /*cb90*/  HADD2.F32 R32, -RZ, R25.H1_H1 ;  /* 0x30000019ff207230 */ /* 0x000fe40000004100 */
[----:B------:R-:W-:Y:S02]  /*cba0*/  HADD2.F32 R25, -RZ, R24.H0_H0 ;  /* 0x20000018ff197230 */ /* 0x000fe40000004100 */
[CC--:B------:R-:W-:Y:S01]  /*cbb0*/  FMUL.FTZ R39, R31.reuse, R36.reuse ;  /* 0x000000241f277220 */ /* 0x0c0fe20000410000 */
[-C--:B------:R-:W-:Y:S01]  /*cbc0*/  FMUL.FTZ R41, R31, R35.reuse ;  /* 0x000000231f297220 */ /* 0x080fe20000410000 */
[----:B------:R-:W-:Y:S02]  /*cbd0*/  HADD2.F32 R31, -RZ, R50.H0_H0 ;  /* 0x20000032ff1f7230 */ /* 0x000fe40000004100 */
[C---:B------:R-:W-:Y:S01]  /*cbe0*/  FFMA.FTZ R39, R20.reuse, R35, -R39 ;  /* 0x0000002314277223 */ /* 0x040fe20000010827 */
[----:B------:R-:W-:Y:S01]  /*cbf0*/  FFMA.FTZ R41, R20, R36, R41 ;  /* 0x0000002414297223 */ /* 0x000fe20000010029 */
[----:B------:R-:W-:-:S02]  /*cc00*/  HADD2.F32 R20, -RZ, R59.H0_H0 ;  /* 0x2000003bff147230 */ /* 0x000fc40000004100 */
[C---:B------:R-:W-:Y:S01]  /*cc10*/  FMUL.FTZ R35, R32.reuse, R37 ;  /* 0x0000002520237220 */ /* 0x040fe20000410000 */
[-C--:B------:R-:W-:Y:S01]  /*cc20*/  FMUL.FTZ R43, R32, R31.reuse ;  /* 0x0000001f202b7220 */ /* 0x080fe20000410000 */
[C---:B------:R-:W-:Y:S01]  /*cc30*/  FMUL.FTZ R36, R25.reuse, R62 ;  /* 0x0000003e19247220 */ /* 0x040fe20000410000 */
[----:B------:R-:W-:Y:S02]  /*cc40*/  HADD2.F32 R33, -RZ, R26.H0_H0 ;  /* 0x2000001aff217230 */ /* 0x000fe40000004100 */
[-C--:B------:R-:W-:Y:S01]  /*cc50*/  FMUL.FTZ R25, R25, R20.reuse ;  /* 0x0000001419197220 */ /* 0x080fe20000410000 */
[----:B------:R-:W-:Y:S02]  /*cc60*/  HADD2.F32 R32, -RZ, R63.H0_H0 ;  /* 0x2000003fff207230 */ /* 0x000fe40000004100 */
[----:B------:R-:W-:Y:S01]  /*cc70*/  FFMA.FTZ R36, R5, R20, -R36 ;  /* 0x0000001405247223 */ /* 0x000fe20000010824 */
[----:B------:R-:W-:Y:S02]  /*cc80*/  HADD2.F32 R34, -RZ, R27.H0_H0 ;  /* 0x2000001bff227230 */ /* 0x000fe40000004100 */
[C---:B------:R-:W-:Y:S01]  /*cc90*/  FFMA.FTZ R38, R28.reuse, R31, -R35 ;  /* 0x0000001f1c267223 */ /* 0x040fe20000010823 */
[----:B------:R-:W-:Y:S01]  /*cca0*/  FFMA.FTZ R40, R28, R37, R43 ;  /* 0x000000251c287223 */ /* 0x000fe2000001002b */
[----:B------:R-:W-:-:S02]  /*ccb0*/  HADD2.F32 R20, -RZ, R44.H0_H0 ;  /* 0x2000002cff147230 */ /* 0x000fc40000004100 */
[----:B------:R-:W-:Y:S01]  /*ccc0*/  FFMA.FTZ R62, R5, R62, R25 ;  /* 0x0000003e053e7223 */ /* 0x000fe20000010019 */
[----:B------:R-:W-:Y:S02]  /*ccd0*/  HADD2.F32 R63, -RZ, R63.H1_H1 ;  /* 0x3000003fff3f7230 */ /* 0x000fe40000004100 */
[C---:B------:R-:W-:Y:S01]  /*cce0*/  FMUL.FTZ R28, R33.reuse, R32 ;  /* 0x00000020211c7220 */ /* 0x040fe20000410000 */
[----:B------:R-:W-:Y:S02]  /*ccf0*/  HADD2.F32 R5, -RZ, R44.H1_H1 ;  /* 0x3000002cff057230 */ /* 0x000fe40000004100 */
[-C--:B------:R-:W-:Y:S01]  /*cd00*/  FMUL.FTZ R44, R33, R20.reuse ;  /* 0x00000014212c7220 */ /* 0x080fe20000410000 */
[----:B------:R-:W-:Y:S02]  /*cd10*/  HADD2.F32 R27, -RZ, R27.H1_H1 ;  /* 0x3000001bff1b7230 */ /* 0x000fe40000004100 */
[----:B------:R-:W-:Y:S01]  /*cd20*/  FFMA.FTZ R35, R29, R20, -R28 ;  /* 0x000000141d237223 */ /* 0x000fe2000001081c */
[----:B------:R-:W-:Y:S01]  /*cd30*/  FMUL.FTZ R25, R34, R63 ;  /* 0x0000003f22197220 */ /* 0x000fe20000410000 */
[----:B------:R-:W-:-:S02]  /*cd40*/  HADD2.F32 R28, -RZ, R46.H0_H0 ;  /* 0x2000002eff1c7230 */ /* 0x000fc40000004100 */
[-C--:B------:R-:W-:Y:S01]  /*cd50*/  FMUL.FTZ R34, R34, R5.reuse ;  /* 0x0000000522227220 */ /* 0x080fe20000410000 */
[----:B------:R-:W-:Y:S02]  /*cd60*/  HADD2.F32 R20, -RZ, R52.H0_H0 ;  /* 0x20000034ff147230 */ /* 0x000fe40000004100 */
[----:B------:R-:W-:Y:S01]  /*cd70*/  FFMA.FTZ R44, R29, R32, R44 ;  /* 0x000000201d2c7223 */ /* 0x000fe2000001002c */
[C---:B------:R-:W-:Y:S01]  /*cd80*/  FFMA.FTZ R32, R30.reuse, R5, -R25 ;  /* 0x000000051e207223 */ /* 0x040fe20000010819 */
[----:B------:R-:W-:Y:S01]  /*cd90*/  FFMA.FTZ R34, R30, R63, R34 ;  /* 0x0000003f1e227223 */ /* 0x000fe20000010022 */
[C---:B------:R-:W-:Y:S01]  /*cda0*/  FMUL.FTZ R46, R27.reuse, R28 ;  /* 0x0000001c1b2e7220 */ /* 0x040fe20000410000 */
[----:B------:R-:W-:Y:S01]  /*cdb0*/  FMUL.FTZ R30, R27, R20 ;  /* 0x000000141b1e7220 */ /* 0x000fe20000410000 */
[----:B------:R-:W-:Y:S02]  /*cdc0*/  HADD2.F32 R24, -RZ, R24.H1_H1 ;  /* 0x30000018ff187230 */ /* 0x000fe40000004100 */
[----:B------:R-:W-:-:S02]  /*cdd0*/  HADD2.F32 R26, -RZ, R26.H1_H1 ;  /* 0x3000001aff1a7230 */ /* 0x000fc40000004100 */
[C---:B------:R-:W-:Y:S01]  /*cde0*/  FFMA.FTZ R43, R7.reuse, R20, -R46 ;  /* 0x00000014072b7223 */ /* 0x040fe2000001082e */
[----:B------:R-:W-:Y:S02]  /*cdf0*/  HADD2.F32 R27, -RZ, R48.H0_H0 ;  /* 0x20000030ff1b7230 */ /* 0x000fe40000004100 */
        /* <DEDUP_REMOVED lines=23> */
.L_x_3039:
[----:B------:R-:W-:Y:S05]  /*cf70*/  BSYNC B1 ;  /* 0x0000000000017941 */ /* 0x000fea0003800000 */
.L_x_3038:
[----:B-1----:R-:W-:Y:S01]  /*cf80*/  PRMT R32, R0, 0x5410, R3 ;  /* 0x0000541000207816 */ /* 0x002fe20000000003 */
[----:B------:R-:W-:Y:S06]  /*cf90*/  @P0 BRA `(.L_x_3023) ;  /* 0x0000000400780947 */ /* 0x000fec0003800000 */
[----:B------:R-:W-:Y:S01]  /*cfa0*/  LEA.HI R45, R45, R206, RZ, 0x1d ;  /* 0x000000ce2d2d7211 */ /* 0x000fe200078fe8ff */
[----:B--23--:R-:W1:Y:S01]  /*cfb0*/  LDS.128 R4, [R214] ;  /* 0x00000000d6047984 */ /* 0x00ce620000000c00 */
[----:B------:R-:W-:Y:S01]  /*cfc0*/  SHF.R.U32.HI R20, RZ, 0x10, R9 ;  /* 0x00000010ff147819 */ /* 0x000fe20000011609 */
        /* <DEDUP_REMOVED lines=15> */
[----:B------:R-:W-:Y:S02]  /*d0c0*/  SHF.R.U32.HI R28, RZ, 0x10, R13 ;  /* 0x00000010ff1c7819 */ /* 0x000fe4000001160d */
[----:B------:R-:W-:-:S02]  /*d0d0*/  IADD3 R3, R0, R3, R197 ;  /* 0x0000000300037210 */ /* 0x000fc40007ffe0c5 */
[----:B------:R-:W-:Y:S02]  /*d0e0*/  SHF.R.U64 R36, R8, 0x10, R9 ;  /* 0x0000001008247819 */ /* 0x000fe40000001209 */
[----:B------:R-:W-:Y:S02]  /*d0f0*/  LEA R3, R3, R18, 0x1 ;  /* 0x0000001203037211 */ /* 0x000fe400078e08ff */
[--C-:B------:R-:W-:Y:S02]  /*d100*/  SHF.R.U64 R35, R10, 0x10, R11.reuse ;  /* 0x000000100a237819 */ /* 0x100fe4000000120b */
[----:B------:R-:W-:Y:S01]  /*d110*/  SHF.R.U32.HI R33, RZ, 0x10, R11 ;  /* 0x00000010ff217819 */ /* 0x000fe2000001160b */
[----:B------:R-:W2:Y:S01]  /*d120*/  LDS.128 R24, [R3+0x10400] ;  /* 0x0104000003187984 */ /* 0x000ea20000000c00 */
[--C-:B-1----:R-:W-:Y:S02]  /*d130*/  HADD2.F32 R8, -RZ, R5.reuse.H0_H0 ;  /* 0x20000005ff087230 */ /* 0x102fe40000004100 */
[----:B------:R-:W-:-:S02]  /*d140*/  HADD2.F32 R5, -RZ, R5.H1_H1 ;  /* 0x30000005ff057230 */ /* 0x000fc40000004100 */
[----:B------:R-:W-:Y:S02]  /*d150*/  HADD2.F32 R0, -RZ, R4.H0_H0 ;  /* 0x20000004ff007230 */ /* 0x000fe40000004100 */
[----:B------:R-:W-:Y:S02]  /*d160*/  HADD2.F32 R9, -RZ, R6.H0_H0 ;  /* 0x20000006ff097230 */ /* 0x000fe40000004100 */
[--C-:B------:R-:W-:Y:S02]  /*d170*/  HADD2.F32 R10, -RZ, R7.reuse.H0_H0 ;  /* 0x20000007ff0a7230 */ /* 0x100fe40000004100 */
[----:B------:R-:W-:Y:S02]  /*d180*/  HADD2.F32 R7, -RZ, R7.H1_H1 ;  /* 0x30000007ff077230 */ /* 0x000fe40000004100 */
[----:B------:R-:W-:Y:S02]  /*d190*/  HADD2.F32 R4, -RZ, R4.H1_H1 ;  /* 0x30000004ff047230 */ /* 0x000fe40000004100 */
[----:B------:R-:W-:-:S02]  /*d1a0*/  HADD2.F32 R6, -RZ, R6.H1_H1 ;  /* 0x30000006ff067230 */ /* 0x000fc40000004100 */
[--C-:B--2---:R-:W-:Y:S02]  /*d1b0*/  HADD2.F32 R12, -RZ, R25.reuse.H0_H0 ;  /* 0x20000019ff0c7230 */ /* 0x104fe40000004100 */
[----:B------:R-:W-:Y:S02]  /*d1c0*/  HADD2.F32 R25, -RZ, R25.H1_H1 ;  /* 0x30000019ff197230 */ /* 0x000fe40000004100 */
[----:B------:R-:W-:Y:S02]  /*d1d0*/  HADD2.F32 R11, -RZ, R24.H0_H0 ;  /* 0x20000018ff0b7230 */ /* 0x000fe40000004100 */
[C---:B0-----:R-:W-:Y:S01]  /*d1e0*/  FMUL.FTZ R29, R12.reuse, R21 ;  /* 0x000000150c1d7220 */ /* 0x041fe20000410000 */
[-C--:B------:R-:W-:Y:S01]  /*d1f0*/  FMUL.FTZ R31, R12, R15.reuse ;  /* 0x0000000f0c1f7220 */ /* 0x080fe20000410000 */
[----:B------:R-:W-:Y:S02]  /*d200*/  HADD2.F32 R12, -RZ, R28.H0_H0 ;  /* 0x2000001cff0c7230 */ /* 0x000fe40000004100 */
[----:B------:R-:W-:Y:S01]  /*d210*/  FMUL.FTZ R28, R25, R20 ;  /* 0x00000014191c7220 */ /* 0x000fe20000410000 */
[C---:B------:R-:W-:Y:S01]  /*d220*/  FFMA.FTZ R29, R8.reuse, R15, -R29 ;  /* 0x0000000f081d7223 */ /* 0x040fe2000001081d */
[----:B------:R-:W-:Y:S01]  /*d230*/  FFMA.FTZ R31, R8, R21, R31 ;  /* 0x00000015081f7223 */ /* 0x000fe2000001001f */
[----:B------:R-:W-:-:S02]  /*d240*/  HADD2.F32 R13, -RZ, R26.H0_H0 ;  /* 0x2000001aff0d7230 */ /* 0x000fc40000004100 */
[-C--:B------:R-:W-:Y:S01]  /*d250*/  FMUL.FTZ R8, R25, R12.reuse ;  /* 0x0000000c19087220 */ /* 0x080fe20000410000 */
[----:B------:R-:W-:Y:S01]  /*d260*/  FFMA.FTZ R30, R5, R12, -R28 ;  /* 0x0000000c051e7223 */ /* 0x000fe2000001081c */
[C---:B------:R-:W-:Y:S01]  /*d270*/  FMUL.FTZ R15, R11.reuse, R55 ;  /* 0x000000370b0f7220 */ /* 0x040fe20000410000 */
[----:B------:R-:W-:Y:S02]  /*d280*/  HADD2.F32 R12, -RZ, R60.H0_H0 ;  /* 0x2000003cff0c7230 */ /* 0x000fe40000004100 */
[-C--:B------:R-:W-:Y:S01]  /*d290*/  FMUL.FTZ R28, R11, R61.reuse ;  /* 0x0000003d0b1c7220 */ /* 0x080fe20000410000 */
[----:B------:R-:W-:Y:S01]  /*d2a0*/  FFMA.FTZ R20, R5, R20, R8 ;  /* 0x0000001405147223 */ /* 0x000fe20000010008 */
[----:B------:R-:W-:Y:S02]  /*d2b0*/  HADD2.F32 R8, -RZ, R32.H0_H0 ;  /* 0x20000020ff087230 */ /* 0x000fe40000004100 */
[----:B------:R-:W-:Y:S01]  /*d2c0*/  FFMA.FTZ R15, R0, R61, -R15 ;  /* 0x0000003d000f7223 */ /* 0x000fe2000001080f */
        /* <DEDUP_REMOVED lines=15> */
[----:B------:R-:W-:Y:S02]  /*d3c0*/  HADD2.F32 R24, -RZ, R24.H1_H1 ;  /* 0x30000018ff187230 */ /* 0x000fe40000004100 */
[C---:B------:R-:W-:Y:S01]  /*d3d0*/  FMUL.FTZ R34, R27.reuse, R8 ;  /* 0x000000081b227220 */ /* 0x040fe20000410000 */
[----:B------:R-:W-:Y:S02]  /*d3e0*/  HADD2.F32 R26, -RZ, R26.H1_H1 ;  /* 0x3000001aff1a7230 */ /* 0x000fe40000004100 */
        /* <DEDUP_REMOVED lines=9> */
[-C--:B------:R-:W-:Y:S01]  /*d480*/  FMUL.FTZ R24, R24, R5.reuse ;  /* 0x0000000518187220 */ /* 0x080fe20000410000 */
[----:B------:R-:W-:Y:S01]  /*d490*/  FFMA.FTZ R0, R4, R5, -R7 ;  /* 0x0000000504007223 */ /* 0x000fe20000010807 */
[-C--:B------:R-:W-:Y:S01]  /*d4a0*/  FMUL.FTZ R26, R26, R9.reuse ;  /* 0x000000091a1a7220 */ /* 0x080fe20000410000 */
[----:B------:R-:W-:Y:S01]  /*d4b0*/  FFMA.FTZ R10, R6, R9, -R27 ;  /* 0x00000009060a7223 */ /* 0x000fe2000001081b */
[----:B------:R-:W-:Y:S01]  /*d4c0*/  FFMA.FTZ R21, R4, R11, R24 ;  /* 0x0000000b04157223 */ /* 0x000fe20000010018 */
[----:B------:R-:W-:Y:S01]  /*d4d0*/  F2FP.F16.F32.PACK_AB R7, R33, R12 ;  /* 0x0000000c2107723e */ /* 0x000fe200000000ff */
        /* <DEDUP_REMOVED lines=10> */
.L_x_3023:
[----:B------:R-:W-:Y:S05]  /*d580*/  BSYNC B0 ;  /* 0x0000000000007941 */ /* 0x000fea0003800000 */
.L_x_2995:
        /* <DEDUP_REMOVED lines=8> */
.L_x_2993:
[----:B------:R-:W-:-:S05]  /*d610*/  IMAD.U32 R0, RZ, RZ, UR39 ;  /* 0x00000027ff007e24 */ /* 0x000fca000f8e00ff */
[----:B------:R-:W-:-:S13]  /*d620*/  ISETP.NE.AND P0, PT, R0, 0x3, PT ;  /* 0x000000030000780c */ /* 0x000fda0003f05270 */
[----:B------:R-:W-:Y:S05]  /*d630*/  @!P0 BRA `(.L_x_3040) ;  /* 0x0000000000048947 */ /* 0x000fea0003800000 */
[----:B------:R-:W-:Y:S01]  /*d640*/  BPT.TRAP 0x1 ;  /* 0x000000040000795c */ /* 0x000fe20000300000 */
.L_x_3040:
[----:B------:R-:W-:Y:S01]  /*d650*/  IMAD R0, R186, 0x8, R18 ;  /* 0x00000008ba007824 */ /* 0x000fe200078e0212 */
[----:B-1-3--:R-:W-:-:S04]  /*d660*/  SHF.L.U32 R3, R188, 0x1f, RZ ;  /* 0x0000001fbc037819 */ /* 0x00afc800000006ff */
[----:B------:R1:W3:Y:S01]  /*d670*/  SYNCS.PHASECHK.TRANS64.TRYWAIT P1, [R0+URZ+0x28830], R3 ;  /* 0x02883003000075a7 */ /* 0x0002e2000802017f */
[----:B------:R-:W-:Y:S05]  /*d680*/  @!P0 BRA `(.L_x_3041) ;  /* 0x0000000000048947 */ /* 0x000fea0003800000 */
[----:B------:R-:W-:Y:S01]  /*d690*/  BPT.TRAP 0x1 ;  /* 0x000000040000795c */ /* 0x000fe20000300000 */
.L_x_3041:
[----:B---3--:R-:W-:Y:S05]  /*d6a0*/  @P1 BRA `(.L_x_3042) ;  /* 0x0000000000081947 */ /* 0x008fea0003800000 */
[----:B------:R-:W3:Y:S02]  /*d6b0*/  SYNCS.PHASECHK.TRANS64.TRYWAIT P1, [R0+URZ+0x28830], R3 ;  /* 0x02883003000075a7 */ /* 0x000ee4000802017f */
[----:B---3--:R-:W-:Y:S05]  /*d6c0*/  @!P1 BRA `(.L_x_3043) ;  /* 0x00000144005c9947 */ /* 0x008fea0003800000 */
.L_x_3042:
[----:B------:R-:W-:Y:S05]  /*d6d0*/  WARPSYNC.ALL ;  /* 0x0000000000007948 */ /* 0x000fea0003800000 */
[----:B-1-3--:R-:W-:Y:S01]  /*d6e0*/  VIADD R3, R18, 0x18400 ;  /* 0x0001840012037836 */ /* 0x00afe20000000000 */
[----:B------:R-:W-:Y:S01]  /*d6f0*/  R2UR UR32, R42 ;  /* 0x000000002a2072ca */ /* 0x000fe200000e0000 */
[----:B0-2-4-:R-:W-:Y:S01]  /*d700*/  IMAD.MOV.U32 R7, RZ, RZ, 0x40000040 ;  /* 0x40000040ff077424 */ /* 0x015fe200078e00ff */
[----:B-----5:R-:W-:Y:S01]  /*d710*/  WARPGROUP.ARRIVE ;  /* 0x00000000000079c5 */ /* 0x020fe20000000000 */
[----:B------:R-:W-:Y:S01]  /*d720*/  UMOV UR33, 0x40000040 ;  /* 0x4000004000217882 */ /* 0x000fe20000000000 */
[----:B------:R-:W-:Y:S01]  /*d730*/  SHF.R.U32.HI R3, RZ, 0x4, R3 ;  /* 0x00000004ff037819 */ /* 0x000fe20000011603 */
[----:B------:R-:W-:Y:S01]  /*d740*/  IMAD.MOV.U32 R9, RZ, RZ, 0x40000040 ;  /* 0x40000040ff097424 */ /* 0x000fe200078e00ff */
[----:B------:R-:W-:Y:S01]  /*d750*/  R2UR UR35, R7 ;  /* 0x00000000072372ca */ /* 0x000fe200000e0000 */
[----:B------:R-:W-:Y:S01]  /*d760*/  UMOV UR5, 0x40000040 ;  /* 0x4000004000057882 */ /* 0x000fe20000000000 */
[----:B------:R-:W-:Y:S01]  /*d770*/  LOP3.LUT R3, R3, 0x3fff, RZ, 0xc0, !PT ;  /* 0x00003fff03037812 */ /* 0x000fe200078ec0ff */
[----:B------:R-:W-:Y:S01]  /*d780*/  UMOV UR9, 0x40000040 ;  /* 0x4000004000097882 */ /* 0x000fe20000000000 */
[----:B------:R-:W-:Y:S01]  /*d790*/  R2UR UR7, R9 ;  /* 0x00000000090772ca */ /* 0x000fe200000e0000 */
[----:B------:R-:W-:Y:S01]  /*d7a0*/  IMAD.MOV.U32 R9, RZ, RZ, 0x40000040 ;  /* 0x40000040ff097424 */ /* 0x000fe200078e00ff */
[----:B------:R-:W-:Y:S01]  /*d7b0*/  LOP3.LUT R4, R3, 0x10000, RZ, 0xfc, !PT ;  /* 0x0001000003047812 */ /* 0x000fe200078efcff */
[----:B------:R-:W-:Y:S01]  /*d7c0*/  ULOP3.LUT UR32, UR32, 0x10000, URZ, 0xfc, !UPT ;  /* 0x0001000020207892 */ /* 0x000fe2000f8efc3f */
[----:B------:R-:W-:Y:S01]  /*d7d0*/  IMAD.MOV.U32 R7, RZ, RZ, 0x40000040 ;  /* 0x40000040ff077424 */ /* 0x000fe200078e00ff */
[----:B------:R-:W-:Y:S01]  /*d7e0*/  UMOV UR13, 0x40000040 ;  /* 0x40000040000d7882 */ /* 0x000fe20000000000 */
[----:B------:R-:W-:Y:S01]  /*d7f0*/  LEA R6, R186, R4, 0xb ;  /* 0x00000004ba067211 */ /* 0x000fe200078e58ff */
[----:B------:R-:W-:Y:S01]  /*d800*/  UIADD3 UR4, UR32, 0x2, URZ ;  /* 0x0000000220047890 */ /* 0x000fe2000fffe03f */
[----:B------:R-:W-:Y:S01]  /*d810*/  R2UR UR11, R9 ;  /* 0x00000000090b72ca */ /* 0x000fe200000e0000 */
[----:B------:R-:W-:Y:S01]  /*d820*/  UIADD3 UR8, UR32, 0x4, URZ ;  /* 0x0000000420087890 */ /* 0x000fe2000fffe03f */
[C---:B------:R-:W-:Y:S01]  /*d830*/  R2UR UR34, R6.reuse ;  /* 0x00000000062272ca */ /* 0x040fe200000e0000 */
[----:B------:R-:W-:Y:S01]  /*d840*/  VIADD R8, R6, 0x2 ;  /* 0x0000000206087836 */ /* 0x000fe20000000000 */
[----:B------:R-:W-:Y:S01]  /*d850*/  UIADD3 UR12, UR32, 0x6, URZ ;  /* 0x00000006200c7890 */ /* 0x000fe2000fffe03f */
[----:B------:R-:W-:Y:S01]  /*d860*/  IMAD.MOV.U32 R9, RZ, RZ, 0x40000040 ;  /* 0x40000040ff097424 */ /* 0x000fe200078e00ff */
[----:B------:R-:W-:Y:S01]  /*d870*/  UIADD3 UR16, UR32, 0x400, URZ ;  /* 0x0000040020107890 */ /* 0x000fe2000fffe03f */
[----:B------:R-:W-:Y:S01]  /*d880*/  R2UR UR31, R7 ;  /* 0x00000000071f72ca */ /* 0x000fe200000e0000 */
[----:B------:R-:W-:Y:S01]  /*d890*/  UMOV UR17, 0x40000040 ;  /* 0x4000004000117882 */ /* 0x000fe20000000000 */
[----:B------:R-:W-:Y:S01]  /*d8a0*/  R2UR UR6, R8 ;  /* 0x00000000080672ca */ /* 0x000fe200000e0000 */
[----:B------:R-:W-:Y:S01]  /*d8b0*/  UIADD3 UR20, UR32, 0x402, URZ ;  /* 0x0000040220147890 */ /* 0x000fe2000fffe03f */
[----:B------:R-:W-:Y:S01]  /*d8c0*/  IADD3 R8, R6, 0x4, RZ ;  /* 0x0000000406087810 */ /* 0x000fe20007ffe0ff */
[----:B------:R-:W-:Y:S01]  /*d8d0*/  UMOV UR21, 0x40000040 ;  /* 0x4000004000157882 */ /* 0x000fe20000000000 */
[----:B------:R-:W-:Y:S01]  /*d8e0*/  R2UR UR15, R9 ;  /* 0x00000000090f72ca */ /* 0x000fe200000e0000 */
[----:B------:R-:W-:Y:S01]  /*d8f0*/  IMAD.MOV.U32 R9, RZ, RZ, 0x40000040 ;  /* 0x40000040ff097424 */ /* 0x000fe200078e00ff */
[----:B------:R-:W-:Y:S01]  /*d900*/  HGMMA.64x128x16.F32 R24, gdesc[UR32], RZ, !UPT, gsb0 ;  /* 0x01e00000201879f0 */ /* 0x000fe2000c0008ff */
[----:B------:R-:W-:Y:S01]  /*d910*/  R2UR UR10, R8 ;  /* 0x00000000080a72ca */ /* 0x000fe200000e0000 */
[----:B------:R-:W-:Y:S01]  /*d920*/  VIADD R8, R6, 0x6 ;  /* 0x0000000606087836 */ /* 0x000fe20000000000 */
[----:B------:R-:W-:Y:S01]  /*d930*/  UIADD3 UR24, UR32, 0x404, URZ ;  /* 0x0000040420187890 */ /* 0x000fe2000fffe03f */
[----:B------:R-:W-:Y:S01]  /*d940*/  R2UR UR19, R9 ;  /* 0x00000000091372ca */ /* 0x000fe200000e0000 */
[----:B------:R-:W-:Y:S01]  /*d950*/  IMAD.MOV.U32 R9, RZ, RZ, 0x40000040 ;  /* 0x40000040ff097424 */ /* 0x000fe200078e00ff */
[----:B------:R-:W-:Y:S01]  /*d960*/  UMOV UR25, 0x40000040 ;  /* 0x4000004000197882 */ /* 0x000fe20000000000 */
[----:B------:R-:W-:Y:S01]  /*d970*/  R2UR UR14, R8 ;  /* 0x00000000080e72ca */ /* 0x000fe200000e0000 */
[----:B------:R-:W-:Y:S01]  /*d980*/  UIADD3 UR28, UR32, 0x406, URZ ;  /* 0x00000406201c7890 */ /* 0x000fe2000fffe03f */
[----:B------:R-:W-:Y:S01]  /*d990*/  IADD3 R8, R6, 0x400, RZ ;  /* 0x0000040006087810 */ /* 0x000fe20007ffe0ff */
[----:B------:R-:W-:Y:S01]  /*d9a0*/  UMOV UR29, 0x40000040 ;  /* 0x40000040001d7882 */ /* 0x000fe20000000000 */
[----:B------:R-:W-:Y:S01]  /*d9b0*/  R2UR UR23, R9 ;  /* 0x00000000091772ca */ /* 0x000fe200000e0000 */
[----:B------:R-:W-:Y:S01]  /*d9c0*/  IMAD.MOV.U32 R9, RZ, RZ, 0x40000040 ;  /* 0x40000040ff097424 */ /* 0x000fe200078e00ff */
[----:B------:R-:W-:Y:S01]  /*d9d0*/  R2UR UR18, R8 ;  /* 0x00000000081272ca */ /* 0x000fe200000e0000 */
[----:B------:R-:W-:-:S03]  /*d9e0*/  VIADD R8, R6, 0x402 ;  /* 0x0000040206087836 */ /* 0x000fc60000000000 */
        /* <DEDUP_REMOVED lines=30> */
.L_x_3044:
[----:B------:R-:W0:Y:S01]  /*dbd0*/  LDC R6, c[0x0][0x448] ;  /* 0x00011200ff067b82 */ /* 0x000e220000000800 */
[----:B------:R-:W-:Y:S01]  /*dbe0*/  ULDC UR6, c[0x0][0x9d8] ;  /* 0x0002760000067ab9 */ /* 0x000fe20000000800 */
[----:B------:R-:W-:Y:S01]  /*dbf0*/  ULDC UR48, c[0x0][0x988] ;  /* 0x0002620000307ab9 */ /* 0x000fe20000000800 */
[----:B------:R-:W-:Y:S01]  /*dc00*/  FMUL.FTZ R27, R27, UR6 ;  /* 0x000000061b1b7c20 */ /* 0x000fe20008410000 */
[----:B------:R-:W-:Y:S01]  /*dc10*/  FMUL.FTZ R8, R28, UR6 ;  /* 0x000000061c087c20 */ /* 0x000fe20008410000 */
[----:B------:R-:W-:Y:S01]  /*dc20*/  FMUL.FTZ R31, R31, UR6 ;  /* 0x000000061f1f7c20 */ /* 0x000fe20008410000 */
        /* <DEDUP_REMOVED lines=12> */
[----:B------:R-:W-:Y:S01]  /*dcf0*/  FMUL.FTZ R59, R59, UR6 ;  /* 0x000000063b3b7c20 */ /* 0x000fe20008410000 */
[----:B------:R-:W-:Y:S01]  /*dd00*/  FMUL.FTZ R46, R46, UR6 ;  /* 0x000000062e2e7c20 */ /* 0x000fe20008410000 */
[----:B------:R-:W-:Y:S01]  /*dd10*/  FMUL.FTZ R13, R41, UR6 ;  /* 0x00000006290d7c20 */ /* 0x000fe20008410000 */
[----:B------:R-:W-:Y:S01]  /*dd20*/  FMUL.FTZ R63, R63, UR6 ;  /* 0x000000063f3f7c20 */ /* 0x000fe20008410000 */
[----:B------:R-:W-:Y:S01]  /*dd30*/  FMUL.FTZ R47, R47, UR6 ;  /* 0x000000062f2f7c20 */ /* 0x000fe20008410000 */
[----:B------:R-:W-:Y:S01]  /*dd40*/  MUFU.TANH R93, R30 ;  /* 0x0000001e005d7308 */ /* 0x000fe20000002400 */
[----:B0-----:R-:W-:Y:S01]  /*dd50*/  ISETP.NE.AND P1, PT, R6, 0x1, PT ;  /* 0x000000010600780c */ /* 0x001fe20003f25270 */
[----:B------:R-:W-:Y:S01]  /*dd60*/  FMUL.FTZ R6, R54, UR6 ;  /* 0x0000000636067c20 */ /* 0x000fe20008410000 */
[----:B------:R-:W-:Y:S01]  /*dd70*/  IADD3 R54, R204, R191, RZ ;  /* 0x000000bfcc367210 */ /* 0x000fe20007ffe0ff */
[----:B-1----:R-:W-:-:S02]  /*dd80*/  IMAD.MOV.U32 R31, RZ, RZ, -0x80 ;  /* 0xffffff80ff1f7424 */ /* 0x002fc400078e00ff */
        /* <DEDUP_REMOVED lines=9> */
[----:B------:R-:W1:Y:S01]  /*de20*/  @P1 LDC R27, c[0x0][0x44c] ;  /* 0x00011300ff1b1b82 */ /* 0x000e620000000800 */
[----:B------:R-:W-:Y:S01]  /*de30*/  FMUL.FTZ R3, R24, UR6 ;  /* 0x0000000618037c20 */ /* 0x000fe20008410000 */
[----:B------:R2:W3:Y:S01]  /*de40*/  MUFU.TANH R97, R26 ;  /* 0x0000001a00617308 */ /* 0x0004e20000002400 */
[----:B0-----:R-:W-:-:S02]  /*de50*/  IMAD R6, R96, R31, 0x80 ;  /* 0x0000008060067424 */ /* 0x001fc400078e021f */
[----:B------:R-:W-:Y:S01]  /*de60*/  FMUL.FTZ R24, R48, UR6 ;  /* 0x0000000630187c20 */ /* 0x000fe20008410000 */
[----:B------:R-:W-:Y:S01]  /*de70*/  FMUL.FTZ R62, R62, UR6 ;  /* 0x000000063e3e7c20 */ /* 0x000fe20008410000 */
[----:B------:R-:W-:Y:S01]  /*de80*/  FMUL.FTZ R66, R66, UR6 ;  /* 0x0000000642427c20 */ /* 0x000fe20008410000 */
[----:B------:R-:W-:Y:S01]  /*de90*/  VIADD R30, R6, 0x1 ;  /* 0x00000001061e7836 */ /* 0x000fe20000000000 */
[----:B------:R-:W0:Y:S01]  /*dea0*/  @P1 LDC R28, c[0x0][0x450] ;  /* 0x00011400ff1c1b82 */ /* 0x000e220000000800 */
[----:B------:R-:W-:Y:S01]  /*deb0*/  FMUL.FTZ R12, R37, UR6 ;  /* 0x00000006250c7c20 */ /* 0x000fe20008410000 */
[----:B------:R-:W4:Y:S01]  /*dec0*/  MUFU.TANH R34, R34 ;  /* 0x0000002200227308 */ /* 0x000f220000002400 */
[----:B------:R-:W-:Y:S02]  /*ded0*/  IMAD R30, R203, -0x2, R30 ;  /* 0xfffffffecb1e7824 */ /* 0x000fe400078e021e */
[----:B--2---:R-:W-:Y:S01]  /*dee0*/  FMUL.FTZ R26, R53, UR6 ;  /* 0x00000006351a7c20 */ /* 0x004fe20008410000 */
        /* <DEDUP_REMOVED lines=11> */
[----:B-1----:R-:W-:-:S04]  /*dfa0*/  @P1 IMAD.HI.U32 R27, R54, R27, RZ ;  /* 0x0000001b361b1227 */ /* 0x002fc800078e00ff */
[----:B------:R-:W-:Y:S01]  /*dfb0*/  FMUL.FTZ R86, R86, UR6 ;  /* 0x0000000656567c20 */ /* 0x000fe20008410000 */
[----:B------:R-:W1:Y:S01]  /*dfc0*/  MUFU.TANH R38, R38 ;  /* 0x0000002600267308 */ /* 0x000e620000002400 */
[----:B------:R-:W-:Y:S01]  /*dfd0*/  FMUL.FTZ R87, R87, UR6 ;  /* 0x0000000657577c20 */ /* 0x000fe20008410000 */
[----:B------:R-:W-:Y:S01]  /*dfe0*/  FMUL.FTZ R21, R49, UR6 ;  /* 0x0000000631157c20 */ /* 0x000fe20008410000 */
[----:B------:R-:W-:Y:S01]  /*dff0*/  FMUL.FTZ R5, R25, UR6 ;  /* 0x0000000619057c20 */ /* 0x000fe20008410000 */
[----:B------:R-:W-:Y:S01]  /*e000*/  FMUL.FTZ R25, R52, UR6 ;  /* 0x0000000634197c20 */ /* 0x000fe20008410000 */
[----:B------:R-:W-:Y:S01]  /*e010*/  FMUL.FTZ R61, R61, UR6 ;  /* 0x000000063d3d7c20 */ /* 0x000fe20008410000 */
[----:B0-----:R-:W-:Y:S01]  /*e020*/  @P1 SHF.R.U32.HI R54, RZ, R28, R27 ;  /* 0x0000001cff361219 */ /* 0x001fe2000001161b */
[----:B------:R-:W-:Y:S01]  /*e030*/  FMUL.FTZ R28, R56, UR6 ;  /* 0x00000006381c7c20 */ /* 0x000fe20008410000 */
[----:B------:R-:W-:Y:S02]  /*e040*/  IMAD.IADD R56, R193, 0x1, R6 ;  /* 0x00000001c1387824 */ /* 0x000fe400078e0206 */
[----:B------:R-:W-:Y:S01]  /*e050*/  FMUL.FTZ R27, R57, UR6 ;  /* 0x00000006391b7c20 */ /* 0x000fe20008410000 */
[----:B------:R-:W-:Y:S01]  /*e060*/  IADD3 R57, -R192, R30, R193 ;  /* 0x0000001ec0397210 */ /* 0x000fe20007ffe1c1 */
[----:B------:R-:W0:Y:S01]  /*e070*/  SHFL.IDX PT, R29, R54, 0x1, 0x1c1f ;  /* 0x003c1f00361d7f89 */ /* 0x000e2200000e0000 */
[----:B------:R-:W-:Y:S01]  /*e080*/  IMAD R56, R203, -0x2, R56 ;  /* 0xfffffffecb387824 */ /* 0x000fe200078e0238 */
[----:B------:R-:W5:Y:S01]  /*e090*/  MUFU.TANH R39, R39 ;  /* 0x0000002700277308 */ /* 0x000f620000002400 */
[----:B------:R-:W-:Y:S01]  /*e0a0*/  FMUL.FTZ R60, R60, UR6 ;  /* 0x000000063c3c7c20 */ /* 0x000fe20008410000 */
[----:B------:R-:W5:Y:S01]  /*e0b0*/  SHFL.IDX PT, R54, R54, RZ, 0x1c1f ;  /* 0x001c1fff36367589 */ /* 0x000f6200000e0000 */
[----:B------:R-:W-:Y:S01]  /*e0c0*/  FMUL.FTZ R64, R64, UR6 ;  /* 0x0000000640407c20 */ /* 0x000fe20008410000 */
[----:B------:R-:W-:Y:S01]  /*e0d0*/  FMUL.FTZ R65, R65, UR6 ;  /* 0x0000000641417c20 */ /* 0x000fe20008410000 */
        /* <DEDUP_REMOVED lines=8> */
[----:B------:R-:W-:Y:S01]  /*e160*/  FMUL.FTZ R81, R81, UR6 ;  /* 0x0000000651517c20 */ /* 0x000fe20008410000 */
[----:B------:R-:W-:Y:S01]  /*e170*/  FMUL.FTZ R84, R84, UR6 ;  /* 0x0000000654547c20 */ /* 0x000fe20008410000 */
[----:B------:R-:W-:Y:S01]  /*e180*/  FMUL.FTZ R85, R85, UR6 ;  /* 0x0000000655557c20 */ /* 0x000fe20008410000 */
[----:B------:R-:W5:Y:S01]  /*e190*/  MUFU.TANH R43, R43 ;  /* 0x0000002b002b7308 */ /* 0x000f620000002400 */
[----:B------:R-:W-:Y:S01]  /*e1a0*/  IADD3 R0, R0, 0x28840, RZ ;  /* 0x0002884000007810 */ /* 0x000fe20007ffe0ff */
[----:B------:R-:W-:Y:S01]  /*e1b0*/  ULDC UR46, c[0x0][0x9d8] ;  /* 0x00027600002e7ab9 */ /* 0x000fe20000000800 */
[----:B------:R-:W-:Y:S01]  /*e1c0*/  ULDC UR47, c[0x0][0x9d8] ;  /* 0x00027600002f7ab9 */ /* 0x000fe20000000800 */
[----:B------:R-:W-:Y:S01]  /*e1d0*/  ULDC UR44, c[0x0][0x988] ;  /* 0x00026200002c7ab9 */ /* 0x000fe20000000800 */
[----:B------:R-:W-:Y:S01]  /*e1e0*/  ULDC UR45, c[0x0][0x988] ;  /* 0x00026200002d7ab9 */ /* 0x000fe20000000800 */
[----:B0-----:R-:W-:-:S02]  /*e1f0*/  VIADDMNMX R29, R29, R57, R56, PT ;  /* 0x000000391d1d7246 */ /* 0x001fc40003800138 */
[----:B------:R-:W-:Y:S01]  /*e200*/  CS2R R150, SRZ ;  /* 0x0000000000967805 */ /* 0x000fe2000001ff00 */
[----:B------:R2:W-:Y:S01]  /*e210*/  MUFU.TANH R41, R59 ;  /* 0x0000003b00297308 */ /* 0x0005e20000002400 */
[----:B------:R-:W-:Y:S02]  /*e220*/  CS2R R148, SRZ ;  /* 0x0000000000947805 */ /* 0x000fe4000001ff00 */
[C---:B------:R-:W-:Y:S02]  /*e230*/  ISETP.GT.AND P2, PT, R29.reuse, RZ, PT ;  /* 0x000000ff1d00720c */ /* 0x040fe40003f44270 */
[----:B------:R-:W-:Y:S02]  /*e240*/  CS2R R146, SRZ ;  /* 0x0000000000927805 */ /* 0x000fe4000001ff00 */
[----:B------:R-:W-:Y:S02]  /*e250*/  ISETP.GT.AND P3, PT, R29, 0x1, PT ;  /* 0x000000011d00780c */ /* 0x000fe40003f64270 */
[----:B------:R-:W-:-:S02]  /*e260*/  CS2R R144, SRZ ;  /* 0x0000000000907805 */ /* 0x000fc4000001ff00 */
[----:B------:R-:W-:Y:S02]  /*e270*/  ISETP.GT.AND P4, PT, R29, 0x8, PT ;  /* 0x000000081d00780c */ /* 0x000fe40003f84270 */
[----:B------:R-:W-:Y:S02]  /*e280*/  CS2R R142, SRZ ;  /* 0x00000000008e7805 */ /* 0x000fe4000001ff00 */
[----:B---3--:R-:W-:Y:S01]  /*e290*/  FSEL R97, R97, -INF , P2 ;  /* 0xff80000061617808 */ /* 0x008fe20001000000 */
[----:B------:R-:W0:Y:S01]  /*e2a0*/  MUFU.TANH R46, R46 ;  /* 0x0000002e002e7308 */ /* 0x000e220000002400 */
[----:B------:R-:W-:Y:S02]  /*e2b0*/  FSEL R95, R95, -INF , P3 ;  /* 0xff8000005f5f7808 */ /* 0x000fe40001800000 */
[----:B------:R-:W-:Y:S02]  /*e2c0*/  CS2R R140, SRZ ;  /* 0x00000000008c7805 */ /* 0x000fe4000001ff00 */
[----:B------:R-:W-:-:S02]  /*e2d0*/  ISETP.GT.AND P2, PT, R29, 0x9, PT ;  /* 0x000000091d00780c */ /* 0x000fc40003f44270 */
[----:B------:R-:W-:Y:S02]  /*e2e0*/  CS2R R138, SRZ ;  /* 0x00000000008a7805 */ /* 0x000fe4000001ff00 */
[----:B------:R-:W-:Y:S02]  /*e2f0*/  FSEL R93, R93, -INF , P4 ;  /* 0xff8000005d5d7808 */ /* 0x000fe40002000000 */
[----:B------:R-:W-:Y:S02]  /*e300*/  CS2R R136, SRZ ;  /* 0x0000000000887805 */ /* 0x000fe4000001ff00 */
[----:B------:R-:W-:Y:S01]  /*e310*/  FMNMX.FTZ R6, R97, R95, !PT ;  /* 0x0000005f61067209 */ /* 0x000fe20007810000 */
[----:B------:R1:W-:Y:S01]  /*e320*/  MUFU.TANH R44, R63 ;  /* 0x0000003f002c7308 */ /* 0x0003e20000002400 */
[----:B------:R-:W-:Y:S02]  /*e330*/  ISETP.GT.AND P3, PT, R29, 0x10, PT ;  /* 0x000000101d00780c */ /* 0x000fe40003f64270 */
[----:B------:R-:W-:-:S02]  /*e340*/  CS2R R134, SRZ ;  /* 0x0000000000867805 */ /* 0x000fc4000001ff00 */
[----:B------:R-:W-:Y:S02]  /*e350*/  FSEL R91, R91, -INF , P2 ;  /* 0xff8000005b5b7808 */ /* 0x000fe40001000000 */
[----:B------:R-:W-:Y:S02]  /*e360*/  CS2R R132, SRZ ;  /* 0x0000000000847805 */ /* 0x000fe4000001ff00 */
[----:B------:R-:W-:Y:S02]  /*e370*/  FMNMX.FTZ R6, R93, R6, !PT ;  /* 0x000000065d067209 */ /* 0x000fe40007810000 */
[----:B------:R-:W-:Y:S02]  /*e380*/  CS2R R130, SRZ ;  /* 0x0000000000827805 */ /* 0x000fe4000001ff00 */
[----:B------:R-:W-:Y:S01]  /*e390*/  ISETP.GT.AND P2, PT, R29, 0x11, PT ;  /* 0x000000111d00780c */ /* 0x000fe20003f44270 */
[----:B------:R-:W3:Y:S01]  /*e3a0*/  MUFU.TANH R47, R47 ;  /* 0x0000002f002f7308 */ /* 0x000ee20000002400 */
[----:B----4-:R-:W-:-:S02]  /*e3b0*/  FSEL R89, R34, -INF , P3 ;  /* 0xff80000022597808 */ /* 0x010fc40001800000 */
[----:B------:R-:W-:Y:S02]  /*e3c0*/  CS2R R128, SRZ ;  /* 0x0000000000807805 */ /* 0x000fe4000001ff00 */
[----:B------:R-:W-:Y:S02]  /*e3d0*/  FMNMX.FTZ R6, R91, R6, !PT ;  /* 0x000000065b067209 */ /* 0x000fe40007810000 */
[----:B------:R-:W-:Y:S02]  /*e3e0*/  CS2R R126, SRZ ;  /* 0x00000000007e7805 */ /* 0x000fe4000001ff00 */
[----:B------:R-:W-:Y:S02]  /*e3f0*/  ISETP.GT.AND P3, PT, R29, 0x18, PT ;  /* 0x000000181d00780c */ /* 0x000fe40003f64270 */
[----:B------:R-:W-:Y:S02]  /*e400*/  CS2R R124, SRZ ;  /* 0x00000000007c7805 */ /* 0x000fe4000001ff00 */
[----:B--2---:R-:W-:Y:S01]  /*e410*/  FSEL R59, R35, -INF , P2 ;  /* 0xff800000233b7808 */ /* 0x004fe20001000000 */
[----:B------:R5:W-:Y:S01]  /*e420*/  MUFU.TANH R36, R55 ;  /* 0x0000003700247308 */ /* 0x000be20000002400 */
[----:B------:R-:W-:-:S02]  /*e430*/  FMNMX.FTZ R6, R89, R6, !PT ;  /* 0x0000000659067209 */ /* 0x000fc40007810000 */
[----:B------:R-:W-:Y:S02]  /*e440*/  CS2R R122, SRZ ;  /* 0x00000000007a7805 */ /* 0x000fe4000001ff00 */
[----:B------:R-:W-:Y:S02]  /*e450*/  ISETP.GT.AND P2, PT, R29, 0x19, PT ;  /* 0x000000191d00780c */ /* 0x000fe40003f44270 */
[----:B------:R-:W-:Y:S02]  /*e460*/  CS2R R120, SRZ ;  /* 0x0000000000787805 */ /* 0x000fe4000001ff00 */
[----:B-1----:R-:W-:Y:S02]  /*e470*/  FSEL R63, R38, -INF , P3 ;  /* 0xff800000263f7808 */ /* 0x002fe40001800000 */
[----:B------:R-:W-:Y:S02]  /*e480*/  CS2R R118, SRZ ;  /* 0x0000000000767805 */ /* 0x000fe4000001ff00 */
[----:B------:R-:W-:Y:S01]  /*e490*/  FMNMX.FTZ R6, R59, R6, !PT ;  /* 0x000000063b067209 */ /* 0x000fe20007810000 */
[----:B------:R-:W1:Y:S01]  /*e4a0*/  MUFU.TANH R40, R50 ;  /* 0x0000003200287308 */ /* 0x000e620000002400 */
[----:B------:R-:W-:-:S02]  /*e4b0*/  ISETP.GT.AND P3, PT, R29, 0x20, PT ;  /* 0x000000201d00780c */ /* 0x000fc40003f64270 */
[----:B------:R-:W-:Y:S02]  /*e4c0*/  CS2R R116, SRZ ;  /* 0x0000000000747805 */ /* 0x000fe4000001ff00 */
[----:B-----5:R-:W-:Y:S02]  /*e4d0*/  FSEL R55, R39, -INF , P2 ;  /* 0xff80000027377808 */ /* 0x020fe40001000000 */
[----:B------:R-:W-:Y:S02]  /*e4e0*/  CS2R R114, SRZ ;  /* 0x0000000000727805 */ /* 0x000fe4000001ff00 */
[----:B------:R-:W-:Y:S02]  /*e4f0*/  FMNMX.FTZ R6, R63, R6, !PT ;  /* 0x000000063f067209 */ /* 0x000fe40007810000 */
[----:B------:R-:W-:Y:S02]  /*e500*/  CS2R R112, SRZ ;  /* 0x0000000000707805 */ /* 0x000fe4000001ff00 */
[----:B------:R-:W-:Y:S01]  /*e510*/  ISETP.GT.AND P2, PT, R29, 0x21, PT ;  /* 0x000000211d00780c */ /* 0x000fe20003f44270 */
[----:B------:R2:W4:Y:S01]  /*e520*/  MUFU.TANH R32, R51 ;  /* 0x0000003300207308 */ /* 0x0005220000002400 */
[----:B------:R-:W-:-:S02]  /*e530*/  FSEL R53, R42, -INF , P3 ;  /* 0xff8000002a357808 */ /* 0x000fc40001800000 */
[----:B------:R-:W-:Y:S02]  /*e540*/  CS2R R110, SRZ ;  /* 0x00000000006e7805 */ /* 0x000fe4000001ff00 */
[----:B------:R-:W-:Y:S02]  /*e550*/  FMNMX.FTZ R6, R55, R6, !PT ;  /* 0x0000000637067209 */ /* 0x000fe40007810000 */
[----:B------:R-:W-:Y:S02]  /*e560*/  CS2R R108, SRZ ;  /* 0x00000000006c7805 */ /* 0x000fe4000001ff00 */
[----:B------:R-:W-:Y:S02]  /*e570*/  ISETP.GT.AND P3, PT, R29, 0x28, PT ;  /* 0x000000281d00780c */ /* 0x000fe40003f64270 */
[----:B------:R-:W-:Y:S02]  /*e580*/  CS2R R106, SRZ ;  /* 0x00000000006a7805 */ /* 0x000fe4000001ff00 */
[----:B------:R-:W-:Y:S01]  /*e590*/  FMNMX.FTZ R6, R53, R6, !PT ;  /* 0x0000000635067209 */ /* 0x000fe20007810000 */
[----:B------:R-:W5:Y:S01]  /*e5a0*/  MUFU.TANH R58, R58 ;  /* 0x0000003a003a7308 */ /* 0x000f620000002400 */
[----:B--2---:R-:W-:-:S02]  /*e5b0*/  FSEL R51, R43, -INF , P2 ;  /* 0xff8000002b337808 */ /* 0x004fc40001000000 */
[----:B------:R-:W-:Y:S02]  /*e5c0*/  CS2R R104, SRZ ;  /* 0x0000000000687805 */ /* 0x000fe4000001ff00 */
        /* <DEDUP_REMOVED lines=8> */
[----:B---3--:R-:W-:Y:S02]  /*e650*/  FSEL R48, R47, -INF , P2 ;  /* 0xff8000002f307808 */ /* 0x008fe40001000000 */
[----:B------:R-:W-:Y:S02]  /*e660*/  FMNMX.FTZ R31, R50, R31, !PT ;  /* 0x0000001f321f7209 */ /* 0x000fe40007810000 */
[----:B------:R-:W-:Y:S01]  /*e670*/  ISETP.GT.AND P2, PT, R29, 0x31, PT ;  /* 0x000000311d00780c */ /* 0x000fe20003f44270 */
[----:B------:R-:W2:Y:S01]  /*e680*/  MUFU.TANH R66, R66 ;  /* 0x0000004200427308 */ /* 0x000ea20000002400 */
[----:B-1----:R-:W-:Y:S02]  /*e690*/  FSEL R40, R40, -INF , P3 ;  /* 0xff80000028287808 */ /* 0x002fe40001800000 */
[----:B------:R-:W-:-:S02]  /*e6a0*/  FMNMX.FTZ R31, R48, R31, !PT ;  /* 0x0000001f301f7209 */ /* 0x000fc40007810000 */
[C---:B------:R-:W-:Y:S02]  /*e6b0*/  ISETP.GT.AND P3, PT, R29.reuse, 0x38, PT ;  /* 0x000000381d00780c */ /* 0x040fe40003f64270 */
[----:B----4-:R-:W-:Y:S01]  /*e6c0*/  FSEL R35, R32, -INF , P2 ;  /* 0xff80000020237808 */ /* 0x010fe20001000000 */
[----:B------:R-:W1:Y:S01]  /*e6d0*/  MUFU.TANH R38, R67 ;  /* 0x0000004300267308 */ /* 0x000e620000002400 */
[----:B------:R-:W-:Y:S02]  /*e6e0*/  FMNMX.FTZ R6, R40, R31, !PT ;  /* 0x0000001f28067209 */ /* 0x000fe40007810000 */
[----:B------:R-:W-:Y:S02]  /*e6f0*/  ISETP.GT.AND P2, PT, R29, 0x39, PT ;  /* 0x000000391d00780c */ /* 0x000fe40003f44270 */
[----:B------:R-:W-:Y:S02]  /*e700*/  FSEL R33, R33, -INF , P3 ;  /* 0xff80000021217808 */ /* 0x000fe40001800000 */
[----:B------:R-:W-:Y:S01]  /*e710*/  FMNMX.FTZ R6, R35, R6, !PT ;  /* 0x0000000623067209 */ /* 0x000fe20007810000 */
[----:B------:R-:W3:Y:S01]  /*e720*/  MUFU.TANH R70, R70 ;  /* 0x0000004600467308 */ /* 0x000ee20000002400 */
[----:B------:R-:W-:-:S02]  /*e730*/  ISETP.GT.AND P3, PT, R29, 0x40, PT ;  /* 0x000000401d00780c */ /* 0x000fc40003f64270 */
[----:B------:R-:W-:Y:S02]  /*e740*/  FSEL R32, R36, -INF , P2 ;  /* 0xff80000024207808 */ /* 0x000fe40001000000 */
[----:B------:R-:W-:Y:S02]  /*e750*/  FMNMX.FTZ R31, R33, R6, !PT ;  /* 0x00000006211f7209 */ /* 0x000fe40007810000 */
[C---:B------:R-:W-:Y:S01]  /*e760*/  ISETP.GT.AND P2, PT, R29.reuse, 0x41, PT ;  /* 0x000000411d00780c */ /* 0x040fe20003f44270 */
[----:B------:R-:W4:Y:S01]  /*e770*/  MUFU.TANH R71, R71 ;  /* 0x0000004700477308 */ /* 0x000f220000002400 */
[----:B-----5:R-:W-:Y:S02]  /*e780*/  FSEL R30, R58, -INF , P3 ;  /* 0xff8000003a1e7808 */ /* 0x020fe40001800000 */
[----:B------:R-:W-:Y:S02]  /*e790*/  FMNMX.FTZ R37, R32, R31, !PT ;  /* 0x0000001f20257209 */ /* 0x000fe40007810000 */
[----:B------:R-:W-:-:S02]  /*e7a0*/  ISETP.GT.AND P3, PT, R29, 0x48, PT ;  /* 0x000000481d00780c */ /* 0x000fc40003f64270 */
[----:B------:R-:W-:Y:S01]  /*e7b0*/  FSEL R31, R41, -INF , P2 ;  /* 0xff800000291f7808 */ /* 0x000fe20001000000 */
[----:B------:R-:W5:Y:S01]  /*e7c0*/  MUFU.TANH R42, R74 ;  /* 0x0000004a002a7308 */ /* 0x000f620000002400 */
[----:B------:R-:W-:Y:S02]  /*e7d0*/  FMNMX.FTZ R6, R30, R37, !PT ;  /* 0x000000251e067209 */ /* 0x000fe40007810000 */
[----:B------:R-:W-:Y:S02]  /*e7e0*/  ISETP.GT.AND P2, PT, R29, 0x49, PT ;  /* 0x000000491d00780c */ /* 0x000fe40003f44270 */
[----:B0-----:R-:W-:Y:S02]  /*e7f0*/  FSEL R34, R62, -INF , P3 ;  /* 0xff8000003e227808 */ /* 0x001fe40001800000 */
[----:B------:R-:W-:Y:S01]  /*e800*/  FMNMX.FTZ R37, R31, R6, !PT ;  /* 0x000000061f257209 */ /* 0x000fe20007810000 */
[----:B------:R-:W0:Y:S01]  /*e810*/  MUFU.TANH R43, R75 ;  /* 0x0000004b002b7308 */ /* 0x000e220000002400 */
[----:B------:R-:W-:-:S02]  /*e820*/  ISETP.GT.AND P3, PT, R29, 0x50, PT ;  /* 0x000000501d00780c */ /* 0x000fc40003f64270 */
[----:B------:R-:W-:Y:S02]  /*e830*/  FSEL R36, R44, -INF , P2 ;  /* 0xff8000002c247808 */ /* 0x000fe40001000000 */
[----:B------:R-:W-:Y:S02]  /*e840*/  FMNMX.FTZ R39, R34, R37, !PT ;  /* 0x0000002522277209 */ /* 0x000fe40007810000 */
[C---:B------:R-:W-:Y:S01]  /*e850*/  ISETP.GT.AND P2, PT, R29.reuse, 0x51, PT ;  /* 0x000000511d00780c */ /* 0x040fe20003f44270 */
[----:B------:R-:W0:Y:S01]  /*e860*/  MUFU.TANH R78, R78 ;  /* 0x0000004e004e7308 */ /* 0x000e220000002400 */
[----:B--2---:R-:W-:Y:S02]  /*e870*/  FSEL R37, R66, -INF , P3 ;  /* 0xff80000042257808 */ /* 0x004fe40001800000 */
[----:B------:R-:W-:Y:S02]  /*e880*/  FMNMX.FTZ R6, R36, R39, !PT ;  /* 0x0000002724067209 */ /* 0x000fe40007810000 */
[----:B------:R-:W-:-:S02]  /*e890*/  ISETP.GT.AND P3, PT, R29, 0x58, PT ;  /* 0x000000581d00780c */ /* 0x000fc40003f64270 */
[----:B-1----:R-:W-:Y:S01]  /*e8a0*/  FSEL R38, R38, -INF , P2 ;  /* 0xff80000026267808 */ /* 0x002fe20001000000 */
[----:B------:R-:W1:Y:S01]  /*e8b0*/  MUFU.TANH R79, R79 ;  /* 0x0000004f004f7308 */ /* 0x000e620000002400 */
[----:B------:R-:W-:Y:S02]  /*e8c0*/  FMNMX.FTZ R41, R37, R6, !PT ;  /* 0x0000000625297209 */ /* 0x000fe40007810000 */
[C---:B------:R-:W-:Y:S02]  /*e8d0*/  ISETP.GT.AND P2, PT, R29.reuse, 0x59, PT ;  /* 0x000000591d00780c */ /* 0x040fe40003f44270 */
[----:B---3--:R-:W-:Y:S02]  /*e8e0*/  FSEL R39, R70, -INF , P3 ;  /* 0xff80000046277808 */ /* 0x008fe40001800000 */
[----:B------:R-:W-:Y:S01]  /*e8f0*/  FMNMX.FTZ R6, R38, R41, !PT ;  /* 0x0000002926067209 */ /* 0x000fe20007810000 */
[----:B------:R-:W2:Y:S01]  /*e900*/  MUFU.TANH R46, R82 ;  /* 0x00000052002e7308 */ /* 0x000ea20000002400 */
[----:B------:R-:W-:-:S02]  /*e910*/  ISETP.GT.AND P3, PT, R29, 0x60, PT ;  /* 0x000000601d00780c */ /* 0x000fc40003f64270 */
[----:B----4-:R-:W-:Y:S02]  /*e920*/  FSEL R41, R71, -INF , P2 ;  /* 0xff80000047297808 */ /* 0x010fe40001000000 */
[----:B------:R-:W-:Y:S02]  /*e930*/  FMNMX.FTZ R6, R39, R6, !PT ;  /* 0x0000000627067209 */ /* 0x000fe40007810000 */
[----:B------:R-:W-:Y:S01]  /*e940*/  ISETP.GT.AND P2, PT, R29, 0x61, PT ;  /* 0x000000611d00780c */ /* 0x000fe20003f44270 */
[----:B------:R-:W3:Y:S01]  /*e950*/  MUFU.TANH R83, R83 ;  /* 0x0000005300537308 */ /* 0x000ee20000002400 */
[----:B-----5:R-:W-:Y:S02]  /*e960*/  FSEL R42, R42, -INF , P3 ;  /* 0xff8000002a2a7808 */ /* 0x020fe40001800000 */
[----:B------:R-:W-:Y:S02]  /*e970*/  FMNMX.FTZ R45, R41, R6, !PT ;  /* 0x00000006292d7209 */ /* 0x000fe40007810000 */
[----:B------:R-:W-:-:S02]  /*e980*/  ISETP.GT.AND P3, PT, R29, 0x68, PT ;  /* 0x000000681d00780c */ /* 0x000fc40003f64270 */
[----:B0-----:R-:W-:Y:S01]  /*e990*/  FSEL R43, R43, -INF , P2 ;  /* 0xff8000002b2b7808 */ /* 0x001fe20001000000 */
[----:B------:R-:W0:Y:S01]  /*e9a0*/  MUFU.TANH R86, R86 ;  /* 0x0000005600567308 */ /* 0x000e220000002400 */
[----:B------:R-:W-:Y:S02]  /*e9b0*/  FMNMX.FTZ R6, R42, R45, !PT ;  /* 0x0000002d2a067209 */ /* 0x000fe40007810000 */
[----:B------:R-:W-:Y:S02]  /*e9c0*/  ISETP.GT.AND P2, PT, R29, 0x69, PT ;  /* 0x000000691d00780c */ /* 0x000fe40003f44270 */
[----:B------:R-:W-:Y:S02]  /*e9d0*/  FSEL R44, R78, -INF , P3 ;  /* 0xff8000004e2c7808 */ /* 0x000fe40001800000 */
[----:B------:R-:W-:Y:S01]  /*e9e0*/  FMNMX.FTZ R47, R43, R6, !PT ;  /* 0x000000062b2f7209 */ /* 0x000fe20007810000 */
[----:B------:R-:W4:Y:S01]  /*e9f0*/  MUFU.TANH R87, R87 ;  /* 0x0000005700577308 */ /* 0x000f220000002400 */
[----:B------:R-:W-:-:S02]  /*ea00*/  ISETP.GT.AND P3, PT, R29, 0x70, PT ;  /* 0x000000701d00780c */ /* 0x000fc40003f64270 */
[----:B-1----:R-:W-:Y:S02]  /*ea10*/  FSEL R45, R79, -INF , P2 ;  /* 0xff8000004f2d7808 */ /* 0x002fe40001000000 */
[----:B------:R-:W-:Y:S02]  /*ea20*/  FMNMX.FTZ R6, R44, R47, !PT ;  /* 0x0000002f2c067209 */ /* 0x000fe40007810000 */
[----:B------:R-:W-:Y:S01]  /*ea30*/  ISETP.GT.AND P2, PT, R29, 0x71, PT ;  /* 0x000000711d00780c */ /* 0x000fe20003f44270 */
[----:B------:R-:W-:Y:S01]  /*ea40*/  MUFU.TANH R3, R3 ;  /* 0x0000000300037308 */ /* 0x000fe20000002400 */
[----:B--2---:R-:W-:Y:S02]  /*ea50*/  FSEL R46, R46, -INF , P3 ;  /* 0xff8000002e2e7808 */ /* 0x004fe40001800000 */
[----:B------:R-:W-:Y:S02]  /*ea60*/  FMNMX.FTZ R49, R45, R6, !PT ;  /* 0x000000062d317209 */ /* 0x000fe40007810000 */
[----:B------:R-:W-:-:S02]  /*ea70*/  ISETP.GT.AND P3, PT, R29, 0x78, PT ;  /* 0x000000781d00780c */ /* 0x000fc40003f64270 */
[----:B---3--:R-:W-:Y:S01]  /*ea80*/  FSEL R47, R83, -INF , P2 ;  /* 0xff800000532f7808 */ /* 0x008fe20001000000 */
[----:B------:R-:W1:Y:S01]  /*ea90*/  MUFU.TANH R5, R5 ;  /* 0x0000000500057308 */ /* 0x000e620000002400 */
[----:B------:R-:W-:Y:S02]  /*eaa0*/  FMNMX.FTZ R6, R46, R49, !PT ;  /* 0x000000312e067209 */ /* 0x000fe40007810000 */
[----:B------:R-:W-:Y:S02]  /*eab0*/  ISETP.GT.AND P2, PT, R29, 0x79, PT ;  /* 0x000000791d00780c */ /* 0x000fe40003f44270 */
[----:B0-----:R-:W-:Y:S02]  /*eac0*/  FSEL R49, R86, -INF , P3 ;  /* 0xff80000056317808 */ /* 0x001fe40001800000 */
[----:B------:R-:W-:Y:S01]  /*ead0*/  FMNMX.FTZ R6, R47, R6, !PT ;  /* 0x000000062f067209 */ /* 0x000fe20007810000 */
[----:B------:R-:W-:Y:S01]  /*eae0*/  MUFU.TANH R8, R8 ;  /* 0x0000000800087308 */ /* 0x000fe20000002400 */
[----:B----4-:R-:W-:-:S02]  /*eaf0*/  FSEL R29, R87, -INF , P2 ;  /* 0xff800000571d7808 */ /* 0x010fc40001000000 */
[----:B------:R-:W-:Y:S02]  /*eb00*/  FMNMX.FTZ R6, R49, R6, !PT ;  /* 0x0000000631067209 */ /* 0x000fe40007810000 */
[----:B------:R-:W-:Y:S02]  /*eb10*/  VIADDMNMX R62, R54, R57, R56, PT ;  /* 0x00000039363e7246 */ /* 0x000fe40003800138 */
[----:B------:R-:W-:Y:S01]  /*eb20*/  FMNMX.FTZ R6, R29, R6, !PT ;  /* 0x000000061d067209 */ /* 0x000fe20007810000 */
[----:B------:R-:W-:Y:S01]  /*eb30*/  MUFU.TANH R7, R7 ;  /* 0x0000000700077308 */ /* 0x000fe20000002400 */
[C---:B------:R-:W-:Y:S02]  /*eb40*/  ISETP.GT.AND P3, PT, R62.reuse, 0x1, PT ;  /* 0x000000013e00780c */ /* 0x040fe40003f64270 */
[----:B------:R-:W-:Y:S01]  /*eb50*/  ISETP.GT.AND P4, PT, R62, 0x8, PT ;  /* 0x000000083e00780c */ /* 0x000fe20003f84270 */
[----:B------:R-:W0:Y:S01]  /*eb60*/  SHFL.BFLY PT, R67, R6, 0x2, 0x1f ;  /* 0x0c401f0006437f89 */ /* 0x000e2200000e0000 */
[----:B-1----:R-:W-:-:S02]  /*eb70*/  FSEL R57, R5, -INF , P3 ;  /* 0xff80000005397808 */ /* 0x002fc40001800000 */
[----:B------:R-:W-:Y:S01]  /*eb80*/  ISETP.GT.AND P3, PT, R62, 0x10, PT ;  /* 0x000000103e00780c */ /* 0x000fe20003f64270 */
[----:B------:R-:W1:Y:S08]  /*eb90*/  MUFU.TANH R10, R10 ;  /* 0x0000000a000a7308 */ /* 0x000e700000002400 */
[----:B------:R-:W-:Y:S08]  /*eba0*/  MUFU.TANH R9, R9 ;  /* 0x0000000900097308 */ /* 0x000ff00000002400 */
[----:B------:R-:W2:Y:S01]  /*ebb0*/  MUFU.TANH R11, R11 ;  /* 0x0000000b000b7308 */ /* 0x000ea20000002400 */
[----:B-1----:R-:W-:-:S02]  /*ebc0*/  FSEL R5, R10, -INF , P3 ;  /* 0xff8000000a057808 */ /* 0x002fc40001800000 */
[----:B------:R-:W-:Y:S02]  /*ebd0*/  ISETP.GT.AND P3, PT, R62, 0x18, PT ;  /* 0x000000183e00780c */ /* 0x000fe40003f64270 */
[----:B0-----:R-:W-:-:S03]  /*ebe0*/  FMNMX.FTZ R67, R6, R67, !PT ;  /* 0x0000004306437209 */ /* 0x001fc60007810000 */
[----:B------:R-:W0:Y:S02]  /*ebf0*/  MUFU.TANH R12, R12 ;  /* 0x0000000c000c7308 */ /* 0x000e240000002400 */
[----:B------:R-:W1:Y:S06]  /*ec00*/  SHFL.BFLY PT, R6, R67, 0x1, 0x1f ;  /* 0x0c201f0043067f89 */ /* 0x000e6c00000e0000 */
[----:B------:R-:W3:Y:S01]  /*ec10*/  MUFU.TANH R14, R14 ;  /* 0x0000000e000e7308 */ /* 0x000ee20000002400 */
[----:B--2---:R-:W-:Y:S02]  /*ec20*/  FSEL R11, R11, -INF , P3 ;  /* 0xff8000000b0b7808 */ /* 0x004fe40001800000 */
[----:B------:R-:W-:-:S05]  /*ec30*/  ISETP.GT.AND P3, PT, R62, 0x20, PT ;  /* 0x000000203e00780c */ /* 0x000fca0003f64270 */
[----:B------:R-:W2:Y:S08]  /*ec40*/  MUFU.TANH R13, R13 ;  /* 0x0000000d000d7308 */ /* 0x000eb00000002400 */
[----:B------:R-:W4:Y:S01]  /*ec50*/  MUFU.TANH R15, R15 ;  /* 0x0000000f000f7308 */ /* 0x000f220000002400 */
[----:B-1----:R-:W-:-:S04]  /*ec60*/  FMNMX.FTZ R6, R67, R6, !PT ;  /* 0x0000000643067209 */ /* 0x002fc80007810000 */
[C---:B------:R-:W-:Y:S01]  /*ec70*/  FSETP.NEU.FTZ.AND P2, PT, R6.reuse, -INF , PT ;  /* 0xff8000000600780b */ /* 0x040fe20003f5d000 */
[----:B------:R-:W-:Y:S02]  /*ec80*/  FMUL.FTZ R52, R6, UR48 ;  /* 0x0000003006347c20 */ /* 0x000fe40008410000 */
[----:B------:R-:W1:Y:S03]  /*ec90*/  MUFU.TANH R20, R20 ;  /* 0x0000001400147308 */ /* 0x000e660000002400 */
[----:B------:R-:W-:Y:S02]  /*eca0*/  FSEL R52, R52, RZ, P2 ;  /* 0x000000ff34347208 */ /* 0x000fe40001000000 */
[----:B------:R-:W-:-:S03]  /*ecb0*/  ISETP.GT.AND P2, PT, R62, RZ, PT ;  /* 0x000000ff3e00720c */ /* 0x000fc60003f44270 */
[----:B------:R5:W-:Y:S01]  /*ecc0*/  MUFU.TANH R71, R61 ;  /* 0x0000003d00477308 */ /* 0x000be20000002400 */
[--C-:B------:R-:W-:Y:S01]  /*ecd0*/  FFMA.FTZ R51, R51, UR48, -R52.reuse ;  /* 0x0000003033337c23 */ /* 0x100fe20008010834 */
[----:B------:R-:W-:Y:S01]  /*ece0*/  FSEL R54, R3, -INF , P2 ;  /* 0xff80000003367808 */ /* 0x000fe20001000000 */
[--C-:B------:R-:W-:Y:S01]  /*ecf0*/  FFMA.FTZ R175, R50, UR48, -R52.reuse ;  /* 0x0000003032af7c23 */ /* 0x100fe20008010834 */
[----:B------:R-:W-:Y:S01]  /*ed00*/  ISETP.GT.AND P2, PT, R62, 0x9, PT ;  /* 0x000000093e00780c */ /* 0x000fe20003f44270 */
[--C-:B------:R-:W-:Y:S01]  /*ed10*/  FFMA.FTZ R173, R53, UR48, -R52.reuse ;  /* 0x0000003035ad7c23 */ /* 0x100fe20008010834 */
[----:B------:R-:W-:Y:S01]  /*ed20*/  FSEL R3, R8, -INF , P4 ;  /* 0xff80000008037808 */ /* 0x000fe20002000000 */
[--C-:B------:R-:W-:Y:S01]  /*ed30*/  FFMA.FTZ R171, R33, UR48, -R52.reuse ;  /* 0x0000003021ab7c23 */ /* 0x100fe20008010834 */
[----:B------:R-:W-:Y:S01]  /*ed40*/  FMNMX.FTZ R56, R54, R57, !PT ;  /* 0x0000003936387209 */ /* 0x000fe20007810000 */
[----:B------:R-:W1:Y:S01]  /*ed50*/  MUFU.TANH R24, R24 ;  /* 0x0000001800187308 */ /* 0x000e620000002400 */
[----:B------:R-:W-:Y:S01]  /*ed60*/  FSEL R7, R7, -INF , P2 ;  /* 0xff80000007077808 */ /* 0x000fe20001000000 */
[--C-:B------:R-:W-:Y:S01]  /*ed70*/  FFMA.FTZ R179, R63, UR48, -R52.reuse ;  /* 0x000000303fb37c23 */ /* 0x100fe20008010834 */
[----:B------:R-:W-:Y:S01]  /*ed80*/  FMNMX.FTZ R56, R3, R56, !PT ;  /* 0x0000003803387209 */ /* 0x000fe20007810000 */
[--C-:B------:R-:W-:Y:S01]  /*ed90*/  FFMA.FTZ R165, R30, UR48, -R52.reuse ;  /* 0x000000301ea57c23 */ /* 0x100fe20008010834 */
[----:B------:R-:W-:Y:S01]  /*eda0*/  ISETP.GT.AND P2, PT, R62, 0x11, PT ;  /* 0x000000113e00780c */ /* 0x000fe20003f44270 */
        /* <DEDUP_REMOVED lines=8> */
[----:B------:R-:W1:Y:S01]  /*ee30*/  @P1 LDC R46, c[0x0][0x44c] ;  /* 0x00011300ff2e1b82 */ /* 0x000e620000000800 */
[----:B------:R-:W-:Y:S01]  /*ee40*/  FMNMX.FTZ R58, R9, R56, !PT ;  /* 0x00000038093a7209 */ /* 0x000fe20007810000 */
[----:B------:R-:W-:Y:S01]  /*ee50*/  MUFU.TANH R25, R25 ;  /* 0x0000001900197308 */ /* 0x000fe20000002400 */
[----:B0-----:R-:W-:Y:S01]  /*ee60*/  FSEL R56, R12, -INF , P2 ;  /* 0xff8000000c387808 */ /* 0x001fe20001000000 */
[--C-:B------:R-:W-:Y:S01]  /*ee70*/  FFMA.FTZ R12, R59, UR48, -R52.reuse ;  /* 0x000000303b0c7c23 */ /* 0x100fe20008010834 */
[----:B-----5:R-:W-:Y:S01]  /*ee80*/  FMNMX.FTZ R61, R11, R58, !PT ;  /* 0x0000003a0b3d7209 */ /* 0x020fe20007810000 */
[--C-:B------:R-:W-:Y:S01]  /*ee90*/  FFMA.FTZ R181, R97, UR48, -R52.reuse ;  /* 0x0000003061b57c23 */ /* 0x100fe20008010834 */
[----:B------:R-:W-:Y:S01]  /*eea0*/  ISETP.GT.AND P2, PT, R62, 0x21, PT ;  /* 0x000000213e00780c */ /* 0x000fe20003f44270 */
[--C-:B------:R-:W-:Y:S01]  /*eeb0*/  FFMA.FTZ R95, R95, UR48, -R52.reuse ;  /* 0x000000305f5f7c23 */ /* 0x100fe20008010834 */
[----:B---3--:R-:W-:Y:S01]  /*eec0*/  FSEL R58, R14, -INF , P3 ;  /* 0xff8000000e3a7808 */ /* 0x008fe20001800000 */
[----:B------:R-:W0:Y:S01]  /*eed0*/  MUFU.TANH R26, R26 ;  /* 0x0000001a001a7308 */ /* 0x000e220000002400 */
[----:B------:R-:W-:Y:S01]  /*eee0*/  FMNMX.FTZ R61, R56, R61, !PT ;  /* 0x0000003d383d7209 */ /* 0x000fe20007810000 */
[--C-:B------:R-:W-:Y:S01]  /*eef0*/  FFMA.FTZ R183, R93, UR48, -R52.reuse ;  /* 0x000000305db77c23 */ /* 0x100fe20008010834 */
[----:B------:R-:W-:Y:S01]  /*ef00*/  ISETP.GT.AND P3, PT, R62, 0x28, PT ;  /* 0x000000283e00780c */ /* 0x000fe20003f64270 */
[--C-:B------:R-:W-:Y:S01]  /*ef10*/  FFMA.FTZ R10, R91, UR48, -R52.reuse ;  /* 0x000000305b0a7c23 */ /* 0x100fe20008010834 */
[----:B--2---:R-:W-:Y:S01]  /*ef20*/  FSEL R13, R13, -INF , P2 ;  /* 0xff8000000d0d7808 */ /* 0x004fe20001000000 */
[--C-:B------:R-:W-:Y:S01]  /*ef30*/  FFMA.FTZ R177, R89, UR48, -R52.reuse ;  /* 0x0000003059b17c23 */ /* 0x100fe20008010834 */
[----:B------:R-:W-:Y:S01]  /*ef40*/  FMNMX.FTZ R14, R58, R61, !PT ;  /* 0x0000003d3a0e7209 */ /* 0x000fe20007810000 */
[----:B------:R-:W2:Y:S01]  /*ef50*/  MUFU.TANH R28, R28 ;  /* 0x0000001c001c7308 */ /* 0x000ea20000002400 */
[----:B------:R-:W-:Y:S01]  /*ef60*/  ISETP.GT.AND P2, PT, R62, 0x29, PT ;  /* 0x000000293e00780c */ /* 0x000fe20003f44270 */
[--C-:B------:R-:W-:Y:S01]  /*ef70*/  FFMA.FTZ R163, R39, UR48, -R52.reuse ;  /* 0x0000003027a37c23 */ /* 0x100fe20008010834 */
[----:B----4-:R-:W-:Y:S01]  /*ef80*/  FSEL R15, R15, -INF , P3 ;  /* 0xff8000000f0f7808 */ /* 0x010fe20001800000 */
[----:B------:R-:W-:Y:S01]  /*ef90*/  IMAD.MOV.U32 R39, RZ, RZ, R191 ;  /* 0x000000ffff277224 */ /* 0x000fe200078e00bf */
[----:B------:R-:W-:Y:S01]  /*efa0*/  FMNMX.FTZ R14, R13, R14, !PT ;  /* 0x0000000e0d0e7209 */ /* 0x000fe20007810000 */
[--C-:B------:R-:W-:Y:S01]  /*efb0*/  FFMA.FTZ R167, R34, UR48, -R52.reuse ;  /* 0x0000003022a77c23 */ /* 0x100fe20008010834 */
[----:B------:R-:W-:Y:S01]  /*efc0*/  ISETP.GT.AND P3, PT, R62, 0x30, PT ;  /* 0x000000303e00780c */ /* 0x000fe20003f64270 */
[----:B------:R3:W-:Y:S01]  /*efd0*/  MUFU.TANH R70, R60 ;  /* 0x0000003c00467308 */ /* 0x0007e20000002400 */
[----:B-1----:R-:W-:Y:S01]  /*efe0*/  FSEL R59, R20, -INF , P2 ;  /* 0xff800000143b7808 */ /* 0x002fe20001000000 */
[--C-:B------:R-:W-:Y:S01]  /*eff0*/  FFMA.FTZ R161, R37, UR48, -R52.reuse ;  /* 0x0000003025a17c23 */ /* 0x100fe20008010834 */
[----:B------:R-:W-:Y:S01]  /*f000*/  FMNMX.FTZ R14, R15, R14, !PT ;  /* 0x0000000e0f0e7209 */ /* 0x000fe20007810000 */
[--C-:B------:R-:W-:Y:S01]  /*f010*/  FFMA.FTZ R34, R38, UR48, -R52.reuse ;  /* 0x0000003026227c23 */ /* 0x100fe20008010834 */
[----:B------:R-:W-:Y:S01]  /*f020*/  ISETP.GT.AND P2, PT, R62, 0x31, PT ;  /* 0x000000313e00780c */ /* 0x000fe20003f44270 */
[--C-:B------:R-:W-:Y:S01]  /*f030*/  FFMA.FTZ R157, R42, UR48, -R52.reuse ;  /* 0x000000302a9d7c23 */ /* 0x100fe20008010834 */
[----:B------:R-:W-:Y:S01]  /*f040*/  FMNMX.FTZ R61, R59, R14, !PT ;  /* 0x0000000e3b3d7209 */ /* 0x000fe20007810000 */
[----:B------:R-:W1:Y:S01]  /*f050*/  MUFU.TANH R27, R27 ;  /* 0x0000001b001b7308 */ /* 0x000e620000002400 */
[----:B---3--:R-:W-:Y:S01]  /*f060*/  FSEL R60, R24, -INF , P3 ;  /* 0xff800000183c7808 */ /* 0x008fe20001800000 */
[--C-:B------:R-:W-:Y:S01]  /*f070*/  FFMA.FTZ R14, R55, UR48, -R52.reuse ;  /* 0x00000030370e7c23 */ /* 0x100fe20008010834 */
[----:B------:R-:W-:Y:S01]  /*f080*/  ISETP.GT.AND P3, PT, R62, 0x38, PT ;  /* 0x000000383e00780c */ /* 0x000fe20003f64270 */
[--C-:B------:R-:W-:Y:S01]  /*f090*/  FFMA.FTZ R38, R43, UR48, -R52.reuse ;  /* 0x000000302b267c23 */ /* 0x100fe20008010834 */
[----:B------:R-:W-:Y:S01]  /*f0a0*/  FMNMX.FTZ R61, R60, R61, !PT ;  /* 0x0000003d3c3d7209 */ /* 0x000fe20007810000 */
[--C-:B------:R-:W-:Y:S01]  /*f0b0*/  FFMA.FTZ R42, R47, UR48, -R52.reuse ;  /* 0x000000302f2a7c23 */ /* 0x100fe20008010834 */
[--C-:B------:R-:W-:Y:S01]  /*f0c0*/  FFMA.FTZ R155, R49, UR48, -R52.reuse ;  /* 0x00000030319b7c23 */ /* 0x100fe20008010834 */
[----:B------:R3:W4:Y:S01]  /*f0d0*/  MUFU.TANH R74, R64 ;  /* 0x00000040004a7308 */ /* 0x0007220000002400 */
[----:B------:R-:W-:Y:S01]  /*f0e0*/  FFMA.FTZ R29, R29, UR48, -R52 ;  /* 0x000000301d1d7c23 */ /* 0x000fe20008010834 */
[----:B------:R-:W-:-:S02]  /*f0f0*/  CS2R R92, SRZ ;  /* 0x00000000005c7805 */ /* 0x000fc4000001ff00 */
[----:B------:R-:W-:Y:S02]  /*f100*/  CS2R R90, SRZ ;  /* 0x00000000005a7805 */ /* 0x000fe4000001ff00 */
[----:B------:R-:W-:Y:S02]  /*f110*/  CS2R R88, SRZ ;  /* 0x0000000000587805 */ /* 0x000fe4000001ff00 */
[----:B------:R5:W4:Y:S01]  /*f120*/  MUFU.TANH R75, R65 ;  /* 0x00000041004b7308 */ /* 0x000b220000002400 */
[----:B---3--:R-:W-:Y:S02]  /*f130*/  FSEL R64, R21, -INF , P2 ;  /* 0xff80000015407808 */ /* 0x008fe40001000000 */
[----:B------:R-:W-:Y:S02]  /*f140*/  ISETP.GT.AND P2, PT, R62, 0x39, PT ;  /* 0x000000393e00780c */ /* 0x000fe40003f44270 */
[----:B------:R-:W-:Y:S02]  /*f150*/  FMNMX.FTZ R20, R64, R61, !PT ;  /* 0x0000003d40147209 */ /* 0x000fe40007810000 */
[----:B0-----:R-:W-:Y:S01]  /*f160*/  FSEL R66, R26, -INF , P2 ;  /* 0xff8000001a427808 */ /* 0x001fe20001000000 */
[----:B------:R1:W-:Y:S01]  /*f170*/  MUFU.TANH R79, R69 ;  /* 0x00000045004f7308 */ /* 0x0003e20000002400 */
[----:B-----5:R-:W-:-:S02]  /*f180*/  FSEL R65, R25, -INF , P3 ;  /* 0xff80000019417808 */ /* 0x020fc40001800000 */
[C---:B------:R-:W-:Y:S02]  /*f190*/  ISETP.GT.AND P3, PT, R62.reuse, 0x40, PT ;  /* 0x000000403e00780c */ /* 0x040fe40003f64270 */
[----:B------:R-:W-:Y:S02]  /*f1a0*/  FMNMX.FTZ R21, R65, R20, !PT ;  /* 0x0000001441157209 */ /* 0x000fe40007810000 */
[----:B------:R-:W-:Y:S01]  /*f1b0*/  ISETP.GT.AND P2, PT, R62, 0x41, PT ;  /* 0x000000413e00780c */ /* 0x000fe20003f44270 */
[----:B------:R0:W3:Y:S01]  /*f1c0*/  MUFU.TANH R78, R68 ;  /* 0x00000044004e7308 */ /* 0x0000e20000002400 */
[----:B--2---:R-:W-:Y:S01]  /*f1d0*/  FSEL R67, R28, -INF , P3 ;  /* 0xff8000001c437808 */ /* 0x004fe20001800000 */
[----:B------:R-:W-:Y:S01]  /*f1e0*/  FFMA.FTZ R28, R48, UR48, -R52 ;  /* 0x00000030301c7c23 */ /* 0x000fe20008010834 */
[----:B------:R-:W-:Y:S02]  /*f1f0*/  FMNMX.FTZ R20, R66, R21, !PT ;  /* 0x0000001542147209 */ /* 0x000fe40007810000 */
[----:B------:R-:W-:-:S02]  /*f200*/  ISETP.GT.AND P3, PT, R62, 0x48, PT ;  /* 0x000000483e00780c */ /* 0x000fc40003f64270 */
[----:B-1----:R-:W-:Y:S01]  /*f210*/  FSEL R69, R27, -INF , P2 ;  /* 0xff8000001b457808 */ /* 0x002fe20001000000 */
[----:B------:R-:W1:Y:S01]  /*f220*/  MUFU.TANH R72, R72 ;  /* 0x0000004800487308 */ /* 0x000e620000002400 */
[----:B------:R-:W-:Y:S02]  /*f230*/  FMNMX.FTZ R24, R67, R20, !PT ;  /* 0x0000001443187209 */ /* 0x000fe40007810000 */
[----:B------:R-:W-:Y:S02]  /*f240*/  ISETP.GT.AND P2, PT, R62, 0x49, PT ;  /* 0x000000493e00780c */ /* 0x000fe40003f44270 */
[----:B------:R-:W-:Y:S02]  /*f250*/  FSEL R70, R70, -INF , P3 ;  /* 0xff80000046467808 */ /* 0x000fe40001800000 */
[----:B------:R-:W-:Y:S01]  /*f260*/  FMNMX.FTZ R21, R69, R24, !PT ;  /* 0x0000001845157209 */ /* 0x000fe20007810000 */
[----:B------:R-:W2:Y:S01]  /*f270*/  MUFU.TANH R73, R73 ;  /* 0x0000004900497308 */ /* 0x000ea20000002400 */
[----:B------:R-:W-:-:S02]  /*f280*/  ISETP.GT.AND P3, PT, R62, 0x50, PT ;  /* 0x000000503e00780c */ /* 0x000fc40003f64270 */
[----:B0-----:R-:W-:Y:S01]  /*f290*/  FSEL R68, R71, -INF , P2 ;  /* 0xff80000047447808 */ /* 0x001fe20001000000 */
[----:B------:R-:W-:Y:S01]  /*f2a0*/  FFMA.FTZ R71, R32, UR48, -R52 ;  /* 0x0000003020477c23 */ /* 0x000fe20008010834 */
[----:B------:R-:W-:Y:S02]  /*f2b0*/  FMNMX.FTZ R21, R70, R21, !PT ;  /* 0x0000001546157209 */ /* 0x000fe40007810000 */
[----:B------:R-:W-:Y:S01]  /*f2c0*/  ISETP.GT.AND P2, PT, R62, 0x51, PT ;  /* 0x000000513e00780c */ /* 0x000fe20003f44270 */
[----:B------:R-:W0:Y:S01]  /*f2d0*/  MUFU.TANH R76, R76 ;  /* 0x0000004c004c7308 */ /* 0x000e220000002400 */
[----:B----4-:R-:W-:Y:S02]  /*f2e0*/  FSEL R25, R74, -INF , P3 ;  /* 0xff8000004a197808 */ /* 0x010fe40001800000 */
[----:B------:R-:W-:Y:S02]  /*f2f0*/  FMNMX.FTZ R24, R68, R21, !PT ;  /* 0x0000001544187209 */ /* 0x000fe40007810000 */
[----:B------:R-:W-:-:S02]  /*f300*/  ISETP.GT.AND P3, PT, R62, 0x58, PT ;  /* 0x000000583e00780c */ /* 0x000fc40003f64270 */
[----:B------:R-:W-:Y:S01]  /*f310*/  FSEL R27, R75, -INF , P2 ;  /* 0xff8000004b1b7808 */ /* 0x000fe20001000000 */
[----:B------:R-:W-:Y:S01]  /*f320*/  MUFU.TANH R77, R77 ;  /* 0x0000004d004d7308 */ /* 0x000fe20000002400 */
[----:B------:R-:W-:Y:S02]  /*f330*/  FMNMX.FTZ R26, R25, R24, !PT ;  /* 0x00000018191a7209 */ /* 0x000fe40007810000 */
[----:B------:R-:W-:Y:S02]  /*f340*/  ISETP.GT.AND P2, PT, R62, 0x59, PT ;  /* 0x000000593e00780c */ /* 0x000fe40003f44270 */
[----:B---3--:R-:W-:Y:S02]  /*f350*/  FSEL R48, R78, -INF , P3 ;  /* 0xff8000004e307808 */ /* 0x008fe40001800000 */
[----:B------:R-:W-:Y:S01]  /*f360*/  FMNMX.FTZ R21, R27, R26, !PT ;  /* 0x0000001a1b157209 */ /* 0x000fe20007810000 */
[----:B------:R3:W-:Y:S01]  /*f370*/  MUFU.EX2 R20, R51 ;  /* 0x0000003300147308 */ /* 0x0007e20000000800 */
[----:B------:R-:W-:-:S02]  /*f380*/  ISETP.GT.AND P3, PT, R62, 0x60, PT ;  /* 0x000000603e00780c */ /* 0x000fc40003f64270 */
[----:B------:R-:W-:Y:S02]  /*f390*/  FMNMX.FTZ R26, R48, R21, !PT ;  /* 0x00000015301a7209 */ /* 0x000fe40007810000 */
[----:B-1----:R-:W-:Y:S02]  /*f3a0*/  FSEL R50, R72, -INF , P3 ;  /* 0xff80000048327808 */ /* 0x002fe40001800000 */
[C---:B------:R-:W-:Y:S01]  /*f3b0*/  ISETP.GT.AND P3, PT, R62.reuse, 0x68, PT ;  /* 0x000000683e00780c */ /* 0x040fe20003f64270 */
[----:B------:R-:W1:Y:S01]  /*f3c0*/  MUFU.TANH R80, R80 ;  /* 0x0000005000507308 */ /* 0x000e620000002400 */
[----:B---3--:R-:W-:Y:S02]  /*f3d0*/  FSEL R51, R79, -INF , P2 ;  /* 0xff8000004f337808 */ /* 0x008fe40001000000 */
[----:B------:R-:W-:Y:S02]  /*f3e0*/  ISETP.GT.AND P2, PT, R62, 0x61, PT ;  /* 0x000000613e00780c */ /* 0x000fe40003f44270 */
[----:B------:R-:W-:-:S02]  /*f3f0*/  FMNMX.FTZ R21, R51, R26, !PT ;  /* 0x0000001a33157209 */ /* 0x000fc40007810000 */
[----:B--2---:R-:W-:Y:S01]  /*f400*/  FSEL R53, R73, -INF , P2 ;  /* 0xff80000049357808 */ /* 0x004fe20001000000 */
[----:B------:R-:W2:Y:S01]  /*f410*/  MUFU.TANH R81, R81 ;  /* 0x0000005100517308 */ /* 0x000ea20000002400 */
[----:B------:R-:W-:Y:S02]  /*f420*/  FMNMX.FTZ R26, R50, R21, !PT ;  /* 0x00000015321a7209 */ /* 0x000fe40007810000 */
[----:B------:R-:W-:Y:S02]  /*f430*/  ISETP.GT.AND P2, PT, R62, 0x69, PT ;  /* 0x000000693e00780c */ /* 0x000fe40003f44270 */
[----:B0-----:R-:W-:Y:S02]  /*f440*/  FSEL R55, R76, -INF , P3 ;  /* 0xff8000004c377808 */ /* 0x001fe40001800000 */
[----:B------:R-:W-:Y:S01]  /*f450*/  FMNMX.FTZ R26, R53, R26, !PT ;  /* 0x0000001a351a7209 */ /* 0x000fe20007810000 */
[----:B------:R-:W0:Y:S01]  /*f460*/  MUFU.TANH R84, R84 ;  /* 0x0000005400547308 */ /* 0x000e220000002400 */
[----:B------:R-:W-:-:S02]  /*f470*/  ISETP.GT.AND P3, PT, R62, 0x70, PT ;  /* 0x000000703e00780c */ /* 0x000fc40003f64270 */
[----:B------:R-:W-:Y:S02]  /*f480*/  FMNMX.FTZ R26, R55, R26, !PT ;  /* 0x0000001a371a7209 */ /* 0x000fe40007810000 */
[----:B-1----:R-:W-:Y:S02]  /*f490*/  FSEL R33, R80, -INF , P3 ;  /* 0xff80000050217808 */ /* 0x002fe40001800000 */
[----:B------:R-:W-:Y:S01]  /*f4a0*/  ISETP.GT.AND P3, PT, R62, 0x78, PT ;  /* 0x000000783e00780c */ /* 0x000fe20003f64270 */
[----:B------:R1:W-:Y:S08]  /*f4b0*/  MUFU.EX2 R24, R28 ;  /* 0x0000001c00187308 */ /* 0x0003f00000000800 */
[----:B------:R-:W3:Y:S01]  /*f4c0*/  MUFU.TANH R85, R85 ;  /* 0x0000005500557308 */ /* 0x000ee20000002400 */
[----:B-1----:R-:W-:Y:S01]  /*f4d0*/  FFMA.FTZ R28, R35, UR48, -R52 ;  /* 0x00000030231c7c23 */ /* 0x002fe20008010834 */
[----:B------:R-:W-:-:S02]  /*f4e0*/  FSEL R35, R77, -INF , P2 ;  /* 0xff8000004d237808 */ /* 0x000fc40001000000 */
[C---:B------:R-:W-:Y:S02]  /*f4f0*/  ISETP.GT.AND P2, PT, R62.reuse, 0x71, PT ;  /* 0x000000713e00780c */ /* 0x040fe40003f44270 */
[----:B------:R-:W-:Y:S02]  /*f500*/  FMNMX.FTZ R26, R35, R26, !PT ;  /* 0x0000001a231a7209 */ /* 0x000fe40007810000 */
[----:B--2---:R-:W-:Y:S01]  /*f510*/  FSEL R61, R81, -INF , P2 ;  /* 0xff800000513d7808 */ /* 0x004fe20001000000 */
[----:B------:R-:W-:Y:S01]  /*f520*/  MUFU.EX2 R181, R181 ;  /* 0x000000b500b57308 */ /* 0x000fe20000000800 */
[----:B------:R-:W-:Y:S02]  /*f530*/  FMNMX.FTZ R32, R33, R26, !PT ;  /* 0x0000001a21207209 */ /* 0x000fe40007810000 */
[----:B------:R-:W-:Y:S02]  /*f540*/  ISETP.GT.AND P2, PT, R62, 0x79, PT ;  /* 0x000000793e00780c */ /* 0x000fe40003f44270 */
[----:B0-----:R-:W-:-:S02]  /*f550*/  FSEL R62, R84, -INF , P3 ;  /* 0xff800000543e7808 */ /* 0x001fc40001800000 */
[----:B------:R-:W-:Y:S01]  /*f560*/  FMNMX.FTZ R21, R61, R32, !PT ;  /* 0x000000203d157209 */ /* 0x000fe20007810000 */
[----:B------:R0:W1:Y:S01]  /*f570*/  MUFU.EX2 R8, R95 ;  /* 0x0000005f00087308 */ /* 0x0000620000000800 */
[----:B---3--:R-:W-:Y:S01]  /*f580*/  FSEL R63, R85, -INF , P2 ;  /* 0xff800000553f7808 */ /* 0x008fe20001000000 */
[--C-:B------:R-:W-:Y:S01]  /*f590*/  FFMA.FTZ R32, R36, UR48, -R52.reuse ;  /* 0x0000003024207c23 */ /* 0x100fe20008010834 */
[----:B------:R-:W-:Y:S01]  /*f5a0*/  FMNMX.FTZ R30, R62, R21, !PT ;  /* 0x000000153e1e7209 */ /* 0x000fe20007810000 */
[--C-:B------:R-:W-:Y:S01]  /*f5b0*/  FFMA.FTZ R36, R41, UR48, -R52.reuse ;  /* 0x0000003029247c23 */ /* 0x100fe20008010834 */
[----:B------:R-:W-:Y:S02]  /*f5c0*/  @P1 IMAD.HI.U32 R41, R191, R46, RZ ;  /* 0x0000002ebf291227 */ /* 0x000fe400078e00ff */
[----:B------:R-:W-:Y:S02]  /*f5d0*/  FMNMX.FTZ R21, R63, R30, !PT ;  /* 0x0000001e3f157209 */ /* 0x000fe40007810000 */
[--C-:B------:R-:W-:Y:S01]  /*f5e0*/  FFMA.FTZ R30, R31, UR48, -R52.reuse ;  /* 0x000000301f1e7c23 */ /* 0x100fe20008010834 */
[----:B------:R-:W-:Y:S01]  /*f5f0*/  MUFU.EX2 R183, R183 ;  /* 0x000000b700b77308 */ /* 0x000fe20000000800 */
[----:B0-----:R-:W-:Y:S01]  /*f600*/  CS2R R94, SRZ ;  /* 0x00000000005e7805 */ /* 0x001fe2000001ff00 */
[----:B------:R-:W0:Y:S06]  /*f610*/  SHFL.BFLY PT, R40, R21, 0x2, 0x1f ;  /* 0x0c401f0015287f89 */ /* 0x000e2c00000e0000 */
[----:B------:R-:W-:Y:S08]  /*f620*/  MUFU.EX2 R10, R10 ;  /* 0x0000000a000a7308 */ /* 0x000ff00000000800 */
[----:B------:R-:W-:Y:S08]  /*f630*/  MUFU.EX2 R177, R177 ;  /* 0x000000b100b17308 */ /* 0x000ff00000000800 */
[----:B------:R-:W-:Y:S01]  /*f640*/  MUFU.EX2 R12, R12 ;  /* 0x0000000c000c7308 */ /* 0x000fe20000000800 */
[----:B0-----:R-:W-:Y:S01]  /*f650*/  FMNMX.FTZ R31, R21, R40, !PT ;  /* 0x00000028151f7209 */ /* 0x001fe20007810000 */
[----:B------:R-:W-:-:S04]  /*f660*/  FFMA.FTZ R40, R45, UR48, -R52 ;  /* 0x000000302d287c23 */ /* 0x000fc80008010834 */
[----:B------:R-:W0:Y:S02]  /*f670*/  SHFL.BFLY PT, R72, R31, 0x1, 0x1f ;  /* 0x0c201f001f487f89 */ /* 0x000e2400000e0000 */
[----:B------:R-:W-:Y:S08]  /*f680*/  MUFU.EX2 R179, R179 ;  /* 0x000000b300b37308 */ /* 0x000ff00000000800 */
[----:B------:R-:W-:Y:S08]  /*f690*/  MUFU.EX2 R14, R14 ;  /* 0x0000000e000e7308 */ /* 0x000ff00000000800 */
[----:B------:R-:W-:Y:S01]  /*f6a0*/  MUFU.EX2 R173, R173 ;  /* 0x000000ad00ad7308 */ /* 0x000fe20000000800 */
[----:B0-----:R-:W-:-:S07]  /*f6b0*/  FMNMX.FTZ R21, R31, R72, !PT ;  /* 0x000000481f157209 */ /* 0x001fce0007810000 */
[----:B------:R-:W-:Y:S01]  /*f6c0*/  MUFU.EX2 R175, R175 ;  /* 0x000000af00af7308 */ /* 0x000fe20000000800 */
[C---:B------:R-:W-:Y:S01]  /*f6d0*/  FSETP.NEU.FTZ.AND P2, PT, R21.reuse, -INF , PT ;  /* 0xff8000001500780b */ /* 0x040fe20003f5d000 */
[----:B------:R-:W-:-:S06]  /*f6e0*/  FMUL.FTZ R31, R21, UR48 ;  /* 0x00000030151f7c20 */ /* 0x000fcc0008410000 */
[----:B------:R-:W-:Y:S01]  /*f6f0*/  MUFU.EX2 R169, R169 ;  /* 0x000000a900a97308 */ /* 0x000fe20000000800 */
[----:B------:R-:W-:-:S05]  /*f700*/  FSEL R44, R31, RZ, P2 ;  /* 0x000000ff1f2c7208 */ /* 0x000fca0001000000 */
[--C-:B------:R-:W-:Y:S01]  /*f710*/  FFMA.FTZ R180, R54, UR48, -R44.reuse ;  /* 0x0000003036b47c23 */ /* 0x100fe2000801082c */
[--C-:B------:R-:W-:Y:S01]  /*f720*/  FFMA.FTZ R31, R57, UR48, -R44.reuse ;  /* 0x00000030391f7c23 */ /* 0x100fe2000801082c */
[----:B------:R-:W0:Y:S01]  /*f730*/  @P1 LDC R54, c[0x0][0x450] ;  /* 0x00011400ff361b82 */ /* 0x000e220000000800 */
[--C-:B------:R-:W-:Y:S01]  /*f740*/  FFMA.FTZ R182, R3, UR48, -R44.reuse ;  /* 0x0000003003b67c23 */ /* 0x100fe2000801082c */
[--C-:B------:R-:W-:Y:S01]  /*f750*/  FFMA.FTZ R3, R7, UR48, -R44.reuse ;  /* 0x0000003007037c23 */ /* 0x100fe2000801082c */
[--C-:B------:R-:W-:Y:S01]  /*f760*/  FFMA.FTZ R176, R5, UR48, -R44.reuse ;  /* 0x0000003005b07c23 */ /* 0x100fe2000801082c */
[----:B------:R-:W-:Y:S01]  /*f770*/  MUFU.EX2 R180, R180 ;  /* 0x000000b400b47308 */ /* 0x000fe20000000800 */
[----:B------:R-:W-:Y:S02]  /*f780*/  IMAD.U32 R5, RZ, RZ, UR38 ;  /* 0x00000026ff057e24 */ /* 0x000fe4000f8e00ff */
[--C-:B------:R-:W-:Y:S01]  /*f790*/  FFMA.FTZ R9, R9, UR48, -R44.reuse ;  /* 0x0000003009097c23 */ /* 0x100fe2000801082c */
[--C-:B------:R-:W-:Y:S01]  /*f7a0*/  FFMA.FTZ R11, R11, UR48, -R44.reuse ;  /* 0x000000300b0b7c23 */ /* 0x100fe2000801082c */
[--C-:B------:R-:W-:Y:S01]  /*f7b0*/  FFMA.FTZ R56, R56, UR48, -R44.reuse ;  /* 0x0000003038387c23 */ /* 0x100fe2000801082c */
[----:B------:R-:W-:Y:S01]  /*f7c0*/  FFMA.FTZ R58, R58, UR48, -R44 ;  /* 0x000000303a3a7c23 */ /* 0x000fe2000801082c */
[----:B------:R-:W-:Y:S01]  /*f7d0*/  PRMT R0, R5, 0x654, R0 ;  /* 0x0000065405007816 */ /* 0x000fe20000000000 */
[--C-:B------:R-:W-:Y:S01]  /*f7e0*/  FFMA.FTZ R13, R13, UR48, -R44.reuse ;  /* 0x000000300d0d7c23 */ /* 0x100fe2000801082c */
[----:B------:R-:W2:Y:S01]  /*f7f0*/  MUFU.EX2 R31, R31 ;  /* 0x0000001f001f7308 */ /* 0x000ea20000000800 */
[--C-:B------:R-:W-:Y:S01]  /*f800*/  FFMA.FTZ R15, R15, UR48, -R44.reuse ;  /* 0x000000300f0f7c23 */ /* 0x100fe2000801082c */
[----:B------:R1:W-:Y:S01]  /*f810*/  SYNCS.ARRIVE.TRANS64.RED.A1T0 RZ, [R0+URZ], RZ ;  /* 0x000000ff00ff79a7 */ /* 0x0003e2000810043f */
[--C-:B------:R-:W-:Y:S01]  /*f820*/  FFMA.FTZ R59, R59, UR48, -R44.reuse ;  /* 0x000000303b3b7c23 */ /* 0x100fe2000801082c */
[--C-:B------:R-:W-:Y:S01]  /*f830*/  FFMA.FTZ R60, R60, UR48, -R44.reuse ;  /* 0x000000303c3c7c23 */ /* 0x100fe2000801082c */
[--C-:B------:R-:W-:Y:S01]  /*f840*/  FFMA.FTZ R64, R64, UR48, -R44.reuse ;  /* 0x0000003040407c23 */ /* 0x100fe2000801082c */
[--C-:B------:R-:W-:Y:S01]  /*f850*/  FFMA.FTZ R65, R65, UR48, -R44.reuse ;  /* 0x0000003041417c23 */ /* 0x100fe2000801082c */
[--C-:B------:R-:W-:Y:S01]  /*f860*/  FFMA.FTZ R27, R27, UR48, -R44.reuse ;  /* 0x000000301b1b7c23 */ /* 0x100fe2000801082c */
[----:B------:R-:W3:Y:S01]  /*f870*/  MUFU.EX2 R182, R182 ;  /* 0x000000b600b67308 */ /* 0x000ee20000000800 */
[----:B------:R-:W-:Y:S01]  /*f880*/  FFMA.FTZ R66, R66, UR48, -R44 ;  /* 0x0000003042427c23 */ /* 0x000fe2000801082c */
[----:B-1----:R-:W-:Y:S01]  /*f890*/  FADD.FTZ R0, R181, R8 ;  /* 0x00000008b5007221 */ /* 0x002fe20000010000 */
[--C-:B------:R-:W-:Y:S01]  /*f8a0*/  FFMA.FTZ R67, R67, UR48, -R44.reuse ;  /* 0x0000003043437c23 */ /* 0x100fe2000801082c */
[----:B0-----:R-:W-:Y:S01]  /*f8b0*/  @P1 SHF.R.U32.HI R39, RZ, R54, R41 ;  /* 0x00000036ff271219 */ /* 0x001fe20000011629 */
[--C-:B------:R-:W-:Y:S01]  /*f8c0*/  FFMA.FTZ R69, R69, UR48, -R44.reuse ;  /* 0x0000003045457c23 */ /* 0x100fe2000801082c */
[--C-:B------:R-:W-:Y:S01]  /*f8d0*/  FFMA.FTZ R70, R70, UR48, -R44.reuse ;  /* 0x0000003046467c23 */ /* 0x100fe2000801082c */
[----:B------:R-:W-:Y:S01]  /*f8e0*/  FFMA.FTZ R68, R68, UR48, -R44 ;  /* 0x0000003044447c23 */ /* 0x000fe2000801082c */
[----:B------:R-:W0:Y:S01]  /*f8f0*/  MUFU.EX2 R3, R3 ;  /* 0x0000000300037308 */ /* 0x000e220000000800 */
[----:B--2---:R-:W-:Y:S01]  /*f900*/  FADD.FTZ R5, R180, R31 ;  /* 0x0000001fb4057221 */ /* 0x004fe20000010000 */
[----:B------:R-:W-:Y:S01]  /*f910*/  IADD3 R41, R39, R193, -R192 ;  /* 0x000000c127297210 */ /* 0x000fe20007ffe8c0 */
[--C-:B------:R-:W-:Y:S01]  /*f920*/  FFMA.FTZ R25, R25, UR48, -R44.reuse ;  /* 0x0000003019197c23 */ /* 0x100fe2000801082c */
[----:B------:R-:W-:Y:S01]  /*f930*/  F2FP.F16.F32.PACK_AB R181, R8, R181 ;  /* 0x000000b508b5723e */ /* 0x000fe200000000ff */
[--C-:B------:R-:W-:Y:S01]  /*f940*/  FFMA.FTZ R48, R48, UR48, -R44.reuse ;  /* 0x0000003030307c23 */ /* 0x100fe2000801082c */
[--C-:B------:R-:W-:Y:S01]  /*f950*/  FFMA.FTZ R51, R51, UR48, -R44.reuse ;  /* 0x0000003033337c23 */ /* 0x100fe2000801082c */
[----:B------:R-:W-:Y:S01]  /*f960*/  FFMA.FTZ R50, R50, UR48, -R44 ;  /* 0x0000003032327c23 */ /* 0x000fe2000801082c */
[----:B------:R-:W1:Y:S01]  /*f970*/  MUFU.EX2 R176, R176 ;  /* 0x000000b000b07308 */ /* 0x000e620000000800 */
[----:B---3--:R-:W-:Y:S01]  /*f980*/  FADD.FTZ R46, R182, R5 ;  /* 0x00000005b62e7221 */ /* 0x008fe20000010000 */
[----:B------:R-:W-:Y:S01]  /*f990*/  FADD.FTZ R5, R183, R0 ;  /* 0x00000000b7057221 */ /* 0x000fe20000010000 */
[--C-:B------:R-:W-:Y:S01]  /*f9a0*/  FFMA.FTZ R53, R53, UR48, -R44.reuse ;  /* 0x0000003035357c23 */ /* 0x100fe2000801082c */
[--C-:B------:R-:W-:Y:S01]  /*f9b0*/  FFMA.FTZ R55, R55, UR48, -R44.reuse ;  /* 0x0000003037377c23 */ /* 0x100fe2000801082c */
[--C-:B------:R-:W-:Y:S01]  /*f9c0*/  FFMA.FTZ R35, R35, UR48, -R44.reuse ;  /* 0x0000003023237c23 */ /* 0x100fe2000801082c */
[----:B------:R-:W-:Y:S01]  /*f9d0*/  FADD.FTZ R0, R10, R5 ;  /* 0x000000050a007221 */ /* 0x000fe20000010000 */
[----:B------:R-:W-:Y:S01]  /*f9e0*/  FFMA.FTZ R33, R33, UR48, -R44 ;  /* 0x0000003021217c23 */ /* 0x000fe2000801082c */
[----:B------:R-:W2:Y:S01]  /*f9f0*/  MUFU.EX2 R9, R9 ;  /* 0x0000000900097308 */ /* 0x000ea20000000800 */
[----:B0-----:R-:W-:Y:S01]  /*fa00*/  FADD.FTZ R39, R3, R46 ;  /* 0x0000002e03277221 */ /* 0x001fe20000010000 */
[----:B------:R-:W-:Y:S01]  /*fa10*/  FADD.FTZ R5, R177, R0 ;  /* 0x00000000b1057221 */ /* 0x000fe20000010000 */
[----:B------:R-:W-:Y:S01]  /*fa20*/  F2FP.F16.F32.PACK_AB R182, R3, R182 ;  /* 0x000000b603b6723e */ /* 0x000fe200000000ff */
[--C-:B------:R-:W-:Y:S01]  /*fa30*/  FFMA.FTZ R61, R61, UR48, -R44.reuse ;  /* 0x000000303d3d7c23 */ /* 0x100fe2000801082c */
[--C-:B------:R-:W-:Y:S01]  /*fa40*/  FFMA.FTZ R62, R62, UR48, -R44.reuse ;  /* 0x000000303e3e7c23 */ /* 0x100fe2000801082c */
[----:B------:R-:W-:Y:S01]  /*fa50*/  FADD.FTZ R0, R12, R5 ;  /* 0x000000050c007221 */ /* 0x000fe20000010000 */
[----:B------:R-:W-:Y:S01]  /*fa60*/  FFMA.FTZ R44, R63, UR48, -R44 ;  /* 0x000000303f2c7c23 */ /* 0x000fe2000801082c */
[----:B------:R-:W0:Y:S01]  /*fa70*/  MUFU.EX2 R11, R11 ;  /* 0x0000000b000b7308 */ /* 0x000e220000000800 */
[----:B-1----:R-:W-:Y:S01]  /*fa80*/  FADD.FTZ R46, R176, R39 ;  /* 0x00000027b02e7221 */ /* 0x002fe20000010000 */
[----:B------:R-:W-:Y:S01]  /*fa90*/  FADD.FTZ R39, R179, R0 ;  /* 0x00000000b3277221 */ /* 0x000fe20000010000 */
[----:B------:R-:W-:Y:S01]  /*faa0*/  F2FP.F16.F32.PACK_AB R177, R12, R177 ;  /* 0x000000b10cb1723e */ /* 0x000fe200000000ff */
[----:B------:R-:W-:Y:S01]  /*fab0*/  VIADD R12, R96, 0xfffffffe ;  /* 0xfffffffe600c7836 */ /* 0x000fe20000000000 */
[----:B------:R-:W-:Y:S01]  /*fac0*/  F2FP.F16.F32.PACK_AB R183, R10, R183 ;  /* 0x000000b70ab7723e */ /* 0x000fe200000000ff */
[C---:B------:R-:W-:Y:S01]  /*fad0*/  FADD.FTZ R0, R14.reuse, R39 ;  /* 0x000000270e007221 */ /* 0x040fe20000010000 */
[----:B------:R-:W-:Y:S01]  /*fae0*/  F2FP.F16.F32.PACK_AB R179, R14, R179 ;  /* 0x000000b30eb3723e */ /* 0x000fe200000000ff */
[----:B------:R-:W1:Y:S01]  /*faf0*/  MUFU.EX2 R56, R56 ;  /* 0x0000003800387308 */ /* 0x000e620000000800 */
[C---:B--2---:R-:W-:Y:S01]  /*fb00*/  FADD.FTZ R46, R9.reuse, R46 ;  /* 0x0000002e092e7221 */ /* 0x044fe20000010000 */
[----:B------:R-:W-:-:S02]  /*fb10*/  F2FP.F16.F32.PACK_AB R176, R9, R176 ;  /* 0x000000b009b0723e */ /* 0x000fc400000000ff */
[----:B------:R-:W-:Y:S02]  /*fb20*/  CS2R R96, SRZ ;  /* 0x0000000000607805 */ /* 0x000fe4000001ff00 */
[----:B------:R-:W-:Y:S02]  /*fb30*/  F2FP.F16.F32.PACK_AB R180, R31, R180 ;  /* 0x000000b41fb4723e */ /* 0x000fe400000000ff */
[----:B------:R-:W2:Y:S01]  /*fb40*/  MUFU.EX2 R58, R58 ;  /* 0x0000003a003a7308 */ /* 0x000ea20000000800 */
[----:B0-----:R-:W-:-:S07]  /*fb50*/  FADD.FTZ R5, R11, R46 ;  /* 0x0000002e0b057221 */ /* 0x001fce0000010000 */
[----:B------:R-:W0:Y:S01]  /*fb60*/  MUFU.EX2 R13, R13 ;  /* 0x0000000d000d7308 */ /* 0x000e220000000800 */
[C---:B-1----:R-:W-:Y:S01]  /*fb70*/  FADD.FTZ R5, R56.reuse, R5 ;  /* 0x0000000538057221 */ /* 0x042fe20000010000 */
[----:B------:R-:W-:-:S06]  /*fb80*/  F2FP.F16.F32.PACK_AB R178, R56, R11 ;  /* 0x0000000b38b2723e */ /* 0x000fcc00000000ff */
[----:B------:R-:W1:Y:S01]  /*fb90*/  MUFU.EX2 R15, R15 ;  /* 0x0000000f000f7308 */ /* 0x000e620000000800 */
[----:B--2---:R-:W-:Y:S01]  /*fba0*/  FADD.FTZ R46, R58, R5 ;  /* 0x000000053a2e7221 */ /* 0x004fe20000010000 */
[----:B------:R-:W-:Y:S01]  /*fbb0*/  FADD.FTZ R5, R173, R0 ;  /* 0x00000000ad057221 */ /* 0x000fe20000010000 */
[----:B------:R-:W-:-:S03]  /*fbc0*/  F2FP.F16.F32.PACK_AB R173, R20, R173 ;  /* 0x000000ad14ad723e */ /* 0x000fc600000000ff */
[----:B------:R-:W-:Y:S02]  /*fbd0*/  FADD.FTZ R0, R20, R5 ;  /* 0x0000000514007221 */ /* 0x000fe40000010000 */
[----:B------:R-:W2:Y:S01]  /*fbe0*/  MUFU.EX2 R174, R59 ;  /* 0x0000003b00ae7308 */ /* 0x000ea20000000800 */
[C---:B0-----:R-:W-:Y:S01]  /*fbf0*/  FADD.FTZ R46, R13.reuse, R46 ;  /* 0x0000002e0d2e7221 */ /* 0x041fe20000010000 */
[----:B------:R-:W-:-:S06]  /*fc00*/  F2FP.F16.F32.PACK_AB R172, R13, R58 ;  /* 0x0000003a0dac723e */ /* 0x000fcc00000000ff */
[----:B------:R-:W0:Y:S01]  /*fc10*/  MUFU.EX2 R60, R60 ;  /* 0x0000003c003c7308 */ /* 0x000e220000000800 */
[----:B-1----:R-:W-:Y:S01]  /*fc20*/  FADD.FTZ R5, R15, R46 ;  /* 0x0000002e0f057221 */ /* 0x002fe20000010000 */
[----:B------:R-:W-:-:S06]  /*fc30*/  SHF.R.S32.HI R46, RZ, 0x1f, R41 ;  /* 0x0000001fff2e7819 */ /* 0x000fcc0000011429 */
[----:B------:R-:W1:Y:S01]  /*fc40*/  MUFU.EX2 R7, R64 ;  /* 0x0000004000077308 */ /* 0x000e620000000800 */
[----:B--2---:R-:W-:Y:S01]  /*fc50*/  FADD.FTZ R39, R174, R5 ;  /* 0x00000005ae277221 */ /* 0x004fe20000010000 */
[----:B------:R-:W-:Y:S02]  /*fc60*/  LEA.HI R5, R46, R41, RZ, 0x7 ;  /* 0x000000292e057211 */ /* 0x000fe400078f38ff */
[----:B------:R-:W-:Y:S02]  /*fc70*/  F2FP.F16.F32.PACK_AB R174, R174, R15 ;  /* 0x0000000faeae723e */ /* 0x000fe400000000ff */
[----:B------:R-:W-:Y:S02]  /*fc80*/  SHF.R.S32.HI R5, RZ, 0x7, R5 ;  /* 0x00000007ff057819 */ /* 0x000fe40000011405 */
[----:B------:R-:W2:Y:S01]  /*fc90*/  MUFU.EX2 R28, R28 ;  /* 0x0000001c001c7308 */ /* 0x000ea20000000800 */
[----:B0-----:R-:W-:Y:S01]  /*fca0*/  FADD.FTZ R46, R60, R39 ;  /* 0x000000273c2e7221 */ /* 0x001fe20000010000 */
[----:B------:R-:W-:-:S04]  /*fcb0*/  VIMNMX R5, RZ, R5, !PT ;  /* 0x00000005ff057248 */ /* 0x000fc80007fe0100 */
[----:B------:R-:W-:Y:S02]  /*fcc0*/  ISETP.GE.AND P2, PT, R12, R5, PT ;  /* 0x000000050c00720c */ /* 0x000fe40003f46270 */
[----:B------:R-:W0:Y:S01]  /*fcd0*/  MUFU.EX2 R65, R65 ;  /* 0x0000004100417308 */ /* 0x000e220000000800 */
[C---:B-1----:R-:W-:Y:S01]  /*fce0*/  FADD.FTZ R46, R7.reuse, R46 ;  /* 0x0000002e072e7221 */ /* 0x042fe20000010000 */
[----:B------:R-:W-:-:S06]  /*fcf0*/  F2FP.F16.F32.PACK_AB R168, R7, R60 ;  /* 0x0000003c07a8723e */ /* 0x000fcc00000000ff */
[----:B------:R-:W1:Y:S08]  /*fd00*/  MUFU.EX2 R171, R171 ;  /* 0x000000ab00ab7308 */ /* 0x000e700000000800 */
[----:B------:R3:W-:Y:S08]  /*fd10*/  MUFU.EX2 R160, R27 ;  /* 0x0000001b00a07308 */ /* 0x0007f00000000800 */
[----:B------:R-:W4:Y:S01]  /*fd20*/  MUFU.EX2 R66, R66 ;  /* 0x0000004200427308 */ /* 0x000f220000000800 */
[----:B---3--:R-:W-:Y:S01]  /*fd30*/  FADD.FTZ R27, R175, R0 ;  /* 0x00000000af1b7221 */ /* 0x008fe20000010000 */
[----:B------:R-:W-:-:S03]  /*fd40*/  F2FP.F16.F32.PACK_AB R175, R24, R175 ;  /* 0x000000af18af723e */ /* 0x000fc600000000ff */
[----:B------:R-:W-:-:S03]  /*fd50*/  FADD.FTZ R0, R24, R27 ;  /* 0x0000001b18007221 */ /* 0x000fc60000010000 */
[----:B------:R-:W3:Y:S01]  /*fd60*/  MUFU.EX2 R26, R71 ;  /* 0x00000047001a7308 */ /* 0x000ee20000000800 */
[----:B------:R-:W-:Y:S01]  /*fd70*/  FADD.FTZ R27, R169, R0 ;  /* 0x00000000a91b7221 */ /* 0x000fe20000010000 */
[----:B--2---:R-:W-:-:S03]  /*fd80*/  F2FP.F16.F32.PACK_AB R169, R28, R169 ;  /* 0x000000a91ca9723e */ /* 0x004fc600000000ff */
[----:B------:R-:W-:Y:S01]  /*fd90*/  FADD.FTZ R0, R28, R27 ;  /* 0x0000001b1c007221 */ /* 0x000fe20000010000 */
[----:B0-----:R-:W-:Y:S02]  /*fda0*/  FADD.FTZ R27, R65, R46 ;  /* 0x0000002e411b7221 */ /* 0x001fe40000010000 */
[----:B------:R-:W0:Y:S01]  /*fdb0*/  MUFU.EX2 R67, R67 ;  /* 0x0000004300437308 */ /* 0x000e220000000800 */
[----:B-1----:R-:W-:Y:S01]  /*fdc0*/  FADD.FTZ R39, R171, R0 ;  /* 0x00000000ab277221 */ /* 0x002fe20000010000 */
[C---:B----4-:R-:W-:Y:S01]  /*fdd0*/  FADD.FTZ R0, R66.reuse, R27 ;  /* 0x0000001b42007221 */ /* 0x050fe20000010000 */
[----:B------:R-:W-:-:S05]  /*fde0*/  F2FP.F16.F32.PACK_AB R170, R66, R65 ;  /* 0x0000004142aa723e */ /* 0x000fca00000000ff */
[----:B------:R-:W1:Y:S01]  /*fdf0*/  MUFU.EX2 R165, R165 ;  /* 0x000000a500a57308 */ /* 0x000e620000000800 */
[C---:B---3--:R-:W-:Y:S01]  /*fe00*/  FADD.FTZ R8, R26.reuse, R39 ;  /* 0x000000271a087221 */ /* 0x048fe20000010000 */
        /* <DEDUP_REMOVED lines=22> */
[----:B--2---:R-:W-:-:S04]  /*ff70*/  FADD.FTZ R3, R25, R8 ;  /* 0x0000000819037221 */ /* 0x004fc80000010000 */
[C---:B------:R-:W-:Y:S01]  /*ff80*/  FADD.FTZ R3, R160.reuse, R3 ;  /* 0x00000003a0037221 */ /* 0x040fe20000010000 */
[----:B------:R-:W-:Y:S02]  /*ff90*/  F2FP.F16.F32.PACK_AB R160, R160, R25 ;  /* 0x00000019a0a0723e */ /* 0x000fe400000000ff */
        /* <DEDUP_REMOVED lines=48> */
[----:B-1----:R-:W-:-:S04]  /*102a0*/  FADD.FTZ R10, R62, R3 ;  /* 0x000000033e0a7221 */ /* 0x002fc80000010000 */
[C---:B--2---:R-:W-:Y:S01]  /*102b0*/  FADD.FTZ R3, R7.reuse, R10 ;  /* 0x0000000a07037221 */ /* 0x044fe20000010000 */
[----:B------:R-:W-:Y:S01]  /*102c0*/  F2FP.F16.F32.PACK_AB R154, R7, R62 ;  /* 0x0000003e079a723e */ /* 0x000fe200000000ff */
[C---:B0-----:R-:W-:Y:S01]  /*102d0*/  FADD.FTZ R0, R8.reuse, R9 ;  /* 0x0000000908007221 */ /* 0x041fe20000010000 */
[----:B------:R-:W-:Y:S01]  /*102e0*/  F2FP.F16.F32.PACK_AB R155, R8, R155 ;  /* 0x0000009b089b723e */ /* 0x000fe200000000ff */
[----:B------:R-:W-:Y:S06]  /*102f0*/  @!P2 BRA `(.L_x_3045) ;  /* 0x0000003000fca947 */ /* 0x000fec0003800000 */
[----:B------:R-:W-:Y:S01]  /*10300*/  MOV R10, R6 ;  /* 0x00000006000a7202 */ /* 0x000fe20000000f00 */
[----:B------:R-:W-:Y:S01]  /*10310*/  IMAD.MOV.U32 R11, RZ, RZ, R21 ;  /* 0x000000ffff0b7224 */ /* 0x000fe200078e0015 */
[----:B------:R-:W-:Y:S01]  /*10320*/  MOV R151, RZ ;  /* 0x000000ff00977202 */ /* 0x000fe20000000f00 */
[----:B------:R-:W-:Y:S02]  /*10330*/  IMAD.MOV.U32 R14, RZ, RZ, R188 ;  /* 0x000000ffff0e7224 */ /* 0x000fe400078e00bc */
[----:B------:R-:W-:-:S07]  /*10340*/  IMAD.MOV.U32 R13, RZ, RZ, R186 ;  /* 0x000000ffff0d7224 */ /* 0x000fce00078e00ba */
.L_x_3057:
        /* <DEDUP_REMOVED lines=8> */
.L_x_3047:
        /* <DEDUP_REMOVED lines=8> */
.L_x_3048:
[----:B------:R-:W-:Y:S04]  /*10450*/  BSSY B0, `(.L_x_3046) ;  /* 0x0000004000007945 */ /* 0x000fe80003800000 */
[----:B-1----:R-:W-:Y:S05]  /*10460*/  @P3 BRA `(.L_x_3049) ;  /* 0x0000000000083947 */ /* 0x002fea0003800000 */
[----:B------:R-:W1:Y:S02]  /*10470*/  SYNCS.PHASECHK.TRANS64.TRYWAIT P3, [R7+URZ+0x28830], R6 ;  /* 0x02883006070075a7 */ /* 0x000e64000806017f */
[----:B-1----:R-:W-:Y:S05]  /*10480*/  @!P3 BRA `(.L_x_3050) ;  /* 0x000001180000b947 */ /* 0x002fea0003800000 */
.L_x_3049:
[----:B------:R-:W-:Y:S05]  /*10490*/  BSYNC B0 ;  /* 0x0000000000007941 */ /* 0x000fea0003800000 */
.L_x_3046:
[----:B------:R-:W2:Y:S01]  /*104a0*/  S2R R8, SR_TID.X ;  /* 0x0000000000087919 */ /* 0x000ea20000002100 */
[----:B01----:R-:W-:Y:S01]  /*104b0*/  IMAD.MOV.U32 R7, RZ, RZ, 0x40000040 ;  /* 0x40000040ff077424 */ /* 0x003fe200078e00ff */
[----:B------:R-:W-:Y:S05]  /*104c0*/  WARPSYNC.ALL ;  /* 0x0000000000007948 */ /* 0x000fea0003800000 */
[----:B------:R-:W-:Y:S01]  /*104d0*/  R2UR UR35, R7 ;  /* 0x00000000072372ca */ /* 0x000fe200000e0000 */
[----:B------:R-:W-:Y:S01]  /*104e0*/  VIADD R186, R13, 0x1 ;  /* 0x000000010dba7836 */ /* 0x000fe20000000000 */
[----:B------:R-:W-:-:S04]  /*104f0*/  MOV R9, 0x40000040 ;  /* 0x4000004000097802 */ /* 0x000fc80000000f00 */
[C---:B------:R-:W-:Y:S02]  /*10500*/  ISETP.NE.AND P3, PT, R186.reuse, 0x2, PT ;  /* 0x00000002ba00780c */ /* 0x040fe40003f65270 */
[----:B------:R-:W-:Y:S01]  /*10510*/  R2UR UR7, R9 ;  /* 0x00000000090772ca */ /* 0x000fe200000e0000 */
[----:B------:R-:W-:Y:S01]  /*10520*/  IMAD.MOV.U32 R9, RZ, RZ, 0x40000040 ;  /* 0x40000040ff097424 */ /* 0x000fe200078e00ff */
[----:B------:R-:W-:-:S04]  /*10530*/  SEL R186, R186, RZ, P3 ;  /* 0x000000ffbaba7207 */ /* 0x000fc80001800000 */
[----:B------:R-:W-:Y:S02]  /*10540*/  LEA R6, R186, R4, 0xb ;  /* 0x00000004ba067211 */ /* 0x000fe400078e58ff */
[----:B------:R-:W-:Y:S02]  /*10550*/  R2UR UR11, R9 ;  /* 0x00000000090b72ca */ /* 0x000fe400000e0000 */
[----:B------:R-:W-:Y:S02]  /*10560*/  R2UR UR34, R6 ;  /* 0x00000000062272ca */ /* 0x000fe400000e0000 */
[----:B------:R-:W-:-:S04]  /*10570*/  MOV R9, 0x40000040 ;  /* 0x4000004000097802 */ /* 0x000fc80000000f00 */
[----:B------:R-:W-:Y:S01]  /*10580*/  R2UR UR15, R9 ;  /* 0x00000000090f72ca */ /* 0x000fe200000e0000 */
[----:B------:R-:W-:Y:S01]  /*10590*/  IMAD.MOV.U32 R9, RZ, RZ, 0x40000040 ;  /* 0x40000040ff097424 */ /* 0x000fe200078e00ff */
[----:B--2---:R-:W-:-:S04]  /*105a0*/  SHF.R.U32.HI R8, RZ, 0x7, R8 ;  /* 0x00000007ff087819 */ /* 0x004fc80000011608 */
[----:B------:R-:W-:Y:S01]  /*105b0*/  R2UR UR19, R9 ;  /* 0x00000000091372ca */ /* 0x000fe200000e0000 */
[----:B------:R-:W-:Y:S02]  /*105c0*/  VIADD R7, R8, 0x8 ;  /* 0x0000000808077836 */ /* 0x000fe40000000000 */
[----:B------:R-:W-:Y:S02]  /*105d0*/  VIADD R8, R6, 0x2 ;  /* 0x0000000206087836 */ /* 0x000fe40000000000 */
[----:B------:R-:W-:Y:S01]  /*105e0*/  IMAD.MOV.U32 R9, RZ, RZ, 0x40000040 ;  /* 0x40000040ff097424 */ /* 0x000fe200078e00ff */
[----:B------:R0:W-:Y:S02]  /*105f0*/  BAR.SYNC.DEFER_BLOCKING R7, 0x100 ;  /* 0x000400070000751d */ /* 0x0001e40000010000 */
[----:B------:R-:W-:Y:S01]  /*10600*/  R2UR UR6, R8 ;  /* 0x00000000080672ca */ /* 0x000fe200000e0000 */
[----:B------:R-:W-:Y:S01]  /*10610*/  VIADD R8, R6, 0x4 ;  /* 0x0000000406087836 */ /* 0x000fe20000000000 */
[----:B------:R-:W-:-:S02]  /*10620*/  R2UR UR23, R9 ;  /* 0x00000000091772ca */ /* 0x000fc400000e0000 */
        /* <DEDUP_REMOVED lines=42> */
.L_x_3052:
[----:B------:R-:W-:Y:S02]  /*108d0*/  SHF.L.U32 R6, R14, 0x1f, RZ ;  /* 0x0000001f0e067819 */ /* 0x000fe400000006ff */
[----:B------:R-:W-:-:S04]  /*108e0*/  LEA R7, R13, R18, 0x3 ;  /* 0x000000120d077211 */ /* 0x000fc800078e18ff */
[----:B------:R0:W1:Y:S01]  /*108f0*/  SYNCS.PHASECHK.TRANS64.TRYWAIT P2, [R7+URZ+0x28850], R6 ;  /* 0x02885006070075a7 */ /* 0x000062000804017f */
[----:B------:R-:W-:Y:S05]  /*10900*/  @!P0 BRA `(.L_x_3053) ;  /* 0x0000000000048947 */ /* 0x000fea0003800000 */
[----:B------:R-:W-:Y:S01]  /*10910*/  BPT.TRAP 0x1 ;  /* 0x000000040000795c */ /* 0x000fe20000300000 */
.L_x_3053:
[----:B-1----:R-:W-:Y:S05]  /*10920*/  @P2 BRA `(.L_x_3051) ;  /* 0x0000000000082947 */ /* 0x002fea0003800000 */
[----:B------:R-:W1:Y:S02]  /*10930*/  SYNCS.PHASECHK.TRANS64.TRYWAIT P2, [R7+URZ+0x28850], R6 ;  /* 0x02885006070075a7 */ /* 0x000e64000804017f */
[----:B-1----:R-:W-:Y:S05]  /*10940*/  @!P2 BRA `(.L_x_3054) ;  /* 0x0000011000e4a947 */ /* 0x002fea0003800000 */
.L_x_3051:
[----:B01----:R-:W-:Y:S01]  /*10950*/  VIADD R6, R18, 0x400 ;  /* 0x0000040012067836 */ /* 0x003fe20000000000 */
[----:B------:R-:W-:Y:S01]  /*10960*/  MOV R7, 0x40000040 ;  /* 0x4000004000077802 */ /* 0x000fe20000000f00 */
[----:B------:R-:W-:Y:S05]  /*10970*/  WARPSYNC.ALL ;  /* 0x0000000000007948 */ /* 0x000fea0003800000 */
[----:B------:R-:W-:Y:S01]  /*10980*/  SHF.R.U32.HI R6, RZ, 0x4, R6 ;  /* 0x00000004ff067819 */ /* 0x000fe20000011606 */
[----:B------:R-:W-:Y:S01]  /*10990*/  WARPGROUP.ARRIVE ;  /* 0x00000000000079c5 */ /* 0x000fe20000000000 */
[----:B------:R-:W-:Y:S01]  /*109a0*/  R2UR UR7, R7 ;  /* 0x00000000070772ca */ /* 0x000fe200000e0000 */
[----:B------:R-:W-:Y:S01]  /*109b0*/  IMAD.MOV.U32 R9, RZ, RZ, 0x40000040 ;  /* 0x40000040ff097424 */ /* 0x000fe200078e00ff */
[----:B------:R-:W-:Y:S01]  /*109c0*/  LOP3.LUT R6, R6, 0x3fff, RZ, 0xc0, !PT ;  /* 0x00003fff06067812 */ /* 0x000fe200078ec0ff */
[----:B------:R-:W-:-:S02]  /*109d0*/  IMAD.MOV.U32 R7, RZ, RZ, 0x40000040 ;  /* 0x40000040ff077424 */ /* 0x000fc400078e00ff */
[----:B------:R-:W0:Y:S01]  /*109e0*/  S2R R14, SR_TID.X ;  /* 0x00000000000e7919 */ /* 0x000e220000002100 */
[----:B------:R-:W-:-:S05]  /*109f0*/  LOP3.LUT R6, R6, 0x4000000, RZ, 0xfc, !PT ;  /* 0x0400000006067812 */ /* 0x000fca00078efcff */
[----:B------:R-:W-:-:S04]  /*10a00*/  IMAD R6, R13, 0x800, R6 ;  /* 0x000008000d067824 */ /* 0x000fc800078e0206 */
[C---:B------:R-:W-:Y:S01]  /*10a10*/  VIADD R8, R6.reuse, 0x80 ;  /* 0x0000008006087836 */ /* 0x040fe20000000000 */
[----:B------:R-:W-:-:S13]  /*10a20*/  R2UR UR6, R6 ;  /* 0x00000000060672ca */ /* 0x000fda00000e0000 */
[----:B------:R-:W-:Y:S01]  /*10a30*/  HGMMA.64x128x16.F32 R88, R180, gdesc[UR4].tnspB, R88, gsb0 ;  /* 0x41e00004b4587df0 */ /* 0x000fe20008000858 */
[----:B------:R-:W-:Y:S02]  /*10a40*/  R2UR UR6, R8 ;  /* 0x00000000080672ca */ /* 0x000fe400000e0000 */
[----:B------:R-:W-:Y:S01]  /*10a50*/  R2UR UR7, R9 ;  /* 0x00000000090772ca */ /* 0x000fe200000e0000 */
[----:B------:R-:W-:Y:S01]  /*10a60*/  IMAD.MOV.U32 R9, RZ, RZ, 0x40000040 ;  /* 0x40000040ff097424 */ /* 0x000fe200078e00ff */
[----:B------:R-:W-:Y:S02]  /*10a70*/  IADD3 R8, R6, 0x100, RZ ;  /* 0x0000010006087810 */ /* 0x000fe40007ffe0ff */
[----:B0-----:R-:W-:Y:S01]  /*10a80*/  SHF.R.U32.HI R14, RZ, 0x7, R14 ;  /* 0x00000007ff0e7819 */ /* 0x001fe2000001160e */
[----:B------:R-:W-:Y:S02]  /*10a90*/  WARPGROUP.DEPBAR.LE gsb0, 0x0 ;  /* 0x00008000000079c5 */ /* 0x000fe40000010000 */
[----:B------:R-:W-:-:S06]  /*10aa0*/  WARPGROUP.ARRIVE ;  /* 0x00000000000079c5 */ /* 0x000fcc0000000000 */
        /* <DEDUP_REMOVED lines=45> */
.L_x_3055:
[----:B------:R-:W1:Y:S01]  /*10d80*/  @P1 LDC R21, c[0x0][0x44c] ;  /* 0x00011300ff151b82 */ /* 0x000e620000000800 */
[----:B------:R-:W-:Y:S01]  /*10d90*/  FMUL.FTZ R14, R34, UR47 ;  /* 0x0000002f220e7c20 */ /* 0x000fe20008410000 */
[----:B------:R-:W-:Y:S01]  /*10da0*/  IADD3 R156, R204, R191, RZ ;  /* 0x000000bfcc9c7210 */ /* 0x000fe20007ffe0ff */
[----:B------:R-:W-:Y:S01]  /*10db0*/  FMUL.FTZ R153, R33, UR47 ;  /* 0x0000002f21997c20 */ /* 0x000fe20008410000 */
[----:B------:R-:W-:Y:S02]  /*10dc0*/  IMAD.MOV.U32 R33, RZ, RZ, -0x80 ;  /* 0xffffff80ff217424 */ /* 0x000fe400078e00ff */
[----:B------:R-:W-:Y:S01]  /*10dd0*/  FMUL.FTZ R159, R24, UR47 ;  /* 0x0000002f189f7c20 */ /* 0x000fe20008410000 */
[----:B------:R-:W-:Y:S01]  /*10de0*/  FMUL.FTZ R161, R25, UR47 ;  /* 0x0000002f19a17c20 */ /* 0x000fe20008410000 */
[----:B------:R-:W-:Y:S01]  /*10df0*/  FMUL.FTZ R163, R28, UR47 ;  /* 0x0000002f1ca37c20 */ /* 0x000fe20008410000 */
[----:B------:R-:W2:Y:S01]  /*10e00*/  @P1 LDC R34, c[0x0][0x450] ;  /* 0x00011400ff221b82 */ /* 0x000ea20000000800 */
[----:B------:R-:W-:Y:S01]  /*10e10*/  FMUL.FTZ R157, R29, UR47 ;  /* 0x0000002f1d9d7c20 */ /* 0x000fe20008410000 */
[----:B------:R-:W-:Y:S01]  /*10e20*/  FMUL.FTZ R155, R32, UR47 ;  /* 0x0000002f209b7c20 */ /* 0x000fe20008410000 */
[----:B------:R-:W3:Y:S01]  /*10e30*/  MUFU.TANH R159, R159 ;  /* 0x0000009f009f7308 */ /* 0x000ee20000002400 */
[----:B------:R-:W-:Y:S01]  /*10e40*/  FMUL.FTZ R152, R36, UR47 ;  /* 0x0000002f24987c20 */ /* 0x000fe20008410000 */
[----:B------:R-:W-:Y:S01]  /*10e50*/  FMUL.FTZ R29, R50, UR47 ;  /* 0x0000002f321d7c20 */ /* 0x000fe20008410000 */
[----:B------:R-:W-:Y:S01]  /*10e60*/  FMUL.FTZ R15, R35, UR47 ;  /* 0x0000002f230f7c20 */ /* 0x000fe20008410000 */
[----:B------:R-:W-:Y:S01]  /*10e70*/  FMUL.FTZ R35, R37, UR47 ;  /* 0x0000002f25237c20 */ /* 0x000fe20008410000 */
[----:B------:R-:W-:Y:S01]  /*10e80*/  FMUL.FTZ R20, R38, UR47 ;  /* 0x0000002f26147c20 */ /* 0x000fe20008410000 */
[----:B------:R-:W-:Y:S01]  /*10e90*/  FMUL.FTZ R38, R40, UR47 ;  /* 0x0000002f28267c20 */ /* 0x000fe20008410000 */
[----:B------:R-:W-:Y:S01]  /*10ea0*/  FMUL.FTZ R36, R41, UR47 ;  /* 0x0000002f29247c20 */ /* 0x000fe20008410000 */
[----:B------:R-:W4:Y:S01]  /*10eb0*/  MUFU.TANH R161, R161 ;  /* 0x000000a100a17308 */ /* 0x000f220000002400 */
[----:B0-----:R-:W-:Y:S01]  /*10ec0*/  FMUL.FTZ R6, R26, UR47 ;  /* 0x0000002f1a067c20 */ /* 0x001fe20008410000 */
[----:B------:R-:W-:Y:S01]  /*10ed0*/  FMUL.FTZ R37, R44, UR47 ;  /* 0x0000002f2c257c20 */ /* 0x000fe20008410000 */
[----:B------:R-:W-:Y:S01]  /*10ee0*/  FMUL.FTZ R26, R43, UR47 ;  /* 0x0000002f2b1a7c20 */ /* 0x000fe20008410000 */
[----:B------:R-:W-:Y:S01]  /*10ef0*/  FMUL.FTZ R43, R52, UR47 ;  /* 0x0000002f342b7c20 */ /* 0x000fe20008410000 */
[----:B-1----:R-:W-:-:S04]  /*10f00*/  @P1 IMAD.HI.U32 R21, R156, R21, RZ ;  /* 0x000000159c151227 */ /* 0x002fc800078e00ff */
[----:B------:R-:W-:Y:S01]  /*10f10*/  FMUL.FTZ R24, R39, UR47 ;  /* 0x0000002f27187c20 */ /* 0x000fe20008410000 */
[----:B------:R-:W-:Y:S01]  /*10f20*/  FMUL.FTZ R39, R45, UR47 ;  /* 0x0000002f2d277c20 */ /* 0x000fe20008410000 */
[----:B------:R-:W0:Y:S01]  /*10f30*/  MUFU.TANH R163, R163 ;  /* 0x000000a300a37308 */ /* 0x000e220000002400 */
[----:B------:R-:W-:Y:S01]  /*10f40*/  FMUL.FTZ R8, R30, UR47 ;  /* 0x0000002f1e087c20 */ /* 0x000fe20008410000 */
[----:B------:R-:W-:Y:S01]  /*10f50*/  FMUL.FTZ R30, R51, UR47 ;  /* 0x0000002f331e7c20 */ /* 0x000fe20008410000 */
[----:B------:R-:W-:Y:S01]  /*10f60*/  FMUL.FTZ R40, R48, UR47 ;  /* 0x0000002f30287c20 */ /* 0x000fe20008410000 */
[----:B------:R-:W-:Y:S01]  /*10f70*/  FMUL.FTZ R25, R42, UR47 ;  /* 0x0000002f2a197c20 */ /* 0x000fe20008410000 */
[----:B--2---:R-:W-:Y:S01]  /*10f80*/  @P1 SHF.R.U32.HI R156, RZ, R34, R21 ;  /* 0x00000022ff9c1219 */ /* 0x004fe20000011615 */
[----:B------:R-:W-:Y:S02]  /*10f90*/  IMAD R34, R12, R33, 0x1 ;  /* 0x000000010c227424 */ /* 0x000fe400078e0221 */
[----:B------:R-:W-:Y:S01]  /*10fa0*/  FMUL.FTZ R42, R49, UR47 ;  /* 0x0000002f312a7c20 */ /* 0x000fe20008410000 */
[----:B------:R-:W1:Y:S01]  /*10fb0*/  MUFU.TANH R157, R157 ;  /* 0x0000009d009d7308 */ /* 0x000e620000002400 */
[----:B------:R-:W-:Y:S01]  /*10fc0*/  FMUL.FTZ R44, R53, UR47 ;  /* 0x0000002f352c7c20 */ /* 0x000fe20008410000 */
[----:B------:R-:W2:Y:S01]  /*10fd0*/  SHFL.IDX PT, R21, R156, RZ, 0x1c1f ;  /* 0x001c1fff9c157589 */ /* 0x000ea200000e0000 */
[----:B------:R-:W-:-:S02]  /*10fe0*/  IMAD R34, R203, -0x2, R34 ;  /* 0xfffffffecb227824 */ /* 0x000fc400078e0222 */
[----:B------:R-:W-:Y:S01]  /*10ff0*/  FMUL.FTZ R9, R31, UR47 ;  /* 0x0000002f1f097c20 */ /* 0x000fe20008410000 */
[----:B------:R-:W-:Y:S01]  /*11000*/  FMUL.FTZ R31, R54, UR47 ;  /* 0x0000002f361f7c20 */ /* 0x000fe20008410000 */
[----:B------:R-:W-:Y:S01]  /*11010*/  FMUL.FTZ R45, R56, UR47 ;  /* 0x0000002f382d7c20 */ /* 0x000fe20008410000 */
[----:B------:R-:W-:Y:S01]  /*11020*/  FMUL.FTZ R7, R27, UR47 ;  /* 0x0000002f1b077c20 */ /* 0x000fe20008410000 */
[----:B------:R-:W-:Y:S01]  /*11030*/  IADD3 R154, -R192, R34, R193 ;  /* 0x00000022c09a7210 */ /* 0x000fe20007ffe1c1 */
        /* <DEDUP_REMOVED lines=17> */
[----:B--2---:R-:W-:-:S02]  /*11150*/  IMAD.IADD R21, R154, 0x1, R21 ;  /* 0x000000019a157824 */ /* 0x004fc400078e0215 */
[----:B------:R-:W-:Y:S01]  /*11160*/  FMUL.FTZ R85, R85, UR47 ;  /* 0x0000002f55557c20 */ /* 0x000fe20008410000 */
[----:B------:R-:W-:Y:S01]  /*11170*/  FMUL.FTZ R33, R58, UR47 ;  /* 0x0000002f3a217c20 */ /* 0x000fe20008410000 */
[----:B------:R-:W-:Y:S01]  /*11180*/  FMUL.FTZ R34, R59, UR47 ;  /* 0x0000002f3b227c20 */ /* 0x000fe20008410000 */
[----:B------:R-:W-:Y:S01]  /*11190*/  FMUL.FTZ R61, R63, UR47 ;  /* 0x0000002f3f3d7c20 */ /* 0x000fe20008410000 */
[----:B------:R-:W-:Y:S01]  /*111a0*/  ISETP.GT.AND P2, PT, R21, RZ, PT ;  /* 0x000000ff1500720c */ /* 0x000fe20003f44270 */
[----:B------:R-:W-:Y:S01]  /*111b0*/  FMUL.FTZ R63, R67, UR47 ;  /* 0x0000002f433f7c20 */ /* 0x000fe20008410000 */
[----:B------:R-:W-:Y:S01]  /*111c0*/  ISETP.GT.AND P3, PT, R21, 0x1, PT ;  /* 0x000000011500780c */ /* 0x000fe20003f64270 */
[----:B------:R-:W2:Y:S01]  /*111d0*/  MUFU.TANH R35, R35 ;  /* 0x0000002300237308 */ /* 0x000ea20000002400 */
[----:B---3--:R-:W-:Y:S01]  /*111e0*/  FSEL R159, R159, -INF , P2 ;  /* 0xff8000009f9f7808 */ /* 0x008fe20001000000 */
[----:B------:R-:W-:Y:S01]  /*111f0*/  FMUL.FTZ R67, R75, UR47 ;  /* 0x0000002f4b437c20 */ /* 0x000fe20008410000 */
[----:B------:R-:W-:Y:S01]  /*11200*/  ISETP.GT.AND P2, PT, R21, 0x8, PT ;  /* 0x000000081500780c */ /* 0x000fe20003f44270 */
[----:B------:R-:W-:Y:S01]  /*11210*/  FMUL.FTZ R60, R62, UR47 ;  /* 0x0000002f3e3c7c20 */ /* 0x000fe20008410000 */
[----:B----4-:R-:W-:Y:S01]  /*11220*/  FSEL R161, R161, -INF , P3 ;  /* 0xff800000a1a17808 */ /* 0x010fe20001800000 */
[----:B------:R-:W3:Y:S01]  /*11230*/  SHFL.IDX PT, R75, R156, 0x1, 0x1c1f ;  /* 0x003c1f009c4b7f89 */ /* 0x000ee200000e0000 */
[----:B------:R-:W-:Y:S01]  /*11240*/  FMNMX.FTZ R50, R159, R11, !PT ;  /* 0x0000000b9f327209 */ /* 0x000fe20007810000 */
[----:B------:R-:W4:Y:S01]  /*11250*/  MUFU.TANH R38, R38 ;  /* 0x0000002600267308 */ /* 0x000f220000002400 */
[----:B------:R-:W-:Y:S01]  /*11260*/  ISETP.GT.AND P3, PT, R21, 0x9, PT ;  /* 0x000000091500780c */ /* 0x000fe20003f64270 */
[----:B------:R-:W-:Y:S01]  /*11270*/  UMOV UR48, UR45 ;  /* 0x0000002d00307c82 */ /* 0x000fe20008000000 */
[----:B0-----:R-:W-:-:S02]  /*11280*/  FSEL R163, R163, -INF , P2 ;  /* 0xff800000a3a37808 */ /* 0x001fc40001000000 */
[----:B------:R-:W-:Y:S02]  /*11290*/  FMNMX.FTZ R50, R161, R50, !PT ;  /* 0x00000032a1327209 */ /* 0x000fe40007810000 */
[----:B------:R-:W-:Y:S01]  /*112a0*/  ISETP.GT.AND P2, PT, R21, 0x10, PT ;  /* 0x000000101500780c */ /* 0x000fe20003f44270 */
[----:B------:R-:W0:Y:S01]  /*112b0*/  MUFU.TANH R36, R36 ;  /* 0x0000002400247308 */ /* 0x000e220000002400 */
[----:B-1----:R-:W-:Y:S02]  /*112c0*/  FSEL R157, R157, -INF , P3 ;  /* 0xff8000009d9d7808 */ /* 0x002fe40001800000 */
[----:B------:R-:W-:Y:S02]  /*112d0*/  FMNMX.FTZ R50, R163, R50, !PT ;  /* 0x00000032a3327209 */ /* 0x000fe40007810000 */
[----:B------:R-:W-:Y:S02]  /*112e0*/  ISETP.GT.AND P3, PT, R21, 0x11, PT ;  /* 0x000000111500780c */ /* 0x000fe40003f64270 */
[----:B-----5:R-:W-:Y:S01]  /*112f0*/  FSEL R155, R155, -INF , P2 ;  /* 0xff8000009b9b7808 */ /* 0x020fe20001000000 */
[----:B------:R-:W1:Y:S01]  /*11300*/  MUFU.TANH R37, R37 ;  /* 0x0000002500257308 */ /* 0x000e620000002400 */
[----:B------:R-:W-:-:S02]  /*11310*/  FMNMX.FTZ R50, R157, R50, !PT ;  /* 0x000000329d327209 */ /* 0x000fc40007810000 */
[----:B------:R-:W-:Y:S02]  /*11320*/  ISETP.GT.AND P2, PT, R21, 0x18, PT ;  /* 0x000000181500780c */ /* 0x000fe40003f44270 */
[----:B------:R-:W-:Y:S02]  /*11330*/  FSEL R153, R153, -INF , P3 ;  /* 0xff80000099997808 */ /* 0x000fe40001800000 */
[----:B------:R-:W-:Y:S01]  /*11340*/  FMNMX.FTZ R52, R155, R50, !PT ;  /* 0x000000329b347209 */ /* 0x000fe20007810000 */
[----:B------:R-:W5:Y:S01]  /*11350*/  MUFU.TANH R39, R39 ;  /* 0x0000002700277308 */ /* 0x000f620000002400 */
        /* <DEDUP_REMOVED lines=8> */
[----:B--2---:R-:W-:-:S02]  /*113e0*/  FSEL R41, R35, -INF , P3 ;  /* 0xff80000023297808 */ /* 0x004fc40001800000 */
[----:B------:R-:W-:Y:S01]  /*113f0*/  FMNMX.FTZ R52, R152, R51, !PT ;  /* 0x0000003398347209 */ /* 0x000fe20007810000 */
[----:B------:R-:W-:Y:S01]  /*11400*/  FMUL.FTZ R51, R68, UR47 ;  /* 0x0000002f44337c20 */ /* 0x000fe20008410000 */
[----:B------:R-:W-:Y:S02]  /*11410*/  ISETP.GT.AND P3, PT, R21, 0x21, PT ;  /* 0x000000211500780c */ /* 0x000fe40003f64270 */
[----:B----4-:R-:W-:Y:S01]  /*11420*/  FSEL R38, R38, -INF , P2 ;  /* 0xff80000026267808 */ /* 0x010fe20001000000 */
[----:B------:R-:W2:Y:S01]  /*11430*/  MUFU.TANH R42, R42 ;  /* 0x0000002a002a7308 */ /* 0x000ea20000002400 */
[----:B------:R-:W-:Y:S01]  /*11440*/  FMNMX.FTZ R53, R41, R52, !PT ;  /* 0x0000003429357209 */ /* 0x000fe20007810000 */
[----:B------:R-:W-:Y:S01]  /*11450*/  FMUL.FTZ R52, R69, UR47 ;  /* 0x0000002f45347c20 */ /* 0x000fe20008410000 */
[----:B------:R-:W-:Y:S01]  /*11460*/  ISETP.GT.AND P2, PT, R21, 0x28, PT ;  /* 0x000000281500780c */ /* 0x000fe20003f44270 */
[----:B------:R-:W-:Y:S01]  /*11470*/  FMUL.FTZ R69, R79, UR47 ;  /* 0x0000002f4f457c20 */ /* 0x000fe20008410000 */
[----:B0-----:R-:W-:-:S02]  /*11480*/  FSEL R35, R36, -INF , P3 ;  /* 0xff80000024237808 */ /* 0x001fc40001800000 */
[----:B------:R-:W-:Y:S01]  /*11490*/  FMNMX.FTZ R54, R38, R53, !PT ;  /* 0x0000003526367209 */ /* 0x000fe20007810000 */
[----:B------:R-:W0:Y:S01]  /*114a0*/  MUFU.TANH R43, R43 ;  /* 0x0000002b002b7308 */ /* 0x000e220000002400 */
[----:B------:R-:W-:Y:S02]  /*114b0*/  ISETP.GT.AND P3, PT, R21, 0x29, PT ;  /* 0x000000291500780c */ /* 0x000fe40003f64270 */
[----:B-1----:R-:W-:Y:S02]  /*114c0*/  FSEL R36, R37, -INF , P2 ;  /* 0xff80000025247808 */ /* 0x002fe40001000000 */
[----:B------:R-:W-:Y:S02]  /*114d0*/  FMNMX.FTZ R53, R35, R54, !PT ;  /* 0x0000003623357209 */ /* 0x000fe40007810000 */
[----:B------:R-:W-:Y:S01]  /*114e0*/  ISETP.GT.AND P2, PT, R21, 0x30, PT ;  /* 0x000000301500780c */ /* 0x000fe20003f44270 */
[----:B------:R-:W1:Y:S01]  /*114f0*/  MUFU.TANH R44, R44 ;  /* 0x0000002c002c7308 */ /* 0x000e620000002400 */
[----:B-----5:R-:W-:-:S02]  /*11500*/  FSEL R37, R39, -INF , P3 ;  /* 0xff80000027257808 */ /* 0x020fc40001800000 */
[----:B------:R-:W-:Y:S02]  /*11510*/  FMNMX.FTZ R54, R36, R53, !PT ;  /* 0x0000003524367209 */ /* 0x000fe40007810000 */
[----:B------:R-:W-:Y:S02]  /*11520*/  ISETP.GT.AND P3, PT, R21, 0x31, PT ;  /* 0x000000311500780c */ /* 0x000fe40003f64270 */
[----:B---3--:R-:W-:Y:S01]  /*11530*/  FSEL R39, R40, -INF , P2 ;  /* 0xff80000028277808 */ /* 0x008fe20001000000 */
[----:B------:R-:W3:Y:S01]  /*11540*/  MUFU.TANH R45, R45 ;  /* 0x0000002d002d7308 */ /* 0x000ee20000002400 */
[----:B------:R-:W-:Y:S02]  /*11550*/  FMNMX.FTZ R54, R37, R54, !PT ;  /* 0x0000003625367209 */ /* 0x000fe40007810000 */
[----:B------:R-:W-:Y:S02]  /*11560*/  ISETP.GT.AND P2, PT, R21, 0x38, PT ;  /* 0x000000381500780c */ /* 0x000fe40003f44270 */
[----:B--2---:R-:W-:-:S02]  /*11570*/  FSEL R40, R42, -INF , P3 ;  /* 0xff8000002a287808 */ /* 0x004fc40001800000 */
[----:B------:R-:W-:Y:S01]  /*11580*/  FMNMX.FTZ R53, R39, R54, !PT ;  /* 0x0000003627357209 */ /* 0x000fe20007810000 */
[----:B------:R-:W2:Y:S01]  /*11590*/  MUFU.TANH R46, R46 ;  /* 0x0000002e002e7308 */ /* 0x000ea20000002400 */
[----:B------:R-:W-:Y:S02]  /*115a0*/  ISETP.GT.AND P3, PT, R21, 0x39, PT ;  /* 0x000000391500780c */ /* 0x000fe40003f64270 */
[----:B0-----:R-:W-:Y:S02]  /*115b0*/  FSEL R42, R43, -INF , P2 ;  /* 0xff8000002b2a7808 */ /* 0x001fe40001000000 */
[----:B------:R-:W-:Y:S02]  /*115c0*/  FMNMX.FTZ R53, R40, R53, !PT ;  /* 0x0000003528357209 */ /* 0x000fe40007810000 */
[----:B------:R-:W-:Y:S01]  /*115d0*/  ISETP.GT.AND P2, PT, R21, 0x40, PT ;  /* 0x000000401500780c */ /* 0x000fe20003f44270 */
[----:B------:R-:W0:Y:S01]  /*115e0*/  MUFU.TANH R47, R47 ;  /* 0x0000002f002f7308 */ /* 0x000e220000002400 */
[----:B-1----:R-:W-:-:S02]  /*115f0*/  FSEL R43, R44, -INF , P3 ;  /* 0xff8000002c2b7808 */ /* 0x002fc40001800000 */
[----:B------:R-:W-:Y:S02]  /*11600*/  FMNMX.FTZ R54, R42, R53, !PT ;  /* 0x000000352a367209 */ /* 0x000fe40007810000 */
[----:B------:R-:W-:Y:S02]  /*11610*/  ISETP.GT.AND P3, PT, R21, 0x41, PT ;  /* 0x000000411500780c */ /* 0x000fe40003f64270 */
[----:B---3--:R-:W-:Y:S01]  /*11620*/  FSEL R44, R45, -INF , P2 ;  /* 0xff8000002d2c7808 */ /* 0x008fe20001000000 */
[----:B------:R-:W1:Y:S01]  /*11630*/  MUFU.TANH R48, R48 ;  /* 0x0000003000307308 */ /* 0x000e620000002400 */
[----:B------:R-:W-:Y:S02]  /*11640*/  FMNMX.FTZ R53, R43, R54, !PT ;  /* 0x000000362b357209 */ /* 0x000fe40007810000 */
[----:B--2---:R-:W-:Y:S02]  /*11650*/  FSEL R45, R46, -INF , P3 ;  /* 0xff8000002e2d7808 */ /* 0x004fe40001800000 */
[----:B------:R-:W-:-:S02]  /*11660*/  ISETP.GT.AND P2, PT, R21, 0x48, PT ;  /* 0x000000481500780c */ /* 0x000fc40003f44270 */
        /* <DEDUP_REMOVED lines=10> */
[----:B------:R-:W-:Y:S01]  /*11710*/  FMNMX.FTZ R53, R46, R53, !PT ;  /* 0x000000352e357209 */ /* 0x000fe20007810000 */
        /* <DEDUP_REMOVED lines=10> */
[----:B------:R-:W-:-:S05]  /*117c0*/  ISETP.GT.AND P2, PT, R21, 0x60, PT ;  /* 0x000000601500780c */ /* 0x000fca0003f44270 */
[----:B------:R-:W1:Y:S01]  /*117d0*/  MUFU.TANH R73, R73 ;  /* 0x0000004900497308 */ /* 0x000e620000002400 */
[----:B--2---:R-:W-:Y:S02]  /*117e0*/  FSEL R51, R52, -INF , P3 ;  /* 0xff80000034337808 */ /* 0x004fe40001800000 */
[----:B------:R-:W-:Y:S02]  /*117f0*/  FMNMX.FTZ R52, R50, R53, !PT ;  /* 0x0000003532347209 */ /* 0x000fe40007810000 */
[----:B------:R-:W-:Y:S02]  /*11800*/  ISETP.GT.AND P3, PT, R21, 0x61, PT ;  /* 0x000000611500780c */ /* 0x000fe40003f64270 */
[----:B------:R-:W-:Y:S01]  /*11810*/  FMNMX.FTZ R54, R51, R52, !PT ;  /* 0x0000003433367209 */ /* 0x000fe20007810000 */
[----:B------:R-:W2:Y:S01]  /*11820*/  MUFU.TANH R76, R76 ;  /* 0x0000004c004c7308 */ /* 0x000ea20000002400 */
[----:B0-----:R-:W-:Y:S02]  /*11830*/  FSEL R53, R72, -INF , P2 ;  /* 0xff80000048357808 */ /* 0x001fe40001000000 */
[----:B------:R-:W-:-:S02]  /*11840*/  ISETP.GT.AND P2, PT, R21, 0x68, PT ;  /* 0x000000681500780c */ /* 0x000fc40003f44270 */
[----:B------:R-:W-:-:S03]  /*11850*/  FMNMX.FTZ R55, R53, R54, !PT ;  /* 0x0000003635377209 */ /* 0x000fc60007810000 */
[----:B------:R-:W0:Y:S01]  /*11860*/  MUFU.TANH R77, R77 ;  /* 0x0000004d004d7308 */ /* 0x000e220000002400 */
[----:B-1----:R-:W-:Y:S01]  /*11870*/  FSEL R52, R73, -INF , P3 ;  /* 0xff80000049347808 */ /* 0x002fe20001800000 */
[----:B------:R-:W-:Y:S01]  /*11880*/  FMUL.FTZ R73, R87, UR47 ;  /* 0x0000002f57497c20 */ /* 0x000fe20008410000 */
[----:B------:R-:W-:Y:S02]  /*11890*/  ISETP.GT.AND P3, PT, R21, 0x69, PT ;  /* 0x000000691500780c */ /* 0x000fe40003f64270 */
[----:B------:R-:W-:-:S03]  /*118a0*/  FMNMX.FTZ R57, R52, R55, !PT ;  /* 0x0000003734397209 */ /* 0x000fc60007810000 */
[----:B------:R1:W3:Y:S01]  /*118b0*/  MUFU.TANH R56, R80 ;  /* 0x0000005000387308 */ /* 0x0002e20000002400 */
[----:B--2---:R-:W-:Y:S02]  /*118c0*/  FSEL R54, R76, -INF , P2 ;  /* 0xff8000004c367808 */ /* 0x004fe40001000000 */
[----:B------:R-:W-:Y:S02]  /*118d0*/  ISETP.GT.AND P2, PT, R21, 0x70, PT ;  /* 0x000000701500780c */ /* 0x000fe40003f44270 */
[----:B------:R-:W-:-:S03]  /*118e0*/  FMNMX.FTZ R58, R54, R57, !PT ;  /* 0x00000039363a7209 */ /* 0x000fc60007810000 */
[----:B------:R-:W2:Y:S01]  /*118f0*/  MUFU.TANH R81, R81 ;  /* 0x0000005100517308 */ /* 0x000ea20000002400 */
[----:B0-----:R-:W-:Y:S02]  /*11900*/  FSEL R55, R77, -INF , P3 ;  /* 0xff8000004d377808 */ /* 0x001fe40001800000 */
[----:B------:R-:W-:Y:S02]  /*11910*/  ISETP.GT.AND P3, PT, R21, 0x71, PT ;  /* 0x000000711500780c */ /* 0x000fe40003f64270 */
[----:B------:R-:W-:Y:S02]  /*11920*/  FMNMX.FTZ R59, R55, R58, !PT ;  /* 0x0000003a373b7209 */ /* 0x000fe40007810000 */
[----:B-1----:R-:W-:Y:S01]  /*11930*/  IADD3 R80, R154, R75, RZ ;  /* 0x0000004b9a507210 */ /* 0x002fe20007ffe0ff */
[----:B------:R-:W0:Y:S01]  /*11940*/  MUFU.TANH R84, R84 ;  /* 0x0000005400547308 */ /* 0x000e220000002400 */
[----:B---3--:R-:W-:Y:S02]  /*11950*/  FSEL R56, R56, -INF , P2 ;  /* 0xff80000038387808 */ /* 0x008fe40001000000 */
[----:B------:R-:W-:-:S02]  /*11960*/  ISETP.GT.AND P2, PT, R21, 0x78, PT ;  /* 0x000000781500780c */ /* 0x000fc40003f44270 */
[----:B------:R-:W-:Y:S02]  /*11970*/  FMNMX.FTZ R62, R56, R59, !PT ;  /* 0x0000003b383e7209 */ /* 0x000fe40007810000 */
[----:B------:R-:W-:Y:S01]  /*11980*/  ISETP.GT.AND P4, PT, R80, 0x1, PT ;  /* 0x000000015000780c */ /* 0x000fe20003f84270 */
[----:B------:R-:W1:Y:S01]  /*11990*/  MUFU.TANH R85, R85 ;  /* 0x0000005500557308 */ /* 0x000e620000002400 */
[----:B--2---:R-:W-:Y:S02]  /*119a0*/  FSEL R57, R81, -INF , P3 ;  /* 0xff80000051397808 */ /* 0x004fe40001800000 */
[----:B------:R-:W-:Y:S02]  /*119b0*/  ISETP.GT.AND P3, PT, R21, 0x79, PT ;  /* 0x000000791500780c */ /* 0x000fe40003f64270 */
[----:B------:R-:W-:Y:S01]  /*119c0*/  FMNMX.FTZ R21, R57, R62, !PT ;  /* 0x0000003e39157209 */ /* 0x000fe20007810000 */
[----:B------:R-:W-:Y:S01]  /*119d0*/  FMUL.FTZ R62, R66, UR47 ;  /* 0x0000002f423e7c20 */ /* 0x000fe20008410000 */
[----:B------:R-:W-:Y:S01]  /*119e0*/  FMUL.FTZ R66, R74, UR47 ;  /* 0x0000002f4a427c20 */ /* 0x000fe20008410000 */
[----:B------:R-:W2:Y:S01]  /*119f0*/  MUFU.TANH R6, R6 ;  /* 0x0000000600067308 */ /* 0x000ea20000002400 */
[----:B0-----:R-:W-:-:S04]  /*11a00*/  FSEL R58, R84, -INF , P2 ;  /* 0xff800000543a7808 */ /* 0x001fc80001000000 */
[----:B------:R-:W-:-:S03]  /*11a10*/  FMNMX.FTZ R64, R58, R21, !PT ;  /* 0x000000153a407209 */ /* 0x000fc60007810000 */
[----:B------:R-:W0:Y:S01]  /*11a20*/  MUFU.TANH R7, R7 ;  /* 0x0000000700077308 */ /* 0x000e220000002400 */
[----:B-1----:R-:W-:Y:S02]  /*11a30*/  FSEL R59, R85, -INF , P3 ;  /* 0xff800000553b7808 */ /* 0x002fe40001800000 */
[----:B------:R-:W-:Y:S02]  /*11a40*/  ISETP.GT.AND P3, PT, R80, RZ, PT ;  /* 0x000000ff5000720c */ /* 0x000fe40003f64270 */
[----:B------:R-:W-:Y:S01]  /*11a50*/  FMNMX.FTZ R21, R59, R64, !PT ;  /* 0x000000403b157209 */ /* 0x000fe20007810000 */
[----:B------:R-:W-:Y:S01]  /*11a60*/  FMUL.FTZ R64, R70, UR47 ;  /* 0x0000002f46407c20 */ /* 0x000fe20008410000 */
[----:B------:R-:W-:Y:S01]  /*11a70*/  FMUL.FTZ R70, R82, UR47 ;  /* 0x0000002f52467c20 */ /* 0x000fe20008410000 */
[----:B------:R-:W1:Y:S01]  /*11a80*/  MUFU.TANH R8, R8 ;  /* 0x0000000800087308 */ /* 0x000e620000002400 */
[----:B--2---:R-:W-:Y:S01]  /*11a90*/  FSEL R77, R6, -INF , P3 ;  /* 0xff800000064d7808 */ /* 0x004fe20001800000 */
[----:B------:R-:W2:Y:S01]  /*11aa0*/  SHFL.BFLY PT, R68, R21, 0x2, 0x1f ;  /* 0x0c401f0015447f89 */ /* 0x000ea200000e0000 */
[----:B------:R-:W-:-:S02]  /*11ab0*/  ISETP.GT.AND P3, PT, R80, 0x8, PT ;  /* 0x000000085000780c */ /* 0x000fc40003f64270 */
[----:B------:R-:W-:-:S03]  /*11ac0*/  FMNMX.FTZ R6, R77, R10, !PT ;  /* 0x0000000a4d067209 */ /* 0x000fc60007810000 */
[----:B------:R-:W3:Y:S01]  /*11ad0*/  MUFU.TANH R9, R9 ;  /* 0x0000000900097308 */ /* 0x000ee20000002400 */
        /* <DEDUP_REMOVED lines=8> */
[----:B---3--:R-:W-:Y:S02]  /*11b60*/  FSEL R76, R9, -INF , P4 ;  /* 0xff800000094c7808 */ /* 0x008fe40002000000 */
[----:B--2---:R-:W-:Y:S01]  /*11b70*/  FMNMX.FTZ R72, R21, R68, !PT ;  /* 0x0000004415487209 */ /* 0x004fe20007810000 */
[----:B------:R-:W-:Y:S01]  /*11b80*/  FMUL.FTZ R68, R78, UR47 ;  /* 0x0000002f4e447c20 */ /* 0x000fe20008410000 */
[----:B------:R-:W-:Y:S02]  /*11b90*/  ISETP.GT.AND P4, PT, R80, 0x11, PT ;  /* 0x000000115000780c */ /* 0x000fe40003f84270 */
[----:B------:R-:W-:Y:S01]  /*11ba0*/  FMNMX.FTZ R79, R76, R79, !PT ;  /* 0x0000004f4c4f7209 */ /* 0x000fe20007810000 */
[----:B------:R-:W2:Y:S01]  /*11bb0*/  MUFU.TANH R20, R20 ;  /* 0x0000001400147308 */ /* 0x000ea20000002400 */
[----:B------:R-:W3:Y:S01]  /*11bc0*/  SHFL.BFLY PT, R21, R72, 0x1, 0x1f ;  /* 0x0c201f0048157f89 */ /* 0x000ee200000e0000 */
[----:B0-----:R-:W-:-:S02]  /*11bd0*/  FSEL R14, R14, -INF , P3 ;  /* 0xff8000000e0e7808 */ /* 0x001fc40001800000 */
[----:B------:R-:W-:Y:S02]  /*11be0*/  ISETP.GT.AND P3, PT, R80, 0x18, PT ;  /* 0x000000185000780c */ /* 0x000fe40003f64270 */
[----:B------:R-:W-:Y:S02]  /*11bf0*/  FMNMX.FTZ R79, R14, R79, !PT ;  /* 0x0000004f0e4f7209 */ /* 0x000fe40007810000 */
        /* <DEDUP_REMOVED lines=11> */
[----:B------:R-:W-:Y:S02]  /*11cb0*/  FMNMX.FTZ R6, R24, R81, !PT ;  /* 0x0000005118067209 */ /* 0x000fe40007810000 */
[----:B---3--:R-:W-:Y:S01]  /*11cc0*/  FMNMX.FTZ R21, R72, R21, !PT ;  /* 0x0000001548157209 */ /* 0x008fe20007810000 */
[----:B------:R-:W0:Y:S01]  /*11cd0*/  MUFU.TANH R27, R27 ;  /* 0x0000001b001b7308 */ /* 0x000e220000002400 */
[----:B-1----:R-:W-:Y:S01]  /*11ce0*/  FSEL R79, R25, -INF , P3 ;  /* 0xff800000194f7808 */ /* 0x002fe20001800000 */
[----:B------:R-:W-:Y:S01]  /*11cf0*/  FMUL.FTZ R72, R86, UR47 ;  /* 0x0000002f56487c20 */ /* 0x000fe20008410000 */
[----:B------:R-:W-:Y:S01]  /*11d00*/  ISETP.GT.AND P3, PT, R80, 0x28, PT ;  /* 0x000000285000780c */ /* 0x000fe20003f64270 */
[----:B------:R-:W-:Y:S01]  /*11d10*/  FMUL.FTZ R74, R21, UR48 ;  /* 0x00000030154a7c20 */ /* 0x000fe20008410000 */
        /* <DEDUP_REMOVED lines=10> */
[--C-:B------:R-:W-:Y:S01]  /*11dc0*/  FFMA.FTZ R172, R38, UR48, -R74.reuse ;  /* 0x0000003026ac7c23 */ /* 0x100fe2000801084a */
[----:B------:R-:W-:Y:S01]  /*11dd0*/  FMNMX.FTZ R27, R81, R6, !PT ;  /* 0x00000006511b7209 */ /* 0x000fe20007810000 */
[--C-:B------:R-:W-:Y:S01]  /*11de0*/  FFMA.FTZ R41, R41, UR48, -R74.reuse ;  /* 0x0000003029297c23 */ /* 0x100fe2000801084a */
[--C-:B------:R-:W-:Y:S01]  /*11df0*/  FFMA.FTZ R174, R36, UR48, -R74.reuse ;  /* 0x0000003024ae7c23 */ /* 0x100fe2000801084a */
[----:B------:R-:W0:Y:S01]  /*11e00*/  MUFU.TANH R30, R30 ;  /* 0x0000001e001e7308 */ /* 0x000e220000002400 */
[----:B-1----:R-:W-:Y:S01]  /*11e10*/  FSEL R28, R28, -INF , P4 ;  /* 0xff8000001c1c7808 */ /* 0x002fe20002000000 */
[--C-:B------:R-:W-:Y:S01]  /*11e20*/  FFMA.FTZ R37, R37, UR48, -R74.reuse ;  /* 0x0000003025257c23 */ /* 0x100fe2000801084a */
[----:B------:R-:W-:Y:S01]  /*11e30*/  ISETP.GT.AND P4, PT, R80, 0x31, PT ;  /* 0x000000315000780c */ /* 0x000fe20003f84270 */
[--C-:B------:R-:W-:Y:S01]  /*11e40*/  FFMA.FTZ R168, R39, UR48, -R74.reuse ;  /* 0x0000003027a87c23 */ /* 0x100fe2000801084a */
[----:B------:R-:W-:Y:S01]  /*11e50*/  FMNMX.FTZ R6, R28, R27, !PT ;  /* 0x0000001b1c067209 */ /* 0x000fe20007810000 */
[--C-:B------:R-:W-:Y:S01]  /*11e60*/  FFMA.FTZ R39, R40, UR48, -R74.reuse ;  /* 0x0000003028277c23 */ /* 0x100fe2000801084a */
[--C-:B------:R-:W-:Y:S01]  /*11e70*/  FFMA.FTZ R164, R44, UR48, -R74.reuse ;  /* 0x000000302ca47c23 */ /* 0x100fe2000801084a */
[----:B------:R-:W1:Y:S01]  /*11e80*/  MUFU.TANH R31, R31 ;  /* 0x0000001f001f7308 */ /* 0x000e620000002400 */
[----:B--2---:R-:W-:Y:S01]  /*11e90*/  FSEL R29, R29, -INF , P3 ;  /* 0xff8000001d1d7808 */ /* 0x004fe20001800000 */
[--C-:B------:R-:W-:Y:S01]  /*11ea0*/  FFMA.FTZ R180, R159, UR48, -R74.reuse ;  /* 0x000000309fb47c23 */ /* 0x100fe2000801084a */
[----:B------:R-:W-:Y:S01]  /*11eb0*/  ISETP.GT.AND P3, PT, R80, 0x38, PT ;  /* 0x000000385000780c */ /* 0x000fe20003f64270 */
[--C-:B------:R-:W-:Y:S01]  /*11ec0*/  FFMA.FTZ R170, R42, UR48, -R74.reuse ;  /* 0x000000302aaa7c23 */ /* 0x100fe2000801084a */
[----:B------:R-:W-:Y:S01]  /*11ed0*/  FMNMX.FTZ R27, R29, R6, !PT ;  /* 0x000000061d1b7209 */ /* 0x000fe20007810000 */
[--C-:B------:R-:W-:Y:S01]  /*11ee0*/  FFMA.FTZ R161, R161, UR48, -R74.reuse ;  /* 0x00000030a1a17c23 */ /* 0x100fe2000801084a */
[----:B------:R-:W-:Y:S01]  /*11ef0*/  FSEL R44, R21, RZ, P2 ;  /* 0x000000ff152c7208 */ /* 0x000fe20001000000 */
[----:B------:R-:W2:Y:S01]  /*11f00*/  MUFU.TANH R32, R32 ;  /* 0x0000002000207308 */ /* 0x000ea20000002400 */
[----:B0-----:R-:W-:Y:S01]  /*11f10*/  FSEL R30, R30, -INF , P4 ;  /* 0xff8000001e1e7808 */ /* 0x001fe20002000000 */
[--C-:B------:R-:W-:Y:S01]  /*11f20*/  FFMA.FTZ R182, R163, UR48, -R74.reuse ;  /* 0x00000030a3b67c23 */ /* 0x100fe2000801084a */
[----:B------:R-:W-:Y:S01]  /*11f30*/  ISETP.GT.AND P4, PT, R80, 0x39, PT ;  /* 0x000000395000780c */ /* 0x000fe20003f84270 */
[----:B------:R-:W-:Y:S01]  /*11f40*/  FADD.FTZ R44, -R44, R11 ;  /* 0x0000000b2c2c7221 */ /* 0x000fe20000010100 */
[--C-:B------:R-:W-:Y:S01]  /*11f50*/  FFMA.FTZ R157, R157, UR48, -R74.reuse ;  /* 0x000000309d9d7c23 */ /* 0x100fe2000801084a */
[--C-:B------:R-:W-:Y:S01]  /*11f60*/  FFMA.FTZ R176, R155, UR48, -R74.reuse ;  /* 0x000000309bb07c23 */ /* 0x100fe2000801084a */
[--C-:B------:R-:W-:Y:S01]  /*11f70*/  FFMA.FTZ R15, R153, UR48, -R74.reuse ;  /* 0x00000030990f7c23 */ /* 0x100fe2000801084a */
[----:B------:R-:W-:Y:S01]  /*11f80*/  MUFU.TANH R33, R33 ;  /* 0x0000002100217308 */ /* 0x000fe20000002400 */
[----:B-1----:R-:W-:Y:S01]  /*11f90*/  FSEL R38, R31, -INF , P3 ;  /* 0xff8000001f267808 */ /* 0x002fe20001800000 */
[----:B------:R-:W-:Y:S01]  /*11fa0*/  FMUL.FTZ R11, R44, UR48 ;  /* 0x000000302c0b7c20 */ /* 0x000fe20008410000 */
[----:B------:R-:W-:Y:S01]  /*11fb0*/  FMNMX.FTZ R31, R30, R27, !PT ;  /* 0x0000001b1e1f7209 */ /* 0x000fe20007810000 */
[--C-:B------:R-:W-:Y:S01]  /*11fc0*/  FFMA.FTZ R178, R152, UR48, -R74.reuse ;  /* 0x0000003098b27c23 */ /* 0x100fe2000801084a */
[----:B------:R-:W-:Y:S01]  /*11fd0*/  ISETP.GT.AND P3, PT, R80, 0x40, PT ;  /* 0x000000405000780c */ /* 0x000fe20003f64270 */
[--C-:B------:R-:W-:Y:S01]  /*11fe0*/  FFMA.FTZ R166, R47, UR48, -R74.reuse ;  /* 0x000000302fa67c23 */ /* 0x100fe2000801084a */
[----:B------:R-:W-:Y:S01]  /*11ff0*/  FMNMX.FTZ R31, R38, R31, !PT ;  /* 0x0000001f261f7209 */ /* 0x000fe20007810000 */
[----:B------:R-:W0:Y:S01]  /*12000*/  MUFU.TANH R34, R34 ;  /* 0x0000002200227308 */ /* 0x000e220000002400 */
[----:B--2---:R-:W-:Y:S01]  /*12010*/  FSEL R32, R32, -INF , P4 ;  /* 0xff80000020207808 */ /* 0x004fe20002000000 */
[--C-:B------:R-:W-:Y:S01]  /*12020*/  FFMA.FTZ R160, R48, UR48, -R74.reuse ;  /* 0x0000003030a07c23 */ /* 0x100fe2000801084a */
[----:B------:R-:W-:Y:S01]  /*12030*/  ISETP.GT.AND P4, PT, R80, 0x41, PT ;  /* 0x000000415000780c */ /* 0x000fe20003f84270 */
[--C-:B------:R-:W-:Y:S01]  /*12040*/  FFMA.FTZ R47, R49, UR48, -R74.reuse ;  /* 0x00000030312f7c23 */ /* 0x100fe2000801084a */
[----:B------:R-:W-:Y:S01]  /*12050*/  FMNMX.FTZ R6, R32, R31, !PT ;  /* 0x0000001f20067209 */ /* 0x000fe20007810000 */
[--C-:B------:R-:W-:Y:S01]  /*12060*/  FFMA.FTZ R162, R50, UR48, -R74.reuse ;  /* 0x0000003032a27c23 */ /* 0x100fe2000801084a */
[--C-:B------:R-:W-:Y:S01]  /*12070*/  FFMA.FTZ R156, R53, UR48, -R74.reuse ;  /* 0x00000030359c7c23 */ /* 0x100fe2000801084a */
[----:B------:R-:W1:Y:S01]  /*12080*/  MUFU.TANH R60, R60 ;  /* 0x0000003c003c7308 */ /* 0x000e620000002400 */
[--C-:B------:R-:W-:Y:S01]  /*12090*/  FFMA.FTZ R158, R54, UR48, -R74.reuse ;  /* 0x00000030369e7c23 */ /* 0x100fe2000801084a */
[--C-:B------:R-:W-:Y:S01]  /*120a0*/  FFMA.FTZ R152, R56, UR48, -R74.reuse ;  /* 0x0000003038987c23 */ /* 0x100fe2000801084a */
[--C-:B------:R-:W-:Y:S01]  /*120b0*/  FFMA.FTZ R57, R57, UR48, -R74.reuse ;  /* 0x0000003039397c23 */ /* 0x100fe2000801084a */
[----:B------:R-:W-:Y:S01]  /*120c0*/  FFMA.FTZ R154, R58, UR48, -R74 ;  /* 0x000000303a9a7c23 */ /* 0x000fe2000801084a */
[----:B------:R-:W-:-:S02]  /*120d0*/  IMAD.U32 R53, RZ, RZ, UR38 ;  /* 0x00000026ff357e24 */ /* 0x000fc4000f8e00ff */
[----:B------:R-:W-:Y:S01]  /*120e0*/  FFMA.FTZ R49, R59, UR48, -R74 ;  /* 0x000000303b317c23 */ /* 0x000fe2000801084a */
[----:B------:R-:W2:Y:S01]  /*120f0*/  MUFU.TANH R61, R61 ;  /* 0x0000003d003d7308 */ /* 0x000ea20000002400 */
[----:B0-----:R-:W-:Y:S02]  /*12100*/  FSEL R34, R34, -INF , P4 ;  /* 0xff80000022227808 */ /* 0x001fe40002000000 */
[----:B------:R-:W-:-:S05]  /*12110*/  ISETP.GT.AND P4, PT, R80, 0x49, PT ;  /* 0x000000495000780c */ /* 0x000fca0003f84270 */
[----:B------:R0:W-:Y:S08]  /*12120*/  MUFU.EX2 R25, R41 ;  /* 0x0000002900197308 */ /* 0x0001f00000000800 */
[----:B------:R-:W3:Y:S01]  /*12130*/  MUFU.TANH R62, R62 ;  /* 0x0000003e003e7308 */ /* 0x000ee20000002400 */
[----:B0-----:R-:W-:Y:S01]  /*12140*/  FFMA.FTZ R41, R35, UR48, -R74 ;  /* 0x0000003023297c23 */ /* 0x001fe2000801084a */
[----:B------:R-:W-:-:S02]  /*12150*/  FSEL R35, R33, -INF , P3 ;  /* 0xff80000021237808 */ /* 0x000fc40001800000 */
[----:B------:R-:W-:Y:S02]  /*12160*/  ISETP.GT.AND P3, PT, R80, 0x48, PT ;  /* 0x000000485000780c */ /* 0x000fe40003f64270 */
[----:B------:R-:W-:Y:S02]  /*12170*/  FMNMX.FTZ R31, R35, R6, !PT ;  /* 0x00000006231f7209 */ /* 0x000fe40007810000 */
[----:B------:R-:W0:Y:S01]  /*12180*/  MUFU.TANH R63, R63 ;  /* 0x0000003f003f7308 */ /* 0x000e220000002400 */
[----:B-1----:R-:W-:Y:S02]  /*12190*/  FSEL R60, R60, -INF , P3 ;  /* 0xff8000003c3c7808 */ /* 0x002fe40001800000 */
[----:B------:R-:W-:Y:S02]  /*121a0*/  FMNMX.FTZ R33, R34, R31, !PT ;  /* 0x0000001f22217209 */ /* 0x000fe40007810000 */
[----:B------:R-:W-:Y:S02]  /*121b0*/  ISETP.GT.AND P3, PT, R80, 0x50, PT ;  /* 0x000000505000780c */ /* 0x000fe40003f64270 */
[----:B--2---:R-:W-:Y:S01]  /*121c0*/  FSEL R61, R61, -INF , P4 ;  /* 0xff8000003d3d7808 */ /* 0x004fe20002000000 */
[----:B------:R-:W1:Y:S01]  /*121d0*/  MUFU.TANH R64, R64 ;  /* 0x0000004000407308 */ /* 0x000e620000002400 */
[----:B------:R-:W-:-:S02]  /*121e0*/  FMNMX.FTZ R6, R60, R33, !PT ;  /* 0x000000213c067209 */ /* 0x000fc40007810000 */
[----:B------:R-:W-:Y:S02]  /*121f0*/  ISETP.GT.AND P4, PT, R80, 0x51, PT ;  /* 0x000000515000780c */ /* 0x000fe40003f84270 */
[----:B---3--:R-:W-:Y:S02]  /*12200*/  FSEL R62, R62, -INF , P3 ;  /* 0xff8000003e3e7808 */ /* 0x008fe40001800000 */
[----:B------:R-:W-:Y:S01]  /*12210*/  FMNMX.FTZ R33, R61, R6, !PT ;  /* 0x000000063d217209 */ /* 0x000fe20007810000 */
[----:B------:R-:W2:Y:S01]  /*12220*/  MUFU.TANH R65, R65 ;  /* 0x0000004100417308 */ /* 0x000ea20000002400 */
[----:B------:R-:W-:Y:S02]  /*12230*/  ISETP.GT.AND P3, PT, R80, 0x58, PT ;  /* 0x000000585000780c */ /* 0x000fe40003f64270 */
[----:B0-----:R-:W-:Y:S01]  /*12240*/  FSEL R36, R63, -INF , P4 ;  /* 0xff8000003f247808 */ /* 0x001fe20002000000 */
[----:B------:R-:W-:Y:S01]  /*12250*/  FFMA.FTZ R63, R46, UR48, -R74 ;  /* 0x000000302e3f7c23 */ /* 0x000fe2000801084a */
[----:B------:R-:W-:-:S02]  /*12260*/  FMNMX.FTZ R33, R62, R33, !PT ;  /* 0x000000213e217209 */ /* 0x000fc40007810000 */
[----:B------:R-:W-:Y:S01]  /*12270*/  ISETP.GT.AND P4, PT, R80, 0x59, PT ;  /* 0x000000595000780c */ /* 0x000fe20003f84270 */
[----:B------:R-:W0:Y:S01]  /*12280*/  MUFU.TANH R66, R66 ;  /* 0x0000004200427308 */ /* 0x000e220000002400 */
[----:B-1----:R-:W-:Y:S02]  /*12290*/  FSEL R64, R64, -INF , P3 ;  /* 0xff80000040407808 */ /* 0x002fe40001800000 */
[----:B------:R-:W-:-:S05]  /*122a0*/  ISETP.GT.AND P3, PT, R80, 0x60, PT ;  /* 0x000000605000780c */ /* 0x000fca0003f64270 */
[----:B------:R-:W1:Y:S01]  /*122b0*/  MUFU.TANH R67, R67 ;  /* 0x0000004300437308 */ /* 0x000e620000002400 */
[----:B--2---:R-:W-:Y:S01]  /*122c0*/  FSEL R40, R65, -INF , P4 ;  /* 0xff80000041287808 */ /* 0x004fe20002000000 */
[--C-:B------:R-:W-:Y:S01]  /*122d0*/  FFMA.FTZ R65, R45, UR48, -R74.reuse ;  /* 0x000000302d417c23 */ /* 0x100fe2000801084a */
[----:B------:R-:W-:Y:S01]  /*122e0*/  ISETP.GT.AND P4, PT, R80, 0x61, PT ;  /* 0x000000615000780c */ /* 0x000fe20003f84270 */
[----:B------:R-:W-:-:S04]  /*122f0*/  FFMA.FTZ R45, R51, UR48, -R74 ;  /* 0x00000030332d7c23 */ /* 0x000fc8000801084a */
[----:B------:R-:W2:Y:S01]  /*12300*/  MUFU.TANH R68, R68 ;  /* 0x0000004400447308 */ /* 0x000ea20000002400 */
[----:B0-----:R-:W-:Y:S02]  /*12310*/  FSEL R66, R66, -INF , P3 ;  /* 0xff80000042427808 */ /* 0x001fe40001800000 */
[----:B------:R-:W-:-:S05]  /*12320*/  ISETP.GT.AND P3, PT, R80, 0x68, PT ;  /* 0x000000685000780c */ /* 0x000fca0003f64270 */
[----:B------:R0:W-:Y:S01]  /*12330*/  MUFU.EX2 R31, R37 ;  /* 0x00000025001f7308 */ /* 0x0001e20000000800 */
[----:B-1----:R-:W-:Y:S02]  /*12340*/  FSEL R67, R67, -INF , P4 ;  /* 0xff80000043437808 */ /* 0x002fe40002000000 */
[----:B------:R-:W-:-:S05]  /*12350*/  ISETP.GT.AND P4, PT, R80, 0x69, PT ;  /* 0x000000695000780c */ /* 0x000fca0003f84270 */
[----:B------:R-:W1:Y:S01]  /*12360*/  MUFU.TANH R69, R69 ;  /* 0x0000004500457308 */ /* 0x000e620000002400 */
[----:B0-----:R-:W-:Y:S02]  /*12370*/  FMNMX.FTZ R37, R36, R33, !PT ;  /* 0x0000002124257209 */ /* 0x001fe40007810000 */
[----:B--2---:R-:W-:Y:S02]  /*12380*/  FSEL R68, R68, -INF , P3 ;  /* 0xff80000044447808 */ /* 0x004fe40001800000 */
[----:B------:R-:W-:Y:S02]  /*12390*/  FMNMX.FTZ R37, R64, R37, !PT ;  /* 0x0000002540257209 */ /* 0x000fe40007810000 */
[----:B------:R-:W-:Y:S01]  /*123a0*/  ISETP.GT.AND P3, PT, R80, 0x70, PT ;  /* 0x000000705000780c */ /* 0x000fe20003f64270 */
[----:B------:R-:W0:Y:S01]  /*123b0*/  MUFU.TANH R70, R70 ;  /* 0x0000004600467308 */ /* 0x000e220000002400 */
[----:B------:R-:W-:-:S04]  /*123c0*/  FMNMX.FTZ R37, R40, R37, !PT ;  /* 0x0000002528257209 */ /* 0x000fc80007810000 */
[----:B------:R-:W-:Y:S01]  /*123d0*/  FMNMX.FTZ R6, R66, R37, !PT ;  /* 0x0000002542067209 */ /* 0x000fe20007810000 */
[--C-:B------:R-:W-:Y:S01]  /*123e0*/  FFMA.FTZ R37, R43, UR48, -R74.reuse ;  /* 0x000000302b257c23 */ /* 0x100fe2000801084a */
[----:B------:R-:W-:Y:S01]  /*123f0*/  FFMA.FTZ R43, R52, UR48, -R74 ;  /* 0x00000030342b7c23 */ /* 0x000fe2000801084a */
[----:B------:R-:W2:Y:S01]  /*12400*/  MUFU.TANH R71, R71 ;  /* 0x0000004700477308 */ /* 0x000ea20000002400 */
[----:B-1----:R-:W-:Y:S02]  /*12410*/  FSEL R69, R69, -INF , P4 ;  /* 0xff80000045457808 */ /* 0x002fe40002000000 */
[----:B------:R-:W-:-:S05]  /*12420*/  ISETP.GT.AND P4, PT, R80, 0x71, PT ;  /* 0x000000715000780c */ /* 0x000fca0003f84270 */
[----:B------:R-:W1:Y:S01]  /*12430*/  MUFU.TANH R72, R72 ;  /* 0x0000004800487308 */ /* 0x000e620000002400 */
[----:B0-----:R-:W-:Y:S02]  /*12440*/  FSEL R70, R70, -INF , P3 ;  /* 0xff80000046467808 */ /* 0x001fe40001800000 */
[----:B------:R-:W-:-:S05]  /*12450*/  ISETP.GT.AND P3, PT, R80, 0x78, PT ;  /* 0x000000785000780c */ /* 0x000fca0003f64270 */
[----:B------:R0:W-:Y:S01]  /*12460*/  MUFU.EX2 R33, R39 ;  /* 0x0000002700217308 */ /* 0x0001e20000000800 */
[----:B--2---:R-:W-:Y:S02]  /*12470*/  FSEL R71, R71, -INF , P4 ;  /* 0xff80000047477808 */ /* 0x004fe40002000000 */
[----:B------:R-:W-:-:S05]  /*12480*/  ISETP.GT.AND P4, PT, R80, 0x79, PT ;  /* 0x000000795000780c */ /* 0x000fca0003f84270 */
[----:B------:R-:W2:Y:S01]  /*12490*/  MUFU.TANH R73, R73 ;  /* 0x0000004900497308 */ /* 0x000ea20000002400 */
[----:B0-----:R-:W-:Y:S02]  /*124a0*/  FMNMX.FTZ R39, R67, R6, !PT ;  /* 0x0000000643277209 */ /* 0x001fe40007810000 */
[----:B-1----:R-:W-:Y:S02]  /*124b0*/  FSEL R72, R72, -INF , P3 ;  /* 0xff80000048487808 */ /* 0x002fe40001800000 */
[----:B------:R-:W-:-:S03]  /*124c0*/  FMNMX.FTZ R6, R68, R39, !PT ;  /* 0x0000002744067209 */ /* 0x000fc60007810000 */
[----:B------:R-:W-:Y:S01]  /*124d0*/  MUFU.EX2 R180, R180 ;  /* 0x000000b400b47308 */ /* 0x000fe20000000800 */
[----:B------:R-:W-:-:S04]  /*124e0*/  FMNMX.FTZ R39, R69, R6, !PT ;  /* 0x0000000645277209 */ /* 0x000fc80007810000 */
[----:B------:R-:W-:-:S03]  /*124f0*/  FMNMX.FTZ R6, R70, R39, !PT ;  /* 0x0000002746067209 */ /* 0x000fc60007810000 */
[----:B------:R-:W0:Y:S01]  /*12500*/  MUFU.EX2 R11, R11 ;  /* 0x0000000b000b7308 */ /* 0x000e220000000800 */
[----:B------:R-:W-:Y:S02]  /*12510*/  FMNMX.FTZ R39, R71, R6, !PT ;  /* 0x0000000647277209 */ /* 0x000fe40007810000 */
[----:B--2---:R-:W-:Y:S02]  /*12520*/  FSEL R73, R73, -INF , P4 ;  /* 0xff80000049497808 */ /* 0x004fe40002000000 */
[----:B------:R-:W-:-:S03]  /*12530*/  FMNMX.FTZ R6, R72, R39, !PT ;  /* 0x0000002748067209 */ /* 0x000fc60007810000 */
[----:B------:R-:W1:Y:S01]  /*12540*/  MUFU.EX2 R75, R161 ;  /* 0x000000a1004b7308 */ /* 0x000e620000000800 */
[----:B------:R-:W-:-:S05]  /*12550*/  FMNMX.FTZ R6, R73, R6, !PT ;  /* 0x0000000649067209 */ /* 0x000fca0007810000 */
[----:B------:R-:W2:Y:S02]  /*12560*/  SHFL.BFLY PT, R39, R6, 0x2, 0x1f ;  /* 0x0c401f0006277f89 */ /* 0x000ea400000e0000 */
[----:B------:R-:W3:Y:S08]  /*12570*/  MUFU.EX2 R182, R182 ;  /* 0x000000b600b67308 */ /* 0x000ef00000000800 */
[----:B------:R-:W4:Y:S08]  /*12580*/  MUFU.EX2 R9, R157 ;  /* 0x0000009d00097308 */ /* 0x000f300000000800 */
[----:B------:R-:W5:Y:S01]  /*12590*/  MUFU.EX2 R176, R176 ;  /* 0x000000b000b07308 */ /* 0x000f620000000800 */
[----:B--2---:R-:W-:-:S07]  /*125a0*/  FMNMX.FTZ R39, R6, R39, !PT ;  /* 0x0000002706277209 */ /* 0x004fce0007810000 */
[----:B------:R-:W2:Y:S01]  /*125b0*/  MUFU.EX2 R15, R15 ;  /* 0x0000000f000f7308 */ /* 0x000ea20000000800 */
[----:B------:R-:W0:Y:S07]  /*125c0*/  SHFL.BFLY PT, R6, R39, 0x1, 0x1f ;  /* 0x0c201f0027067f89 */ /* 0x000e2e00000e0000 */
[----:B------:R-:W2:Y:S08]  /*125d0*/  MUFU.EX2 R178, R178 ;  /* 0x000000b200b27308 */ /* 0x000eb00000000800 */
[----:B------:R-:W-:Y:S08]  /*125e0*/  MUFU.EX2 R172, R172 ;  /* 0x000000ac00ac7308 */ /* 0x000ff00000000800 */
[----:B------:R1:W-:Y:S01]  /*125f0*/  MUFU.EX2 R27, R41 ;  /* 0x00000029001b7308 */ /* 0x0003e20000000800 */
[----:B0-----:R-:W-:-:S04]  /*12600*/  FMNMX.FTZ R6, R39, R6, !PT ;  /* 0x0000000627067209 */ /* 0x001fc80007810000 */
[C---:B------:R-:W-:Y:S01]  /*12610*/  FSETP.NEU.FTZ.AND P3, PT, R6.reuse, -INF , PT ;  /* 0xff8000000600780b */ /* 0x040fe20003f7d000 */
[----:B------:R-:W-:Y:S02]  /*12620*/  FMUL.FTZ R51, R6, UR48 ;  /* 0x0000003006337c20 */ /* 0x000fe40008410000 */
[----:B------:R-:W-:Y:S01]  /*12630*/  MUFU.EX2 R174, R174 ;  /* 0x000000ae00ae7308 */ /* 0x000fe20000000800 */
[----:B-1----:R-:W-:Y:S02]  /*12640*/  FFMA.FTZ R41, R55, UR48, -R74 ;  /* 0x0000003037297c23 */ /* 0x002fe4000801084a */
[----:B------:R-:W-:-:S05]  /*12650*/  FSEL R51, R51, RZ, P3 ;  /* 0x000000ff33337208 */ /* 0x000fca0001800000 */
[----:B------:R-:W-:Y:S01]  /*12660*/  MUFU.EX2 R168, R168 ;  /* 0x000000a800a87308 */ /* 0x000fe20000000800 */
        /* <DEDUP_REMOVED lines=8> */
[--C-:B------:R-:W-:Y:S01]  /*126f0*/  FFMA.FTZ R14, R78, UR48, -R51.reuse ;  /* 0x000000304e0e7c23 */ /* 0x100fe20008010833 */
[--C-:B------:R-:W-:Y:S01]  /*12700*/  FFMA.FTZ R10, R32, UR48, -R51.reuse ;  /* 0x00000030200a7c23 */ /* 0x100fe20008010833 */
[----:B------:R-:W-:Y:S01]  /*12710*/  FMUL.FTZ R7, R7, UR48 ;  /* 0x0000003007077c20 */ /* 0x000fe20008410000 */
[----:B------:R-:W-:Y:S01]  /*12720*/  FFMA.FTZ R32, R11, R3, R180 ;  /* 0x000000030b207223 */ /* 0x000fe200000100b4 */
[--C-:B------:R-:W-:Y:S01]  /*12730*/  FFMA.FTZ R179, R20, UR48, -R51.reuse ;  /* 0x0000003014b37c23 */ /* 0x100fe20008010833 */
[--C-:B------:R-:W-:Y:S01]  /*12740*/  FFMA.FTZ R20, R24, UR48, -R51.reuse ;  /* 0x0000003018147c23 */ /* 0x100fe20008010833 */
[--C-:B------:R-:W-:Y:S01]  /*12750*/  FFMA.FTZ R24, R26, UR48, -R51.reuse ;  /* 0x000000301a187c23 */ /* 0x100fe20008010833 */
[----:B------:R-:W-:Y:S01]  /*12760*/  MUFU.EX2 R42, R42 ;  /* 0x0000002a002a7308 */ /* 0x000fe20000000800 */
[----:B------:R-:W-:Y:S01]  /*12770*/  FADD.FTZ R3, R75, R32 ;  /* 0x000000204b037221 */ /* 0x000fe20000010000 */
[--C-:B------:R-:W-:Y:S01]  /*12780*/  FFMA.FTZ R26, R28, UR48, -R51.reuse ;  /* 0x000000301c1a7c23 */ /* 0x100fe20008010833 */
[--C-:B------:R-:W-:Y:S01]  /*12790*/  FFMA.FTZ R28, R30, UR48, -R51.reuse ;  /* 0x000000301e1c7c23 */ /* 0x100fe20008010833 */
[----:B------:R-:W-:Y:S01]  /*127a0*/  FFMA.FTZ R30, R34, UR48, -R51 ;  /* 0x00000030221e7c23 */ /* 0x000fe20008010833 */
[----:B---3--:R-:W-:Y:S01]  /*127b0*/  FADD.FTZ R34, R182, R3 ;  /* 0x00000003b6227221 */ /* 0x008fe20000010000 */
[--C-:B------:R-:W-:Y:S01]  /*127c0*/  FFMA.FTZ R173, R79, UR48, -R51.reuse ;  /* 0x000000304fad7c23 */ /* 0x100fe20008010833 */
[--C-:B------:R-:W-:Y:S01]  /*127d0*/  FFMA.FTZ R169, R29, UR48, -R51.reuse ;  /* 0x000000301da97c23 */ /* 0x100fe20008010833 */
[----:B------:R-:W0:Y:S01]  /*127e0*/  MUFU.EX2 R7, R7 ;  /* 0x0000000700077308 */ /* 0x000e220000000800 */
[----:B----4-:R-:W-:Y:S01]  /*127f0*/  FADD.FTZ R29, R9, R34 ;  /* 0x00000022091d7221 */ /* 0x010fe20000010000 */
[--C-:B------:R-:W-:Y:S01]  /*12800*/  FFMA.FTZ R175, R81, UR48, -R51.reuse ;  /* 0x0000003051af7c23 */ /* 0x100fe20008010833 */
[--C-:B------:R-:W-:Y:S01]  /*12810*/  FFMA.FTZ R171, R38, UR48, -R51.reuse ;  /* 0x0000003026ab7c23 */ /* 0x100fe20008010833 */
[----:B------:R-:W-:Y:S01]  /*12820*/  FFMA.FTZ R165, R35, UR48, -R51 ;  /* 0x0000003023a57c23 */ /* 0x000fe20008010833 */
[----:B-----5:R-:W-:Y:S01]  /*12830*/  FADD.FTZ R34, R176, R29 ;  /* 0x0000001db0227221 */ /* 0x020fe20000010000 */
[--C-:B------:R-:W-:Y:S01]  /*12840*/  FFMA.FTZ R167, R60, UR48, -R51.reuse ;  /* 0x000000303ca77c23 */ /* 0x100fe20008010833 */
[--C-:B------:R-:W-:Y:S01]  /*12850*/  FFMA.FTZ R32, R61, UR48, -R51.reuse ;  /* 0x000000303d207c23 */ /* 0x100fe20008010833 */
[----:B------:R-:W1:Y:S01]  /*12860*/  MUFU.EX2 R183, R183 ;  /* 0x000000b700b77308 */ /* 0x000e620000000800 */
[----:B--2---:R-:W-:Y:S01]  /*12870*/  FADD.FTZ R29, R15, R34 ;  /* 0x000000220f1d7221 */ /* 0x004fe20000010000 */
[--C-:B------:R-:W-:Y:S01]  /*12880*/  FFMA.FTZ R34, R36, UR48, -R51.reuse ;  /* 0x0000003024227c23 */ /* 0x100fe20008010833 */
[--C-:B------:R-:W-:Y:S01]  /*12890*/  FFMA.FTZ R161, R62, UR48, -R51.reuse ;  /* 0x000000303ea17c23 */ /* 0x100fe20008010833 */
[----:B------:R-:W-:Y:S01]  /*128a0*/  FFMA.FTZ R163, R64, UR48, -R51 ;  /* 0x0000003040a37c23 */ /* 0x000fe20008010833 */
[----:B------:R-:W-:Y:S01]  /*128b0*/  FADD.FTZ R36, R178, R29 ;  /* 0x0000001db2247221 */ /* 0x000fe20000010000 */
[--C-:B------:R-:W-:Y:S01]  /*128c0*/  FFMA.FTZ R157, R66, UR48, -R51.reuse ;  /* 0x00000030429d7c23 */ /* 0x100fe20008010833 */
[--C-:B------:R-:W-:Y:S01]  /*128d0*/  FFMA.FTZ R159, R68, UR48, -R51.reuse ;  /* 0x00000030449f7c23 */ /* 0x100fe20008010833 */
[----:B------:R-:W2:Y:S01]  /*128e0*/  MUFU.EX2 R8, R8 ;  /* 0x0000000800087308 */ /* 0x000ea20000000800 */
[----:B0-----:R-:W-:Y:S01]  /*128f0*/  FFMA.FTZ R0, R7, R0, R42 ;  /* 0x0000000007007223 */ /* 0x001fe2000001002a */
[----:B------:R-:W-:Y:S01]  /*12900*/  FADD.FTZ R29, R25, R36 ;  /* 0x00000024191d7221 */ /* 0x000fe20000010000 */
[----:B------:R-:W-:Y:S01]  /*12910*/  FFMA.FTZ R153, R70, UR48, -R51 ;  /* 0x0000003046997c23 */ /* 0x000fe20008010833 */
[----:B------:R-:W-:-:S02]  /*12920*/  IMAD R35, R186, 0x8, R18 ;  /* 0x00000008ba237824 */ /* 0x000fc400078e0212 */
[----:B------:R-:W-:Y:S01]  /*12930*/  FADD.FTZ R0, R181, R0 ;  /* 0x00000000b5007221 */ /* 0x000fe20000010000 */
[----:B------:R-:W-:Y:S01]  /*12940*/  FADD.FTZ R36, R172, R29 ;  /* 0x0000001dac247221 */ /* 0x000fe20000010000 */
[--C-:B------:R-:W-:Y:S01]  /*12950*/  FFMA.FTZ R155, R72, UR48, -R51.reuse ;  /* 0x00000030489b7c23 */ /* 0x100fe20008010833 */
        /* <DEDUP_REMOVED lines=12> */
[----:B------:R-:W-:-:S05]  /*12a20*/  FFMA.FTZ R38, R67, UR48, -R51 ;  /* 0x0000003043267c23 */ /* 0x000fca0008010833 */
        /* <DEDUP_REMOVED lines=64> */
[----:B------:R-:W-:-:S04]  /*12e30*/  IADD3 R0, R35, 0x28840, RZ ;  /* 0x0002884023007810 */ /* 0x000fc80007ffe0ff */
[----:B------:R-:W-:Y:S02]  /*12e40*/  PRMT R0, R53, 0x654, R0 ;  /* 0x0000065435007816 */ /* 0x000fe40000000000 */
[----:B------:R-:W1:Y:S01]  /*12e50*/  MUFU.EX2 R158, R158 ;  /* 0x0000009e009e7308 */ /* 0x000e620000000800 */
[----:B--2---:R-:W-:Y:S01]  /*12e60*/  FADD.FTZ R29, R43, R46 ;  /* 0x0000002e2b1d7221 */ /* 0x004fe20000010000 */
[----:B------:R-:W-:Y:S01]  /*12e70*/  FFMA.FTZ R46, R73, UR48, -R51 ;  /* 0x00000030492e7c23 */ /* 0x000fe20008010833 */
[----:B------:R2:W-:Y:S05]  /*12e80*/  SYNCS.ARRIVE.TRANS64.RED.A1T0 RZ, [R0+URZ], RZ ;  /* 0x000000ff00ff79a7 */ /* 0x0005ea000810043f */
[----:B------:R-:W3:Y:S01]  /*12e90*/  MUFU.EX2 R159, R159 ;  /* 0x0000009f009f7308 */ /* 0x000ee20000000800 */
[----:B0-----:R-:W-:-:S07]  /*12ea0*/  FADD.FTZ R48, R38, R3 ;  /* 0x0000000326307221 */ /* 0x001fce0000010000 */
[----:B------:R-:W0:Y:S01]  /*12eb0*/  MUFU.EX2 R41, R41 ;  /* 0x0000002900297308 */ /* 0x000e220000000800 */
[----:B-1----:R-:W-:-:S07]  /*12ec0*/  FADD.FTZ R50, R158, R29 ;  /* 0x0000001d9e327221 */ /* 0x002fce0000010000 */
[----:B------:R-:W2:Y:S01]  /*12ed0*/  MUFU.EX2 R40, R40 ;  /* 0x0000002800287308 */ /* 0x000ea20000000800 */
[----:B---3--:R-:W-:-:S07]  /*12ee0*/  FADD.FTZ R3, R159, R48 ;  /* 0x000000309f037221 */ /* 0x008fce0000010000 */
        /* <DEDUP_REMOVED lines=20> */
.L_x_3056:
[----:B------:R-:W-:Y:S01]  /*13030*/  IMAD R13, R13, 0x8, R18 ;  /* 0x000000080d0d7824 */ /* 0x000fe200078e0212 */
[----:B------:R-:W-:Y:S01]  /*13040*/  ISETP.GT.AND P2, PT, R12, R5, PT ;  /* 0x000000050c00720c */ /* 0x000fe20003f44270 */
[----:B------:R-:W-:Y:S01]  /*13050*/  IMAD.U32 R48, RZ, RZ, UR38 ;  /* 0x00000026ff307e24 */ /* 0x000fe2000f8e00ff */
[----:B------:R-:W-:Y:S01]  /*13060*/  F2FP.F16.F32.PACK_AB R177, R14, R177 ;  /* 0x000000b10eb1723e */ /* 0x000fe200000000ff */
[-C--:B------:R-:W-:Y:S01]  /*13070*/  FMUL.FTZ R88, R88, R11.reuse ;  /* 0x0000000b58587220 */ /* 0x080fe20000410000 */
[----:B------:R-:W-:Y:S01]  /*13080*/  IADD3 R13, R13, 0x28860, RZ ;  /* 0x000288600d0d7810 */ /* 0x000fe20007ffe0ff */
        /* <DEDUP_REMOVED lines=94> */
[-C--:B------:R-:W-:Y:S01]  /*13670*/  FMUL.FTZ R150, R150, R7.reuse ;  /* 0x0000000796967220 */ /* 0x080fe20000410000 */
[----:B------:R-:W-:Y:S01]  /*13680*/  FMUL.FTZ R151, R151, R7 ;  /* 0x0000000797977220 */ /* 0x000fe20000410000 */
[----:B------:R-:W-:Y:S01]  /*13690*/  VIADD R12, R12, 0xffffffff ;  /* 0xffffffff0c0c7836 */ /* 0x000fe20000000000 */
[----:B------:R-:W-:Y:S01]  /*136a0*/  MOV R11, R21 ;  /* 0x00000015000b7202 */ /* 0x000fe20000000f00 */
[----:B------:R-:W-:-:S02]  /*136b0*/  IMAD.MOV.U32 R10, RZ, RZ, R6 ;  /* 0x000000ffff0a7224 */ /* 0x000fc400078e0006 */
[----:B------:R-:W-:Y:S02]  /*136c0*/  IMAD.MOV.U32 R14, RZ, RZ, R188 ;  /* 0x000000ffff0e7224 */ /* 0x000fe400078e00bc */
[----:B0-----:R-:W-:Y:S01]  /*136d0*/  IMAD.MOV.U32 R13, RZ, RZ, R186 ;  /* 0x000000ffff0d7224 */ /* 0x001fe200078e00ba */
[----:B------:R-:W-:Y:S06]  /*136e0*/  @P2 BRA `(.L_x_3057) ;  /* 0xffffffcc00182947 */ /* 0x000fec000383ffff */
.L_x_3045:
[----:B------:R-:W-:-:S13]  /*136f0*/  ISETP.GE.AND P1, PT, R12, RZ, PT ;  /* 0x000000ff0c00720c */ /* 0x000fda0003f26270 */
[----:B------:R-:W-:Y:S05]  /*13700*/  @!P1 BRA `(.L_x_3058) ;  /* 0x00000028009c9947 */ /* 0x000fea0003800000 */
[----:B------:R-:W-:Y:S01]  /*13710*/  MOV R5, R6 ;  /* 0x0000000600057202 */ /* 0x000fe20000000f00 */
[----:B------:R-:W-:Y:S01]  /*13720*/  IMAD.MOV.U32 R10, RZ, RZ, R21 ;  /* 0x000000ffff0a7224 */ /* 0x000fe200078e0015 */
[----:B------:R-:W-:Y:S01]  /*13730*/  MOV R11, R186 ;  /* 0x000000ba000b7202 */ /* 0x000fe20000000f00 */
[----:B------:R-:W-:-:S07]  /*13740*/  IMAD.MOV.U32 R13, RZ, RZ, R188 ;  /* 0x000000ffff0d7224 */ /* 0x000fce00078e00bc */
.L_x_3070:
        /* <DEDUP_REMOVED lines=10> */
.L_x_3060:
[----:B------:R-:W-:Y:S01]  /*137f0*/  IMAD R6, R186, 0x8, R18 ;  /* 0x00000008ba067824 */ /* 0x000fe200078e0212 */
[----:B------:R-:W-:-:S04]  /*13800*/  SHF.L.U32 R7, R188, 0x1f, RZ ;  /* 0x0000001fbc077819 */ /* 0x000fc800000006ff */
[----:B------:R0:W1:Y:S01]  /*13810*/  SYNCS.PHASECHK.TRANS64.TRYWAIT P1, [R6+URZ+0x28830], R7 ;  /* 0x02883007060075a7 */ /* 0x000062000802017f */
[----:B------:R-:W-:Y:S05]  /*13820*/  @!P0 BRA `(.L_x_3061) ;  /* 0x0000000000048947 */ /* 0x000fea0003800000 */
[----:B------:R-:W-:Y:S01]  /*13830*/  BPT.TRAP 0x1 ;  /* 0x000000040000795c */ /* 0x000fe20000300000 */
.L_x_3061:
[----:B------:R-:W-:Y:S04]  /*13840*/  BSSY B0, `(.L_x_3059) ;  /* 0x0000004000007945 */ /* 0x000fe80003800000 */
[----:B-1----:R-:W-:Y:S05]  /*13850*/  @P1 BRA `(.L_x_3062) ;  /* 0x0000000000081947 */ /* 0x002fea0003800000 */
[----:B------:R-:W1:Y:S02]  /*13860*/  SYNCS.PHASECHK.TRANS64.TRYWAIT P1, [R6+URZ+0x28830], R7 ;  /* 0x02883007060075a7 */ /* 0x000e64000802017f */
[----:B-1----:R-:W-:Y:S05]  /*13870*/  @!P1 BRA `(.L_x_3063) ;  /* 0x000000e4002c9947 */ /* 0x002fea0003800000 */
.L_x_3062:
[----:B------:R-:W-:Y:S05]  /*13880*/  BSYNC B0 ;  /* 0x0000000000007941 */ /* 0x000fea0003800000 */
.L_x_3059:
[----:B------:R-:W2:Y:S01]  /*13890*/  S2R R8, SR_TID.X ;  /* 0x0000000000087919 */ /* 0x000ea20000002100 */
[----:B01----:R-:W-:Y:S01]  /*138a0*/  IMAD.MOV.U32 R7, RZ, RZ, 0x40000040 ;  /* 0x40000040ff077424 */ /* 0x003fe200078e00ff */
[----:B------:R-:W-:Y:S05]  /*138b0*/  WARPSYNC.ALL ;  /* 0x0000000000007948 */ /* 0x000fea0003800000 */
[----:B------:R-:W-:Y:S01]  /*138c0*/  R2UR UR35, R7 ;  /* 0x00000000072372ca */ /* 0x000fe200000e0000 */
[----:B------:R-:W-:Y:S01]  /*138d0*/  IMAD.MOV.U32 R9, RZ, RZ, 0x40000040 ;  /* 0x40000040ff097424 */ /* 0x000fe200078e00ff */
[----:B------:R-:W-:-:S04]  /*138e0*/  LEA R6, R186, R4, 0xb ;  /* 0x00000004ba067211 */ /* 0x000fc800078e58ff */
[----:B------:R-:W-:Y:S02]  /*138f0*/  R2UR UR34, R6 ;  /* 0x00000000062272ca */ /* 0x000fe400000e0000 */
[----:B------:R-:W-:Y:S02]  /*13900*/  R2UR UR7, R9 ;  /* 0x00000000090772ca */ /* 0x000fe400000e0000 */
[----:B------:R-:W-:-:S04]  /*13910*/  MOV R9, 0x40000040 ;  /* 0x4000004000097802 */ /* 0x000fc80000000f00 */
[----:B------:R-:W-:Y:S01]  /*13920*/  R2UR UR11, R9 ;  /* 0x00000000090b72ca */ /* 0x000fe200000e0000 */
[----:B------:R-:W-:-:S05]  /*13930*/  IMAD.MOV.U32 R9, RZ, RZ, 0x40000040 ;  /* 0x40000040ff097424 */ /* 0x000fca00078e00ff */
[----:B------:R-:W-:Y:S01]  /*13940*/  R2UR UR15, R9 ;  /* 0x00000000090f72ca */ /* 0x000fe200000e0000 */
[----:B------:R-:W-:Y:S01]  /*13950*/  IMAD.MOV.U32 R9, RZ, RZ, 0x40000040 ;  /* 0x40000040ff097424 */ /* 0x000fe200078e00ff */
[----:B--2---:R-:W-:-:S04]  /*13960*/  SHF.R.U32.HI R8, RZ, 0x7, R8 ;  /* 0x00000007ff087819 */ /* 0x004fc80000011608 */
[----:B------:R-:W-:Y:S02]  /*13970*/  R2UR UR19, R9 ;  /* 0x00000000091372ca */ /* 0x000fe400000e0000 */
[----:B------:R-:W-:Y:S01]  /*13980*/  MOV R9, 0x40000040 ;  /* 0x4000004000097802 */ /* 0x000fe20000000f00 */
[----:B------:R-:W-:Y:S01]  /*13990*/  VIADD R7, R8, 0x8 ;  /* 0x0000000808077836 */ /* 0x000fe20000000000 */
[----:B------:R-:W-:Y:S02]  /*139a0*/  IADD3 R8, R6, 0x2, RZ ;  /* 0x0000000206087810 */ /* 0x000fe40007ffe0ff */
[----:B------:R-:W-:Y:S01]  /*139b0*/  R2UR UR23, R9 ;  /* 0x00000000091772ca */ /* 0x000fe200000e0000 */
[----:B------:R-:W-:Y:S01]  /*139c0*/  IMAD.MOV.U32 R9, RZ, RZ, 0x40000040 ;  /* 0x40000040ff097424 */ /* 0x000fe200078e00ff */
[----:B------:R0:W-:Y:S01]  /*139d0*/  BAR.SYNC.DEFER_BLOCKING R7, 0x100 ;  /* 0x000400070000751d */ /* 0x0001e20000010000 */
[----:B------:R-:W-:Y:S01]  /*139e0*/  R2UR UR6, R8 ;  /* 0x00000000080672ca */ /* 0x000fe200000e0000 */
[----:B------:R-:W-:-:S02]  /*139f0*/  VIADD R8, R6, 0x4 ;  /* 0x0000000406087836 */ /* 0x000fc40000000000 */
[----:B------:R-:W-:-:S03]  /*13a00*/  R2UR UR27, R9 ;  /* 0x00000000091b72ca */ /* 0x000fc600000e0000 */
[----:B------:R-:W-:Y:S01]  /*13a10*/  R2UR UR10, R8 ;  /* 0x00000000080a72ca */ /* 0x000fe200000e0000 */
[----:B------:R-:W-:Y:S02]  /*13a20*/  VIADD R8, R6, 0x6 ;  /* 0x0000000606087836 */ /* 0x000fe40000000000 */
[----:B0-----:R-:W-:-:S03]  /*13a30*/  IMAD.MOV.U32 R7, RZ, RZ, 0x40000040 ;  /* 0x40000040ff077424 */ /* 0x001fc600078e00ff */
[----:B------:R-:W-:Y:S02]  /*13a40*/  R2UR UR14, R8 ;  /* 0x00000000080e72ca */ /* 0x000fe400000e0000 */
[----:B------:R-:W-:Y:S02]  /*13a50*/  IADD3 R8, R6, 0x400, RZ ;  /* 0x0000040006087810 */ /* 0x000fe40007ffe0ff */
[----:B------:R-:W-:Y:S02]  /*13a60*/  R2UR UR31, R7 ;  /* 0x00000000071f72ca */ /* 0x000fe400000e0000 */
[----:B------:R-:W-:Y:S01]  /*13a70*/  R2UR UR18, R8 ;  /* 0x00000000081272ca */ /* 0x000fe200000e0000 */
[----:B------:R-:W-:Y:S01]  /*13a80*/  VIADD R8, R6, 0x402 ;  /* 0x0000040206087836 */ /* 0x000fe20000000000 */
[----:B------:R-:W-:-:S04]  /*13a90*/  WARPGROUP.ARRIVE ;  /* 0x00000000000079c5 */ /* 0x000fc80000000000 */
[----:B------:R-:W-:Y:S01]  /*13aa0*/  R2UR UR22, R8 ;  /* 0x00000000081672ca */ /* 0x000fe200000e0000 */
[C---:B------:R-:W-:Y:S01]  /*13ab0*/  VIADD R8, R6.reuse, 0x404 ;  /* 0x0000040406087836 */ /* 0x040fe20000000000 */
[----:B------:R-:W-:Y:S01]  /*13ac0*/  IADD3 R6, R6, 0x406, RZ ;  /* 0x0000040606067810 */ /* 0x000fe20007ffe0ff */
[----:B------:R-:W-:Y:S03]  /*13ad0*/  HGMMA.64x128x16.F32 R24, gdesc[UR32], RZ, !UPT, gsb0 ;  /* 0x01e00000201879f0 */ /* 0x000fe6000c0008ff */
        /* <DEDUP_REMOVED lines=27> */
.L_x_3065:
[----:B------:R-:W-:Y:S01]  /*13c90*/  SHF.L.U32 R6, R13, 0x1f, RZ ;  /* 0x0000001f0d067819 */ /* 0x000fe200000006ff */
[----:B------:R-:W-:-:S04]  /*13ca0*/  IMAD R7, R11, 0x8, R18 ;  /* 0x000000080b077824 */ /* 0x000fc800078e0212 */
[----:B------:R0:W1:Y:S01]  /*13cb0*/  SYNCS.PHASECHK.TRANS64.TRYWAIT P1, [R7+URZ+0x28850], R6 ;  /* 0x02885006070075a7 */ /* 0x000062000802017f */
[----:B------:R-:W-:Y:S05]  /*13cc0*/  @!P0 BRA `(.L_x_3066) ;  /* 0x0000000000048947 */ /* 0x000fea0003800000 */
[----:B------:R-:W-:Y:S01]  /*13cd0*/  BPT.TRAP 0x1 ;  /* 0x000000040000795c */ /* 0x000fe20000300000 */
.L_x_3066:
[----:B-1----:R-:W-:Y:S05]  /*13ce0*/  @P1 BRA `(.L_x_3064) ;  /* 0x0000000000081947 */ /* 0x002fea0003800000 */
[----:B------:R-:W1:Y:S02]  /*13cf0*/  SYNCS.PHASECHK.TRANS64.TRYWAIT P1, [R7+URZ+0x28850], R6 ;  /* 0x02885006070075a7 */ /* 0x000e64000802017f */
[----:B-1----:R-:W-:Y:S05]  /*13d00*/  @!P1 BRA `(.L_x_3067) ;  /* 0x000000e0001c9947 */ /* 0x002fea0003800000 */
.L_x_3064:
[----:B01----:R-:W-:Y:S01]  /*13d10*/  IADD3 R6, R18, 0x400, RZ ;  /* 0x0000040012067810 */ /* 0x003fe20007ffe0ff */
[----:B------:R-:W-:Y:S01]  /*13d20*/  IMAD.MOV.U32 R7, RZ, RZ, 0x40000040 ;  /* 0x40000040ff077424 */ /* 0x000fe200078e00ff */
        /* <DEDUP_REMOVED lines=9> */
[----:B------:R-:W-:-:S05]  /*13dc0*/  IMAD R6, R11, 0x800, R6 ;  /* 0x000008000b067824 */ /* 0x000fca00078e0206 */
[C---:B------:R-:W-:Y:S02]  /*13dd0*/  R2UR UR6, R6.reuse ;  /* 0x00000000060672ca */ /* 0x040fe400000e0000 */
[----:B------:R-:W-:-:S11]  /*13de0*/  IADD3 R8, R6, 0x80, RZ ;  /* 0x0000008006087810 */ /* 0x000fd60007ffe0ff */
        /* <DEDUP_REMOVED lines=33> */
[----:B------:R-:W-:Y:S01]  /*14000*/  IMAD.MOV.U32 R9, RZ, RZ, 0x40000040 ;  /* 0x40000040ff097424 */ /* 0x000fe200078e00ff */
[----:B------:R-:W-:Y:S01]  /*14010*/  IADD3 R6, R6, 0x380, RZ ;  /* 0x0000038006067810 */ /* 0x000fe20007ffe0ff */
        /* <DEDUP_REMOVED lines=18> */
.L_x_3068:
        /* <DEDUP_REMOVED lines=68> */
[----:B------:R-:W-:-:S02]  /*14580*/  UMOV UR48, UR44 ;  /* 0x0000002c00307c82 */ /* 0x000fc40008000000 */
        /* <DEDUP_REMOVED lines=15> */
[----:B0-----:R-:W-:Y:S01]  /*14680*/  FMNMX.FTZ R67, R31, R66, !PT ;  /* 0x000000421f437209 */ /* 0x001fe20007810000 */
[----:B------:R-:W-:Y:S01]  /*14690*/  FMUL.FTZ R66, R78, UR46 ;  /* 0x0000002e4e427c20 */ /* 0x000fe20008410000 */
[----:B------:R-:W-:Y:S01]  /*146a0*/  FMUL.FTZ R78, R80, UR46 ;  /* 0x0000002e504e7c20 */ /* 0x000fe20008410000 */
[----:B------:R-:W-:-:S04]  /*146b0*/  FMUL.FTZ R80, R81, UR46 ;  /* 0x0000002e51507c20 */ /* 0x000fc80008410000 */
        /* <DEDUP_REMOVED lines=12> */
[----:B------:R-:W-:-:S06]  /*14780*/  FMUL.FTZ R67, R79, UR46 ;  /* 0x0000002e4f437c20 */ /* 0x000fcc0008410000 */
        /* <DEDUP_REMOVED lines=25> */
[----:B--2---:R-:W-:Y:S01]  /*14920*/  FMNMX.FTZ R21, R55, R70, !PT ;  /* 0x0000004637157209 */ /* 0x004fe20007810000 */
[----:B------:R-:W-:Y:S01]  /*14930*/  FMUL.FTZ R70, R82, UR46 ;  /* 0x0000002e52467c20 */ /* 0x000fe20008410000 */
[----:B------:R-:W-:Y:S01]  /*14940*/  FMUL.FTZ R82, R84, UR46 ;  /* 0x0000002e54527c20 */ /* 0x000fe20008410000 */
[----:B------:R-:W-:-:S04]  /*14950*/  FMUL.FTZ R84, R85, UR46 ;  /* 0x0000002e55547c20 */ /* 0x000fc80008410000 */
[----:B------:R-:W2:Y:S01]  /*14960*/  MUFU.TANH R48, R48 ;  /* 0x0000003000307308 */ /* 0x000ea20000002400 */
[----:B-1----:R-:W-:-:S07]  /*14970*/  FMNMX.FTZ R71, R47, R6, !PT ;  /* 0x000000062f477209 */ /* 0x002fce0007810000 */
[----:B------:R-:W1:Y:S01]  /*14980*/  MUFU.TANH R58, R58 ;  /* 0x0000003a003a7308 */ /* 0x000e620000002400 */
[----:B0-----:R-:W-:-:S07]  /*14990*/  FMNMX.FTZ R21, R56, R21, !PT ;  /* 0x0000001538157209 */ /* 0x001fce0007810000 */
[----:B------:R-:W0:Y:S01]  /*149a0*/  MUFU.TANH R49, R49 ;  /* 0x0000003100317308 */ /* 0x000e220000002400 */
[----:B--2---:R-:W-:Y:S01]  /*149b0*/  FMNMX.FTZ R6, R48, R71, !PT ;  /* 0x0000004730067209 */ /* 0x004fe20007810000 */
[----:B------:R-:W-:-:S06]  /*149c0*/  FMUL.FTZ R71, R83, UR46 ;  /* 0x0000002e53477c20 */ /* 0x000fcc0008410000 */
        /* <DEDUP_REMOVED lines=54> */
[----:B--2---:R-:W-:Y:S02]  /*14d30*/  FMNMX.FTZ R75, R84, R21, !PT ;  /* 0x00000015544b7209 */ /* 0x004fe40007810000 */
[----:B-1----:R-:W-:-:S03]  /*14d40*/  FMNMX.FTZ R77, R73, R6, !PT ;  /* 0x00000006494d7209 */ /* 0x002fc60007810000 */
[----:B------:R-:W0:Y:S04]  /*14d50*/  SHFL.BFLY PT, R6, R75, 0x2, 0x1f ;  /* 0x0c401f004b067f89 */ /* 0x000e2800000e0000 */
[----:B------:R-:W1:Y:S01]  /*14d60*/  SHFL.BFLY PT, R86, R77, 0x2, 0x1f ;  /* 0x0c401f004d567f89 */ /* 0x000e6200000e0000 */
[----:B0-----:R-:W-:Y:S02]  /*14d70*/  FMNMX.FTZ R79, R75, R6, !PT ;  /* 0x000000064b4f7209 */ /* 0x001fe40007810000 */
[----:B-1----:R-:W-:-:S03]  /*14d80*/  FMNMX.FTZ R86, R77, R86, !PT ;  /* 0x000000564d567209 */ /* 0x002fc60007810000 */
[----:B------:R-:W0:Y:S04]  /*14d90*/  SHFL.BFLY PT, R6, R79, 0x1, 0x1f ;  /* 0x0c201f004f067f89 */ /* 0x000e2800000e0000 */
[----:B------:R-:W1:Y:S01]  /*14da0*/  SHFL.BFLY PT, R81, R86, 0x1, 0x1f ;  /* 0x0c201f0056517f89 */ /* 0x000e6200000e0000 */
[----:B0-----:R-:W-:Y:S02]  /*14db0*/  FMNMX.FTZ R21, R79, R6, !PT ;  /* 0x000000064f157209 */ /* 0x001fe40007810000 */
[----:B-1----:R-:W-:-:S03]  /*14dc0*/  FMNMX.FTZ R6, R86, R81, !PT ;  /* 0x0000005156067209 */ /* 0x002fc60007810000 */
[C---:B------:R-:W-:Y:S01]  /*14dd0*/  FMUL.FTZ R87, R21.reuse, UR48 ;  /* 0x0000003015577c20 */ /* 0x040fe20008410000 */
[----:B------:R-:W-:-:S03]  /*14de0*/  FADD.FTZ R10, -R21, R10 ;  /* 0x0000000a150a7221 */ /* 0x000fc60000010100 */
[--C-:B------:R-:W-:Y:S01]  /*14df0*/  FFMA.FTZ R77, R43, UR48, -R87.reuse ;  /* 0x000000302b4d7c23 */ /* 0x100fe20008010857 */
[----:B------:R-:W-:Y:S01]  /*14e00*/  FFMA.FTZ R43, R59, UR48, -R87 ;  /* 0x000000303b2b7c23 */ /* 0x000fe20008010857 */
[C---:B------:R-:W-:Y:S01]  /*14e10*/  FADD.FTZ R5, -R6.reuse, R5 ;  /* 0x0000000506057221 */ /* 0x040fe20000010100 */
[----:B------:R-:W-:Y:S01]  /*14e20*/  FMUL.FTZ R59, R6, UR48 ;  /* 0x00000030063b7c20 */ /* 0x000fe20008410000 */
[----:B------:R-:W-:Y:S01]  /*14e30*/  FMUL.FTZ R10, R10, UR48 ;  /* 0x000000300a0a7c20 */ /* 0x000fe20008410000 */
[--C-:B------:R-:W-:Y:S01]  /*14e40*/  FFMA.FTZ R7, R7, UR48, -R87.reuse ;  /* 0x0000003007077c23 */ /* 0x100fe20008010857 */
[----:B------:R-:W-:Y:S01]  /*14e50*/  FFMA.FTZ R180, R8, UR48, -R87 ;  /* 0x0000003008b47c23 */ /* 0x000fe20008010857 */
[----:B------:R-:W-:Y:S01]  /*14e60*/  FMUL.FTZ R5, R5, UR48 ;  /* 0x0000003005057c20 */ /* 0x000fe20008410000 */
[--C-:B------:R-:W-:Y:S01]  /*14e70*/  FFMA.FTZ R8, R14, UR48, -R59.reuse ;  /* 0x000000300e087c23 */ /* 0x100fe2000801083b */
[----:B------:R-:W-:Y:S01]  /*14e80*/  FFMA.FTZ R181, R9, UR48, -R59 ;  /* 0x0000003009b57c23 */ /* 0x000fe2000801083b */
[----:B------:R-:W-:Y:S01]  /*14e90*/  MUFU.EX2 R10, R10 ;  /* 0x0000000a000a7308 */ /* 0x000fe20000000800 */
[----:B------:R-:W-:Y:S01]  /*14ea0*/  FFMA.FTZ R182, R13, UR48, -R87 ;  /* 0x000000300db67c23 */ /* 0x000fe20008010857 */
[----:B------:R-:W-:Y:S01]  /*14eb0*/  FFMA.FTZ R183, R20, UR48, -R59 ;  /* 0x0000003014b77c23 */ /* 0x000fe2000801083b */
[----:B------:R-:W-:Y:S01]  /*14ec0*/  FFMA.FTZ R85, R15, UR48, -R87 ;  /* 0x000000300f557c23 */ /* 0x000fe20008010857 */
[----:B------:R-:W-:Y:S01]  /*14ed0*/  FFMA.FTZ R14, R24, UR48, -R59 ;  /* 0x00000030180e7c23 */ /* 0x000fe2000801083b */
[----:B------:R-:W-:Y:S01]  /*14ee0*/  FFMA.FTZ R176, R25, UR48, -R87 ;  /* 0x0000003019b07c23 */ /* 0x000fe20008010857 */
[----:B------:R-:W-:Y:S01]  /*14ef0*/  FFMA.FTZ R177, R27, UR48, -R59 ;  /* 0x000000301bb17c23 */ /* 0x000fe2000801083b */
[----:B------:R-:W-:Y:S01]  /*14f00*/  FFMA.FTZ R83, R26, UR48, -R87 ;  /* 0x000000301a537c23 */ /* 0x000fe20008010857 */
[----:B------:R-:W0:Y:S01]  /*14f10*/  MUFU.EX2 R7, R7 ;  /* 0x0000000700077308 */ /* 0x000e220000000800 */
[----:B------:R-:W-:Y:S01]  /*14f20*/  FFMA.FTZ R20, R28, UR48, -R59 ;  /* 0x000000301c147c23 */ /* 0x000fe2000801083b */
[----:B------:R-:W-:Y:S01]  /*14f30*/  FFMA.FTZ R178, R29, UR48, -R87 ;  /* 0x000000301db27c23 */ /* 0x000fe20008010857 */
[----:B------:R-:W-:Y:S01]  /*14f40*/  FFMA.FTZ R179, R31, UR48, -R59 ;  /* 0x000000301fb37c23 */ /* 0x000fe2000801083b */
[----:B------:R-:W-:Y:S01]  /*14f50*/  FFMA.FTZ R81, R30, UR48, -R87 ;  /* 0x000000301e517c23 */ /* 0x000fe20008010857 */
[--C-:B------:R-:W-:Y:S01]  /*14f60*/  FFMA.FTZ R24, R32, UR48, -R59.reuse ;  /* 0x0000003020187c23 */ /* 0x100fe2000801083b */
[----:B------:R-:W-:Y:S01]  /*14f70*/  FFMA.FTZ R28, R38, UR48, -R59 ;  /* 0x00000030261c7c23 */ /* 0x000fe2000801083b */
[----:B------:R-:W-:Y:S01]  /*14f80*/  FFMA.FTZ R172, R33, UR48, -R87 ;  /* 0x0000003021ac7c23 */ /* 0x000fe20008010857 */
[----:B------:R-:W-:Y:S01]  /*14f90*/  MUFU.EX2 R5, R5 ;  /* 0x0000000500057308 */ /* 0x000fe20000000800 */
[----:B------:R-:W-:Y:S01]  /*14fa0*/  FFMA.FTZ R173, R35, UR48, -R59 ;  /* 0x0000003023ad7c23 */ /* 0x000fe2000801083b */
[----:B------:R-:W-:Y:S01]  /*14fb0*/  FFMA.FTZ R79, R34, UR48, -R87 ;  /* 0x00000030224f7c23 */ /* 0x000fe20008010857 */
[----:B------:R-:W-:Y:S01]  /*14fc0*/  FFMA.FTZ R26, R36, UR48, -R59 ;  /* 0x00000030241a7c23 */ /* 0x000fe2000801083b */
[----:B------:R-:W-:Y:S01]  /*14fd0*/  FFMA.FTZ R174, R42, UR48, -R87 ;  /* 0x000000302aae7c23 */ /* 0x000fe20008010857 */
[--C-:B------:R-:W-:Y:S01]  /*14fe0*/  FFMA.FTZ R175, R37, UR48, -R59.reuse ;  /* 0x0000003025af7c23 */ /* 0x100fe2000801083b */
[----:B------:R-:W-:Y:S01]  /*14ff0*/  FFMA.FTZ R30, R40, UR48, -R59 ;  /* 0x00000030281e7c23 */ /* 0x000fe2000801083b */
[----:B------:R-:W-:Y:S01]  /*15000*/  FFMA.FTZ R168, R45, UR48, -R87 ;  /* 0x000000302da87c23 */ /* 0x000fe20008010857 */
[----:B------:R-:W1:Y:S01]  /*15010*/  MUFU.EX2 R8, R8 ;  /* 0x0000000800087308 */ /* 0x000e620000000800 */
[----:B0-----:R-:W-:Y:S01]  /*15020*/  FFMA.FTZ R3, R10, R3, R7 ;  /* 0x000000030a037223 */ /* 0x001fe20000010007 */
[----:B------:R-:W-:Y:S01]  /*15030*/  FFMA.FTZ R169, R39, UR48, -R59 ;  /* 0x0000003027a97c23 */ /* 0x000fe2000801083b */
[--C-:B------:R-:W-:Y:S01]  /*15040*/  FFMA.FTZ R75, R46, UR48, -R87.reuse ;  /* 0x000000302e4b7c23 */ /* 0x100fe20008010857 */
        /* <DEDUP_REMOVED lines=13> */
[----:B-1----:R-:W-:Y:S01]  /*15120*/  FFMA.FTZ R0, R5, R0, R8 ;  /* 0x0000000005007223 */ /* 0x002fe20000010008 */
[----:B------:R-:W-:Y:S01]  /*15130*/  FFMA.FTZ R160, R62, UR48, -R87 ;  /* 0x000000303ea07c23 */ /* 0x000fe20008010857 */
[----:B------:R-:W-:Y:S01]  /*15140*/  FFMA.FTZ R161, R51, UR48, -R59 ;  /* 0x0000003033a17c23 */ /* 0x000fe2000801083b */
[--C-:B------:R-:W-:Y:S01]  /*15150*/  FFMA.FTZ R33, R63, UR48, -R87.reuse ;  /* 0x000000303f217c23 */ /* 0x100fe20008010857 */
[----:B------:R-:W-:Y:S01]  /*15160*/  FFMA.FTZ R162, R64, UR48, -R87 ;  /* 0x0000003040a27c23 */ /* 0x000fe20008010857 */
[----:B------:R-:W-:Y:S01]  /*15170*/  FFMA.FTZ R163, R54, UR48, -R59 ;  /* 0x0000003036a37c23 */ /* 0x000fe2000801083b */
[----:B------:R-:W-:Y:S01]  /*15180*/  FFMA.FTZ R29, R65, UR48, -R87 ;  /* 0x00000030411d7c23 */ /* 0x000fe20008010857 */
[----:B------:R-:W1:Y:S01]  /*15190*/  MUFU.EX2 R182, R182 ;  /* 0x000000b600b67308 */ /* 0x000e620000000800 */
[----:B0-----:R-:W-:Y:S01]  /*151a0*/  FADD.FTZ R3, R180, R3 ;  /* 0x00000003b4037221 */ /* 0x001fe20000010000 */
[----:B------:R-:W-:Y:S01]  /*151b0*/  FFMA.FTZ R156, R68, UR48, -R87 ;  /* 0x00000030449c7c23 */ /* 0x000fe20008010857 */
[----:B------:R-:W-:Y:S01]  /*151c0*/  FFMA.FTZ R157, R60, UR48, -R59 ;  /* 0x000000303c9d7c23 */ /* 0x000fe2000801083b */
[--C-:B------:R-:W-:Y:S01]  /*151d0*/  FFMA.FTZ R25, R69, UR48, -R87.reuse ;  /* 0x0000003045197c23 */ /* 0x100fe20008010857 */
[----:B------:R-:W-:Y:S01]  /*151e0*/  FFMA.FTZ R158, R74, UR48, -R87 ;  /* 0x000000304a9e7c23 */ /* 0x000fe20008010857 */
[----:B------:R-:W-:Y:S01]  /*151f0*/  FFMA.FTZ R159, R66, UR48, -R59 ;  /* 0x00000030429f7c23 */ /* 0x000fe2000801083b */
[--C-:B------:R-:W-:Y:S01]  /*15200*/  FFMA.FTZ R15, R76, UR48, -R87.reuse ;  /* 0x000000304c0f7c23 */ /* 0x100fe20008010857 */
[----:B------:R-:W0:Y:S01]  /*15210*/  MUFU.EX2 R183, R183 ;  /* 0x000000b700b77308 */ /* 0x000e220000000800 */
[----:B--2---:R-:W-:Y:S01]  /*15220*/  FADD.FTZ R0, R181, R0 ;  /* 0x00000000b5007221 */ /* 0x004fe20000010000 */
[----:B------:R-:W-:Y:S01]  /*15230*/  FFMA.FTZ R152, R78, UR48, -R87 ;  /* 0x000000304e987c23 */ /* 0x000fe20008010857 */
[----:B------:R-:W-:Y:S01]  /*15240*/  FFMA.FTZ R153, R70, UR48, -R59 ;  /* 0x0000003046997c23 */ /* 0x000fe2000801083b */
[----:B------:R-:W-:Y:S01]  /*15250*/  FFMA.FTZ R13, R80, UR48, -R87 ;  /* 0x00000030500d7c23 */ /* 0x000fe20008010857 */
[----:B------:R-:W-:-:S02]  /*15260*/  IMAD R27, R186, 0x8, R18 ;  /* 0x00000008ba1b7824 */ /* 0x000fc400078e0212 */
[----:B------:R-:W-:Y:S01]  /*15270*/  FFMA.FTZ R154, R82, UR48, -R87 ;  /* 0x00000030529a7c23 */ /* 0x000fe20008010857 */
[----:B------:R-:W-:Y:S01]  /*15280*/  FFMA.FTZ R155, R72, UR48, -R59 ;  /* 0x00000030489b7c23 */ /* 0x000fe2000801083b */
[----:B------:R-:W2:Y:S01]  /*15290*/  MUFU.EX2 R85, R85 ;  /* 0x0000005500557308 */ /* 0x000ea20000000800 */
[----:B-1----:R-:W-:Y:S01]  /*152a0*/  FADD.FTZ R38, R182, R3 ;  /* 0x00000003b6267221 */ /* 0x002fe20000010000 */
[----:B------:R-:W-:Y:S01]  /*152b0*/  VIADD R27, R27, 0x28840 ;  /* 0x000288401b1b7836 */ /* 0x000fe20000000000 */
[----:B------:R-:W-:Y:S01]  /*152c0*/  MOV R50, UR38 ;  /* 0x0000002600327c02 */ /* 0x000fe20008000f00 */
[----:B------:R-:W-:-:S03]  /*152d0*/  FFMA.FTZ R55, R84, UR48, -R87 ;  /* 0x0000003054377c23 */ /* 0x000fc60008010857 */
[----:B------:R-:W-:Y:S01]  /*152e0*/  PRMT R27, R50, 0x654, R27 ;  /* 0x00000654321b7816 */ /* 0x000fe2000000001b */
[----:B------:R-:W1:Y:S01]  /*152f0*/  MUFU.EX2 R14, R14 ;  /* 0x0000000e000e7308 */ /* 0x000e620000000800 */
[----:B0-----:R-:W-:Y:S02]  /*15300*/  FADD.FTZ R3, R183, R0 ;  /* 0x00000000b7037221 */ /* 0x001fe40000010000 */
[----:B------:R0:W-:Y:S05]  /*15310*/  SYNCS.ARRIVE.TRANS64.RED.A1T0 RZ, [R27+URZ], RZ ;  /* 0x000000ff1bff79a7 */ /* 0x0001ea000810043f */
[----:B------:R-:W3:Y:S01]  /*15320*/  MUFU.EX2 R176, R176 ;  /* 0x000000b000b07308 */ /* 0x000ee20000000800 */
[----:B--2---:R-:W-:-:S07]  /*15330*/  FADD.FTZ R9, R85, R38 ;  /* 0x0000002655097221 */ /* 0x004fce0000010000 */
[----:B------:R-:W2:Y:S01]  /*15340*/  MUFU.EX2 R177, R177 ;  /* 0x000000b100b17308 */ /* 0x000ea20000000800 */
[----:B-1----:R-:W-:-:S07]  /*15350*/  FADD.FTZ R0, R14, R3 ;  /* 0x000000030e007221 */ /* 0x002fce0000010000 */
[----:B------:R-:W1:Y:S01]  /*15360*/  MUFU.EX2 R83, R83 ;  /* 0x0000005300537308 */ /* 0x000e620000000800 */
[----:B---3--:R-:W-:-:S07]  /*15370*/  FADD.FTZ R38, R176, R9 ;  /* 0x00000009b0267221 */ /* 0x008fce0000010000 */
[----:B------:R-:W3:Y:S01]  /*15380*/  MUFU.EX2 R20, R20 ;  /* 0x0000001400147308 */ /* 0x000ee20000000800 */
[----:B--2---:R-:W-:-:S07]  /*15390*/  FADD.FTZ R3, R177, R0 ;  /* 0x00000000b1037221 */ /* 0x004fce0000010000 */
[----:B------:R-:W2:Y:S01]  /*153a0*/  MUFU.EX2 R178, R178 ;  /* 0x000000b200b27308 */ /* 0x000ea20000000800 */
[----:B-1----:R-:W-:Y:S01]  /*153b0*/  FADD.FTZ R9, R83, R38 ;  /* 0x0000002653097221 */ /* 0x002fe20000010000 */
[----:B------:R-:W-:-:S06]  /*153c0*/  FFMA.FTZ R38, R52, UR48, -R59 ;  /* 0x0000003034267c23 */ /* 0x000fcc000801083b */
[----:B------:R-:W1:Y:S01]  /*153d0*/  MUFU.EX2 R179, R179 ;  /* 0x000000b300b37308 */ /* 0x000e620000000800 */
[----:B---3--:R-:W-:-:S07]  /*153e0*/  FADD.FTZ R0, R20, R3 ;  /* 0x0000000314007221 */ /* 0x008fce0000010000 */
        /* <DEDUP_REMOVED lines=13> */
[----:B--2---:R-:W-:Y:S01]  /*154c0*/  FADD.FTZ R9, R79, R40 ;  /* 0x000000284f097221 */ /* 0x004fe20000010000 */
[----:B------:R-:W-:-:S06]  /*154d0*/  FFMA.FTZ R40, R57, UR48, -R59 ;  /* 0x0000003039287c23 */ /* 0x000fcc000801083b */
        /* <DEDUP_REMOVED lines=15> */
[----:B---3--:R-:W-:Y:S01]  /*155d0*/  FADD.FTZ R9, R75, R42 ;  /* 0x0000002a4b097221 */ /* 0x008fe20000010000 */
[----:B------:R-:W-:-:S06]  /*155e0*/  FFMA.FTZ R42, R61, UR48, -R59 ;  /* 0x000000303d2a7c23 */ /* 0x000fcc000801083b */
        /* <DEDUP_REMOVED lines=73> */
[----:B---3--:R-:W-:-:S03]  /*15a80*/  FADD.FTZ R3, R55, R50 ;  /* 0x0000003237037221 */ /* 0x008fc60000010000 */
[----:B--2---:R-:W-:Y:S01]  /*15a90*/  FADD.FTZ R0, R48, R9 ;  /* 0x0000000930007221 */ /* 0x004fe20000010000 */
[----:B0-----:R-:W-:Y:S06]  /*15aa0*/  @!P0 BRA `(.L_x_3069) ;  /* 0x0000000000048947 */ /* 0x001fec0003800000 */
[----:B------:R-:W-:Y:S01]  /*15ab0*/  BPT.TRAP 0x1 ;  /* 0x000000040000795c */ /* 0x000fe20000300000 */
.L_x_3069:
[----:B------:R-:W-:Y:S01]  /*15ac0*/  IMAD R9, R11, 0x8, R18 ;  /* 0x000000080b097824 */ /* 0x000fe200078e0212 */
[----:B------:R-:W-:Y:S01]  /*15ad0*/  ISETP.GT.AND P1, PT, R12, RZ, PT ;  /* 0x000000ff0c00720c */ /* 0x000fe20003f24270 */
        /* <DEDUP_REMOVED lines=106> */
.L_x_3058:
[----:B------:R-:W-:Y:S05]  /*16180*/  WARPSYNC.ALL ;  /* 0x0000000000007948 */ /* 0x000fea0003800000 */
[----:B------:R-:W-:Y:S06]  /*16190*/  BAR.ARV 0x8, 0x180 ;  /* 0x0206000000007b1d */ /* 0x000fec0000002000 */
[----:B------:R-:W-:Y:S05]  /*161a0*/  @!P0 BRA `(.L_x_3071) ;  /* 0x0000000000048947 */ /* 0x000fea0003800000 */
[----:B------:R-:W-:Y:S01]  /*161b0*/  BPT.TRAP 0x1 ;  /* 0x000000040000795c */ /* 0x000fe20000300000 */
.L_x_3071:
[----:B------:R-:W-:Y:S01]  /*161c0*/  IMAD R13, R186, 0x8, R18 ;  /* 0x00000008ba0d7824 */ /* 0x000fe200078e0212 */
[----:B------:R-:W-:-:S04]  /*161d0*/  SHF.L.U32 R4, R188, 0x1f, RZ ;  /* 0x0000001fbc047819 */ /* 0x000fc800000006ff */
[----:B------:R0:W1:Y:S01]  /*161e0*/  SYNCS.PHASECHK.TRANS64.TRYWAIT P1, [R13+URZ+0x28850], R4 ;  /* 0x028850040d0075a7 */ /* 0x000062000802017f */
[----:B------:R-:W-:Y:S05]  /*161f0*/  @!P0 BRA `(.L_x_3072) ;  /* 0x0000000000048947 */ /* 0x000fea0003800000 */
[----:B------:R-:W-:Y:S01]  /*16200*/  BPT.TRAP 0x1 ;  /* 0x000000040000795c */ /* 0x000fe20000300000 */
.L_x_3072:
[----:B------:R-:W-:-:S05]  /*16210*/  VIADD R18, R18, 0x400 ;  /* 0x0000040012127836 */ /* 0x000fca0000000000 */
[----:B------:R-:W-:-:S04]  /*16220*/  SHF.R.U32.HI R18, RZ, 0x4, R18 ;  /* 0x00000004ff127819 */ /* 0x000fc80000011612 */
[----:B------:R-:W-:-:S04]  /*16230*/  LOP3.LUT R18, R18, 0x3fff, RZ, 0xc0, !PT ;  /* 0x00003fff12127812 */ /* 0x000fc800078ec0ff */
[----:B------:R-:W-:Y:S01]  /*16240*/  LOP3.LUT R5, R18, 0x4000000, RZ, 0xfc, !PT ;  /* 0x0400000012057812 */ /* 0x000fe200078efcff */
[----:B-1----:R-:W-:Y:S06]  /*16250*/  @P1 BRA `(.L_x_3073) ;  /* 0x0000000000081947 */ /* 0x002fec0003800000 */
[----:B------:R-:W1:Y:S02]  /*16260*/  SYNCS.PHASECHK.TRANS64.TRYWAIT P1, [R13+URZ+0x28850], R4 ;  /* 0x028850040d0075a7 */ /* 0x000e64000802017f */
[----:B-1----:R-:W-:Y:S05]  /*16270*/  @!P1 BRA `(.L_x_3074) ;  /* 0x000000b800d49947 */ /* 0x002fea0003800000 */
.L_x_3073:
[----:B01----:R-:W-:Y:S01]  /*16280*/  LEA R4, R186, R5, 0xb ;  /* 0x00000005ba047211 */ /* 0x003fe200078e58ff */
[----:B------:R-:W-:Y:S01]  /*16290*/  IMAD.MOV.U32 R5, RZ, RZ, 0x40000040 ;  /* 0x40000040ff057424 */ /* 0x000fe200078e00ff */
[----:B------:R-:W-:Y:S05]  /*162a0*/  WARPSYNC.ALL ;  /* 0x0000000000007948 */ /* 0x000fea0003800000 */
[C---:B------:R-:W-:Y:S01]  /*162b0*/  R2UR UR6, R4.reuse ;  /* 0x00000000040672ca */ /* 0x040fe200000e0000 */
[----:B------:R-:W-:Y:S01]  /*162c0*/  WARPGROUP.ARRIVE ;  /* 0x00000000000079c5 */ /* 0x000fe20000000000 */
[----:B------:R-:W-:Y:S01]  /*162d0*/  R2UR UR7, R5 ;  /* 0x00000000050772ca */ /* 0x000fe200000e0000 */
[----:B------:R-:W-:Y:S01]  /*162e0*/  VIADD R8, R4, 0x80 ;  /* 0x0000008004087836 */ /* 0x000fe20000000000 */
[----:B------:R-:W-:Y:S01]  /*162f0*/  MOV R9, 0x40000040 ;  /* 0x4000004000097802 */ /* 0x000fe20000000f00 */
[----:B------:R-:W-:Y:S01]  /*16300*/  IMAD.U32 R18, RZ, RZ, UR48 ;  /* 0x00000030ff127e24 */ /* 0x000fe2000f8e00ff */
        /* <DEDUP_REMOVED lines=40> */
[----:B------:R-:W-:Y:S01]  /*16590*/  IMAD.MOV.U32 R9, RZ, RZ, RZ ;  /* 0x000000ffff097224 */ /* 0x000fe200078e00ff */
[----:B------:R-:W-:Y:S02]  /*165a0*/  WARPGROUP.DEPBAR.LE gsb0, 0x0 ;  /* 0x00008000000079c5 */ /* 0x000fe40000010000 */
[----:B------:R-:W-:-:S09]  /*165b0*/  WARPGROUP.ARRIVE ;  /* 0x00000000000079c5 */ /* 0x000fd20000000000 */
[----:B------:R-:W-:Y:S01]  /*165c0*/  HGMMA.64x128x16.F32 R88, R156, gdesc[UR4].tnspB, R88, gsb0 ;  /* 0x41e000049c587df0 */ /* 0x000fe20008000858 */
[----:B------:R-:W-:Y:S02]  /*165d0*/  R2UR UR6, R4 ;  /* 0x00000000040672ca */ /* 0x000fe400000e0000 */
[----:B------:R-:W-:Y:S01]  /*165e0*/  R2UR UR7, R5 ;  /* 0x00000000050772ca */ /* 0x000fe200000e0000 */
[----:B------:R-:W0:Y:S04]  /*165f0*/  SHFL.BFLY PT, R4, R3, 0x2, 0x1f ;  /* 0x0c401f0003047f89 */ /* 0x000e2800000e0000 */
[----:B------:R-:W1:Y:S01]  /*16600*/  SHFL.BFLY PT, R5, R0, 0x2, 0x1f ;  /* 0x0c401f0000057f89 */ /* 0x000e6200000e0000 */
[----:B0-----:R-:W-:Y:S01]  /*16610*/  FADD.FTZ R4, R4, R3 ;  /* 0x0000000304047221 */ /* 0x001fe20000010000 */
[----:B------:R-:W-:-:S02]  /*16620*/  IMAD.MOV.U32 R3, RZ, RZ, -0x800000 ;  /* 0xff800000ff037424 */ /* 0x000fc400078e00ff */
[----:B-1----:R-:W-:Y:S01]  /*16630*/  FADD.FTZ R7, R5, R0 ;  /* 0x0000000005077221 */ /* 0x002fe20000010000 */
[----:B------:R-:W-:Y:S01]  /*16640*/  MOV R0, 0xff800000 ;  /* 0xff80000000007802 */ /* 0x000fe20000000f00 */
[----:B------:R-:W0:Y:S04]  /*16650*/  SHFL.BFLY PT, R5, R4, 0x1, 0x1f ;  /* 0x0c201f0004057f89 */ /* 0x000e2800000e0000 */
[----:B------:R-:W1:Y:S01]  /*16660*/  SHFL.BFLY PT, R8, R7, 0x1, 0x1f ;  /* 0x0c201f0007087f89 */ /* 0x000e6200000e0000 */
[----:B0-----:R-:W-:Y:S01]  /*16670*/  FADD.FTZ R12, R4, R5 ;  /* 0x00000005040c7221 */ /* 0x001fe20000010000 */
[----:B------:R-:W-:Y:S01]  /*16680*/  IMAD.MOV.U32 R5, RZ, RZ, RZ ;  /* 0x000000ffff057224 */ /* 0x000fe200078e00ff */
[----:B------:R-:W-:Y:S01]  /*16690*/  MOV R4, UR48 ;  /* 0x0000003000047c02 */ /* 0x000fe20008000f00 */
[----:B-1----:R-:W-:-:S02]  /*166a0*/  FADD.FTZ R14, R7, R8 ;  /* 0x00000008070e7221 */ /* 0x002fc40000010000 */
[----:B------:R-:W-:-:S03]  /*166b0*/  FSETP.NE.FTZ.AND P1, PT, R12, RZ, PT ;  /* 0x000000ff0c00720b */ /* 0x000fc60003f35000 */
[----:B------:R-:W-:-:S10]  /*166c0*/  FSETP.NE.FTZ.AND P2, PT, R14, RZ, PT ;  /* 0x000000ff0e00720b */ /* 0x000fd40003f55000 */
[----:B------:R-:W0:Y:S01]  /*166d0*/  @P1 MUFU.LG2 R8, R12 ;  /* 0x0000000c00081308 */ /* 0x000e220000000c00 */
[----:B------:R-:W-:Y:S02]  /*166e0*/  @P1 FMUL.FTZ R4, R4, 0.69314718246459960938 ;  /* 0x3f31721804041820 */ /* 0x000fe40000410000 */
        /* <DEDUP_REMOVED lines=14> */
.L_x_3075:
[----:B------:R-:W-:Y:S01]  /*167d0*/  VIADD R4, R13, 0x28860 ;  /* 0x000288600d047836 */ /* 0x000fe20000000000 */
[----:B------:R-:W-:Y:S01]  /*167e0*/  IADD3 R186, R186, 0x1, RZ ;  /* 0x00000001baba7810 */ /* 0x000fe20007ffe0ff */
[----:B------:R-:W-:Y:S02]  /*167f0*/  IMAD.U32 R7, RZ, RZ, UR38 ;  /* 0x00000026ff077e24 */ /* 0x000fe4000f8e00ff */
[-C--:B------:R-:W-:Y:S01]  /*16800*/  FMUL.FTZ R88, R88, R5.reuse ;  /* 0x0000000558587220 */ /* 0x080fe20000410000 */
[-C--:B------:R-:W-:Y:S01]  /*16810*/  FMUL.FTZ R89, R89, R5.reuse ;  /* 0x0000000559597220 */ /* 0x080fe20000410000 */
[----:B------:R-:W-:Y:S01]  /*16820*/  ISETP.NE.AND P0, PT, R186, 0x2, PT ;  /* 0x00000002ba00780c */ /* 0x000fe20003f05270 */
        /* <DEDUP_REMOVED lines=68> */
[----:B-1----:R-:W-:-:S11]  /*16c70*/  SEL R186, R186, RZ, P0 ;  /* 0x000000ffbaba7207 */ /* 0x002fd60000000000 */
.L_x_2986:
[----:B------:R-:W-:Y:S05]  /*16c80*/  WARPSYNC.ALL ;  /* 0x0000000000007948 */ /* 0x000fea0003800000 */
[----:B------:R-:W0:Y:S08]  /*16c90*/  S2UR UR38, SR_CgaCtaId ;  /* 0x00000000002679c3 */ /* 0x000e300000008800 */
[----:B------:R-:W-:Y:S06]  /*16ca0*/  BAR.SYNC.DEFER_BLOCKING 0x5, 0x180 ;  /* 0x0146000000007b1d */ /* 0x000fec0000010000 */
[----:B------:R-:W-:Y:S01]  /*16cb0*/  UMOV UR4, 0x400 ;  /* 0x0000040000047882 */ /* 0x000fe20000000000 */
[----:B------:R-:W-:Y:S01]  /*16cc0*/  BSSY B0, `(.L_x_3076) ;  /* 0x00001f9000007945 */ /* 0x000fe20003800000 */
[----:B0-----:R-:W-:-:S06]  /*16cd0*/  ULEA UR4, UR38, UR4, 0x18 ;  /* 0x0000000426047291 */ /* 0x001fcc000f8ec03f */
[----:B------:R-:W-:-:S05]  /*16ce0*/  IMAD.U32 R18, RZ, RZ, UR4 ;  /* 0x00000004ff127e24 */ /* 0x000fca000f8e00ff */
[----:B------:R0:W1:Y:S01]  /*16cf0*/  LDS.128 R40, [R18+0x288d0] ;  /* 0x0288d00012287984 */ /* 0x0000620000000c00 */
[----:B------:R-:W-:Y:S06]  /*16d00*/  BAR.ARV 0x4, 0x180 ;  /* 0x0106000000007b1d */ /* 0x000fec0000002000 */
[----:B------:R-:W-:Y:S05]  /*16d10*/  @P1 BRA `(.L_x_3077) ;  /* 0x0000001400001947 */ /* 0x000fea0003800000 */
[----:B------:R-:W3:Y:S01]  /*16d20*/  S2R R5, SR_SWINHI ;  /* 0x0000000000057919 */ /* 0x000ee20000002f00 */
[----:B------:R-:W-:Y:S05]  /*16d30*/  WARPSYNC.ALL ;  /* 0x0000000000007948 */ /* 0x000fea0003800000 */
[----:B------:R-:W-:Y:S01]  /*16d40*/  BAR.SYNC.DEFER_BLOCKING 0x1, 0x100 ;  /* 0x0044000000007b1d */ /* 0x000fe20000010000 */
[----:B------:R-:W-:Y:S02]  /*16d50*/  F2FP.F16.F32.PACK_AB R10, R93, R10 ;  /* 0x0000000a5d0a723e */ /* 0x000fe400000000ff */
[----:B------:R-:W-:Y:S02]  /*16d60*/  F2FP.F16.F32.PACK_AB R11, R11, R94 ;  /* 0x0000005e0b0b723e */ /* 0x000fe400000000ff */
[----:B------:R-:W-:Y:S01]  /*16d70*/  F2FP.F16.F32.PACK_AB R30, R133, R30 ;  /* 0x0000001e851e723e */ /* 0x000fe200000000ff */
[----:B------:R-:W-:Y:S01]  /*16d80*/  ULDC.64 UR4, c[0x0][0xc00] ;  /* 0x0003000000047ab9 */ /* 0x000fe20000000a00 */
[----:B------:R-:W-:Y:S01]  /*16d90*/  F2FP.F16.F32.PACK_AB R32, R137, R32 ;  /* 0x000000208920723e */ /* 0x000fe200000000ff */
[----:B------:R-:W0:Y:S01]  /*16da0*/  LDC R55, c[0x0][0xbe8] ;  /* 0x0002fa00ff377b82 */ /* 0x000e220000000800 */
[----:B------:R-:W-:-:S02]  /*16db0*/  F2FP.F16.F32.PACK_AB R33, R33, R138 ;  /* 0x0000008a2121723e */ /* 0x000fc400000000ff */
[----:B------:R-:W-:Y:S02]  /*16dc0*/  F2FP.F16.F32.PACK_AB R34, R141, R34 ;  /* 0x000000228d22723e */ /* 0x000fe400000000ff */
[----:B------:R-:W-:Y:S02]  /*16dd0*/  F2FP.F16.F32.PACK_AB R35, R35, R142 ;  /* 0x0000008e2323723e */ /* 0x000fe400000000ff */
[----:B------:R-:W-:Y:S02]  /*16de0*/  MOV R48, RZ ;  /* 0x000000ff00307202 */ /* 0x000fe40000000f00 */
[----:B------:R-:W-:Y:S02]  /*16df0*/  MOV R20, R18 ;  /* 0x0000001200147202 */ /* 0x000fe40000000f00 */
[----:B---3--:R-:W-:-:S03]  /*16e00*/  MOV R21, R5 ;  /* 0x0000000500157202 */ /* 0x008fc60000000f00 */
[----:B------:R-:W-:-:S03]  /*16e10*/  IMAD.WIDE R8, R222, 0x2, R20 ;  /* 0x00000002de087825 */ /* 0x000fc600078e0214 */
[C---:B------:R-:W-:Y:S02]  /*16e20*/  LOP3.LUT R29, R8.reuse, 0x380, RZ, 0xc0, !PT ;  /* 0x00000380081d7812 */ /* 0x040fe400078ec0ff */
[C---:B------:R-:W-:Y:S02]  /*16e30*/  IADD3 R37, P5, R8.reuse, 0x20, RZ ;  /* 0x0000002008257810 */ /* 0x040fe40007fbe0ff */
[C---:B------:R-:W-:Y:S02]  /*16e40*/  IADD3 R39, P0, R8.reuse, 0x40, RZ ;  /* 0x0000004008277810 */ /* 0x040fe40007f1e0ff */
[----:B------:R-:W-:Y:S01]  /*16e50*/  IADD3 R45, P1, R8, 0x60, RZ ;  /* 0x00000060082d7810 */ /* 0x000fe20007f3e0ff */
[--C-:B------:R-:W-:Y:S01]  /*16e60*/  IMAD.X R5, RZ, RZ, R9.reuse, P5 ;  /* 0x000000ffff057224 */ /* 0x100fe200028e0609 */
[----:B------:R-:W-:Y:S02]  /*16e70*/  SHF.R.U64 R29, R29, 0x3, RZ ;  /* 0x000000031d1d7819 */ /* 0x000fe400000012ff */
[----:B------:R-:W-:Y:S01]  /*16e80*/  LOP3.LUT R4, R37, 0x380, RZ, 0xc0, !PT ;  /* 0x0000038025047812 */ /* 0x000fe200078ec0ff */
[----:B----4-:R-:W-:Y:S01]  /*16e90*/  IMAD.X R13, RZ, RZ, R9, P1 ;  /* 0x000000ffff0d7224 */ /* 0x010fe200008e0609 */
[----:B------:R-:W-:-:S02]  /*16ea0*/  LOP3.LUT R6, R39, 0x380, RZ, 0xc0, !PT ;  /* 0x0000038027067812 */ /* 0x000fc400078ec0ff */
[C---:B--2---:R-:W-:Y:S02]  /*16eb0*/  IADD3 R47, P2, R8.reuse, 0x4000, RZ ;  /* 0x00004000082f7810 */ /* 0x044fe40007f5e0ff */
[C---:B------:R-:W-:Y:S02]  /*16ec0*/  IADD3 R49, P3, R8.reuse, 0x4020, RZ ;  /* 0x0000402008317810 */ /* 0x040fe40007f7e0ff */
[C---:B------:R-:W-:Y:S01]  /*16ed0*/  IADD3 R51, P4, R8.reuse, 0x4040, RZ ;  /* 0x0000404008337810 */ /* 0x040fe20007f9e0ff */
[--C-:B------:R-:W-:Y:S01]  /*16ee0*/  IMAD.X R15, RZ, RZ, R9.reuse, P2 ;  /* 0x000000ffff0f7224 */ /* 0x100fe200010e0609 */
[----:B------:R-:W-:Y:S02]  /*16ef0*/  IADD3 R53, P5, R8, 0x4060, RZ ;  /* 0x0000406008357810 */ /* 0x000fe40007fbe0ff */
[----:B------:R-:W-:Y:S01]  /*16f00*/  LOP3.LUT R12, R45, 0x380, RZ, 0xc0, !PT ;  /* 0x000003802d0c7812 */ /* 0x000fe200078ec0ff */
[--C-:B------:R-:W-:Y:S01]  /*16f10*/  IMAD.X R27, RZ, RZ, R9.reuse, P4 ;  /* 0x000000ffff1b7224 */ /* 0x100fe200020e0609 */
[----:B------:R-:W-:Y:S01]  /*16f20*/  LOP3.LUT R8, R29, R8, RZ, 0x3c, !PT ;  /* 0x000000081d087212 */ /* 0x000fe200078e3cff */
[----:B------:R-:W-:Y:S01]  /*16f30*/  IMAD.X R29, RZ, RZ, R9, P5 ;  /* 0x000000ffff1d7224 */ /* 0x000fe200028e0609 */
[----:B------:R-:W-:-:S02]  /*16f40*/  SHF.R.U64 R4, R4, 0x3, RZ ;  /* 0x0000000304047819 */ /* 0x000fc400000012ff */
[----:B------:R-:W-:Y:S02]  /*16f50*/  SHF.R.U64 R6, R6, 0x3, RZ ;  /* 0x0000000306067819 */ /* 0x000fe400000012ff */
[----:B------:R-:W-:Y:S02]  /*16f60*/  LOP3.LUT R14, R47, 0x380, RZ, 0xc0, !PT ;  /* 0x000003802f0e7812 */ /* 0x000fe400078ec0ff */
[-C--:B------:R-:W-:Y:S02]  /*16f70*/  IADD3.X R7, RZ, R9.reuse, RZ, P0, !PT ;  /* 0x00000009ff077210 */ /* 0x080fe400007fe4ff */
[----:B------:R-:W-:Y:S02]  /*16f80*/  IADD3.X R25, RZ, R9, RZ, P3, !PT ;  /* 0x00000009ff197210 */ /* 0x000fe40001ffe4ff */
[----:B------:R-:W-:Y:S02]  /*16f90*/  SHF.R.U64 R12, R12, 0x3, RZ ;  /* 0x000000030c0c7819 */ /* 0x000fe400000012ff */
[----:B-----5:R-:W-:-:S02]  /*16fa0*/  LOP3.LUT R24, R49, 0x380, RZ, 0xc0, !PT ;  /* 0x0000038031187812 */ /* 0x020fc400078ec0ff */
[----:B------:R-:W-:Y:S02]  /*16fb0*/  LOP3.LUT R26, R51, 0x380, RZ, 0xc0, !PT ;  /* 0x00000380331a7812 */ /* 0x000fe400078ec0ff */
[----:B------:R-:W-:Y:S02]  /*16fc0*/  MOV R46, R8 ;  /* 0x00000008002e7202 */ /* 0x000fe40000000f00 */
[----:B------:R-:W-:Y:S02]  /*16fd0*/  LOP3.LUT R4, R4, R37, RZ, 0x3c, !PT ;  /* 0x0000002504047212 */ /* 0x000fe400078e3cff */
[----:B------:R-:W-:Y:S02]  /*16fe0*/  LOP3.LUT R6, R6, R39, RZ, 0x3c, !PT ;  /* 0x0000002706067212 */ /* 0x000fe400078e3cff */
[----:B------:R-:W-:Y:S02]  /*16ff0*/  LOP3.LUT R28, R53, 0x380, RZ, 0xc0, !PT ;  /* 0x00000380351c7812 */ /* 0x000fe400078ec0ff */
[----:B------:R-:W-:-:S02]  /*17000*/  F2FP.F16.F32.PACK_AB R8, R89, R88 ;  /* 0x000000585908723e */ /* 0x000fc400000000ff */
[----:B------:R-:W-:Y:S02]  /*17010*/  F2FP.F16.F32.PACK_AB R9, R91, R90 ;  /* 0x0000005a5b09723e */ /* 0x000fe400000000ff */
[----:B------:R-:W-:Y:S02]  /*17020*/  SHF.R.U64 R14, R14, 0x3, RZ ;  /* 0x000000030e0e7819 */ /* 0x000fe400000012ff */
[----:B------:R-:W-:Y:S01]  /*17030*/  LOP3.LUT R12, R12, R45, RZ, 0x3c, !PT ;  /* 0x0000002d0c0c7212 */ /* 0x000fe200078e3cff */
[----:B------:R2:W-:Y:S01]  /*17040*/  STSM.16.M88.4 [R46], R8 ;  /* 0x000000082e007844 */ /* 0x0005e20000000200 */
[----:B------:R-:W-:Y:S02]  /*17050*/  SHF.R.U64 R24, R24, 0x3, RZ ;  /* 0x0000000318187819 */ /* 0x000fe400000012ff */
[----:B------:R-:W-:Y:S02]  /*17060*/  SHF.R.U64 R26, R26, 0x3, RZ ;  /* 0x000000031a1a7819 */ /* 0x000fe400000012ff */
[----:B------:R-:W-:-:S02]  /*17070*/  SHF.R.U64 R28, R28, 0x3, RZ ;  /* 0x000000031c1c7819 */ /* 0x000fc400000012ff */
[----:B------:R-:W-:Y:S02]  /*17080*/  MOV R45, R4 ;  /* 0x00000004002d7202 */ /* 0x000fe40000000f00 */
[----:B------:R-:W-:Y:S02]  /*17090*/  MOV R44, R6 ;  /* 0x00000006002c7202 */ /* 0x000fe40000000f00 */
[----:B------:R-:W-:Y:S02]  /*170a0*/  F2FP.F16.F32.PACK_AB R4, R36, R31 ;  /* 0x0000001f2404723e */ /* 0x000fe400000000ff */
[----:B------:R-:W-:Y:S02]  /*170b0*/  F2FP.F16.F32.PACK_AB R5, R99, R98 ;  /* 0x000000626305723e */ /* 0x000fe400000000ff */
[----:B------:R-:W-:Y:S02]  /*170c0*/  F2FP.F16.F32.PACK_AB R6, R101, R100 ;  /* 0x000000646506723e */ /* 0x000fe400000000ff */
[----:B------:R-:W-:-:S02]  /*170d0*/  F2FP.F16.F32.PACK_AB R7, R103, R102 ;  /* 0x000000666707723e */ /* 0x000fc400000000ff */
[----:B------:R-:W-:Y:S02]  /*170e0*/  LOP3.LUT R14, R14, R47, RZ, 0x3c, !PT ;  /* 0x0000002f0e0e7212 */ /* 0x000fe400078e3cff */
[----:B--2---:R-:W-:Y:S01]  /*170f0*/  F2FP.F16.F32.PACK_AB R8, R105, R104 ;  /* 0x000000686908723e */ /* 0x004fe200000000ff */
[----:B------:R-:W-:Y:S01]  /*17100*/  STSM.16.M88.4 [R45], R4 ;  /* 0x000000042d007844 */ /* 0x000fe20000000200 */
[----:B------:R-:W-:Y:S02]  /*17110*/  F2FP.F16.F32.PACK_AB R9, R107, R106 ;  /* 0x0000006a6b09723e */ /* 0x000fe400000000ff */
[----:B------:R-:W-:Y:S02]  /*17120*/  F2FP.F16.F32.PACK_AB R10, R109, R108 ;  /* 0x0000006c6d0a723e */ /* 0x000fe400000000ff */
[----:B------:R-:W-:Y:S02]  /*17130*/  F2FP.F16.F32.PACK_AB R11, R111, R110 ;  /* 0x0000006e6f0b723e */ /* 0x000fe400000000ff */
[----:B------:R-:W-:-:S02]  /*17140*/  LOP3.LUT R24, R24, R49, RZ, 0x3c, !PT ;  /* 0x0000003118187212 */ /* 0x000fc400078e3cff */
[----:B------:R-:W-:Y:S01]  /*17150*/  LOP3.LUT R26, R26, R51, RZ, 0x3c, !PT ;  /* 0x000000331a1a7212 */ /* 0x000fe200078e3cff */
[----:B------:R2:W-:Y:S01]  /*17160*/  STSM.16.M88.4 [R44], R8 ;  /* 0x000000082c007844 */ /* 0x0005e20000000200 */
[----:B------:R-:W-:Y:S02]  /*17170*/  LOP3.LUT R28, R28, R53, RZ, 0x3c, !PT ;  /* 0x000000351c1c7212 */ /* 0x000fe400078e3cff */
[----:B-1----:R-:W-:Y:S02]  /*17180*/  MOV R40, R12 ;  /* 0x0000000c00287202 */ /* 0x002fe40000000f00 */
[----:B------:R-:W-:Y:S02]  /*17190*/  MOV R39, R14 ;  /* 0x0000000e00277202 */ /* 0x000fe40000000f00 */
[----:B------:R-:W-:Y:S02]  /*171a0*/  MOV R38, R24 ;  /* 0x0000001800267202 */ /* 0x000fe40000000f00 */
[----:B------:R-:W-:-:S02]  /*171b0*/  MOV R37, R26 ;  /* 0x0000001a00257202 */ /* 0x000fc40000000f00 */
[----:B------:R-:W-:Y:S02]  /*171c0*/  F2FP.F16.F32.PACK_AB R12, R113, R112 ;  /* 0x00000070710c723e */ /* 0x000fe400000000ff */
[----:B------:R-:W-:Y:S02]  /*171d0*/  F2FP.F16.F32.PACK_AB R13, R115, R114 ;  /* 0x00000072730d723e */ /* 0x000fe400000000ff */
[----:B------:R-:W-:Y:S02]  /*171e0*/  F2FP.F16.F32.PACK_AB R14, R117, R116 ;  /* 0x00000074750e723e */ /* 0x000fe400000000ff */
[----:B------:R-:W-:Y:S02]  /*171f0*/  F2FP.F16.F32.PACK_AB R15, R119, R118 ;  /* 0x00000076770f723e */ /* 0x000fe400000000ff */
[----:B------:R-:W-:Y:S02]  /*17200*/  F2FP.F16.F32.PACK_AB R24, R121, R120 ;  /* 0x000000787918723e */ /* 0x000fe400000000ff */
[----:B------:R-:W-:Y:S01]  /*17210*/  F2FP.F16.F32.PACK_AB R25, R123, R122 ;  /* 0x0000007a7b19723e */ /* 0x000fe200000000ff */
[----:B------:R-:W-:Y:S01]  /*17220*/  STSM.16.M88.4 [R40], R12 ;  /* 0x0000000c28007844 */ /* 0x000fe20000000200 */
[----:B------:R-:W-:-:S02]  /*17230*/  F2FP.F16.F32.PACK_AB R26, R125, R124 ;  /* 0x0000007c7d1a723e */ /* 0x000fc400000000ff */
[----:B------:R-:W-:Y:S02]  /*17240*/  F2FP.F16.F32.PACK_AB R27, R127, R126 ;  /* 0x0000007e7f1b723e */ /* 0x000fe400000000ff */
[----:B------:R-:W-:Y:S02]  /*17250*/  MOV R36, R28 ;  /* 0x0000001c00247202 */ /* 0x000fe40000000f00 */
[----:B------:R-:W-:Y:S01]  /*17260*/  ISETP.NE.U32.AND P0, PT, RZ, UR4, PT ;  /* 0x00000004ff007c0c */ /* 0x000fe2000bf05070 */
[----:B------:R-:W-:Y:S01]  /*17270*/  STSM.16.M88.4 [R39], R24 ;  /* 0x0000001827007844 */ /* 0x000fe20000000200 */
[----:B--2---:R-:W-:Y:S02]  /*17280*/  IADD3 R8, P1, R208, UR4, RZ ;  /* 0x00000004d0087c10 */ /* 0x004fe4000ff3e0ff */
[----:B------:R-:W-:Y:S02]  /*17290*/  F2FP.F16.F32.PACK_AB R28, R129, R128 ;  /* 0x00000080811c723e */ /* 0x000fe400000000ff */
[----:B------:R-:W-:-:S02]  /*172a0*/  F2FP.F16.F32.PACK_AB R29, R131, R130 ;  /* 0x00000082831d723e */ /* 0x000fc400000000ff */
[----:B------:R-:W-:Y:S02]  /*172b0*/  F2FP.F16.F32.PACK_AB R31, R135, R134 ;  /* 0x00000086871f723e */ /* 0x000fe400000000ff */
[----:B------:R-:W-:Y:S02]  /*172c0*/  F2FP.F16.F32.PACK_AB R4, R145, R144 ;  /* 0x000000909104723e */ /* 0x000fe400000000ff */
[----:B------:R-:W-:Y:S01]  /*172d0*/  F2FP.F16.F32.PACK_AB R5, R147, R146 ;  /* 0x000000929305723e */ /* 0x000fe200000000ff */
[----:B------:R-:W-:Y:S01]  /*172e0*/  STSM.16.M88.4 [R38], R28 ;  /* 0x0000001c26007844 */ /* 0x000fe20000000200 */
[----:B------:R-:W-:Y:S02]  /*172f0*/  F2FP.F16.F32.PACK_AB R6, R149, R148 ;  /* 0x000000949506723e */ /* 0x000fe400000000ff */
[----:B------:R-:W-:Y:S01]  /*17300*/  F2FP.F16.F32.PACK_AB R7, R151, R150 ;  /* 0x000000969707723e */ /* 0x000fe200000000ff */
[----:B------:R-:W-:Y:S01]  /*17310*/  STSM.16.M88.4 [R37], R32 ;  /* 0x0000002025007844 */ /* 0x000fe20000000200 */
[----:B------:R-:W-:-:S02]  /*17320*/  ISETP.NE.AND.EX P0, PT, RZ, UR5, PT, P0 ;  /* 0x00000005ff007c0c */ /* 0x000fc4000bf05300 */
[----:B------:R-:W-:Y:S01]  /*17330*/  IADD3.X R9, R209, UR5, RZ, P1, !PT ;  /* 0x00000005d1097c10 */ /* 0x000fe20008ffe4ff */
[----:B------:R-:W-:Y:S01]  /*17340*/  ULDC.64 UR4, c[0x0][0xc08] ;  /* 0x0003020000047ab9 */ /* 0x000fe20000000a00 */
[----:B------:R1:W-:Y:S01]  /*17350*/  STSM.16.M88.4 [R36], R4 ;  /* 0x0000000424007844 */ /* 0x0003e20000000200 */
[----:B------:R-:W-:Y:S01]  /*17360*/  BAR.SYNC.DEFER_BLOCKING 0x1, 0x100 ;  /* 0x0044000000007b1d */ /* 0x000fe20000010000 */
[----:B------:R-:W-:-:S04]  /*17370*/  ISETP.NE.U32.AND P2, PT, RZ, UR4, PT ;  /* 0x00000004ff007c0c */ /* 0x000fc8000bf45070 */
[----:B------:R-:W-:-:S13]  /*17380*/  ISETP.NE.AND.EX P2, PT, RZ, UR5, PT, P2 ;  /* 0x00000005ff007c0c */ /* 0x000fda000bf45320 */
[----:B------:R-:W-:Y:S01]  /*17390*/  @P2 IADD3 R208, P3, R208, UR4, RZ ;  /* 0x00000004d0d02c10 */ /* 0x000fe2000ff7e0ff */
[----:B------:R-:W-:Y:S02]  /*173a0*/  ULDC UR4, c[0x0][0xa88] ;  /* 0x0002a20000047ab9 */ /* 0x000fe40000000800 */
[----:B-1----:R-:W-:Y:S01]  /*173b0*/  IMAD.U32 R6, RZ, RZ, UR4 ;  /* 0x00000004ff067e24 */ /* 0x002fe2000f8e00ff */
[----:B------:R-:W-:Y:S01]  /*173c0*/  @P2 IADD3.X R209, R209, UR5, RZ, P3, !PT ;  /* 0x00000005d1d12c10 */ /* 0x000fe20009ffe4ff */
[----:B------:R1:W5:Y:S01]  /*173d0*/  @P0 LDG.E R48, desc[UR42][R8.64] ;  /* 0x0000002a08300981 */ /* 0x000362000c1e1900 */
[----:B0-----:R-:W-:Y:S01]  /*173e0*/  ISETP.NE.AND P1, PT, R55, 0x1, PT ;  /* 0x000000013700780c */ /* 0x001fe20003f25270 */
[----:B------:R-:W-:Y:S02]  /*173f0*/  IMAD.IADD R13, R204, 0x1, R191 ;  /* 0x00000001cc0d7824 */ /* 0x000fe400078e02bf */
[----:B------:R1:W5:Y:S10]  /*17400*/  @P2 LDG.E R6, desc[UR42][R208.64] ;  /* 0x0000002ad0062981 */ /* 0x000374000c1e1900 */
[----:B------:R-:W0:Y:S08]  /*17410*/  @P1 LDC R10, c[0x0][0xbec] ;  /* 0x0002fb00ff0a1b82 */ /* 0x000e300000000800 */
[----:B------:R-:W2:Y:S01]  /*17420*/  @P1 LDC R11, c[0x0][0xbf0] ;  /* 0x0002fc00ff0b1b82 */ /* 0x000ea20000000800 */
[----:B-1----:R-:W-:Y:S05]  /*17430*/  @P2 BRA `(.L_x_3078) ;  /* 0x0000000000102947 */ /* 0x002fea0003800000 */
[----:B------:R-:W-:Y:S05]  /*17440*/  @!P0 BRA `(.L_x_3078) ;  /* 0x00000000000c8947 */ /* 0x000fea0003800000 */
[----:B------:R-:W3:Y:S04]  /*17450*/  LDG.E R5, desc[UR42][R8.64] ;  /* 0x0000002a08057981 */ /* 0x000ee8000c1e1900 */
[----:B-----5:R-:W3:Y:S02]  /*17460*/  LDG.E R6, desc[UR42][R8.64+0x4] ;  /* 0x0000042a08067981 */ /* 0x020ee4000c1e1900 */
[----:B---3--:R-:W-:-:S07]  /*17470*/  IADD3 R6, -R5, R6, RZ ;  /* 0x0000000605067210 */ /* 0x008fce0007ffe1ff */
.L_x_3078:
[----:B------:R-:W-:Y:S01]  /*17480*/  SHF.R.S32.HI R54, RZ, 0x1f, R207 ;  /* 0x0000001fff367819 */ /* 0x000fe200000114cf */
[----:B0-----:R-:W-:Y:S01]  /*17490*/  @P1 IMAD.HI.U32 R4, R13, R10, RZ ;  /* 0x0000000a0d041227 */ /* 0x001fe200078e00ff */
[----:B------:R-:W-:Y:S01]  /*174a0*/  ULDC.64 UR4, c[0x0][0xb90] ;  /* 0x0002e40000047ab9 */ /* 0x000fe20000000a00 */
[----:B-----5:R-:W-:Y:S02]  /*174b0*/  SHF.R.S32.HI R49, RZ, 0x1f, R48 ;  /* 0x0000001fff317819 */ /* 0x020fe40000011430 */
[----:B------:R-:W-:Y:S01]  /*174c0*/  IMAD R8, R54, UR4, RZ ;  /* 0x0000000436087c24 */ /* 0x000fe2000f8e02ff */
[----:B------:R-:W-:Y:S01]  /*174d0*/  SEL R40, R211, RZ, !P0 ;  /* 0x000000ffd3287207 */ /* 0x000fe20004000000 */
[----:B------:R-:W-:Y:S01]  /*174e0*/  IMAD.MOV.U32 R7, RZ, RZ, R13 ;  /* 0x000000ffff077224 */ /* 0x000fe200078e000d */
[----:B--2---:R-:W-:Y:S01]  /*174f0*/  @P1 SHF.R.U32.HI R7, RZ, R11, R4 ;  /* 0x0000000bff071219 */ /* 0x004fe20000011604 */
        /* <DEDUP_REMOVED lines=33> */
[----:B------:R-:W-:Y:S01]  /*17710*/  IMAD.IADD R4, R221, 0x1, R191 ;  /* 0x00000001dd047824 */ /* 0x000fe200078e02bf */
[----:B------:R-:W-:Y:S01]  /*17720*/  LOP3.LUT R12, R13, 0x380, RZ, 0xc0, !PT ;  /* 0x000003800d0c7812 */ /* 0x000fe200078ec0ff */
[----:B------:R-:W0:Y:S01]  /*17730*/  SHFL.IDX PT, R51, R11, RZ, 0x1c1f ;  /* 0x001c1fff0b337589 */ /* 0x000e2200000e0000 */
[----:B------:R-:W-:Y:S01]  /*17740*/  LOP3.LUT R24, R25, 0x380, RZ, 0xc0, !PT ;  /* 0x0000038019187812 */ /* 0x000fe200078ec0ff */
[----:B------:R-:W-:Y:S01]  /*17750*/  ULDC.64 UR4, c[0x0][0xaa0] ;  /* 0x0002a80000047ab9 */ /* 0x000fe20000000a00 */
[----:B------:R-:W-:Y:S01]  /*17760*/  LOP3.LUT R8, R7, 0x380, RZ, 0xc0, !PT ;  /* 0x0000038007087812 */ /* 0x000fe200078ec0ff */
[----:B------:R-:W-:Y:S01]  /*17770*/  SHFL.IDX PT, R52, R10, 0x1, 0x1c1f ;  /* 0x003c1f000a347f89 */ /* 0x000fe200000e0000 */
[----:B------:R-:W-:-:S02]  /*17780*/  SHF.R.U64 R24, R24, 0x3, RZ ;  /* 0x0000000318187819 */ /* 0x000fc400000012ff */
[----:B------:R-:W-:Y:S01]  /*17790*/  SHF.R.U64 R28, R28, 0x3, RZ ;  /* 0x000000031c1c7819 */ /* 0x000fe200000012ff */
[----:B------:R-:W1:Y:S01]  /*177a0*/  SHFL.IDX PT, R53, R11, 0x1, 0x1c1f ;  /* 0x003c1f000b357f89 */ /* 0x000e6200000e0000 */
[----:B------:R-:W-:Y:S02]  /*177b0*/  LOP3.LUT R24, R24, R25, RZ, 0x3c, !PT ;  /* 0x0000001918187212 */ /* 0x000fe400078e3cff */
[----:B------:R-:W-:Y:S02]  /*177c0*/  IADD3.X R25, RZ, R21, RZ, P2, !PT ;  /* 0x00000015ff197210 */ /* 0x000fe400017fe4ff */
[C---:B------:R-:W-:Y:S01]  /*177d0*/  ISETP.GE.OR P2, PT, R4.reuse, R59, P0 ;  /* 0x0000003b0400720c */ /* 0x040fe20000746670 */
[----:B------:R-:W-:Y:S01]  /*177e0*/  VIADD R4, R4, 0x8 ;  /* 0x0000000804047836 */ /* 0x000fe20000000000 */
[----:B------:R-:W-:Y:S02]  /*177f0*/  SHF.R.U64 R12, R12, 0x3, RZ ;  /* 0x000000030c0c7819 */ /* 0x000fe400000012ff */
[----:B------:R-:W-:-:S02]  /*17800*/  SHF.R.U64 R8, R8, 0x3, RZ ;  /* 0x0000000308087819 */ /* 0x000fc400000012ff */
[----:B------:R-:W-:Y:S01]  /*17810*/  LOP3.LUT R28, R28, R29, RZ, 0x3c, !PT ;  /* 0x0000001d1c1c7212 */ /* 0x000fe200078e3cff */
[--C-:B------:R-:W-:Y:S01]  /*17820*/  IMAD.X R29, RZ, RZ, R21.reuse, P3 ;  /* 0x000000ffff1d7224 */ /* 0x100fe200018e0615 */
[----:B------:R-:W-:Y:S01]  /*17830*/  LOP3.LUT R12, R12, R13, RZ, 0x3c, !PT ;  /* 0x0000000d0c0c7212 */ /* 0x000fe200078e3cff */
[--C-:B------:R-:W-:Y:S01]  /*17840*/  IMAD.X R13, RZ, RZ, R21.reuse, P4 ;  /* 0x000000ffff0d7224 */ /* 0x100fe200020e0615 */
[----:B------:R-:W-:Y:S02]  /*17850*/  LOP3.LUT R8, R8, R7, RZ, 0x3c, !PT ;  /* 0x0000000708087212 */ /* 0x000fe400078e3cff */
[----:B------:R-:W-:Y:S01]  /*17860*/  IADD3 R5, P3, R20, 0x7000, RZ ;  /* 0x0000700014057810 */ /* 0x000fe20007f7e0ff */
[----:B0-----:R0:W-:Y:S01]  /*17870*/  @!P2 ST.E desc[UR42][R50.64], R3 ;  /* 0x000000033200a985 */ /* 0x0011e2000c10192a */
[----:B------:R-:W-:Y:S02]  /*17880*/  ISETP.GE.OR P0, PT, R4, R59, P0 ;  /* 0x0000003b0400720c */ /* 0x000fe40000706670 */
[C---:B------:R-:W-:Y:S01]  /*17890*/  IADD3 R33, P5, R20.reuse, 0x5000, RZ ;  /* 0x0000500014217810 */ /* 0x040fe20007fbe0ff */
[----:B------:R-:W-:Y:S01]  /*178a0*/  IMAD.X R45, RZ, RZ, R21, P3 ;  /* 0x000000ffff2d7224 */ /* 0x000fe200018e0615 */
[----:B------:R-:W-:-:S02]  /*178b0*/  IADD3 R37, P4, R20, 0x6000, RZ ;  /* 0x0000600014257810 */ /* 0x000fc40007f9e0ff */
[----:B------:R-:W-:Y:S02]  /*178c0*/  LOP3.LUT R7, R20, 0x380, RZ, 0xc0, !PT ;  /* 0x0000038014077812 */ /* 0x000fe400078ec0ff */
[----:B------:R-:W-:Y:S02]  /*178d0*/  LOP3.LUT R4, R5, 0x380, RZ, 0xc0, !PT ;  /* 0x0000038005047812 */ /* 0x000fe400078ec0ff */
[----:B------:R-:W-:Y:S01]  /*178e0*/  LOP3.LUT R32, R33, 0x380, RZ, 0xc0, !PT ;  /* 0x0000038021207812 */ /* 0x000fe200078ec0ff */
[----:B0-----:R-:W0:Y:S01]  /*178f0*/  @P1 LDC R51, c[0x0][0xbec] ;  /* 0x0002fb00ff331b82 */ /* 0x001e220000000800 */
[----:B------:R-:W-:Y:S01]  /*17900*/  LOP3.LUT R36, R37, 0x380, RZ, 0xc0, !PT ;  /* 0x0000038025247812 */ /* 0x000fe200078ec0ff */
[----:B------:R-:W-:Y:S01]  /*17910*/  IMAD R3, R49, UR4, RZ ;  /* 0x0000000431037c24 */ /* 0x000fe2000f8e02ff */
[----:B------:R-:W-:Y:S01]  /*17920*/  SHF.R.U64 R7, R7, 0x3, RZ ;  /* 0x0000000307077819 */ /* 0x000fe200000012ff */
[----:B-1----:R1:W-:Y:S01]  /*17930*/  @!P0 ST.E desc[UR42][R52.64], R0 ;  /* 0x0000000034008985 */ /* 0x0023e2000c10192a */
[----:B------:R-:W-:-:S02]  /*17940*/  SHF.R.U64 R4, R4, 0x3, RZ ;  /* 0x0000000304047819 */ /* 0x000fc400000012ff */
[----:B------:R-:W-:Y:S01]  /*17950*/  SHF.R.U64 R32, R32, 0x3, RZ ;  /* 0x0000000320207819 */ /* 0x000fe200000012ff */
[----:B------:R-:W2:Y:S01]  /*17960*/  @P1 LDC R49, c[0x0][0xbf0] ;  /* 0x0002fc00ff311b82 */ /* 0x000ea20000000800 */
[----:B------:R-:W-:Y:S01]  /*17970*/  SHF.R.U64 R36, R36, 0x3, RZ ;  /* 0x0000000324247819 */ /* 0x000fe200000012ff */
[----:B------:R-:W-:Y:S01]  /*17980*/  IMAD R3, R48, UR5, R3 ;  /* 0x0000000530037c24 */ /* 0x000fe2000f8e0203 */
[----:B------:R-:W-:Y:S01]  /*17990*/  LOP3.LUT R20, R7, R20, RZ, 0x3c, !PT ;  /* 0x0000001407147212 */ /* 0x000fe200078e3cff */
[----:B------:R-:W5:Y:S01]  /*179a0*/  LD.E.128 R8, desc[UR42][R8.64] ;  /* 0x0000002a08087980 */ /* 0x000f62000c101d00 */
[----:B------:R-:W-:Y:S02]  /*179b0*/  LOP3.LUT R32, R32, R33, RZ, 0x3c, !PT ;  /* 0x0000002120207212 */ /* 0x000fe400078e3cff */
[----:B------:R-:W-:Y:S01]  /*179c0*/  LOP3.LUT R36, R36, R37, RZ, 0x3c, !PT ;  /* 0x0000002524247212 */ /* 0x000fe200078e3cff */
[----:B------:R-:W-:Y:S01]  /*179d0*/  IMAD.X R37, RZ, RZ, R21, P4 ;  /* 0x000000ffff257224 */ /* 0x000fe200020e0615 */
[----:B------:R-:W-:Y:S01]  /*179e0*/  LOP3.LUT R44, R4, R5, RZ, 0x3c, !PT ;  /* 0x00000005042c7212 */ /* 0x000fe200078e3cff */
[----:B------:R-:W5:Y:S01]  /*179f0*/  LD.E.128 R12, desc[UR42][R12.64] ;  /* 0x0000002a0c0c7980 */ /* 0x000f62000c101d00 */
[----:B------:R-:W-:-:S03]  /*17a00*/  IADD3.X R33, RZ, R21, RZ, P5, !PT ;  /* 0x00000015ff217210 */ /* 0x000fc60002ffe4ff */
        /* <DEDUP_REMOVED lines=8> */
[----:B-1----:R-:W-:Y:S01]  /*17a90*/  IMAD R0, R54, UR4, RZ ;  /* 0x0000000436007c24 */ /* 0x002fe2000f8e02ff */
[----:B------:R-:W5:Y:S01]  /*17aa0*/  LD.E.128 R36, desc[UR42][R36.64] ;  /* 0x0000002a24247980 */ /* 0x000f62000c101d00 */
[----:B------:R-:W-:Y:S02]  /*17ab0*/  IMAD.IADD R48, R191, 0x1, R48 ;  /* 0x00000001bf307824 */ /* 0x000fe400078e0230 */
[C---:B------:R-:W-:Y:S01]  /*17ac0*/  IMAD R3, R207.reuse, UR5, R0 ;  /* 0x00000005cf037c24 */ /* 0x040fe2000f8e0200 */
[----:B------:R-:W5:Y:S01]  /*17ad0*/  LD.E.128 R44, desc[UR42][R44.64] ;  /* 0x0000002a2c2c7980 */ /* 0x000f62000c101d00 */
[----:B------:R-:W-:Y:S01]  /*17ae0*/  IMAD.WIDE.U32 R20, R207, UR4, R20 ;  /* 0x00000004cf147c25 */ /* 0x000fe2000f8e0014 */
[----:B------:R-:W-:Y:S01]  /*17af0*/  ULDC.64 UR4, c[0x0][0xaf0] ;  /* 0x0002bc0000047ab9 */ /* 0x000fe20000000a00 */
[----:B------:R-:W-:Y:S01]  /*17b00*/  @!PT LDS RZ, [RZ] ;  /* 0x00000000fffff984 */ /* 0x000fe20000000800 */
[----:B------:R-:W-:Y:S01]  /*17b10*/  @!PT LDS RZ, [RZ] ;  /* 0x00000000fffff984 */ /* 0x000fe20000000800 */
[----:B------:R-:W-:Y:S01]  /*17b20*/  @!PT LDS RZ, [RZ] ;  /* 0x00000000fffff984 */ /* 0x000fe20000000800 */
[----:B------:R-:W-:Y:S01]  /*17b30*/  @!PT LDS RZ, [RZ] ;  /* 0x00000000fffff984 */ /* 0x000fe20000000800 */
[----:B------:R1:W-:Y:S06]  /*17b40*/  MEMBAR.ALL.CTA ;  /* 0x0000000000007992 */ /* 0x0003ec0000008000 */
[----:B-1----:R-:W1:Y:S01]  /*17b50*/  FENCE.VIEW.ASYNC.S ;  /* 0x00000000000073c6 */ /* 0x002e620000000000 */
[----:B0-----:R-:W-:Y:S01]  /*17b60*/  @P1 IMAD.HI.U32 R0, R48, R51, RZ ;  /* 0x0000003330001227 */ /* 0x001fe200078e00ff */
        /* <DEDUP_REMOVED lines=16> */
[----:B------:R-:W-:Y:S02]  /*17c70*/  IMAD.IADD R50, R187, 0x1, R191 ;  /* 0x00000001bb327824 */ /* 0x000fe400078e02bf */
        /* <DEDUP_REMOVED lines=15> */
[----:B-1----:R0:W1:Y:S01]  /*17d70*/  SHFL.IDX PT, R21, R40, RZ, 0x181f ;  /* 0x00181fff28157589 */ /* 0x00206200000e0000 */
[----:B------:R-:W-:Y:S02]  /*17d80*/  BSSY B1, `(.L_x_3079) ;  /* 0x000000d000017945 */ /* 0x000fe40003800000 */
[----:B------:R0:W-:Y:S01]  /*17d90*/  SYNCS.ARRIVE.TRANS64.RED.A1T0 RZ, [R0+URZ], RZ ;  /* 0x000000ff00ff79a7 */ /* 0x0001e2000810043f */
[----:B------:R0:W2:Y:S01]  /*17da0*/  SHFL.IDX PT, R49, R3, RZ, 0x181f ;  /* 0x00181fff03317589 */ /* 0x0000a200000e0000 */
[----:B------:R-:W-:Y:S05]  /*17db0*/  @P2 BRA `(.L_x_3080) ;  /* 0x0000000000242947 */ /* 0x000fea0003800000 */
        /* <DEDUP_REMOVED lines=9> */
.L_x_3080:
[----:B------:R-:W-:Y:S05]  /*17e50*/  BSYNC B1 ;  /* 0x0000000000017941 */ /* 0x000fea0003800000 */
.L_x_3079:
[----:B---3-5:R3:W4:Y:S01]  /*17e60*/  SHFL.IDX PT, R7, R3, 0x1, 0x181f ;  /* 0x00381f0003077f89 */ /* 0x02872200000e0000 */
        /* <DEDUP_REMOVED lines=8> */
[-C--:B----4-:R-:W-:Y:S02]  /*17ef0*/  @!P3 LEA.HI.X R5, R16, R7.reuse, R17, 0x1, P0 ;  /* 0x000000071005b211 */ /* 0x090fe400000f0c11 */
[----:B------:R-:W-:-:S03]  /*17f00*/  @!P4 LEA.HI.X R7, R2, R7, R184, 0x1, P2 ;  /* 0x000000070207c211 */ /* 0x000fc600010f0cb8 */
[----:B------:R0:W-:Y:S04]  /*17f10*/  @!P3 ST.E.128 desc[UR42][R4.64], R8 ;  /* 0x000000080400b985 */ /* 0x0001e8000c101d2a */
[----:B------:R0:W-:Y:S02]  /*17f20*/  @!P4 ST.E.128 desc[UR42][R6.64], R32 ;  /* 0x000000200600c985 */ /* 0x0001e4000c101d2a */
.L_x_3082:
[----:B------:R-:W-:Y:S05]  /*17f30*/  BSYNC B1 ;  /* 0x0000000000017941 */ /* 0x000fea0003800000 */
.L_x_3081:
[----:B0---4-:R0:W4:Y:S01]  /*17f40*/  SHFL.IDX PT, R7, R3, 0x2, 0x181f ;  /* 0x00581f0003077f89 */ /* 0x01112200000e0000 */
        /* <DEDUP_REMOVED lines=12> */
.L_x_3084:
[----:B------:R-:W-:Y:S05]  /*18010*/  BSYNC B1 ;  /* 0x0000000000017941 */ /* 0x000fea0003800000 */
.L_x_3083:
[----:B------:R-:W-:Y:S01]  /*18020*/  VIADD R0, R50, 0x60 ;  /* 0x0000006032007836 */ /* 0x000fe20000000000 */
[----:B0--3--:R-:W3:Y:S04]  /*18030*/  SHFL.IDX PT, R3, R3, 0x3, 0x181f ;  /* 0x00781f0003037f89 */ /* 0x009ee800000e0000 */
[----:B------:R-:W-:Y:S01]  /*18040*/  ISETP.GE.AND P0, PT, R0, R59, PT ;  /* 0x0000003b0000720c */ /* 0x000fe20003f06270 */
[----:B----4-:R4:W0:-:S12]  /*18050*/  SHFL.IDX PT, R7, R40, 0x3, 0x181f ;  /* 0x00781f0028077f89 */ /* 0x01081800000e0000 */
[----:B----4-:R-:W-:Y:S05]  /*18060*/  @P0 BRA `(.L_x_3085) ;  /* 0x0000000800f80947 */ /* 0x010fea0003800000 */
[----:B------:R-:W-:Y:S02]  /*18070*/  ULDC UR4, c[0x0][0xac8] ;  /* 0x0002b20000047ab9 */ /* 0x000fe40000000800 */
[----:B------:R-:W-:-:S13]  /*18080*/  ISETP.GE.AND P1, PT, R16, UR4, PT ;  /* 0x0000000410007c0c */ /* 0x000fda000bf26270 */
[----:B0-----:R-:W-:-:S04]  /*18090*/  @!P1 LEA R4, P0, R16, R7, 0x1 ;  /* 0x0000000710049211 */ /* 0x001fc800078008ff */
[----:B---3--:R-:W-:Y:S02]  /*180a0*/  @!P1 LEA.HI.X R5, R16, R3, R17, 0x1, P0 ;  /* 0x0000000310059211 */ /* 0x008fe400000f0c11 */
[----:B------:R-:W-:-:S03]  /*180b0*/  ISETP.GE.AND P0, PT, R2, UR4, PT ;  /* 0x0000000402007c0c */ /* 0x000fc6000bf06270 */
[----:B------:R4:W-:Y:S10]  /*180c0*/  @!P1 ST.E.128 desc[UR42][R4.64], R24 ;  /* 0x0000001804009985 */ /* 0x0009f4000c101d2a */
[----:B------:R-:W-:Y:S05]  /*180d0*/  @P0 BRA `(.L_x_3085) ;  /* 0x0000000800dc0947 */ /* 0x000fea0003800000 */
[----:B----4-:R-:W-:-:S04]  /*180e0*/  LEA R4, P0, R2, R7, 0x1 ;  /* 0x0000000702047211 */ /* 0x010fc800078008ff */
[----:B------:R-:W-:-:S05]  /*180f0*/  LEA.HI.X R5, R2, R3, R184, 0x1, P0 ;  /* 0x0000000302057211 */ /* 0x000fca00000f0cb8 */
[----:B------:R0:W-:Y:S01]  /*18100*/  ST.E.128 desc[UR42][R4.64], R44 ;  /* 0x0000002c04007985 */ /* 0x0001e2000c101d2a */
[----:B------:R-:W-:Y:S05]  /*18110*/  BRA `(.L_x_3085) ;  /* 0x0000000800cc7947 */ /* 0x000fea0003800000 */
.L_x_3077:
[----:B------:R-:W-:Y:S01]  /*18120*/  ULDC.64 UR4, c[0x0][0xc00] ;  /* 0x0003000000047ab9 */ /* 0x000fe20000000a00 */
[----:B------:R-:W-:Y:S01]  /*18130*/  IMAD.MOV.U32 R0, RZ, RZ, RZ ;  /* 0x000000ffff007224 */ /* 0x000fe200078e00ff */
[----:B------:R-:W-:Y:S01]  /*18140*/  ISETP.NE.U32.AND P0, PT, RZ, UR4, PT ;  /* 0x00000004ff007c0c */ /* 0x000fe2000bf05070 */
[----:B------:R-:W3:Y:S01]  /*18150*/  LDC R25, c[0x0][0xbe8] ;  /* 0x0002fa00ff197b82 */ /* 0x000ee20000000800 */
        /* <DEDUP_REMOVED lines=12> */
[----:B---3--:R-:W-:Y:S02]  /*18220*/  ISETP.NE.AND P2, PT, R25, 0x1, PT ;  /* 0x000000011900780c */ /* 0x008fe40003f45270 */
[----:B------:R-:W-:-:S11]  /*18230*/  ISETP.GE.AND P3, PT, R228, 0x80, PT ;  /* 0x00000080e400780c */ /* 0x000fd60003f66270 */
[----:B------:R-:W3:Y:S08]  /*18240*/  @P2 LDC R14, c[0x0][0xbec] ;  /* 0x0002fb00ff0e2b82 */ /* 0x000ef00000000800 */
[----:B------:R-:W0:Y:S01]  /*18250*/  @P2 LDC R27, c[0x0][0xbf0] ;  /* 0x0002fc00ff1b2b82 */ /* 0x000e220000000800 */
[----:B------:R-:W-:Y:S05]  /*18260*/  @P1 BRA `(.L_x_3086) ;  /* 0x0000000000101947 */ /* 0x000fea0003800000 */
[----:B------:R-:W-:Y:S05]  /*18270*/  @!P0 BRA `(.L_x_3086) ;  /* 0x00000000000c8947 */ /* 0x000fea0003800000 */
[----:B------:R-:W2:Y:S04]  /*18280*/  LDG.E R3, desc[UR42][R4.64] ;  /* 0x0000002a04037981 */ /* 0x000ea8000c1e1900 */
[----:B-----5:R-:W2:Y:S02]  /*18290*/  LDG.E R8, desc[UR42][R4.64+0x4] ;  /* 0x0000042a04087981 */ /* 0x020ea4000c1e1900 */
[----:B--2---:R-:W-:-:S07]  /*182a0*/  IMAD.IADD R8, R8, 0x1, -R3 ;  /* 0x0000000108087824 */ /* 0x004fce00078e0a03 */
.L_x_3086:
[----:B------:R-:W-:Y:S01]  /*182b0*/  BSSY B1, `(.L_x_3087) ;  /* 0x000002d000017945 */ /* 0x000fe20003800000 */
[----:B----4-:R-:W-:Y:S02]  /*182c0*/  SHF.R.S32.HI R13, RZ, 0x1f, R207 ;  /* 0x0000001fff0d7819 */ /* 0x010fe400000114cf */
[----:B------:R-:W-:Y:S02]  /*182d0*/  SEL R15, R210, RZ, !P0 ;  /* 0x000000ffd20f7207 */ /* 0x000fe40004000000 */
[----:B------:R-:W-:Y:S02]  /*182e0*/  SEL R211, R211, RZ, !P0 ;  /* 0x000000ffd3d37207 */ /* 0x000fe40004000000 */
[----:B-----5:R-:W-:Y:S01]  /*182f0*/  SHF.R.S32.HI R11, RZ, 0x1f, R0 ;  /* 0x0000001fff0b7819 */ /* 0x020fe20000011400 */
[----:B------:R-:W-:Y:S06]  /*18300*/  @P3 BRA `(.L_x_3088) ;  /* 0x00000000009c3947 */ /* 0x000fec0003800000 */
[----:B------:R-:W4:Y:S01]  /*18310*/  S2R R12, SR_TID.X ;  /* 0x00000000000c7919 */ /* 0x000f220000002100 */
[----:B------:R-:W5:Y:S02]  /*18320*/  LDC R9, c[0x0][0xbe8] ;  /* 0x0002fa00ff097b82 */ /* 0x000f640000000800 */
[----:B-----5:R-:W-:Y:S01]  /*18330*/  IMAD R3, R8, R9, RZ ;  /* 0x0000000908037224 */ /* 0x020fe200078e02ff */
[----:B----4-:R-:W-:-:S04]  /*18340*/  IADD3 R12, R191, -0x80, R12 ;  /* 0xffffff80bf0c7810 */ /* 0x010fc80007ffe00c */
[----:B------:R-:W-:-:S13]  /*18350*/  ISETP.GE.AND P0, PT, R12, R3, PT ;  /* 0x000000030c00720c */ /* 0x000fda0003f06270 */
[----:B------:R-:W-:Y:S05]  /*18360*/  @P0 BRA `(.L_x_3088) ;  /* 0x0000000000840947 */ /* 0x000fea0003800000 */
[----:B------:R-:W-:Y:S01]  /*18370*/  ISETP.NE.AND P0, PT, R9, 0x1, PT ;  /* 0x000000010900780c */ /* 0x000fe20003f05270 */
[----:B------:R-:W-:Y:S01]  /*18380*/  ULDC.64 UR4, c[0x0][0xb90] ;  /* 0x0002e40000047ab9 */ /* 0x000fe20000000a00 */
[----:B0-----:R-:W-:Y:S01]  /*18390*/  MOV R4, R0 ;  /* 0x0000000000047202 */ /* 0x001fe20000000f00 */
[----:B------:R-:W-:Y:S02]  /*183a0*/  IMAD R10, R13, UR4, RZ ;  /* 0x000000040d0a7c24 */ /* 0x000fe4000f8e02ff */
[----:B------:R-:W-:Y:S02]  /*183b0*/  IMAD.MOV.U32 R5, RZ, RZ, R11 ;  /* 0x000000ffff057224 */ /* 0x000fe400078e000b */
[----:B------:R-:W-:Y:S02]  /*183c0*/  IMAD.MOV.U32 R3, RZ, RZ, R12 ;  /* 0x000000ffff037224 */ /* 0x000fe400078e000c */
[----:B------:R-:W-:-:S04]  /*183d0*/  IMAD.WIDE.U32 R4, R207, UR4, R4 ;  /* 0x00000004cf047c25 */ /* 0x000fc8000f8e0004 */
[----:B------:R-:W0:Y:S08]  /*183e0*/  @P0 LDC R7, c[0x0][0xbec] ;  /* 0x0002fb00ff070b82 */ /* 0x000e300000000800 */
[----:B------:R-:W4:Y:S01]  /*183f0*/  @P0 LDC R21, c[0x0][0xbf0] ;  /* 0x0002fc00ff150b82 */ /* 0x000f220000000800 */
[----:B0-----:R-:W-:-:S04]  /*18400*/  @P0 IMAD.HI.U32 R6, R12, R7, RZ ;  /* 0x000000070c060227 */ /* 0x001fc800078e00ff */
[----:B------:R-:W-:Y:S01]  /*18410*/  IMAD R7, R207, UR5, R10 ;  /* 0x00000005cf077c24 */ /* 0x000fe2000f8e020a */
[----:B------:R-:W-:Y:S01]  /*18420*/  ULDC.64 UR4, c[0x0][0xb98] ;  /* 0x0002e60000047ab9 */ /* 0x000fe20000000a00 */
[----:B----4-:R-:W-:Y:S02]  /*18430*/  @P0 SHF.R.U32.HI R3, RZ, R21, R6 ;  /* 0x00000015ff030219 */ /* 0x010fe40000011606 */
[----:B------:R-:W-:Y:S02]  /*18440*/  IMAD.IADD R5, R5, 0x1, R7 ;  /* 0x0000000105057824 */ /* 0x000fe400078e0207 */
[----:B------:R-:W-:Y:S01]  /*18450*/  IMAD R6, R211, UR4, RZ ;  /* 0x00000004d3067c24 */ /* 0x000fe2000f8e02ff */
[----:B------:R-:W-:Y:S01]  /*18460*/  IADD3 R7, -R3, RZ, RZ ;  /* 0x000000ff03077210 */ /* 0x000fe20007ffe1ff */
[----:B------:R-:W-:-:S04]  /*18470*/  IMAD.WIDE.U32 R4, R15, UR4, R4 ;  /* 0x000000040f047c25 */ /* 0x000fc8000f8e0004 */
[----:B------:R-:W-:Y:S01]  /*18480*/  IMAD R7, R9, R7, R12 ;  /* 0x0000000709077224 */ /* 0x000fe200078e020c */
[----:B------:R-:W-:Y:S01]  /*18490*/  SHF.R.S32.HI R9, RZ, 0x1f, R3 ;  /* 0x0000001fff097819 */ /* 0x000fe20000011403 */
[----:B------:R-:W-:Y:S01]  /*184a0*/  IMAD R6, R15, UR5, R6 ;  /* 0x000000050f067c24 */ /* 0x000fe2000f8e0206 */
[----:B------:R-:W-:Y:S01]  /*184b0*/  IADD3 R4, P0, R3, R4, RZ ;  /* 0x0000000403047210 */ /* 0x000fe20007f1e0ff */
[----:B------:R-:W-:Y:S01]  /*184c0*/  ULDC.64 UR4, c[0x0][0xb88] ;  /* 0x0002e20000047ab9 */ /* 0x000fe20000000a00 */
        /* <DEDUP_REMOVED lines=11> */
.L_x_3088:
[----:B------:R-:W-:Y:S05]  /*18580*/  BSYNC B1 ;  /* 0x0000000000017941 */ /* 0x000fea0003800000 */
.L_x_3087:
[----:B------:R-:W-:Y:S02]  /*18590*/  ULDC.64 UR4, c[0x0][0xaa0] ;  /* 0x0002a80000047ab9 */ /* 0x000fe40000000a00 */
[----:B----4-:R-:W-:Y:S02]  /*185a0*/  IMAD R3, R11, UR4, RZ ;  /* 0x000000040b037c24 */ /* 0x010fe4000f8e02ff */
[----:B0-----:R-:W-:-:S04]  /*185b0*/  IMAD.WIDE.U32 R4, R0, UR4, RZ ;  /* 0x0000000400047c25 */ /* 0x001fc8000f8e00ff */
[----:B------:R-:W-:Y:S01]  /*185c0*/  IMAD R3, R0, UR5, R3 ;  /* 0x0000000500037c24 */ /* 0x000fe2000f8e0203 */
[----:B------:R-:W-:Y:S01]  /*185d0*/  LEA R0, R206, R187, 0x5 ;  /* 0x000000bbce007211 */ /* 0x000fe200078e28ff */
[----:B------:R-:W-:Y:S02]  /*185e0*/  ULDC.64 UR4, c[0x0][0xae8] ;  /* 0x0002ba0000047ab9 */ /* 0x000fe40000000a00 */
[----:B------:R-:W-:Y:S02]  /*185f0*/  IMAD.IADD R5, R5, 0x1, R3 ;  /* 0x0000000105057824 */ /* 0x000fe400078e0203 */
[----:B------:R-:W-:Y:S01]  /*18600*/  IMAD.IADD R9, R191, 0x1, R0 ;  /* 0x00000001bf097824 */ /* 0x000fe200078e0200 */
[----:B------:R-:W-:Y:S01]  /*18610*/  IADD3 R191, R187, R191, RZ ;  /* 0x000000bfbbbf7210 */ /* 0x000fe20007ffe0ff */
[----:B------:R-:W-:Y:S02]  /*18620*/  IMAD R6, R13, UR4, RZ ;  /* 0x000000040d067c24 */ /* 0x000fe4000f8e02ff */
[----:B---3--:R-:W-:Y:S01]  /*18630*/  @P2 IMAD.HI.U32 R0, R9, R14, RZ ;  /* 0x0000000e09002227 */ /* 0x008fe200078e00ff */
[----:B------:R-:W-:-:S03]  /*18640*/  MOV R3, R9 ;  /* 0x0000000900037202 */ /* 0x000fc60000000f00 */
        /* <DEDUP_REMOVED lines=28> */
[----:B------:R0:W3:Y:S04]  /*18810*/  SHFL.IDX PT, R3, R4, RZ, 0x181f ;  /* 0x00181fff04037589 */ /* 0x0000e800000e0000 */
[----:B------:R0:W4:Y:S02]  /*18820*/  SHFL.IDX PT, R14, R0, RZ, 0x181f ;  /* 0x00181fff000e7589 */ /* 0x00012400000e0000 */
.L_x_3323:
[----:B------:R-:W-:Y:S01]  /*18830*/  IMAD R8, R8, R25, RZ ;  /* 0x0000001908087224 */ /* 0x000fe200078e02ff */
        /* <DEDUP_REMOVED lines=8> */
[-C--:B---3--:R-:W-:Y:S02]  /*188c0*/  @!P2 LEA.HI.X R7, R16, R3.reuse, R17, 0x1, P0 ;  /* 0x000000031007a211 */ /* 0x088fe400000f0c11 */
[----:B------:R-:W-:-:S03]  /*188d0*/  @!P3 LEA.HI.X R15, R2, R3, R184, 0x1, P1 ;  /* 0x00000003020fb211 */ /* 0x000fc600008f0cb8 */
[----:B------:R3:W-:Y:S04]  /*188e0*/  @!P2 ST.E.128 desc[UR42][R6.64], RZ ;  /* 0x000000ff0600a985 */ /* 0x0007e8000c101d2a */
[----:B------:R3:W-:Y:S02]  /*188f0*/  @!P3 ST.E.128 desc[UR42][R14.64], RZ ;  /* 0x000000ff0e00b985 */ /* 0x0007e4000c101d2a */
.L_x_3091:
[----:B------:R-:W-:Y:S05]  /*18900*/  BSYNC B1 ;  /* 0x0000000000017941 */ /* 0x000fea0003800000 */
.L_x_3090:
[----:B------:R-:W-:-:S03]  /*18910*/  UMOV UR4, 0xffffffff ;  /* 0xffffffff00047882 */ /* 0x000fc60000000000 */
[----:B------:R-:W-:Y:S05]  /*18920*/  BRA.DIV UR4, `(.L_x_3092) ;  /* 0x0000009604707947 */ /* 0x000fea000b800000 */
[----:B---3--:R3:W0:Y:S04]  /*18930*/  SHFL.IDX PT, R3, R4, 0x1, 0x181f ;  /* 0x00381f0004037f89 */ /* 0x00862800000e0000 */
[----:B----4-:R3:W4:Y:S02]  /*18940*/  SHFL.IDX PT, R14, R0, 0x1, 0x181f ;  /* 0x00381f00000e7f89 */ /* 0x01072400000e0000 */
.L_x_3327:
        /* <DEDUP_REMOVED lines=13> */
.L_x_3094:
[----:B------:R-:W-:Y:S05]  /*18a20*/  BSYNC B1 ;  /* 0x0000000000017941 */ /* 0x000fea0003800000 */
.L_x_3093:
[----:B------:R-:W-:-:S03]  /*18a30*/  UMOV UR4, 0xffffffff ;  /* 0xffffffff00047882 */ /* 0x000fc60000000000 */
[----:B------:R-:W-:Y:S05]  /*18a40*/  BRA.DIV UR4, `(.L_x_3095) ;  /* 0x0000009604707947 */ /* 0x000fea000b800000 */
[----:B0-----:R0:W0:Y:S04]  /*18a50*/  SHFL.IDX PT, R3, R4, 0x2, 0x181f ;  /* 0x00581f0004037f89 */ /* 0x00102800000e0000 */
[----:B----4-:R4:W0:Y:S02]  /*18a60*/  SHFL.IDX PT, R14, R0, 0x2, 0x181f ;  /* 0x00581f00000e7f89 */ /* 0x01082400000e0000 */
.L_x_3331:
[----:B------:R-:W-:Y:S01]  /*18a70*/  VIADD R5, R191, 0x40 ;  /* 0x00000040bf057836 */ /* 0x000fe20000000000 */
[----:B------:R-:W-:Y:S04]  /*18a80*/  BSSY B1, `(.L_x_3096) ;  /* 0x000000c000017945 */ /* 0x000fe80003800000 */
        /* <DEDUP_REMOVED lines=11> */
.L_x_3097:
[----:B------:R-:W-:Y:S05]  /*18b40*/  BSYNC B1 ;  /* 0x0000000000017941 */ /* 0x000fea0003800000 */
.L_x_3096:
[----:B------:R-:W-:-:S03]  /*18b50*/  UMOV UR4, 0xffffffff ;  /* 0xffffffff00047882 */ /* 0x000fc60000000000 */
[----:B------:R-:W-:Y:S05]  /*18b60*/  BRA.DIV UR4, `(.L_x_3098) ;  /* 0x0000009604707947 */ /* 0x000fea000b800000 */
[----:B0-----:R0:W0:Y:S04]  /*18b70*/  SHFL.IDX PT, R3, R4, 0x3, 0x181f ;  /* 0x00781f0004037f89 */ /* 0x00102800000e0000 */
[----:B------:R0:W0:Y:S02]  /*18b80*/  SHFL.IDX PT, R14, R0, 0x3, 0x181f ;  /* 0x00781f00000e7f89 */ /* 0x00002400000e0000 */
.L_x_3335:
[----:B0--34-:R-:W-:-:S04]  /*18b90*/  IADD3 R0, R191, 0x60, RZ ;  /* 0x00000060bf007810 */ /* 0x019fc80007ffe0ff */
[----:B------:R-:W-:-:S13]  /*18ba0*/  ISETP.GE.AND P0, PT, R0, R8, PT ;  /* 0x000000080000720c */ /* 0x000fda0003f06270 */
[----:B------:R-:W-:Y:S05]  /*18bb0*/  @P0 BRA `(.L_x_3085) ;  /* 0x0000000000240947 */ /* 0x000fea0003800000 */
[----:B------:R-:W-:Y:S02]  /*18bc0*/  ULDC UR4, c[0x0][0xac8] ;  /* 0x0002b20000047ab9 */ /* 0x000fe40000000800 */
[----:B------:R-:W-:Y:S02]  /*18bd0*/  ISETP.GE.AND P2, PT, R16, UR4, PT ;  /* 0x0000000410007c0c */ /* 0x000fe4000bf46270 */
[----:B------:R-:W-:-:S11]  /*18be0*/  ISETP.GE.AND P3, PT, R2, UR4, PT ;  /* 0x0000000402007c0c */ /* 0x000fd6000bf66270 */
[-C--:B------:R-:W-:Y:S02]  /*18bf0*/  @!P2 LEA R4, P0, R16, R14.reuse, 0x1 ;  /* 0x0000000e1004a211 */ /* 0x080fe400078008ff */
[----:B------:R-:W-:Y:S02]  /*18c00*/  @!P3 LEA R14, P1, R2, R14, 0x1 ;  /* 0x0000000e020eb211 */ /* 0x000fe400078208ff */
[-C--:B------:R-:W-:Y:S02]  /*18c10*/  @!P2 LEA.HI.X R5, R16, R3.reuse, R17, 0x1, P0 ;  /* 0x000000031005a211 */ /* 0x080fe400000f0c11 */
[----:B------:R-:W-:-:S03]  /*18c20*/  @!P3 LEA.HI.X R15, R2, R3, R184, 0x1, P1 ;  /* 0x00000003020fb211 */ /* 0x000fc600008f0cb8 */
[----:B------:R0:W-:Y:S04]  /*18c30*/  @!P2 ST.E.128 desc[UR42][R4.64], RZ ;  /* 0x000000ff0400a985 */ /* 0x0001e8000c101d2a */
[----:B------:R0:W-:Y:S02]  /*18c40*/  @!P3 ST.E.128 desc[UR42][R14.64], RZ ;  /* 0x000000ff0e00b985 */ /* 0x0001e4000c101d2a */
.L_x_3085:
[----:B------:R-:W-:Y:S05]  /*18c50*/  BSYNC B0 ;  /* 0x0000000000007941 */ /* 0x000fea0003800000 */
.L_x_3076:
[----:B------:R-:W-:Y:S02]  /*18c60*/  ULDC UR4, c[0x0][0xc3c] ;  /* 0x00030f0000047ab9 */ /* 0x000fe40000000800 */
[----:B-1----:R-:W-:-:S13]  /*18c70*/  ISETP.GE.AND P0, PT, R43, UR4, PT ;  /* 0x000000042b007c0c */ /* 0x002fda000bf06270 */
[----:B------:R-:W-:Y:S05]  /*18c80*/  @!P0 BRA `(.L_x_3099) ;  /* 0xfffffe8400208947 */ /* 0x000fea000383ffff */
[----:B------:R-:W-:Y:S05]  /*18c90*/  BRA `(.L_x_2878) ;  /* 0x0000006c00387947 */ /* 0x000fea0003800000 */
.L_x_2876:
        /* <DEDUP_REMOVED lines=16> */
.L_x_3100:
        /* <DEDUP_REMOVED lines=41> */
.L_x_3106:
        /* <DEDUP_REMOVED lines=12> */
.L_x_3105:
[----:B------:R-:W-:Y:S05]  /*190f0*/  BSYNC B0 ;  /* 0x0000000000007941 */ /* 0x000fea0003800000 */
.L_x_3104:
        /* <DEDUP_REMOVED lines=20> */
.L_x_3102:
        /* <DEDUP_REMOVED lines=20> */
.L_x_3107:
        /* <DEDUP_REMOVED lines=23> */
[----:B------:R-:W-:Y:S02]  /*194f0*/  IMAD R13, R7, R2, RZ ;  /* 0x00000002070d7224 */ /* 0x000fe400078e02ff */
[----:B------:R-:W-:Y:S02]  /*19500*/  IMAD.MOV R2, RZ, RZ, -R2 ;  /* 0x000000ffff027224 */ /* 0x000fe400078e0a02 */
[----:B------:R-:W-:Y:S02]  /*19510*/  IMAD.MOV R8, RZ, RZ, -R13 ;  /* 0x000000ffff087224 */ /* 0x000fe400078e0a0d */
[----:B------:R-:W-:Y:S02]  /*19520*/  IMAD R6, R6, R2, R9 ;  /* 0x0000000206067224 */ /* 0x000fe400078e0209 */
[----:B------:R-:W-:Y:S01]  /*19530*/  IMAD.MOV.U32 R2, RZ, RZ, RZ ;  /* 0x000000ffff027224 */ /* 0x000fe200078e00ff */
[----:B------:R-:W-:Y:S02]  /*19540*/  VIADDMNMX R15, R8, UR5, R7, PT ;  /* 0x00000005080f7c46 */ /* 0x000fe4000b800107 */
[----:B------:R-:W-:-:S02]  /*19550*/  IABS R11, R6 ;  /* 0x00000006000b7213 */ /* 0x000fc40000000000 */
[----:B------:R-:W-:Y:S01]  /*19560*/  IABS R8, R15 ;  /* 0x0000000f00087213 */ /* 0x000fe20000000000 */
[----:B------:R-:W-:-:S03]  /*19570*/  IMAD.MOV R18, RZ, RZ, -R15 ;  /* 0x000000ffff127224 */ /* 0x000fc600078e0a0f */
[----:B------:R-:W0:Y:S08]  /*19580*/  I2F.RP R7, R8 ;  /* 0x0000000800077306 */ /* 0x000e300000209400 */
[----:B0-----:R-:W0:Y:S02]  /*19590*/  MUFU.RCP R7, R7 ;  /* 0x0000000700077308 */ /* 0x001e240000001000 */
[----:B0-----:R-:W-:-:S06]  /*195a0*/  IADD3 R3, R7, 0xffffffe, RZ ;  /* 0x0ffffffe07037810 */ /* 0x001fcc0007ffe0ff */
[----:B------:R-:W0:Y:S02]  /*195b0*/  F2I.FTZ.U32.TRUNC.NTZ R3, R3 ;  /* 0x0000000300037305 */ /* 0x000e24000021f000 */
[----:B0-----:R-:W-:-:S05]  /*195c0*/  IMAD.MOV R10, RZ, RZ, -R3 ;  /* 0x000000ffff0a7224 */ /* 0x001fca00078e0a03 */
[----:B------:R-:W-:Y:S02]  /*195d0*/  MOV R9, R10 ;  /* 0x0000000a00097202 */ /* 0x000fe40000000f00 */
        /* <DEDUP_REMOVED lines=15> */
[----:B------:R-:W-:Y:S02]  /*196d0*/  @!P2 IADD3 R2, -R2, RZ, RZ ;  /* 0x000000ff0202a210 */ /* 0x000fe40007ffe1ff */
[----:B------:R-:W-:-:S04]  /*196e0*/  @!P1 LOP3.LUT R2, RZ, R15, RZ, 0x33, !PT ;  /* 0x0000000fff029212 */ /* 0x000fc800078e33ff */
[----:B------:R-:W-:Y:S01]  /*196f0*/  LOP3.LUT R17, RZ, R2, RZ, 0x33, !PT ;  /* 0x00000002ff117212 */ /* 0x000fe200078e33ff */
[----:B------:R-:W-:-:S03]  /*19700*/  IMAD R18, R2, R18, R3 ;  /* 0x0000001202127224 */ /* 0x000fc600078e0203 */
[----:B------:R-:W-:Y:S01]  /*19710*/  IADD3 R17, R4, R17, RZ ;  /* 0x0000001104117210 */ /* 0x000fe20007ffe0ff */
[----:B------:R-:W-:Y:S06]  /*19720*/  BRA `(.L_x_3108) ;  /* 0x00000000000c7947 */ /* 0x000fec0003800000 */
.L_x_3103:
[----:B------:R-:W-:Y:S01]  /*19730*/  IMAD.MOV.U32 R17, RZ, RZ, RZ ;  /* 0x000000ffff117224 */ /* 0x000fe200078e00ff */
[----:B------:R-:W-:Y:S01]  /*19740*/  MOV R18, RZ ;  /* 0x000000ff00127202 */ /* 0x000fe20000000f00 */
[----:B------:R-:W-:-:S07]  /*19750*/  IMAD.U32 R16, RZ, RZ, UR6 ;  /* 0x00000006ff107e24 */ /* 0x000fce000f8e00ff */
.L_x_3108:
[----:B------:R-:W-:-:S13]  /*19760*/  ISETP.NE.AND P0, PT, R5, RZ, PT ;  /* 0x000000ff0500720c */ /* 0x000fda0003f05270 */
[----:B------:R-:W0:Y:S01]  /*19770*/  @!P0 S2R R3, SR_CgaCtaId ;  /* 0x0000000000038919 */ /* 0x000e220000008800 */
[----:B------:R-:W-:-:S04]  /*19780*/  @!P0 MOV R2, 0x400 ;  /* 0x0000040000028802 */ /* 0x000fc80000000f00 */
[----:B0-----:R-:W-:-:S05]  /*19790*/  @!P0 LEA R2, R3, R2, 0x18 ;  /* 0x0000000203028211 */ /* 0x001fca00078ec0ff */
[----:B------:R1:W-:Y:S01]  /*197a0*/  @!P0 STS.128 [R2+0x288d0], R16 ;  /* 0x0288d01002008388 */ /* 0x0003e20000000c00 */
[----:B------:R-:W-:Y:S06]  /*197b0*/  BAR.ARV 0x5, 0x180 ;  /* 0x0146000000007b1d */ /* 0x000fec0000002000 */
.L_x_3101:
[----:B------:R2:W-:Y:S01]  /*197c0*/  STL [R1+0x24], RZ ;  /* 0x000024ff01007387 */ /* 0x0005e20000100800 */
[----:B------:R-:W-:Y:S01]  /*197d0*/  ULDC UR4, c[0x0][0xc3c] ;  /* 0x00030f0000047ab9 */ /* 0x000fe20000000800 */
[----:B------:R-:W-:Y:S01]  /*197e0*/  IMAD.MOV.U32 R28, RZ, RZ, 0x1 ;  /* 0x00000001ff1c7424 */ /* 0x000fe200078e00ff */
[----:B0-----:R-:W-:Y:S01]  /*197f0*/  ISETP.GE.AND P0, PT, R19, UR4, PT ;  /* 0x0000000413007c0c */ /* 0x001fe2000bf06270 */
[----:B------:R-:W-:-:S12]  /*19800*/  IMAD.MOV.U32 R25, RZ, RZ, RZ ;  /* 0x000000ffff197224 */ /* 0x000fd800078e00ff */
[----:B--2---:R-:W-:Y:S05]  /*19810*/  @P0 BRA `(.L_x_3109) ;  /* 0x0000005c007c0947 */ /* 0x004fea0003800000 */
[----:B------:R-:W0:Y:S01]  /*19820*/  S2UR UR5, SR_CgaCtaId ;  /* 0x00000000000579c3 */ /* 0x000e220000008800 */
[C---:B------:R-:W-:Y:S01]  /*19830*/  SHF.L.U32 R31, R0.reuse, 0x3, RZ ;  /* 0x00000003001f7819 */ /* 0x040fe200000006ff */
[----:B------:R-:W-:Y:S01]  /*19840*/  UMOV UR4, 0x400 ;  /* 0x0000040000047882 */ /* 0x000fe20000000000 */
[----:B-1----:R-:W-:Y:S01]  /*19850*/  LOP3.LUT R2, R0, 0x7f, RZ, 0xc0, !PT ;  /* 0x0000007f00027812 */ /* 0x002fe200078ec0ff */
[----:B------:R1:W-:Y:S01]  /*19860*/  STL [R1+0x24], RZ ;  /* 0x000024ff01007387 */ /* 0x0003e20000100800 */
[C---:B------:R-:W-:Y:S01]  /*19870*/  LOP3.LUT R3, R31.reuse, 0x1f8, RZ, 0xc0, !PT ;  /* 0x000001f81f037812 */ /* 0x040fe200078ec0ff */
[----:B------:R-:W-:Y:S01]  /*19880*/  BSSY B8, `(.L_x_3109) ;  /* 0x00005d8000087945 */ /* 0x000fe20003800000 */
[----:B------:R-:W-:Y:S01]  /*19890*/  LOP3.LUT R31, R31, 0x38, RZ, 0xc0, !PT ;  /* 0x000000381f1f7812 */ /* 0x000fe200078ec0ff */
[----:B------:R-:W-:Y:S01]  /*198a0*/  IMAD.SHL.U32 R36, R2, 0x8, RZ ;  /* 0x0000000802247824 */ /* 0x000fe200078e00ff */
[----:B------:R-:W-:Y:S01]  /*198b0*/  LOP3.LUT R3, R3, 0x38, R0, 0x78, !PT ;  /* 0x0000003803037812 */ /* 0x000fe200078e7800 */
[----:B------:R-:W-:Y:S01]  /*198c0*/  IMAD.SHL.U32 R0, R0, 0x10, RZ ;  /* 0x0000001000007824 */ /* 0x000fe200078e00ff */
[----:B------:R-:W-:Y:S01]  /*198d0*/  SHF.R.U32.HI R2, RZ, 0x3, R2 ;  /* 0x00000003ff027819 */ /* 0x000fe20000011602 */
[----:B------:R-:W-:Y:S01]  /*198e0*/  IMAD.MOV.U32 R25, RZ, RZ, RZ ;  /* 0x000000ffff197224 */ /* 0x000fe200078e00ff */
[----:B------:R-:W-:Y:S01]  /*198f0*/  LOP3.LUT R36, R3, 0x200, R36, 0xf8, !PT ;  /* 0x0000020003247812 */ /* 0x000fe200078ef824 */
[----:B------:R-:W-:Y:S01]  /*19900*/  IMAD.MOV.U32 R27, RZ, RZ, RZ ;  /* 0x000000ffff1b7224 */ /* 0x000fe200078e00ff */
[----:B------:R-:W-:Y:S01]  /*19910*/  LOP3.LUT R0, R0, 0x70, RZ, 0xc0, !PT ;  /* 0x0000007000007812 */ /* 0x000fe200078ec0ff */
[----:B------:R-:W-:Y:S01]  /*19920*/  IMAD.MOV.U32 R29, RZ, RZ, 0x1 ;  /* 0x00000001ff1d7424 */ /* 0x000fe200078e00ff */
[----:B------:R-:W-:Y:S01]  /*19930*/  MOV R28, 0x1 ;  /* 0x00000001001c7802 */ /* 0x000fe20000000f00 */
[----:B------:R-:W-:Y:S01]  /*19940*/  ULOP3.LUT UR38, UR36, 0x2, URZ, 0xfc, !UPT ;  /* 0x0000000224267892 */ /* 0x000fe2000f8efc3f */
[----:B------:R-:W-:Y:S01]  /*19950*/  LOP3.LUT R2, R2, R0, RZ, 0xfc, !PT ;  /* 0x0000000002027212 */ /* 0x000fe200078efcff */
[----:B------:R-:W-:Y:S01]  /*19960*/  ULDC.64 UR40, c[0x0][0x198] ;  /* 0x0000660000287ab9 */ /* 0x000fe20000000a00 */
[----:B------:R-:W-:Y:S01]  /*19970*/  LOP3.LUT R30, R31, 0x40, RZ, 0xfc, !PT ;  /* 0x000000401f1e7812 */ /* 0x000fe200078efcff */
[----:B------:R-:W-:Y:S01]  /*19980*/  ULDC UR37, c[0x0][0xc] ;  /* 0x0000030000257ab9 */ /* 0x000fe20000000800 */
[----:B0-----:R-:W-:-:S06]  /*19990*/  ULEA UR4, UR5, UR4, 0x18 ;  /* 0x0000000405047291 */ /* 0x001fcc000f8ec03f */
[----:B------:R-:W-:-:S05]  /*199a0*/  MOV R22, UR4 ;  /* 0x0000000400167c02 */ /* 0x000fca0008000f00 */
[----:B------:R-:W-:-:S05]  /*199b0*/  IMAD R0, R36, 0x2, R22 ;  /* 0x0000000224007824 */ /* 0x000fca00078e0216 */
[----:B------:R1:W-:Y:S02]  /*199c0*/  STL [R1+0x8], R0 ;  /* 0x0000080001007387 */ /* 0x0003e40000100800 */
.L_x_3208:
        /* <DEDUP_REMOVED lines=18> */
[----:B------:R1:W2:Y:S01]  /*19af0*/  @P0 LDG.E R11, desc[UR42][R2.64] ;  /* 0x0000002a020b0981 */ /* 0x0002a2000c1e1900 */
        /* <DEDUP_REMOVED lines=10> */
[----:B---3--:R-:W3:Y:S01]  /*19ba0*/  @P0 LDG.E R6, desc[UR42][R2.64] ;  /* 0x0000002a02060981 */ /* 0x008ee2000c1e1900 */
        /* <DEDUP_REMOVED lines=14> */
[----:B------:R-:W-:-:S03]  /*19c90*/  UIMAD UR4, UR4, UR5, URZ ;  /* 0x00000005040472a4 */ /* 0x000fc6000f8e023f */
[----:B------:R-:W-:Y:S02]  /*19ca0*/  ULDC UR5, c[0x0][0x348] ;  /* 0x0000d20000057ab9 */ /* 0x000fe40000000800 */
[----:B0-----:R-:W-:Y:S01]  /*19cb0*/  MOV R7, UR5 ;  /* 0x0000000500077c02 */ /* 0x001fe20008000f00 */
[----:B---3--:R0:W-:Y:S04]  /*19cc0*/  STL [R1+0x14], R8 ;  /* 0x0000140801007387 */ /* 0x0081e80000100800 */
[----:B--2---:R1:W-:Y:S01]  /*19cd0*/  STL [R1], R11 ;  /* 0x0000000b01007387 */ /* 0x0043e20000100800 */
[----:B------:R-:W-:Y:S02]  /*19ce0*/  IMAD.MOV.U32 R10, RZ, RZ, R8 ;  /* 0x000000ffff0a7224 */ /* 0x000fe400078e0008 */
[----:B0-----:R-:W-:Y:S01]  /*19cf0*/  IMAD.U32 R8, RZ, RZ, UR4 ;  /* 0x00000004ff087e24 */ /* 0x001fe2000f8e00ff */
[----:B----4-:R-:W-:Y:S06]  /*19d00*/  @P2 BRA `(.L_x_3110) ;  /* 0x0000000000142947 */ /* 0x010fec0003800000 */
[----:B------:R-:W-:Y:S05]  /*19d10*/  @!P0 BRA `(.L_x_3110) ;  /* 0x0000000000108947 */ /* 0x000fea0003800000 */
[----:B------:R-:W2:Y:S04]  /*19d20*/  LDG.E R9, desc[UR42][R2.64] ;  /* 0x0000002a02097981 */ /* 0x000ea8000c1e1900 */
[----:B------:R-:W2:Y:S02]  /*19d30*/  LDG.E R6, desc[UR42][R2.64+0x4] ;  /* 0x0000042a02067981 */ /* 0x000ea4000c1e1900 */
[----:B--2---:R-:W-:-:S05]  /*19d40*/  IMAD.IADD R10, R6, 0x1, -R9 ;  /* 0x00000001060a7824 */ /* 0x004fca00078e0a09 */
[----:B------:R0:W-:Y:S02]  /*19d50*/  STL [R1+0x14], R10 ;  /* 0x0000140a01007387 */ /* 0x0001e40000100800 */
.L_x_3110:
        /* <DEDUP_REMOVED lines=9> */
.L_x_3111:
[----:B------:R-:W-:Y:S02]  /*19df0*/  ULDC.64 UR4, c[0x0][0xa08] ;  /* 0x0002820000047ab9 */ /* 0x000fe40000000a00 */
[----:B------:R-:W-:-:S04]  /*19e00*/  ISETP.NE.U32.AND P0, PT, RZ, UR4, PT ;  /* 0x00000004ff007c0c */ /* 0x000fc8000bf05070 */
[----:B------:R-:W-:-:S13]  /*19e10*/  ISETP.NE.AND.EX P0, PT, RZ, UR5, PT, P0 ;  /* 0x00000005ff007c0c */ /* 0x000fda000bf05300 */
[----:B------:R-:W-:Y:S05]  /*19e20*/  @!P0 BRA `(.L_x_3112) ;  /* 0x0000000000148947 */ /* 0x000fea0003800000 */
[----:B------:R-:W2:Y:S02]  /*19e30*/  LDC.64 R2, c[0x0][0xa08] ;  /* 0x00028200ff027b82 */ /* 0x000ea40000000a00 */
[----:B--2---:R-:W-:-:S05]  /*19e40*/  IMAD.WIDE R2, R34, 0x4, R2 ;  /* 0x0000000422027825 */ /* 0x004fca00078e0202 */
[----:B------:R-:W2:Y:S04]  /*19e50*/  LDG.E R8, desc[UR42][R2.64] ;  /* 0x0000002a02087981 */ /* 0x000ea8000c1e1900 */
[----:B------:R-:W2:Y:S02]  /*19e60*/  LDG.E R9, desc[UR42][R2.64+0x4] ;  /* 0x0000042a02097981 */ /* 0x000ea4000c1e1900 */
[----:B--2---:R-:W-:-:S07]  /*19e70*/  IMAD.IADD R8, R9, 0x1, -R8 ;  /* 0x0000000109087824 */ /* 0x004fce00078e0a08 */
.L_x_3112:
[----:B--2---:R-:W2:Y:S01]  /*19e80*/  @P1 LDG.E R2, desc[UR42][R4.64] ;  /* 0x0000002a04021981 */ /* 0x004ea2000c1e1900 */
[----:B------:R-:W3:Y:S03]  /*19e90*/  LDC R3, c[0x0][0x448] ;  /* 0x00011200ff037b82 */ /* 0x000ee60000000800 */
[----:B------:R4:W2:Y:S01]  /*19ea0*/  @P1 LDG.E R9, desc[UR42][R4.64+0x4] ;  /* 0x0000042a04091981 */ /* 0x0008a2000c1e1900 */
[----:B-----5:R-:W-:Y:S01]  /*19eb0*/  IADD3 R8, -R11, R8, RZ ;  /* 0x000000080b087210 */ /* 0x020fe20007ffe1ff */
[----:B------:R-:W-:Y:S04]  /*19ec0*/  BSSY B0, `(.L_x_3113) ;  /* 0x0000127000007945 */ /* 0x000fe80003800000 */
[----:B----4-:R-:W-:-:S05]  /*19ed0*/  IMAD.MOV R4, RZ, RZ, -R8 ;  /* 0x000000ffff047224 */ /* 0x010fca00078e0a08 */
[----:B------:R-:W-:Y:S02]  /*19ee0*/  VIMNMX R4, RZ, R4, !PT ;  /* 0x00000004ff047248 */ /* 0x000fe40007fe0100 */
[----:B---3--:R-:W-:-:S13]  /*19ef0*/  ISETP.NE.AND P0, PT, R3, 0x1, PT ;  /* 0x000000010300780c */ /* 0x008fda0003f05270 */
[----:B------:R-:W3:Y:S08]  /*19f00*/  @P0 LDC R3, c[0x0][0x44c] ;  /* 0x00011300ff030b82 */ /* 0x000ef00000000800 */
[----:B------:R-:W4:Y:S01]  /*19f10*/  @P0 LDC R6, c[0x0][0x450] ;  /* 0x00011400ff060b82 */ /* 0x000f220000000800 */
[----:B--2---:R-:W-:Y:S01]  /*19f20*/  @P1 IMAD.IADD R7, R9, 0x1, -R2 ;  /* 0x0000000109071824 */ /* 0x004fe200078e0a02 */
[----:B------:R-:W-:-:S03]  /*19f30*/  SHF.L.U32 R2, R17, 0x7, RZ ;  /* 0x0000000711027819 */ /* 0x000fc600000006ff */
[----:B------:R-:W-:Y:S02]  /*19f40*/  IMAD.IADD R37, R8, 0x1, R7 ;  /* 0x0000000108257824 */ /* 0x000fe400078e0207 */
[----:B------:R-:W-:Y:S02]  /*19f50*/  VIADD R2, R2, 0x7f ;  /* 0x0000007f02027836 */ /* 0x000fe40000000000 */
[----:B------:R-:W-:Y:S02]  /*19f60*/  VIADD R5, R37, 0x7f ;  /* 0x0000007f25057836 */ /* 0x000fe40000000000 */
[----:B---3--:R-:W-:-:S04]  /*19f70*/  @P0 IMAD.HI.U32 R9, R2, R3, RZ ;  /* 0x0000000302090227 */ /* 0x008fc800078e00ff */
[----:B------:R-:W-:Y:S01]  /*19f80*/  IMAD.MOV.U32 R3, RZ, RZ, R2 ;  /* 0x000000ffff037224 */ /* 0x000fe200078e0002 */
[----:B----4-:R-:W-:Y:S02]  /*19f90*/  @P0 SHF.R.U32.HI R3, RZ, R6, R9 ;  /* 0x00000006ff030219 */ /* 0x010fe40000011609 */
[----:B------:R-:W-:Y:S02]  /*19fa0*/  IADD3 R6, R37, 0x80, -R10 ;  /* 0x0000008025067810 */ /* 0x000fe40007ffe80a */
[----:B------:R-:W-:Y:S02]  /*19fb0*/  SHF.R.S32.HI R2, RZ, 0x1f, R5 ;  /* 0x0000001fff027819 */ /* 0x000fe40000011405 */
[----:B------:R-:W-:Y:S02]  /*19fc0*/  IADD3 R3, R6, R3, RZ ;  /* 0x0000000306037210 */ /* 0x000fe40007ffe0ff */
[----:B------:R-:W-:Y:S02]  /*19fd0*/  LEA.HI R5, R2, R5, RZ, 0x7 ;  /* 0x0000000502057211 */ /* 0x000fe400078f38ff */
[----:B------:R-:W-:-:S02]  /*19fe0*/  SHF.R.S32.HI R2, RZ, 0x1f, R3 ;  /* 0x0000001fff027819 */ /* 0x000fc40000011403 */
[----:B------:R-:W-:Y:S02]  /*19ff0*/  SHF.R.S32.HI R5, RZ, 0x7, R5 ;  /* 0x00000007ff057819 */ /* 0x000fe40000011405 */
[----:B------:R-:W-:-:S04]  /*1a000*/  LEA.HI R2, R2, R3, RZ, 0x7 ;  /* 0x0000000302027211 */ /* 0x000fc800078f38ff */
[----:B------:R-:W-:-:S04]  /*1a010*/  SHF.R.S32.HI R2, RZ, 0x7, R2 ;  /* 0x00000007ff027819 */ /* 0x000fc80000011402 */
[----:B------:R-:W-:-:S05]  /*1a020*/  VIMNMX R3, R5, R2, PT ;  /* 0x0000000205037248 */ /* 0x000fca0003fe0100 */
[----:B------:R-:W-:-:S05]  /*1a030*/  IMAD R2, R3, 0x80, -R8 ;  /* 0x0000008003027824 */ /* 0x000fca00078e0a08 */
[----:B------:R-:W-:-:S04]  /*1a040*/  VIMNMX R7, R2, R7, PT ;  /* 0x0000000702077248 */ /* 0x000fc80003fe0100 */
[----:B------:R-:W-:Y:S02]  /*1a050*/  ISETP.GT.AND P0, PT, R7, R4, PT ;  /* 0x000000040700720c */ /* 0x000fe40003f04270 */
[----:B------:R-:W-:-:S11]  /*1a060*/  SHF.R.U32.HI R4, RZ, 0x7, R4 ;  /* 0x00000007ff047819 */ /* 0x000fd60000011604 */
        /* <DEDUP_REMOVED lines=11> */
[----:B------:R-:W2:Y:S02]  /*1a120*/  S2R R7, SR_TID.X ;  /* 0x0000000000077919 */ /* 0x000ea40000002100 */
[----:B--2---:R-:W-:-:S04]  /*1a130*/  SHF.R.U32.HI R7, RZ, 0x5, R7 ;  /* 0x00000005ff077819 */ /* 0x004fc80000011607 */
[----:B------:R-:W-:-:S05]  /*1a140*/  LOP3.LUT R7, R7, 0x3, RZ, 0xc0, !PT ;  /* 0x0000000307077812 */ /* 0x000fca00078ec0ff */
[----:B------:R2:W3:Y:S02]  /*1a150*/  SHFL.IDX PT, R14, R7, RZ, 0x1f ;  /* 0x00001fff070e7589 */ /* 0x0004e400000e0000 */
.L_x_3338:
[----:B---3--:R-:W-:Y:S02]  /*1a160*/  ISETP.NE.AND P0, PT, R14, RZ, PT ;  /* 0x000000ff0e00720c */ /* 0x008fe40003f05270 */
[----:B------:R-:W-:-:S11]  /*1a170*/  PLOP3.LUT P6, PT, PT, PT, PT, 0x8, 0x0 ;  /* 0x000000000000781c */ /* 0x000fd60003fce170 */
[----:B------:R-:W-:Y:S05]  /*1a180*/  @P0 BRA `(.L_x_3116) ;  /* 0x00000000000c0947 */ /* 0x000fea0003800000 */
[----:B------:R-:W-:-:S03]  /*1a190*/  UMOV UR4, 0xffffffff ;  /* 0xffffffff00047882 */ /* 0x000fc60000000000 */
[----:B------:R-:W-:Y:S05]  /*1a1a0*/  BRA.DIV UR4, `(.L_x_3117) ;  /* 0x00000082045c7947 */ /* 0x000fea000b800000 */
[----:B------:R-:W-:-:S13]  /*1a1b0*/  ELECT P6, URZ, PT ;  /* 0x00000000003f782f */ /* 0x000fda00038c0000 */
.L_x_3116:
[----:B--2---:R-:W2:Y:S01]  /*1a1c0*/  LDL R7, [R1+0x24] ;  /* 0x0000240001077983 */ /* 0x004ea20000100800 */
[----:B------:R-:W-:Y:S01]  /*1a1d0*/  BSSY B1, `(.L_x_3118) ;  /* 0x0000008000017945 */ /* 0x000fe20003800000 */
[----:B--2---:R-:W-:-:S05]  /*1a1e0*/  VIADD R7, R7, 0x1 ;  /* 0x0000000107077836 */ /* 0x004fca0000000000 */
[----:B------:R-:W-:-:S04]  /*1a1f0*/  LEA.HI R8, R7, R7, RZ, 0x1 ;  /* 0x0000000707087211 */ /* 0x000fc800078f08ff */
[----:B------:R-:W-:-:S04]  /*1a200*/  LOP3.LUT R8, R8, 0xfffffffe, RZ, 0xc0, !PT ;  /* 0xfffffffe08087812 */ /* 0x000fc800078ec0ff */
[----:B------:R-:W-:-:S04]  /*1a210*/  IADD3 R7, R7, -R8, RZ ;  /* 0x8000000807077210 */ /* 0x000fc80007ffe0ff */
[----:B------:R-:W-:-:S04]  /*1a220*/  SHF.L.U32 R7, R7, 0x1f, RZ ;  /* 0x0000001f07077819 */ /* 0x000fc800000006ff */
[----:B------:R-:W2:Y:S02]  /*1a230*/  SYNCS.PHASECHK.TRANS64.TRYWAIT P0, [R22+URZ+0x28820], R7 ;  /* 0x02882007160075a7 */ /* 0x000ea4000800017f */
[----:B--2---:R-:W-:Y:S05]  /*1a240*/  @!P0 BRA `(.L_x_3119) ;  /* 0x0000008000548947 */ /* 0x004fea0003800000 */
.L_x_3341:
[----:B------:R-:W-:Y:S05]  /*1a250*/  BSYNC B1 ;  /* 0x0000000000017941 */ /* 0x000fea0003800000 */
.L_x_3118:
[----:B------:R-:W-:Y:S04]  /*1a260*/  BSSY B1, `(.L_x_3120) ;  /* 0x000006e000017945 */ /* 0x000fe80003800000 */
[----:B------:R-:W-:Y:S05]  /*1a270*/  @!P6 BRA `(.L_x_3121) ;  /* 0x0000000400b0e947 */ /* 0x000fea0003800000 */
[----:B--2---:R-:W-:Y:S01]  /*1a280*/  IMAD R7, R27, 0x8, R22 ;  /* 0x000000081b077824 */ /* 0x004fe200078e0216 */
[----:B------:R-:W-:Y:S01]  /*1a290*/  SHF.L.U32 R8, R29, 0x1f, RZ ;  /* 0x0000001f1d087819 */ /* 0x000fe200000006ff */
[----:B------:R-:W2:Y:S01]  /*1a2a0*/  S2R R9, SR_TID.X ;  /* 0x0000000000097919 */ /* 0x000ea20000002100 */
[----:B------:R-:W-:Y:S02]  /*1a2b0*/  BSSY B2, `(.L_x_3122) ;  /* 0x0000005000027945 */ /* 0x000fe40003800000 */
[----:B------:R-:W3:Y:S01]  /*1a2c0*/  SYNCS.PHASECHK.TRANS64.TRYWAIT P0, [R7+URZ+0x288a0], R8 ;  /* 0x0288a008070075a7 */ /* 0x000ee2000800017f */
[----:B--2---:R-:W-:-:S04]  /*1a2d0*/  LOP3.LUT R9, R9, 0x7f, RZ, 0xc0, !PT ;  /* 0x0000007f09097812 */ /* 0x004fc800078ec0ff */
[----:B------:R-:W-:Y:S01]  /*1a2e0*/  ISETP.NE.AND P1, PT, R9, RZ, PT ;  /* 0x000000ff0900720c */ /* 0x000fe20003f25270 */
[----:B---3--:R-:W-:-:S12]  /*1a2f0*/  @!P0 BRA `(.L_x_3123) ;  /* 0x00000080003c8947 */ /* 0x008fd80003800000 */
.L_x_3342:
[----:B------:R-:W-:Y:S05]  /*1a300*/  BSYNC B2 ;  /* 0x0000000000027941 */ /* 0x000fea0003800000 */
.L_x_3122:
[----:B------:R-:W-:Y:S04]  /*1a310*/  BSSY B2, `(.L_x_3124) ;  /* 0x0000009000027945 */ /* 0x000fe80003800000 */
[----:B------:R-:W-:Y:S05]  /*1a320*/  @P1 BRA `(.L_x_3125) ;  /* 0x00000000001c1947 */ /* 0x000fea0003800000 */
[----:B0-----:R-:W0:Y:S01]  /*1a330*/  S2R R10, SR_TID.X ;  /* 0x00000000000a7919 */ /* 0x001e220000002100 */
[----:B------:R-:W-:-:S04]  /*1a340*/  IMAD.MOV.U32 R9, RZ, RZ, 0x8000 ;  /* 0x00008000ff097424 */ /* 0x000fc800078e00ff */
[----:B------:R3:W-:Y:S01]  /*1a350*/  SYNCS.ARRIVE.TRANS64 RZ, [R7+URZ+0x28890], R9 ;  /* 0x0288900907ff79a7 */ /* 0x0007e2000800003f */
[----:B0-----:R-:W-:-:S04]  /*1a360*/  LOP3.LUT R10, R10, 0x1f, RZ, 0xc0, !PT ;  /* 0x0000001f0a0a7812 */ /* 0x001fc800078ec0ff */
[----:B------:R-:W-:-:S13]  /*1a370*/  ISETP.NE.AND P0, PT, R10, RZ, PT ;  /* 0x000000ff0a00720c */ /* 0x000fda0003f05270 */
[----:B---3--:R-:W-:Y:S05]  /*1a380*/  @!P0 BRA `(.L_x_3125) ;  /* 0x0000000000048947 */ /* 0x008fea0003800000 */
[----:B------:R-:W-:Y:S01]  /*1a390*/  BPT.TRAP 0x1 ;  /* 0x000000040000795c */ /* 0x000fe20000300000 */
.L_x_3125:
[----:B------:R-:W-:Y:S05]  /*1a3a0*/  BSYNC B2 ;  /* 0x0000000000027941 */ /* 0x000fea0003800000 */
.L_x_3124:
[----:B------:R-:W-:Y:S01]  /*1a3b0*/  MOV R14, RZ ;  /* 0x000000ff000e7202 */ /* 0x000fe20000000f00 */
[----:B------:R-:W-:Y:S01]  /*1a3c0*/  IMAD R9, R3, 0x80, R0 ;  /* 0x0000008003097824 */ /* 0x000fe200078e0200 */
[----:B0-----:R-:W-:Y:S01]  /*1a3d0*/  LEA R10, R27, R22, 0xf ;  /* 0x000000161b0a7211 */ /* 0x001fe200078e78ff */
[----:B------:R-:W-:Y:S01]  /*1a3e0*/  UIADD3 UR4, UP0, UR40, 0x570, URZ ;  /* 0x0000057028047890 */ /* 0x000fe2000ff1e03f */
[----:B------:R-:W-:Y:S01]  /*1a3f0*/  R2UR UR10, R14 ;  /* 0x000000000e0a72ca */ /* 0x000fe200000e0000 */
[----:B------:R-:W-:Y:S01]  /*1a400*/  VIADD R9, R9, 0xffffff80 ;  /* 0xffffff8009097836 */ /* 0x000fe20000000000 */
[----:B------:R-:W-:Y:S01]  /*1a410*/  PLOP3.LUT P0, PT, PT, PT, PT, 0x80, 0x0 ;  /* 0x000000000000781c */ /* 0x000fe20003f0f070 */
[----:B-1----:R-:W-:Y:S01]  /*1a420*/  IMAD.SHL.U32 R11, R27, 0x4000, RZ ;  /* 0x000040001b0b7824 */ /* 0x002fe200078e00ff */
[----:B------:R-:W-:Y:S01]  /*1a430*/  IADD3 R13, R10, 0x18400, RZ ;  /* 0x000184000a0d7810 */ /* 0x000fe20007ffe0ff */
[----:B------:R-:W-:Y:S01]  /*1a440*/  VIADD R12, R7, 0x28890 ;  /* 0x00028890070c7836 */ /* 0x000fe20000000000 */
[----:B------:R-:W-:Y:S01]  /*1a450*/  UIADD3.X UR5, URZ, UR41, URZ, UP0, !UPT ;  /* 0x000000293f057290 */ /* 0x000fe200087fe43f */
[----:B------:R-:W-:Y:S01]  /*1a460*/  UMOV UR6, 0x0 ;  /* 0x0000000000067882 */ /* 0x000fe20000000000 */
[----:B------:R-:W-:-:S10]  /*1a470*/  UMOV UR7, 0x12f00000 ;  /* 0x12f0000000077882 */ /* 0x000fd40000000000 */
.L_x_3126:
        /* <DEDUP_REMOVED lines=16> */
.L_x_3127:
        /* <DEDUP_REMOVED lines=13> */
.L_x_3343:
[----:B------:R-:W-:Y:S05]  /*1a650*/  BSYNC B2 ;  /* 0x0000000000027941 */ /* 0x000fea0003800000 */
.L_x_3128:
[----:B------:R-:W-:Y:S01]  /*1a660*/  BSSY B2, `(.L_x_3130) ;  /* 0x000000b000027945 */ /* 0x000fe20003800000 */
[----:B------:R-:W-:Y:S01]  /*1a670*/  MOV R12, 0x0 ;  /* 0x00000000000c7802 */ /* 0x000fe20000000f00 */
[----:B------:R-:W-:Y:S02]  /*1a680*/  IMAD.MOV.U32 R13, RZ, RZ, 0x12f00000 ;  /* 0x12f00000ff0d7424 */ /* 0x000fe400078e00ff */
[----:B------:R-:W-:Y:S05]  /*1a690*/  @P1 BRA `(.L_x_3131) ;  /* 0x00000000001c1947 */ /* 0x000fea0003800000 */
[----:B------:R-:W1:Y:S01]  /*1a6a0*/  S2R R10, SR_TID.X ;  /* 0x00000000000a7919 */ /* 0x000e620000002100 */
[----:B0-2---:R-:W-:-:S04]  /*1a6b0*/  IMAD.MOV.U32 R8, RZ, RZ, 0x8000 ;  /* 0x00008000ff087424 */ /* 0x005fc800078e00ff */
[----:B------:R3:W-:Y:S01]  /*1a6c0*/  SYNCS.ARRIVE.TRANS64 RZ, [R7+URZ+0x288b0], R8 ;  /* 0x0288b00807ff79a7 */ /* 0x0007e2000800003f */
[----:B-1----:R-:W-:-:S04]  /*1a6d0*/  LOP3.LUT R10, R10, 0x1f, RZ, 0xc0, !PT ;  /* 0x0000001f0a0a7812 */ /* 0x002fc800078ec0ff */
[----:B------:R-:W-:-:S13]  /*1a6e0*/  ISETP.NE.AND P0, PT, R10, RZ, PT ;  /* 0x000000ff0a00720c */ /* 0x000fda0003f05270 */
[----:B---3--:R-:W-:Y:S05]  /*1a6f0*/  @!P0 BRA `(.L_x_3131) ;  /* 0x0000000000048947 */ /* 0x008fea0003800000 */
[----:B------:R-:W-:Y:S01]  /*1a700*/  BPT.TRAP 0x1 ;  /* 0x000000040000795c */ /* 0x000fe20000300000 */
.L_x_3131:
[----:B------:R-:W-:Y:S05]  /*1a710*/  BSYNC B2 ;  /* 0x0000000000027941 */ /* 0x000fea0003800000 */
.L_x_3130:
[----:B------:R-:W-:Y:S01]  /*1a720*/  R2UR UR10, R14 ;  /* 0x000000000e0a72ca */ /* 0x000fe200000e0000 */
[----:B------:R-:W-:Y:S01]  /*1a730*/  UIADD3 UR4, UP0, UR40, 0x670, URZ ;  /* 0x0000067028047890 */ /* 0x000fe2000ff1e03f */
[----:B------:R-:W-:Y:S01]  /*1a740*/  R2UR UR6, R12 ;  /* 0x000000000c0672ca */ /* 0x000fe200000e0000 */
[----:B0-2---:R-:W-:Y:S01]  /*1a750*/  VIADD R7, R7, 0x288b0 ;  /* 0x000288b007077836 */ /* 0x005fe20000000000 */
[----:B------:R-:W-:Y:S01]  /*1a760*/  R2UR UR7, R13 ;  /* 0x000000000d0772ca */ /* 0x000fe200000e0000 */
[----:B------:R-:W-:Y:S01]  /*1a770*/  UIADD3.X UR5, URZ, UR41, URZ, UP0, !UPT ;  /* 0x000000293f057290 */ /* 0x000fe200087fe43f */
[----:B------:R-:W-:Y:S02]  /*1a780*/  LEA R11, R11, R22, 0x1 ;  /* 0x000000160b0b7211 */ /* 0x000fe400078e08ff */
[----:B------:R-:W-:-:S03]  /*1a790*/  PLOP3.LUT P0, PT, PT, PT, PT, 0x80, 0x0 ;  /* 0x000000000000781c */ /* 0x000fc60003f0f070 */
[----:B------:R-:W-:-:S10]  /*1a7a0*/  VIADD R8, R11, 0x400 ;  /* 0x000004000b087836 */ /* 0x000fd40000000000 */
.L_x_3132:
        /* <DEDUP_REMOVED lines=15> */
.L_x_3133:
        /* <DEDUP_REMOVED lines=9> */
[----:B---3--:R-:W-:Y:S05]  /*1a930*/  @P0 BRA.U.ANY `(.L_x_3133) ;  /* 0xfffffffd00d80947 */ /* 0x008fea000393ffff */
.L_x_3121:
[----:B------:R-:W-:Y:S05]  /*1a940*/  BSYNC B1 ;  /* 0x0000000000017941 */ /* 0x000fea0003800000 */
.L_x_3120:
[----:B-1----:R-:W-:Y:S01]  /*1a950*/  VIADD R11, R3, 0xfffffffe ;  /* 0xfffffffe030b7836 */ /* 0x002fe20000000000 */
        /* <DEDUP_REMOVED lines=8> */
.L_x_3148:
[----:B------:R-:W-:Y:S05]  /*1a9e0*/  YIELD ;  /* 0x0000000000007946 */ /* 0x000fea0003800000 */
[----:B------:R-:W-:Y:S04]  /*1a9f0*/  BSSY B1, `(.L_x_3134) ;  /* 0x000006b000017945 */ /* 0x000fe80003800000 */
[----:B------:R-:W-:Y:S05]  /*1aa00*/  @!P6 BRA `(.L_x_3135) ;  /* 0x0000000400a4e947 */ /* 0x000fea0003800000 */
[----:B0-----:R-:W-:Y:S01]  /*1aa10*/  LEA R10, R27, R22, 0x3 ;  /* 0x000000161b0a7211 */ /* 0x001fe200078e18ff */
[----:B------:R-:W0:Y:S01]  /*1aa20*/  S2R R3, SR_TID.X ;  /* 0x0000000000037919 */ /* 0x000e220000002100 */
[----:B------:R-:W-:Y:S01]  /*1aa30*/  SHF.L.U32 R9, R29, 0x1f, RZ ;  /* 0x0000001f1d097819 */ /* 0x000fe200000006ff */
[----:B------:R-:W-:Y:S03]  /*1aa40*/  BSSY B2, `(.L_x_3136) ;  /* 0x0000005000027945 */ /* 0x000fe60003800000 */
[----:B------:R-:W1:Y:S01]  /*1aa50*/  SYNCS.PHASECHK.TRANS64.TRYWAIT P1, [R10+URZ+0x288a0], R9 ;  /* 0x0288a0090a0075a7 */ /* 0x000e62000802017f */
[----:B0-----:R-:W-:-:S04]  /*1aa60*/  LOP3.LUT R3, R3, 0x7f, RZ, 0xc0, !PT ;  /* 0x0000007f03037812 */ /* 0x001fc800078ec0ff */
[----:B------:R-:W-:Y:S01]  /*1aa70*/  ISETP.NE.AND P2, PT, R3, RZ, PT ;  /* 0x000000ff0300720c */ /* 0x000fe20003f45270 */
[----:B-1----:R-:W-:-:S12]  /*1aa80*/  @!P1 BRA `(.L_x_3137) ;  /* 0x0000007800809947 */ /* 0x002fd80003800000 */
.L_x_3344:
[----:B------:R-:W-:Y:S05]  /*1aa90*/  BSYNC B2 ;  /* 0x0000000000027941 */ /* 0x000fea0003800000 */
.L_x_3136:
[----:B------:R-:W-:Y:S04]  /*1aaa0*/  BSSY B2, `(.L_x_3138) ;  /* 0x0000009000027945 */ /* 0x000fe80003800000 */
[----:B------:R-:W-:Y:S05]  /*1aab0*/  @P2 BRA `(.L_x_3139) ;  /* 0x00000000001c2947 */ /* 0x000fea0003800000 */
[----:B--2---:R-:W1:Y:S01]  /*1aac0*/  S2R R7, SR_TID.X ;  /* 0x0000000000077919 */ /* 0x004e620000002100 */
[----:B------:R-:W-:-:S04]  /*1aad0*/  IMAD.MOV.U32 R3, RZ, RZ, 0x8000 ;  /* 0x00008000ff037424 */ /* 0x000fc800078e00ff */
[----:B------:R3:W-:Y:S01]  /*1aae0*/  SYNCS.ARRIVE.TRANS64 RZ, [R10+URZ+0x28890], R3 ;  /* 0x028890030aff79a7 */ /* 0x0007e2000800003f */
[----:B-1----:R-:W-:-:S04]  /*1aaf0*/  LOP3.LUT R7, R7, 0x1f, RZ, 0xc0, !PT ;  /* 0x0000001f07077812 */ /* 0x002fc800078ec0ff */
[----:B------:R-:W-:-:S13]  /*1ab00*/  ISETP.NE.AND P1, PT, R7, RZ, PT ;  /* 0x000000ff0700720c */ /* 0x000fda0003f25270 */
[----:B---3--:R-:W-:Y:S05]  /*1ab10*/  @!P1 BRA `(.L_x_3139) ;  /* 0x0000000000049947 */ /* 0x008fea0003800000 */
[----:B------:R-:W-:Y:S01]  /*1ab20*/  BPT.TRAP 0x1 ;  /* 0x000000040000795c */ /* 0x000fe20000300000 */
.L_x_3139:
[----:B------:R-:W-:Y:S05]  /*1ab30*/  BSYNC B2 ;  /* 0x0000000000027941 */ /* 0x000fea0003800000 */
.L_x_3138:
[----:B------:R-:W-:Y:S01]  /*1ab40*/  IMAD.MOV.U32 R14, RZ, RZ, RZ ;  /* 0x000000ffff0e7224 */ /* 0x000fe200078e00ff */
[----:B------:R-:W-:Y:S01]  /*1ab50*/  LEA R8, R27, R22, 0xf ;  /* 0x000000161b087211 */ /* 0x000fe200078e78ff */
[----:B------:R-:W-:Y:S01]  /*1ab60*/  UIADD3 UR4, UP0, UR40, 0x570, URZ ;  /* 0x0000057028047890 */ /* 0x000fe2000ff1e03f */
[----:B------:R-:W-:Y:S01]  /*1ab70*/  PLOP3.LUT P1, PT, PT, PT, PT, 0x80, 0x0 ;  /* 0x000000000000781c */ /* 0x000fe20003f2f070 */
[----:B--2---:R-:W-:Y:S01]  /*1ab80*/  IMAD R7, R11, 0x80, R0 ;  /* 0x000000800b077824 */ /* 0x004fe200078e0200 */
[----:B------:R-:W-:Y:S01]  /*1ab90*/  R2UR UR10, R14 ;  /* 0x000000000e0a72ca */ /* 0x000fe200000e0000 */
[----:B------:R-:W-:Y:S01]  /*1aba0*/  VIADD R3, R10, 0x28890 ;  /* 0x000288900a037836 */ /* 0x000fe20000000000 */
[----:B------:R-:W-:Y:S01]  /*1abb0*/  IADD3 R12, R8, 0x18400, RZ ;  /* 0x00018400080c7810 */ /* 0x000fe20007ffe0ff */
[----:B------:R-:W-:Y:S01]  /*1abc0*/  UIADD3.X UR5, URZ, UR41, URZ, UP0, !UPT ;  /* 0x000000293f057290 */ /* 0x000fe200087fe43f */
[----:B------:R-:W-:Y:S01]  /*1abd0*/  UMOV UR6, 0x0 ;  /* 0x0000000000067882 */ /* 0x000fe20000000000 */
[----:B------:R-:W-:-:S10]  /*1abe0*/  UMOV UR7, 0x12f00000 ;  /* 0x12f0000000077882 */ /* 0x000fd40000000000 */
.L_x_3140:
        /* <DEDUP_REMOVED lines=16> */
.L_x_3141:
        /* <DEDUP_REMOVED lines=13> */
.L_x_3345:
[----:B------:R-:W-:Y:S05]  /*1adc0*/  BSYNC B2 ;  /* 0x0000000000027941 */ /* 0x000fea0003800000 */
.L_x_3142:
        /* <DEDUP_REMOVED lines=11> */
.L_x_3145:
[----:B------:R-:W-:Y:S05]  /*1ae80*/  BSYNC B2 ;  /* 0x0000000000027941 */ /* 0x000fea0003800000 */
.L_x_3144:
        /* <DEDUP_REMOVED lines=8> */
.L_x_3146:
        /* <DEDUP_REMOVED lines=15> */
.L_x_3147:
        /* <DEDUP_REMOVED lines=10> */
.L_x_3135:
[----:B------:R-:W-:Y:S05]  /*1b0a0*/  BSYNC B1 ;  /* 0x0000000000017941 */ /* 0x000fea0003800000 */
.L_x_3134:
        /* <DEDUP_REMOVED lines=8> */
.L_x_3114:
[----:B------:R-:W-:Y:S05]  /*1b130*/  BSYNC B0 ;  /* 0x0000000000007941 */ /* 0x000fea0003800000 */
.L_x_3113:
[----:B------:R-:W3:Y:S01]  /*1b140*/  LDC R0, c[0x0][0x448] ;  /* 0x00011200ff007b82 */ /* 0x000ee20000000800 */
[----:B------:R-:W-:Y:S01]  /*1b150*/  LEA R3, R17, 0x7f, 0x7 ;  /* 0x0000007f11037811 */ /* 0x000fe200078e38ff */
[----:B------:R-:W-:Y:S05]  /*1b160*/  @!P0 WARPSYNC.ALL ;  /* 0x0000000000008948 */ /* 0x000fea0003800000 */
[----:B------:R-:W-:Y:S01]  /*1b170*/  BSSY B7, `(.L_x_3149) ;  /* 0x0000387000077945 */ /* 0x000fe20003800000 */
[----:B------:R-:W-:Y:S01]  /*1b180*/  @!P0 BAR.SYNC.DEFER_BLOCKING 0xc, 0x180 ;  /* 0x0306000000008b1d */ /* 0x000fe20000010000 */
[----:B---3--:R-:W-:-:S13]  /*1b190*/  ISETP.NE.AND P1, PT, R0, 0x1, PT ;  /* 0x000000010000780c */ /* 0x008fda0003f25270 */
[----:B------:R-:W3:Y:S08]  /*1b1a0*/  @P1 LDC R0, c[0x0][0x44c] ;  /* 0x00011300ff001b82 */ /* 0x000ef00000000800 */
[----:B--2---:R-:W2:Y:S01]  /*1b1b0*/  @P1 LDC R7, c[0x0][0x450] ;  /* 0x00011400ff071b82 */ /* 0x004ea20000000800 */
[----:B---3--:R-:W-:-:S05]  /*1b1c0*/  @P1 IMAD.HI.U32 R0, R3, R0, RZ ;  /* 0x0000000003001227 */ /* 0x008fca00078e00ff */
[----:B--2---:R-:W-:-:S05]  /*1b1d0*/  @P1 SHF.R.U32.HI R3, RZ, R7, R0 ;  /* 0x00000007ff031219 */ /* 0x004fca0000011600 */
[----:B------:R-:W-:-:S05]  /*1b1e0*/  IMAD.IADD R3, R6, 0x1, R3 ;  /* 0x0000000106037824 */ /* 0x000fca00078e0203 */
[----:B------:R-:W-:-:S04]  /*1b1f0*/  SHF.R.S32.HI R0, RZ, 0x1f, R3 ;  /* 0x0000001fff007819 */ /* 0x000fc80000011403 */
[----:B------:R-:W-:-:S04]  /*1b200*/  LEA.HI R0, R0, R3, RZ, 0x7 ;  /* 0x0000000300007211 */ /* 0x000fc800078f38ff */
[----:B------:R-:W-:-:S04]  /*1b210*/  SHF.R.S32.HI R0, RZ, 0x7, R0 ;  /* 0x00000007ff007819 */ /* 0x000fc80000011400 */
[----:B------:R-:W-:-:S04]  /*1b220*/  VIMNMX R35, R5, R0, PT ;  /* 0x0000000005237248 */ /* 0x000fc80003fe0100 */
[----:B------:R-:W-:Y:S01]  /*1b230*/  ISETP.GT.AND P0, PT, R35, RZ, PT ;  /* 0x000000ff2300720c */ /* 0x000fe20003f04270 */
[----:B------:R2:W-:-:S12]  /*1b240*/  STL [R1+0x10], R35 ;  /* 0x0000102301007387 */ /* 0x0005d80000100800 */
[----:B--2---:R-:W-:Y:S05]  /*1b250*/  @P0 BRA `(.L_x_3150) ;  /* 0x0000000000440947 */ /* 0x004fea0003800000 */
[----:B------:R-:W2:Y:S02]  /*1b260*/  S2R R8, SR_TID.X ;  /* 0x0000000000087919 */ /* 0x000ea40000002100 */
[----:B--2---:R-:W-:-:S04]  /*1b270*/  LOP3.LUT R8, R8, 0x7f, RZ, 0xc0, !PT ;  /* 0x0000007f08087812 */ /* 0x004fc800078ec0ff */
[----:B------:R-:W-:-:S13]  /*1b280*/  ISETP.NE.AND P0, PT, R8, RZ, PT ;  /* 0x000000ff0800720c */ /* 0x000fda0003f05270 */
[----:B------:R-:W-:Y:S05]  /*1b290*/  @P0 BRA `(.L_x_3151) ;  /* 0x0000003400d00947 */ /* 0x000fea0003800000 */
[----:B------:R-:W2:Y:S01]  /*1b2a0*/  S2R R5, SR_LANEID ;  /* 0x0000000000057919 */ /* 0x000ea20000000000 */
[----:B------:R-:W-:Y:S01]  /*1b2b0*/  VOTEU.ANY UR4, UPT, PT ;  /* 0x0000000000047886 */ /* 0x000fe200038e0100 */
[----:B------:R-:W3:Y:S01]  /*1b2c0*/  LDC.64 R2, c[0x0][0xc60] ;  /* 0x00031800ff027b82 */ /* 0x000ee20000000a00 */
[----:B------:R-:W2:Y:S02]  /*1b2d0*/  FLO.U32 R0, UR4 ;  /* 0x0000000400007d00 */ /* 0x000ea400080e0000 */
[----:B--2---:R-:W-:-:S06]  /*1b2e0*/  ISETP.EQ.U32.AND P0, PT, R0, R5, PT ;  /* 0x000000050000720c */ /* 0x004fcc0003f02070 */
[----:B------:R-:W3:Y:S07]  /*1b2f0*/  POPC R5, UR4 ;  /* 0x0000000400057d09 */ /* 0x000eee0008000000 */
[----:B---3--:R-:W2:Y:S01]  /*1b300*/  @P0 ATOMG.E.ADD.STRONG.GPU PT, R3, desc[UR42][R2.64], R5 ;  /* 0x00000005020309a8 */ /* 0x008ea200081ee1ea */
[----:B------:R-:W3:Y:S02]  /*1b310*/  S2R R4, SR_LTMASK ;  /* 0x0000000000047919 */ /* 0x000ee40000003900 */
[----:B---3--:R-:W-:-:S04]  /*1b320*/  LOP3.LUT R4, R4, UR4, RZ, 0xc0, !PT ;  /* 0x0000000404047c12 */ /* 0x008fc8000f8ec0ff */
[----:B------:R-:W3:Y:S01]  /*1b330*/  POPC R7, R4 ;  /* 0x0000000400077309 */ /* 0x000ee20000000000 */
[----:B--2---:R-:W3:Y:S02]  /*1b340*/  SHFL.IDX PT, R0, R3, R0, 0x1f ;  /* 0x00001f0003007589 */ /* 0x004ee400000e0000 */
[----:B---3--:R-:W-:Y:S01]  /*1b350*/  IADD3 R16, R0, UR37, R7 ;  /* 0x0000002500107c10 */ /* 0x008fe2000fffe007 */
[----:B------:R-:W-:Y:S06]  /*1b360*/  BRA `(.L_x_3151) ;  /* 0x00000034009c7947 */ /* 0x000fec0003800000 */
.L_x_3150:
        /* <DEDUP_REMOVED lines=10> */
[----:B------:R-:W2:Y:S01]  /*1b410*/  LDC.64 R2, c[0x4][R2] ;  /* 0x0100000002027b82 */ /* 0x000ea20000000a00 */
[----:B------:R-:W-:Y:S01]  /*1b420*/  IMAD.U32 R5, RZ, RZ, UR7 ;  /* 0x00000007ff057e24 */ /* 0x000fe2000f8e00ff */
[----:B-1----:R-:W-:Y:S01]  /*1b430*/  MOV R11, UR5 ;  /* 0x00000005000b7c02 */ /* 0x002fe20008000f00 */
[----:B------:R-:W-:Y:S01]  /*1b440*/  IMAD.U32 R7, RZ, RZ, UR9 ;  /* 0x00000009ff077e24 */ /* 0x000fe2000f8e00ff */
[----:B------:R-:W-:Y:S01]  /*1b450*/  MOV R13, RZ ;  /* 0x000000ff000d7202 */ /* 0x000fe20000000f00 */
[----:B0-----:R-:W-:-:S02]  /*1b460*/  IMAD.U32 R10, RZ, RZ, UR4 ;  /* 0x00000004ff0a7e24 */ /* 0x001fc4000f8e00ff */
[----:B------:R-:W-:Y:S02]  /*1b470*/  IMAD.MOV.U32 R8, RZ, RZ, 0x70 ;  /* 0x00000070ff087424 */ /* 0x000fe400078e00ff */
[----:B------:R-:W-:-:S07]  /*1b480*/  IMAD.MOV.U32 R12, RZ, RZ, 0x1 ;  /* 0x00000001ff0c7424 */ /* 0x000fce00078e00ff */
[----:B------:R-:W-:-:S07]  /*1b490*/  LEPC R20, `(.L_x_3153) ;  /* 0x000000001014794e */ /* 0x000fce0000000000 */
[----:B--2---:R-:W-:Y:S05]  /*1b4a0*/  CALL.ABS.NOINC R2 ;  /* 0x0000000002007343 */ /* 0x004fea0003c00000 */
.L_x_3153:
[----:B------:R-:W-:Y:S05]  /*1b4b0*/  BSYNC B6 ;  /* 0x0000000000067941 */ /* 0x000fea0003800000 */
.L_x_3152:
        /* <DEDUP_REMOVED lines=8> */
[----:B------:R2:W3:Y:S01]  /*1b540*/  LDC.64 R2, c[0x4][R26] ;  /* 0x010000001a027b82 */ /* 0x0004e20000000a00 */
[----:B------:R-:W-:Y:S01]  /*1b550*/  IMAD.U32 R4, RZ, RZ, UR6 ;  /* 0x00000006ff047e24 */ /* 0x000fe2000f8e00ff */
[----:B------:R-:W-:Y:S01]  /*1b560*/  MOV R5, UR7 ;  /* 0x0000000700057c02 */ /* 0x000fe20008000f00 */
[----:B------:R-:W-:Y:S01]  /*1b570*/  IMAD.U32 R6, RZ, RZ, UR8 ;  /* 0x00000008ff067e24 */ /* 0x000fe2000f8e00ff */
[----:B0-----:R-:W-:Y:S01]  /*1b580*/  MOV R10, UR4 ;  /* 0x00000004000a7c02 */ /* 0x001fe20008000f00 */
[----:B------:R-:W-:Y:S01]  /*1b590*/  IMAD.U32 R7, RZ, RZ, UR9 ;  /* 0x00000009ff077e24 */ /* 0x000fe2000f8e00ff */
[----:B------:R-:W-:Y:S01]  /*1b5a0*/  MOV R12, 0x1 ;  /* 0x00000001000c7802 */ /* 0x000fe20000000f00 */
[----:B-1----:R-:W-:-:S02]  /*1b5b0*/  IMAD.U32 R11, RZ, RZ, UR5 ;  /* 0x00000005ff0b7e24 */ /* 0x002fc4000f8e00ff */
[----:B------:R-:W-:Y:S02]  /*1b5c0*/  IMAD.MOV.U32 R8, RZ, RZ, 0x70 ;  /* 0x00000070ff087424 */ /* 0x000fe400078e00ff */
[----:B--2---:R-:W-:-:S07]  /*1b5d0*/  IMAD.MOV.U32 R13, RZ, RZ, RZ ;  /* 0x000000ffff0d7224 */ /* 0x004fce00078e00ff */
[----:B------:R-:W-:-:S07]  /*1b5e0*/  LEPC R20, `(.L_x_3156) ;  /* 0x000000001014794e */ /* 0x000fce0000000000 */
[----:B---3--:R-:W-:Y:S05]  /*1b5f0*/  CALL.ABS.NOINC R2 ;  /* 0x0000000002007343 */ /* 0x008fea0003c00000 */
.L_x_3156:
        /* <DEDUP_REMOVED lines=15> */
.L_x_3155:
[----:B------:R-:W-:Y:S05]  /*1b6f0*/  BSYNC B6 ;  /* 0x0000000000067941 */ /* 0x000fea0003800000 */
.L_x_3154:
[----:B------:R-:W-:Y:S01]  /*1b700*/  ULDC.64 UR4, c[0x0][0x9f8] ;  /* 0x00027e0000047ab9 */ /* 0x000fe20000000a00 */
[----:B------:R-:W2:Y:S01]  /*1b710*/  LDL R20, [R1] ;  /* 0x0000000001147983 */ /* 0x000ea20000100800 */
[----:B------:R-:W-:Y:S01]  /*1b720*/  ISETP.NE.U32.AND P0, PT, RZ, UR4, PT ;  /* 0x00000004ff007c0c */ /* 0x000fe2000bf05070 */
[----:B------:R-:W-:Y:S01]  /*1b730*/  IMAD.MOV.U32 R26, RZ, RZ, R35 ;  /* 0x000000ffff1a7224 */ /* 0x000fe200078e0023 */
[----:B------:R-:W3:Y:S02]  /*1b740*/  LDC R0, c[0x0][0x430] ;  /* 0x00010c00ff007b82 */ /* 0x000ee40000000800 */
[----:B------:R-:W-:-:S13]  /*1b750*/  ISETP.NE.AND.EX P0, PT, RZ, UR5, PT, P0 ;  /* 0x00000005ff007c0c */ /* 0x000fda000bf05300 */
[----:B------:R-:W-:Y:S01]  /*1b760*/  @P0 IADD3 R2, P1, R23, UR4, RZ ;  /* 0x0000000417020c10 */ /* 0x000fe2000ff3e0ff */
[----:B------:R-:W4:Y:S01]  /*1b770*/  S2R R21, SR_TID.X ;  /* 0x0000000000157919 */ /* 0x000f220000002100 */
[----:B------:R-:W0:Y:S02]  /*1b780*/  S2R R35, SR_TID.X ;  /* 0x0000000000237919 */ /* 0x000e240000002100 */
[----:B------:R-:W-:Y:S01]  /*1b790*/  @P0 IADD3.X R3, R24, UR5, RZ, P1, !PT ;  /* 0x0000000518030c10 */ /* 0x000fe20008ffe4ff */
[----:B------:R-:W-:Y:S01]  /*1b7a0*/  VIADD R26, R26, 0xffffffff ;  /* 0xffffffff1a1a7836 */ /* 0x000fe20000000000 */
[----:B------:R-:W-:-:S03]  /*1b7b0*/  ULDC UR4, c[0x0][0x2f4] ;  /* 0x0000bd0000047ab9 */ /* 0x000fc60000000800 */
[----:B------:R1:W2:Y:S01]  /*1b7c0*/  @P0 LDG.E R34, desc[UR42][R2.64] ;  /* 0x0000002a02220981 */ /* 0x0002a2000c1e1900 */
[----:B---3--:R-:W-:Y:S01]  /*1b7d0*/  ISETP.NE.AND P1, PT, R0, 0x1, PT ;  /* 0x000000010000780c */ /* 0x008fe20003f25270 */
[----:B------:R-:W-:-:S12]  /*1b7e0*/  IMAD.SHL.U32 R8, R26, 0x80, RZ ;  /* 0x000000801a087824 */ /* 0x000fd800078e00ff */
[----:B------:R-:W3:Y:S01]  /*1b7f0*/  @P1 LDC R7, c[0x0][0x434] ;  /* 0x00010d00ff071b82 */ /* 0x000ee20000000800 */
[----:B----4-:R-:W-:-:S07]  /*1b800*/  LOP3.LUT R21, R21, 0x7f, RZ, 0xc0, !PT ;  /* 0x0000007f15157812 */ /* 0x010fce00078ec0ff */
[----:B------:R-:W4:Y:S01]  /*1b810*/  @P1 LDC R5, c[0x0][0x438] ;  /* 0x00010e00ff051b82 */ /* 0x000f220000000800 */
[----:B0-----:R-:W-:Y:S02]  /*1b820*/  SHF.L.U32 R35, R35, 0x4, RZ ;  /* 0x0000000423237819 */ /* 0x001fe400000006ff */
[----:B------:R-:W-:Y:S02]  /*1b830*/  SHF.R.U32.HI R21, RZ, 0x3, R21 ;  /* 0x00000003ff157819 */ /* 0x000fe40000011615 */
[----:B------:R-:W-:-:S04]  /*1b840*/  LOP3.LUT R35, R35, 0x70, RZ, 0xc0, !PT ;  /* 0x0000007023237812 */ /* 0x000fc800078ec0ff */
[----:B------:R-:W-:-:S04]  /*1b850*/  LOP3.LUT R6, R8, R21, R35, 0xfe, !PT ;  /* 0x0000001508067212 */ /* 0x000fc800078efe23 */
[----:B------:R-:W-:-:S13]  /*1b860*/  ISETP.GE.AND P0, PT, R6, R37, PT ;  /* 0x000000250600720c */ /* 0x000fda0003f06270 */
[----:B-1----:R-:W0:Y:S01]  /*1b870*/  @!P0 LDC.64 R2, c[0x0][0x428] ;  /* 0x00010a00ff028b82 */ /* 0x002e220000000a00 */
[----:B------:R-:W-:Y:S01]  /*1b880*/  LOP3.LUT R32, R32, 0xfffffffb, RZ, 0xc0, !PT ;  /* 0xfffffffb20207812 */ /* 0x000fe200078ec0ff */
[----:B------:R-:W-:Y:S01]  /*1b890*/  UMOV UR5, 0xffffffff ;  /* 0xffffffff00057882 */ /* 0x000fe20000000000 */
[----:B--2---:R-:W-:-:S05]  /*1b8a0*/  IADD3 R6, R6, R20, RZ ;  /* 0x0000001406067210 */ /* 0x004fca0007ffe0ff */
[----:B---3--:R-:W-:-:S04]  /*1b8b0*/  @P1 IMAD.HI.U32 R7, R6, R7, RZ ;  /* 0x0000000706071227 */ /* 0x008fc800078e00ff */
[----:B------:R-:W-:Y:S01]  /*1b8c0*/  IMAD.MOV.U32 R4, RZ, RZ, R6 ;  /* 0x000000ffff047224 */ /* 0x000fe200078e0006 */
[----:B----4-:R-:W-:-:S05]  /*1b8d0*/  @P1 SHF.R.U32.HI R4, RZ, R5, R7 ;  /* 0x00000005ff041219 */ /* 0x010fca0000011607 */
[----:B------:R-:W-:-:S04]  /*1b8e0*/  IMAD.MOV R5, RZ, RZ, -R4 ;  /* 0x000000ffff057224 */ /* 0x000fc800078e0a04 */
[----:B------:R-:W-:Y:S01]  /*1b8f0*/  IMAD R0, R0, R5, R6 ;  /* 0x0000000500007224 */ /* 0x000fe200078e0206 */
[----:B------:R-:W-:Y:S02]  /*1b900*/  @!P0 SHF.R.S32.HI R5, RZ, 0x1f, R4 ;  /* 0x0000001fff058819 */ /* 0x000fe40000011404 */
[----:B------:R-:W-:Y:S01]  /*1b910*/  SHF.R.S32.HI R9, RZ, 0x1f, R34 ;  /* 0x0000001fff097819 */ /* 0x000fe20000011422 */
[----:B0-----:R-:W-:-:S04]  /*1b920*/  @!P0 IMAD.WIDE.U32 R4, R34, R2, R4 ;  /* 0x0000000222048225 */ /* 0x001fc800078e0004 */
[----:B------:R-:W-:-:S04]  /*1b930*/  @!P0 IMAD R6, R9, R2, RZ ;  /* 0x0000000209068224 */ /* 0x000fc800078e02ff */
[----:B------:R-:W-:Y:S02]  /*1b940*/  @!P0 IMAD R6, R34, R3, R6 ;  /* 0x0000000322068224 */ /* 0x000fe400078e0206 */
[----:B------:R-:W0:Y:S01]  /*1b950*/  @!P0 LDC.64 R2, c[0x0][0x418] ;  /* 0x00010600ff028b82 */ /* 0x000e220000000a00 */
[----:B------:R-:W-:Y:S02]  /*1b960*/  IMAD.U32 R7, RZ, RZ, UR38 ;  /* 0x00000026ff077e24 */ /* 0x000fe4000f8e00ff */
[----:B------:R-:W-:-:S03]  /*1b970*/  @!P0 IADD3 R6, R5, R6, RZ ;  /* 0x0000000605068210 */ /* 0x000fc60007ffe0ff */
        /* <DEDUP_REMOVED lines=14> */
.L_x_3348:
[----:B------:R-:W-:Y:S01]  /*1ba60*/  SHF.R.S32.HI R35, RZ, 0x1f, R18 ;  /* 0x0000001fff237819 */ /* 0x000fe20000011412 */
[----:B------:R-:W-:Y:S06]  /*1ba70*/  @!P2 BRA `(.L_x_3158) ;  /* 0x000000000004a947 */ /* 0x000fec0003800000 */
[----:B------:R-:W-:Y:S01]  /*1ba80*/  BPT.TRAP 0x1 ;  /* 0x000000040000795c */ /* 0x000fe20000300000 */
.L_x_3158:
        /* <DEDUP_REMOVED lines=21> */
[----:B------:R-:W-:Y:S02]  /*1bbe0*/  LEA R7, R25, R22, 0x3 ;  /* 0x0000001619077211 */ /* 0x000fe400078e18ff */
[----:B------:R-:W-:-:S04]  /*1bbf0*/  SHF.L.U32 R2, R28, 0x1f, RZ ;  /* 0x0000001f1c027819 */ /* 0x000fc800000006ff */
[----:B------:R-:W0:Y:S02]  /*1bc00*/  SYNCS.PHASECHK.TRANS64.TRYWAIT P0, [R7+URZ+0x28840], R2 ;  /* 0x02884002070075a7 */ /* 0x000e24000800017f */
[----:B0-----:R-:W-:Y:S05]  /*1bc10*/  @!P0 BRA `(.L_x_3160) ;  /* 0x0000006800788947 */ /* 0x001fea0003800000 */
.L_x_3349:
[----:B------:R-:W-:Y:S05]  /*1bc20*/  BSYNC B0 ;  /* 0x0000000000007941 */ /* 0x000fea0003800000 */
.L_x_3159:
        /* <DEDUP_REMOVED lines=21> */
[----:B------:R-:W-:Y:S01]  /*1bd80*/  UMOV UR4, 0xffffffff ;  /* 0xffffffff00047882 */ /* 0x000fe20000000000 */
[----:B------:R-:W-:Y:S02]  /*1bd90*/  SHF.R.U32.HI R9, RZ, 0x3, R9 ;  /* 0x00000003ff097819 */ /* 0x000fe40000011609 */
[----:B------:R-:W-:Y:S02]  /*1bda0*/  IADD3 R0, R3, R0, RZ ;  /* 0x0000000003007210 */ /* 0x000fe40007ffe0ff */
[----:B------:R-:W-:-:S02]  /*1bdb0*/  IADD3 R6, -R9, R37, -R8 ;  /* 0x0000002509067210 */ /* 0x000fc40007ffe908 */
[----:B------:R-:W-:Y:S02]  /*1bdc0*/  LEA.HI.X R0, R2, UR5, R0, 0x1, P0 ;  /* 0x0000000502007c11 */ /* 0x000fe400080f0c00 */
[----:B------:R-:W-:Y:S01]  /*1bdd0*/  ISETP.GE.AND P0, PT, R6, 0x1, PT ;  /* 0x000000010600780c */ /* 0x000fe20003f06270 */
[----:B------:R-:W-:-:S12]  /*1bde0*/  BRA.DIV UR4, `(.L_x_3161) ;  /* 0x0000006a04187947 */ /* 0x000fd8000b800000 */
[----:B------:R-:W0:Y:S01]  /*1bdf0*/  SHFL.IDX PT, R3, R4, RZ, 0x181f ;  /* 0x00181fff04037589 */ /* 0x000e2200000e0000 */
[----:B------:R-:W-:-:S03]  /*1be00*/  @P0 LEA R8, R5, R22, 0x1 ;  /* 0x0000001605080211 */ /* 0x000fc600078e08ff */
        /* <DEDUP_REMOVED lines=77> */
.L_x_3367:
        /* <DEDUP_REMOVED lines=11> */
.L_x_3162:
        /* <DEDUP_REMOVED lines=11> */
.L_x_3163:
        /* <DEDUP_REMOVED lines=27> */
[----:B------:R-:W-:Y:S01]  /*1c5f0*/  MOV R4, UR4 ;  /* 0x0000000400047c02 */ /* 0x000fe20008000f00 */
[----:B------:R-:W-:Y:S01]  /*1c600*/  IMAD.U32 R5, RZ, RZ, UR5 ;  /* 0x00000005ff057e24 */ /* 0x000fe2000f8e00ff */
[----:B------:R-:W0:Y:S01]  /*1c610*/  LDC.64 R2, c[0x4][R2] ;  /* 0x0100000002027b82 */ /* 0x000e220000000a00 */
[----:B------:R-:W-:Y:S01]  /*1c620*/  IMAD.U32 R6, RZ, RZ, UR6 ;  /* 0x00000006ff067e24 */ /* 0x000fe2000f8e00ff */
[----:B-1----:R-:W-:Y:S01]  /*1c630*/  MOV R7, UR7 ;  /* 0x0000000700077c02 */ /* 0x002fe20008000f00 */
[----:B------:R-:W-:Y:S01]  /*1c640*/  IMAD.U32 R10, RZ, RZ, UR8 ;  /* 0x00000008ff0a7e24 */ /* 0x000fe2000f8e00ff */
[----:B------:R-:W-:Y:S01]  /*1c650*/  MOV R8, 0x70 ;  /* 0x0000007000087802 */ /* 0x000fe20000000f00 */
[----:B------:R-:W-:-:S02]  /*1c660*/  IMAD.U32 R11, RZ, RZ, UR9 ;  /* 0x00000009ff0b7e24 */ /* 0x000fc4000f8e00ff */
[----:B------:R-:W-:Y:S02]  /*1c670*/  IMAD.MOV.U32 R12, RZ, RZ, 0x1 ;  /* 0x00000001ff0c7424 */ /* 0x000fe400078e00ff */
[----:B------:R-:W-:-:S07]  /*1c680*/  IMAD.MOV.U32 R13, RZ, RZ, RZ ;  /* 0x000000ffff0d7224 */ /* 0x000fce00078e00ff */
[----:B------:R-:W-:-:S07]  /*1c690*/  LEPC R20, `(.L_x_3165) ;  /* 0x000000001014794e */ /* 0x000fce0000000000 */
[----:B0-----:R-:W-:Y:S05]  /*1c6a0*/  CALL.ABS.NOINC R2 ;  /* 0x0000000002007343 */ /* 0x001fea0003c00000 */
.L_x_3165:
[----:B------:R-:W-:Y:S05]  /*1c6b0*/  BSYNC B6 ;  /* 0x0000000000067941 */ /* 0x000fea0003800000 */
.L_x_3164:
[----:B------:R-:W2:Y:S01]  /*1c6c0*/  LDL.LU R20, [R1+0x20] ;  /* 0x0000200001147983 */ /* 0x000ea20000300800 */
[----:B------:R-:W3:Y:S01]  /*1c6d0*/  LDC R6, c[0x0][0x448] ;  /* 0x00011200ff067b82 */ /* 0x000ee20000000800 */
[----:B------:R-:W-:Y:S01]  /*1c6e0*/  ULDC.64 UR4, c[0x0][0x2d8] ;  /* 0x0000b60000047ab9 */ /* 0x000fe20000000a00 */
[----:B------:R-:W-:Y:S01]  /*1c6f0*/  ULDC.64 UR6, c[0x0][0x280] ;  /* 0x0000a00000067ab9 */ /* 0x000fe20000000a00 */
[----:B------:R-:W4:Y:S04]  /*1c700*/  LDL.LU R21, [R1+0xc] ;  /* 0x00000c0001157983 */ /* 0x000f280000300800 */
[----:B0-----:R-:W4:Y:S01]  /*1c710*/  LDL.LU.64 R2, [R1+0x18] ;  /* 0x0000180001027983 */ /* 0x001f220000300a00 */
[----:B------:R-:W-:-:S03]  /*1c720*/  IMAD R0, R35, UR4, RZ ;  /* 0x0000000423007c24 */ /* 0x000fc6000f8e02ff */
[----:B------:R0:W5:Y:S01]  /*1c730*/  LDL R10, [R1+0x14] ;  /* 0x00001400010a7983 */ /* 0x0001620000100800 */
[----:B------:R-:W-:-:S03]  /*1c740*/  IMAD R5, R18, UR5, R0 ;  /* 0x0000000512057c24 */ /* 0x000fc6000f8e0200 */
[----:B------:R0:W5:Y:S01]  /*1c750*/  LDL R8, [R1+0x8] ;  /* 0x0000080001087983 */ /* 0x0001620000100800 */
[----:B---3--:R-:W-:-:S13]  /*1c760*/  ISETP.NE.AND P0, PT, R6, 0x1, PT ;  /* 0x000000010600780c */ /* 0x008fda0003f05270 */
[----:B-1----:R-:W1:Y:S01]  /*1c770*/  @P0 LDC R7, c[0x0][0x44c] ;  /* 0x00011300ff070b82 */ /* 0x002e620000000800 */
[----:B----4-:R-:W-:Y:S02]  /*1c780*/  MOV R3, R21 ;  /* 0x0000001500037202 */ /* 0x010fe40000000f00 */
[----:B------:R-:W3:Y:S01]  /*1c790*/  S2R R21, SR_TID.X ;  /* 0x0000000000157919 */ /* 0x000ee20000002100 */
[----:B------:R-:W-:Y:S01]  /*1c7a0*/  IMAD.WIDE.U32 R2, R18, UR4, R2 ;  /* 0x0000000412027c25 */ /* 0x000fe2000f8e0002 */
[----:B------:R-:W-:-:S03]  /*1c7b0*/  ULDC.64 UR4, c[0x0][0x2e0] ;  /* 0x0000b80000047ab9 */ /* 0x000fc60000000a00 */
[----:B--2---:R-:W-:Y:S02]  /*1c7c0*/  IMAD R0, R20, UR4, RZ ;  /* 0x0000000414007c24 */ /* 0x004fe4000f8e02ff */
[----:B------:R-:W2:Y:S01]  /*1c7d0*/  S2R R20, SR_TID.X ;  /* 0x0000000000147919 */ /* 0x000ea20000002100 */
[----:B------:R-:W-:Y:S02]  /*1c7e0*/  IMAD.IADD R3, R3, 0x1, R5 ;  /* 0x0000000103037824 */ /* 0x000fe400078e0205 */
[C---:B------:R-:W-:Y:S02]  /*1c7f0*/  IMAD R0, R33.reuse, UR5, R0 ;  /* 0x0000000521007c24 */ /* 0x040fe4000f8e0200 */
[----:B------:R-:W-:Y:S01]  /*1c800*/  IMAD.WIDE.U32 R2, R33, UR4, R2 ;  /* 0x0000000421027c25 */ /* 0x000fe2000f8e0002 */
[----:B------:R-:W-:-:S04]  /*1c810*/  ULDC.64 UR4, c[0x0][0x2d0] ;  /* 0x0000b40000047ab9 */ /* 0x000fc80000000a00 */
[----:B------:R-:W-:Y:S02]  /*1c820*/  IADD3 R3, R3, R0, RZ ;  /* 0x0000000003037210 */ /* 0x000fe40007ffe0ff */
[----:B------:R-:W4:Y:S01]  /*1c830*/  @P0 LDC R0, c[0x0][0x450] ;  /* 0x00011400ff000b82 */ /* 0x000f220000000800 */
[----:B---3--:R-:W-:-:S05]  /*1c840*/  IMAD.SHL.U32 R21, R21, 0x10, RZ ;  /* 0x0000001015157824 */ /* 0x008fca00078e00ff */
[----:B------:R-:W-:Y:S02]  /*1c850*/  LOP3.LUT R21, R21, 0x70, RZ, 0xc0, !PT ;  /* 0x0000007015157812 */ /* 0x000fe400078ec0ff */
[----:B--2---:R-:W-:-:S04]  /*1c860*/  LOP3.LUT R20, R20, 0x7f, RZ, 0xc0, !PT ;  /* 0x0000007f14147812 */ /* 0x004fc800078ec0ff */
[----:B------:R-:W-:-:S04]  /*1c870*/  SHF.R.U32.HI R20, RZ, 0x3, R20 ;  /* 0x00000003ff147819 */ /* 0x000fc80000011614 */
[----:B------:R-:W-:-:S05]  /*1c880*/  LOP3.LUT R20, R20, R21, RZ, 0xfc, !PT ;  /* 0x0000001514147212 */ /* 0x000fca00078efcff */
[----:B------:R-:W-:-:S04]  /*1c890*/  IMAD R5, R17, 0x80, R20 ;  /* 0x0000008011057824 */ /* 0x000fc800078e0214 */
[----:B-1----:R-:W-:-:S04]  /*1c8a0*/  @P0 IMAD.HI.U32 R7, R5, R7, RZ ;  /* 0x0000000705070227 */ /* 0x002fc800078e00ff */
[----:B------:R-:W-:Y:S01]  /*1c8b0*/  IMAD.MOV.U32 R4, RZ, RZ, R5 ;  /* 0x000000ffff047224 */ /* 0x000fe200078e0005 */
[----:B----4-:R-:W-:Y:S01]  /*1c8c0*/  @P0 SHF.R.U32.HI R4, RZ, R0, R7 ;  /* 0x00000000ff040219 */ /* 0x010fe20000011607 */
[----:B------:R-:W1:Y:S03]  /*1c8d0*/  S2R R20, SR_TID.X ;  /* 0x0000000000147919 */ /* 0x000e660000002100 */
[----:B------:R-:W-:-:S05]  /*1c8e0*/  IADD3 R0, -R4, RZ, RZ ;  /* 0x000000ff04007210 */ /* 0x000fca0007ffe1ff */
        /* <DEDUP_REMOVED lines=22> */
[----:B-----5:R-:W-:Y:S01]  /*1ca50*/  IMAD R5, R10, R6, RZ ;  /* 0x000000060a057224 */ /* 0x020fe200078e02ff */
[----:B------:R-:W-:Y:S02]  /*1ca60*/  LEA R17, R17, R9, 0x7 ;  /* 0x0000000911117211 */ /* 0x000fe400078e38ff */
[----:B------:R-:W1:Y:S02]  /*1ca70*/  SHFL.IDX PT, R2, R4, RZ, 0x181f ;  /* 0x00181fff04027589 */ /* 0x000e6400000e0000 */
[C---:B------:R-:W-:Y:S02]  /*1ca80*/  ISETP.GE.AND P3, PT, R17.reuse, R5, PT ;  /* 0x000000051100720c */ /* 0x040fe40003f66270 */
[----:B------:R-:W-:-:S11]  /*1ca90*/  IADD3 R6, R17, 0x10, RZ ;  /* 0x0000001011067810 */ /* 0x000fd60007ffe0ff */
        /* <DEDUP_REMOVED lines=12> */
[----:B------:R-:W0:Y:S01]  /*1cb60*/  SHFL.IDX PT, R14, R0, 0x2, 0x181f ;  /* 0x00581f00000e7f89 */ /* 0x000e2200000e0000 */
[----:B------:R-:W-:-:S05]  /*1cb70*/  @!P3 MOV R3, R7 ;  /* 0x000000070003b202 */ /* 0x000fca0000000f00 */
[----:B------:R-:W-:Y:S04]  /*1cb80*/  @!P3 LDGSTS.E.BYPASS.LTC128B.128 [R8+0x10c00], desc[UR42][R2.64], !P0 ;  /* 0x10c000000208bfae */ /* 0x000fe8000c101d6a */
[----:B------:R1:W-:Y:S01]  /*1cb90*/  @!P3 LDGSTS.E.BYPASS.LTC128B.128 [R8+0x14c00], desc[UR42][R2.64+0x80], !P1 ;  /* 0x14c000800208bfae */ /* 0x0003e2000c901d6a */
[----:B------:R-:W-:Y:S01]  /*1cba0*/  ISETP.GE.AND P3, PT, R6, R5, PT ;  /* 0x000000050600720c */ /* 0x000fe20003f66270 */
[----:B------:R-:W-:Y:S02]  /*1cbb0*/  VIADD R6, R17, 0x30 ;  /* 0x0000003011067836 */ /* 0x000fe40000000000 */
        /* <DEDUP_REMOVED lines=11> */
[----:B0-----:R-:W-:-:S04]  /*1cc70*/  @!P3 LEA R14, P2, R31, R14, 0x1 ;  /* 0x0000000e1f0eb211 */ /* 0x001fc800078408ff */
[----:B-1----:R-:W-:Y:S01]  /*1cc80*/  @!P3 IADD3.X R7, RZ, R2, RZ, P2, !PT ;  /* 0x00000002ff07b210 */ /* 0x002fe200017fe4ff */
[----:B------:R-:W-:Y:S02]  /*1cc90*/  @!P3 IMAD.MOV.U32 R2, RZ, RZ, R14 ;  /* 0x000000ffff02b224 */ /* 0x000fe400078e000e */
[----:B------:R-:W0:Y:S02]  /*1cca0*/  SHFL.IDX PT, R14, R0, 0x4, 0x181f ;  /* 0x00981f00000e7f89 */ /* 0x000e2400000e0000 */
[----:B------:R-:W-:-:S05]  /*1ccb0*/  @!P3 IMAD.MOV.U32 R3, RZ, RZ, R7 ;  /* 0x000000ffff03b224 */ /* 0x000fca00078e0007 */
[----:B------:R-:W-:Y:S04]  /*1ccc0*/  @!P3 LDGSTS.E.BYPASS.LTC128B.128 [R8+0x11c00], desc[UR42][R2.64], !P0 ;  /* 0x11c000000208bfae */ /* 0x000fe8000c101d6a */
[----:B------:R1:W-:Y:S01]  /*1ccd0*/  @!P3 LDGSTS.E.BYPASS.LTC128B.128 [R8+0x15c00], desc[UR42][R2.64+0x80], !P1 ;  /* 0x15c000800208bfae */ /* 0x0003e2000c901d6a */
[----:B------:R-:W-:Y:S01]  /*1cce0*/  ISETP.GE.AND P3, PT, R6, R5, PT ;  /* 0x000000050600720c */ /* 0x000fe20003f66270 */
[----:B------:R-:W-:Y:S02]  /*1ccf0*/  VIADD R6, R17, 0x50 ;  /* 0x0000005011067836 */ /* 0x000fe40000000000 */
        /* <DEDUP_REMOVED lines=18> */
[----:B------:R-:W-:-:S03]  /*1ce20*/  ISETP.GE.AND P3, PT, R6, R5, PT ;  /* 0x000000050600720c */ /* 0x000fc60003f66270 */
[----:B-1----:R-:W1:Y:S10]  /*1ce30*/  SHFL.IDX PT, R2, R4, 0x6, 0x181f ;  /* 0x00d81f0004027f89 */ /* 0x002e7400000e0000 */
[----:B0-----:R-:W-:Y:S01]  /*1ce40*/  @!P3 LEA R14, P2, R31, R14, 0x1 ;  /* 0x0000000e1f0eb211 */ /* 0x001fe200078408ff */
[----:B------:R-:W0:Y:S03]  /*1ce50*/  SHFL.IDX PT, R4, R4, 0x7, 0x181f ;  /* 0x00f81f0004047f89 */ /* 0x000e2600000e0000 */
[----:B-1----:R-:W-:Y:S01]  /*1ce60*/  @!P3 IADD3.X R7, RZ, R2, RZ, P2, !PT ;  /* 0x00000002ff07b210 */ /* 0x002fe200017fe4ff */
[----:B------:R-:W-:-:S02]  /*1ce70*/  @!P3 IMAD.MOV.U32 R2, RZ, RZ, R14 ;  /* 0x000000ffff02b224 */ /* 0x000fc400078e000e */
[----:B------:R1:W2:Y:S02]  /*1ce80*/  SHFL.IDX PT, R14, R0, 0x7, 0x181f ;  /* 0x00f81f00000e7f89 */ /* 0x0002a400000e0000 */
[----:B------:R-:W-:-:S05]  /*1ce90*/  @!P3 IMAD.MOV.U32 R3, RZ, RZ, R7 ;  /* 0x000000ffff03b224 */ /* 0x000fca00078e0007 */
[----:B------:R1:W-:Y:S04]  /*1cea0*/  @!P3 LDGSTS.E.BYPASS.LTC128B.128 [R8+0x13400], desc[UR42][R2.64], !P0 ;  /* 0x134000000208bfae */ /* 0x0003e8000c101d6a */
[----:B0-----:R1:W-:Y:S02]  /*1ceb0*/  @!P3 LDGSTS.E.BYPASS.LTC128B.128 [R8+0x17400], desc[UR42][R2.64+0x80], !P1 ;  /* 0x174000800208bfae */ /* 0x0013e4000c901d6a */
.L_x_3384:
[----:B-1----:R-:W-:Y:S01]  /*1cec0*/  IADD3 R0, R17, 0x70, RZ ;  /* 0x0000007011007810 */ /* 0x002fe20007ffe0ff */
[----:B------:R-:W-:Y:S03]  /*1ced0*/  BSSY B0, `(.L_x_3167) ;  /* 0x000000a000007945 */ /* 0x000fe60003800000 */
        /* <DEDUP_REMOVED lines=9> */
.L_x_3168:
[----:B------:R-:W-:Y:S05]  /*1cf70*/  BSYNC B0 ;  /* 0x0000000000007941 */ /* 0x000fea0003800000 */
.L_x_3167:
[----:B------:R-:W-:Y:S01]  /*1cf80*/  NOP ;  /* 0x0000000000007918 */ /* 0x000fe20000000000 */
[----:B------:R-:W-:-:S13]  /*1cf90*/  PLOP3.LUT P0, PT, PT, PT, PT, 0x80, 0x0 ;  /* 0x000000000000781c */ /* 0x000fda0003f0f070 */
.L_x_3169:
        /* <DEDUP_REMOVED lines=20> */
.L_x_3385:
[----:B------:R-:W-:Y:S05]  /*1d0e0*/  BSYNC B0 ;  /* 0x0000000000007941 */ /* 0x000fea0003800000 */
.L_x_3170:
        /* <DEDUP_REMOVED lines=8> */
[----:B------:R-:W-:Y:S01]  /*1d170*/  MOV R10, R25 ;  /* 0x00000019000a7202 */ /* 0x000fe20000000f00 */
[----:B---3--:R-:W-:-:S10]  /*1d180*/  VIADD R6, R0, 0xfffffffe ;  /* 0xfffffffe00067836 */ /* 0x008fd40000000000 */
.L_x_3186:
[----:B------:R-:W3:Y:S01]  /*1d190*/  LDL R7, [R1] ;  /* 0x0000000001077983 */ /* 0x000ee20000100800 */
[----:B------:R-:W1:Y:S03]  /*1d1a0*/  LDC R0, c[0x0][0x430] ;  /* 0x00010c00ff007b82 */ /* 0x000e660000000800 */
[----:B------:R-:W4:Y:S01]  /*1d1b0*/  LDL R5, [R1+0x4] ;  /* 0x0000040001057983 */ /* 0x000f220000100800 */
[----:B------:R-:W-:Y:S05]  /*1d1c0*/  YIELD ;  /* 0x0000000000007946 */ /* 0x000fea0003800000 */
[----:B------:R-:W5:Y:S01]  /*1d1d0*/  S2R R2, SR_TID.X ;  /* 0x0000000000027919 */ /* 0x000f620000002100 */
[----:B------:R-:W-:Y:S01]  /*1d1e0*/  ULDC.64 UR4, c[0x0][0x428] ;  /* 0x00010a0000047ab9 */ /* 0x000fe20000000a00 */
[----:B------:R-:W2:Y:S01]  /*1d1f0*/  S2R R4, SR_TID.X ;  /* 0x0000000000047919 */ /* 0x000ea20000002100 */
[----:B-1----:R-:W-:-:S13]  /*1d200*/  ISETP.NE.AND P0, PT, R0, 0x1, PT ;  /* 0x000000010000780c */ /* 0x002fda0003f05270 */
[----:B0-----:R-:W0:Y:S01]  /*1d210*/  @P0 LDC R3, c[0x0][0x434] ;  /* 0x00010d00ff030b82 */ /* 0x001e220000000800 */
[----:B-----5:R-:W-:-:S07]  /*1d220*/  LOP3.LUT R2, R2, 0x7f, RZ, 0xc0, !PT ;  /* 0x0000007f02027812 */ /* 0x020fce00078ec0ff */
[----:B------:R-:W1:Y:S01]  /*1d230*/  @P0 LDC R8, c[0x0][0x438] ;  /* 0x00010e00ff080b82 */ /* 0x000e620000000800 */
[----:B--2---:R-:W-:Y:S01]  /*1d240*/  IMAD.SHL.U32 R4, R4, 0x10, RZ ;  /* 0x0000001004047824 */ /* 0x004fe200078e00ff */
[----:B------:R-:W-:-:S04]  /*1d250*/  SHF.R.U32.HI R2, RZ, 0x3, R2 ;  /* 0x00000003ff027819 */ /* 0x000fc80000011602 */
        /* <DEDUP_REMOVED lines=17> */
[----:B------:R-:W-:Y:S01]  /*1d370*/  IMAD.U32 R7, RZ, RZ, UR38 ;  /* 0x00000026ff077e24 */ /* 0x000fe2000f8e00ff */
[----:B------:R-:W-:Y:S01]  /*1d380*/  MOV R26, R6 ;  /* 0x00000006001a7202 */ /* 0x000fe20000000f00 */
[----:B------:R-:W-:-:S03]  /*1d390*/  VIADD R25, R10, 0x1 ;  /* 0x000000010a197836 */ /* 0x000fc60000000000 */
        /* <DEDUP_REMOVED lines=8> */
.L_x_3174:
[----:B------:R-:W-:Y:S01]  /*1d420*/  IMAD R6, R25, 0x8, R22 ;  /* 0x0000000819067824 */ /* 0x000fe200078e0216 */
[----:B------:R-:W-:Y:S01]  /*1d430*/  SHF.L.U32 R3, R28, 0x1f, RZ ;  /* 0x0000001f1c037819 */ /* 0x000fe200000006ff */
[----:B------:R-:W-:Y:S03]  /*1d440*/  BSSY B1, `(.L_x_3175) ;  /* 0x0000003000017945 */ /* 0x000fe60003800000 */
[----:B------:R-:W0:Y:S02]  /*1d450*/  SYNCS.PHASECHK.TRANS64.TRYWAIT P0, [R6+URZ+0x28840], R3 ;  /* 0x02884003060075a7 */ /* 0x000e24000800017f */
[----:B0-----:R-:W-:Y:S05]  /*1d460*/  @!P0 BRA `(.L_x_3176) ;  /* 0x0000006400e48947 */ /* 0x001fea0003800000 */
.L_x_3386:
[----:B------:R-:W-:Y:S05]  /*1d470*/  BSYNC B1 ;  /* 0x0000000000017941 */ /* 0x000fea0003800000 */
.L_x_3175:
        /* <DEDUP_REMOVED lines=25> */
[----:B------:R-:W-:Y:S01]  /*1d610*/  SHF.L.U32 R5, R31, 0x1, RZ ;  /* 0x000000011f057819 */ /* 0x000fe200000006ff */
[----:B------:R-:W-:Y:S02]  /*1d620*/  IMAD R8, R8, 0x2, R22 ;  /* 0x0000000208087824 */ /* 0x000fe400078e0216 */
[----:B------:R-:W1:Y:S01]  /*1d630*/  SHFL.IDX PT, R3, R9, RZ, 0x181f ;  /* 0x00181fff09037589 */ /* 0x000e6200000e0000 */
[----:B0-----:R-:W-:-:S05]  /*1d640*/  IADD3 R2, P0, R2, R5, RZ ;  /* 0x0000000502027210 */ /* 0x001fca0007f1e0ff */
[----:B-1----:R-:W-:-:S05]  /*1d650*/  IMAD.X R3, RZ, RZ, R3, P0 ;  /* 0x000000ffff037224 */ /* 0x002fca00000e0603 */
[----:B------:R-:W-:Y:S01]  /*1d660*/  @!PT LDS RZ, [RZ] ;  /* 0x00000000fffff984 */ /* 0x000fe20000000800 */
        /* <DEDUP_REMOVED lines=40> */
.L_x_3404:
[----:B-1----:R-:W-:-:S04]  /*1d8f0*/  IADD3 R2, P0, R2, R5, RZ ;  /* 0x0000000502027210 */ /* 0x002fc80007f1e0ff */
        /* <DEDUP_REMOVED lines=8> */
.L_x_3178:
        /* <DEDUP_REMOVED lines=11> */
.L_x_3179:
[----:B------:R1:W-:Y:S01]  /*1da30*/  SYNCS.ARRIVE.TRANS64.A1T0 RZ, [R6+URZ+0x28830], RZ ;  /* 0x028830ff06ff79a7 */ /* 0x0003e2000810003f */
[----:B------:R-:W-:Y:S05]  /*1da40*/  @!P4 BRA `(.L_x_3180) ;  /* 0x000000000004c947 */ /* 0x000fea0003800000 */
[----:B------:R-:W-:Y:S01]  /*1da50*/  BPT.TRAP 0x1 ;  /* 0x000000040000795c */ /* 0x000fe20000300000 */
.L_x_3180:
[----:B------:R-:W-:Y:S01]  /*1da60*/  SHF.L.U32 R2, R17, 0x1f, RZ ;  /* 0x0000001f11027819 */ /* 0x000fe200000006ff */
[----:B-1----:R-:W-:Y:S01]  /*1da70*/  IMAD R6, R10, 0x8, R22 ;  /* 0x000000080a067824 */ /* 0x002fe200078e0216 */
[----:B------:R-:W-:Y:S03]  /*1da80*/  BSSY B1, `(.L_x_3181) ;  /* 0x0000003000017945 */ /* 0x000fe60003800000 */
[----:B------:R-:W1:Y:S02]  /*1da90*/  SYNCS.PHASECHK.TRANS64.TRYWAIT P0, [R6+URZ+0x28860], R2 ;  /* 0x02886002060075a7 */ /* 0x000e64000800017f */
[----:B-1----:R-:W-:Y:S05]  /*1daa0*/  @!P0 BRA `(.L_x_3182) ;  /* 0x0000006800b48947 */ /* 0x002fea0003800000 */
.L_x_3405:
[----:B------:R-:W-:Y:S05]  /*1dab0*/  BSYNC B1 ;  /* 0x0000000000017941 */ /* 0x000fea0003800000 */
.L_x_3181:
        /* <DEDUP_REMOVED lines=9> */
[----:B------:R-:W-:-:S03]  /*1db50*/  LEA R7, R7, R22, 0x1 ;  /* 0x0000001607077211 */ /* 0x000fc600078e08ff */
[----:B------:R-:W1:Y:S04]  /*1db60*/  SHFL.IDX PT, R3, R24, RZ, 0x181f ;  /* 0x00181fff18037589 */ /* 0x000e6800000e0000 */
[----:B------:R-:W-:Y:S01]  /*1db70*/  SHFL.IDX PT, R14, R23, 0x7, 0x181f ;  /* 0x00f81f00170e7f89 */ /* 0x000fe200000e0000 */
        /* <DEDUP_REMOVED lines=49> */
[----:B0-----:R-:W-:-:S04]  /*1de90*/  IADD3 R2, P0, R2, R5, RZ ;  /* 0x0000000502027210 */ /* 0x001fc80007f1e0ff */
[----:B-1----:R-:W-:Y:S02]  /*1dea0*/  IADD3.X R3, RZ, R3, RZ, P0, !PT ;  /* 0x00000003ff037210 */ /* 0x002fe400007fe4ff */
[----:B------:R-:W-:-:S13]  /*1deb0*/  ISETP.LT.OR P0, PT, R8, 0x61, P2 ;  /* 0x000000610800780c */ /* 0x000fda0001701670 */
[----:B------:R1:W-:Y:S01]  /*1dec0*/  LDGSTS.E.BYPASS.LTC128B.128 [R7+0x3400], desc[UR42][R2.64], !P0 ;  /* 0x0340000002077fae */ /* 0x0003e2000c101d6a */
[----:B------:R-:W-:-:S13]  /*1ded0*/  ISETP.LT.OR P0, PT, R8, 0x61, P1 ;  /* 0x000000610800780c */ /* 0x000fda0000f01670 */
[----:B--2---:R1:W-:Y:S02]  /*1dee0*/  LDGSTS.E.BYPASS.LTC128B.128 [R7+0x7400], desc[UR42][R2.64+0x80], !P0 ;  /* 0x0740008002077fae */ /* 0x0043e4000c101d6a */
.L_x_3423:
        /* <DEDUP_REMOVED lines=21> */
[----:B------:R-:W-:Y:S02]  /*1e040*/  IADD3 R3, R3, R21, RZ ;  /* 0x0000001503037210 */ /* 0x000fe40007ffe0ff */
[C---:B------:R-:W-:Y:S02]  /*1e050*/  IMAD R5, R18.reuse, UR5, R5 ;  /* 0x0000000512057c24 */ /* 0x040fe4000f8e0205 */
[----:B------:R-:W-:Y:S01]  /*1e060*/  IMAD.WIDE.U32 R2, R18, UR4, R2 ;  /* 0x0000000412027c25 */ /* 0x000fe2000f8e0002 */
[----:B------:R-:W-:-:S03]  /*1e070*/  ULDC.64 UR4, c[0x0][0x318] ;  /* 0x0000c60000047ab9 */ /* 0x000fc60000000a00 */
[----:B------:R-:W-:Y:S01]  /*1e080*/  IMAD.IADD R3, R5, 0x1, R3 ;  /* 0x0000000105037824 */ /* 0x000fe200078e0203 */
[----:B------:R-:W-:-:S04]  /*1e090*/  LEA R23, P0, R2, UR4, 0x1 ;  /* 0x0000000402177c11 */ /* 0x000fc8000f8008ff */
[----:B------:R-:W-:Y:S02]  /*1e0a0*/  LEA.HI.X R24, R2, UR5, R3, 0x1, P0 ;  /* 0x0000000502187c11 */ /* 0x000fe400080f0c03 */
[----:B------:R-:W-:-:S13]  /*1e0b0*/  PLOP3.LUT P0, PT, PT, PT, PT, 0x80, 0x0 ;  /* 0x000000000000781c */ /* 0x000fda0003f0f070 */
.L_x_3184:
        /* <DEDUP_REMOVED lines=11> */
.L_x_3185:
[C---:B------:R-:W-:Y:S01]  /*1e170*/  ISETP.GT.AND P0, PT, R26.reuse, RZ, PT ;  /* 0x000000ff1a00720c */ /* 0x040fe20003f04270 */
[----:B------:R0:W-:Y:S01]  /*1e180*/  SYNCS.ARRIVE.TRANS64.A1T0 RZ, [R6+URZ+0x28850], RZ ;  /* 0x028850ff06ff79a7 */ /* 0x0001e2000810003f */
[----:B------:R-:W-:Y:S01]  /*1e190*/  IMAD.MOV.U32 R17, RZ, RZ, R28 ;  /* 0x000000ffff117224 */ /* 0x000fe200078e001c */
[----:B------:R-:W-:Y:S01]  /*1e1a0*/  MOV R33, R26 ;  /* 0x0000001a00217202 */ /* 0x000fe20000000f00 */
[----:B------:R-:W-:Y:S01]  /*1e1b0*/  IMAD.MOV.U32 R10, RZ, RZ, R25 ;  /* 0x000000ffff0a7224 */ /* 0x000fe200078e0019 */
[----:B0-----:R-:W-:-:S08]  /*1e1c0*/  IADD3 R6, R26, -0x1, RZ ;  /* 0xffffffff1a067810 */ /* 0x001fd00007ffe0ff */
[----:B------:R-:W-:Y:S05]  /*1e1d0*/  @P0 BRA `(.L_x_3186) ;  /* 0xffffffec00ec0947 */ /* 0x000fea000383ffff */
.L_x_3173:
[----:B------:R-:W-:Y:S05]  /*1e1e0*/  BSYNC B0 ;  /* 0x0000000000007941 */ /* 0x000fea0003800000 */
.L_x_3172:
        /* <DEDUP_REMOVED lines=17> */
.L_x_3188:
[----:B------:R-:W-:Y:S05]  /*1e300*/  BSYNC B0 ;  /* 0x0000000000007941 */ /* 0x000fea0003800000 */
.L_x_3187:
[----:B------:R-:W-:-:S05]  /*1e310*/  IMAD.U32 R0, RZ, RZ, UR38 ;  /* 0x00000026ff007e24 */ /* 0x000fca000f8e00ff */
[----:B------:R-:W-:-:S13]  /*1e320*/  ISETP.NE.AND P0, PT, R0, 0x3, PT ;  /* 0x000000030000780c */ /* 0x000fda0003f05270 */
[----:B------:R-:W-:Y:S05]  /*1e330*/  @!P0 BRA `(.L_x_3189) ;  /* 0x0000000000048947 */ /* 0x000fea0003800000 */
[----:B------:R-:W-:Y:S01]  /*1e340*/  BPT.TRAP 0x1 ;  /* 0x000000040000795c */ /* 0x000fe20000300000 */
.L_x_3189:
[----:B------:R-:W-:Y:S01]  /*1e350*/  IMAD R0, R25, 0x8, R22 ;  /* 0x0000000819007824 */ /* 0x000fe200078e0216 */
[----:B0-----:R-:W-:Y:S01]  /*1e360*/  SHF.L.U32 R3, R28, 0x1f, RZ ;  /* 0x0000001f1c037819 */ /* 0x001fe200000006ff */
[----:B------:R-:W-:Y:S01]  /*1e370*/  BSSY B0, `(.L_x_3190) ;  /* 0x0000004000007945 */ /* 0x000fe20003800000 */
[----:B------:R-:W-:Y:S02]  /*1e380*/  IMAD R6, R26, -0x80, R37 ;  /* 0xffffff801a067824 */ /* 0x000fe400078e0225 */
[----:B------:R-:W0:Y:S02]  /*1e390*/  SYNCS.PHASECHK.TRANS64.TRYWAIT P0, [R0+URZ+0x28860], R3 ;  /* 0x02886003000075a7 */ /* 0x000e24000800017f */
[----:B0-----:R-:W-:Y:S05]  /*1e3a0*/  @!P0 BRA `(.L_x_3191) ;  /* 0x0000006c00108947 */ /* 0x001fea0003800000 */
.L_x_3424:
[----:B------:R-:W-:Y:S05]  /*1e3b0*/  BSYNC B0 ;  /* 0x0000000000007941 */ /* 0x000fea0003800000 */
.L_x_3190:
[----:B------:R-:W1:Y:S01]  /*1e3c0*/  S2R R2, SR_TID.X ;  /* 0x0000000000027919 */ /* 0x000e620000002100 */
[----:B------:R-:W-:Y:S01]  /*1e3d0*/  UMOV UR4, 0xffffffff ;  /* 0xffffffff00047882 */ /* 0x000fe20000000000 */
[----:B------:R-:W-:Y:S01]  /*1e3e0*/  IMAD R9, R25, 0x4000, R36 ;  /* 0x0000400019097824 */ /* 0x000fe200078e0224 */
[----:B-1----:R-:W-:-:S04]  /*1e3f0*/  LOP3.LUT R2, R2, 0x7f, RZ, 0xc0, !PT ;  /* 0x0000007f02027812 */ /* 0x002fc800078ec0ff */
[----:B------:R-:W-:-:S04]  /*1e400*/  SHF.R.U32.HI R2, RZ, 0x3, R2 ;  /* 0x00000003ff027819 */ /* 0x000fc80000011602 */
[----:B------:R-:W-:Y:S01]  /*1e410*/  IADD3 R6, -R2, R6, RZ ;  /* 0x0000000602067210 */ /* 0x000fe20007ffe1ff */
[----:B------:R-:W-:Y:S06]  /*1e420*/  BRA.DIV UR4, `(.L_x_3192) ;  /* 0x0000006e04047947 */ /* 0x000fec000b800000 */
[----:B--2---:R-:W1:Y:S01]  /*1e430*/  SHFL.IDX PT, R14, R23, RZ, 0x181f ;  /* 0x00181fff170e7589 */ /* 0x004e6200000e0000 */
[----:B------:R-:W-:Y:S01]  /*1e440*/  ULDC UR4, c[0x0][0x2f4] ;  /* 0x0000bd0000047ab9 */ /* 0x000fe20000000800 */
[C---:B------:R-:W-:Y:S01]  /*1e450*/  IMAD.SHL.U32 R5, R31.reuse, 0x2, RZ ;  /* 0x000000021f057824 */ /* 0x040fe200078e00ff */
[----:B------:R-:W-:Y:S01]  /*1e460*/  ISETP.GE.AND P1, PT, R31, UR4, PT ;  /* 0x000000041f007c0c */ /* 0x000fe2000bf26270 */
[----:B0-----:R-:W0:Y:S01]  /*1e470*/  SHFL.IDX PT, R3, R24, RZ, 0x181f ;  /* 0x00181fff18037589 */ /* 0x001e2200000e0000 */
[----:B------:R-:W-:Y:S02]  /*1e480*/  ISETP.GE.AND P0, PT, R30, UR4, PT ;  /* 0x000000041e007c0c */ /* 0x000fe4000bf06270 */
[C---:B------:R-:W-:Y:S01]  /*1e490*/  ISETP.LT.OR P2, PT, R6.reuse, 0x1, P1 ;  /* 0x000000010600780c */ /* 0x040fe20000f41670 */
[----:B------:R-:W2:Y:S01]  /*1e4a0*/  SHFL.IDX PT, R10, R23, 0x1, 0x181f ;  /* 0x00381f00170a7f89 */ /* 0x000ea200000e0000 */
[----:B------:R-:W-:Y:S02]  /*1e4b0*/  ISETP.LT.OR P3, PT, R6, 0x1, P0 ;  /* 0x000000010600780c */ /* 0x000fe40000761670 */
[----:B------:R-:W-:Y:S01]  /*1e4c0*/  LEA R4, R9, R22, 0x1 ;  /* 0x0000001609047211 */ /* 0x000fe200078e08ff */
        /* <DEDUP_REMOVED lines=18> */
[----:B------:R-:W0:Y:S02]  /*1e5f0*/  SHFL.IDX PT, R14, R23, 0x3, 0x181f ;  /* 0x00781f00170e7f89 */ /* 0x000e2400000e0000 */
[----:B------:R-:W-:Y:S02]  /*1e600*/  IADD3.X R3, RZ, R8, RZ, P4, !PT ;  /* 0x00000008ff037210 */ /* 0x000fe400027fe4ff */
        /* <DEDUP_REMOVED lines=33> */
.L_x_3442:
        /* <DEDUP_REMOVED lines=11> */
.L_x_3193:
[----:B------:R-:W-:Y:S02]  /*1e8d0*/  PLOP3.LUT P1, PT, P1, P0, PT, 0xa2, 0x0 ;  /* 0x000000000000781c */ /* 0x000fe40000f21472 */
[----:B------:R-:W-:-:S08]  /*1e8e0*/  @P0 R2UR P1, UR4, R0 ;  /* 0x00000000000402ca */ /* 0x000fd00000020000 */
[----:B------:R-:W-:-:S05]  /*1e8f0*/  @P0 PLOP3.LUT P0, PT, P1, PT, PT, 0x80, 0x0 ;  /* 0x000000000000081c */ /* 0x000fca0000f0f070 */
[----:B------:R-:W-:Y:S01]  /*1e900*/  @!P1 SYNCS.ARRIVE.TRANS64.RED.A0T1 RZ, [UR4+0x28850], RZ ;  /* 0x028850ffffff99a7 */ /* 0x000fe20008200404 */
[----:B------:R-:W-:Y:S07]  /*1e910*/  @!P1 ARRIVES.LDGSTSBAR.64.TRANSCNT [UR4+0x28850] ;  /* 0x02885000ff0099b0 */ /* 0x000fee0008000a84 */
[----:B------:R-:W-:Y:S05]  /*1e920*/  @P0 BRA.U.ANY `(.L_x_3193) ;  /* 0xfffffffd00e80947 */ /* 0x000fea000393ffff */
[----:B------:R-:W-:Y:S01]  /*1e930*/  NOP ;  /* 0x0000000000007918 */ /* 0x000fe20000000000 */
[----:B0-----:R-:W-:-:S04]  /*1e940*/  MOV R2, UR38 ;  /* 0x0000002600027c02 */ /* 0x001fc80008000f00 */
[----:B------:R-:W-:-:S13]  /*1e950*/  ISETP.NE.AND P2, PT, R2, 0x3, PT ;  /* 0x000000030200780c */ /* 0x000fda0003f45270 */
[----:B------:R-:W-:Y:S05]  /*1e960*/  @!P2 BRA `(.L_x_3194) ;  /* 0x000000000004a947 */ /* 0x000fea0003800000 */
[----:B------:R-:W-:Y:S01]  /*1e970*/  BPT.TRAP 0x1 ;  /* 0x000000040000795c */ /* 0x000fe20000300000 */
.L_x_3194:
[----:B------:R0:W-:Y:S01]  /*1e980*/  SYNCS.ARRIVE.TRANS64.A1T0 RZ, [R0+URZ+0x28850], RZ ;  /* 0x028850ff00ff79a7 */ /* 0x0001e2000810003f */
[----:B------:R-:W-:-:S05]  /*1e990*/  VIADD R25, R25, 0x1 ;  /* 0x0000000119197836 */ /* 0x000fca0000000000 */
[----:B------:R-:W-:-:S04]  /*1e9a0*/  ISETP.NE.AND P0, PT, R25, 0x2, PT ;  /* 0x000000021900780c */ /* 0x000fc80003f05270 */
[----:B------:R-:W-:Y:S02]  /*1e9b0*/  SEL R3, RZ, 0x1, P0 ;  /* 0x00000001ff037807 */ /* 0x000fe40000000000 */
[----:B------:R-:W-:Y:S02]  /*1e9c0*/  SEL R25, R25, RZ, P0 ;  /* 0x000000ff19197207 */ /* 0x000fe40000000000 */
[----:B0-----:R-:W-:-:S07]  /*1e9d0*/  LOP3.LUT R28, R28, R3, RZ, 0x3c, !PT ;  /* 0x000000031c1c7212 */ /* 0x001fce00078e3cff */
.L_x_3151:
[----:B------:R-:W-:Y:S05]  /*1e9e0*/  BSYNC B7 ;  /* 0x0000000000077941 */ /* 0x000fea0003800000 */
.L_x_3149:
[----:B------:R-:W-:-:S13]  /*1e9f0*/  LOP3.LUT P0, RZ, R32, 0x8, RZ, 0xc0, !PT ;  /* 0x0000000820ff7812 */ /* 0x000fda000780c0ff */
[----:B------:R-:W-:Y:S05]  /*1ea00*/  @!P0 BRA `(.L_x_3195) ;  /* 0x0000000000248947 */ /* 0x000fea0003800000 */
[----:B------:R-:W-:Y:S05]  /*1ea10*/  WARPSYNC.ALL ;  /* 0x0000000000007948 */ /* 0x000fea0003800000 */
[----:B------:R-:W2:Y:S08]  /*1ea20*/  S2UR UR5, SR_CgaCtaId ;  /* 0x00000000000579c3 */ /* 0x000eb00000008800 */
[----:B------:R-:W-:Y:S06]  /*1ea30*/  BAR.SYNC.DEFER_BLOCKING 0x5, 0x180 ;  /* 0x0146000000007b1d */ /* 0x000fec0000010000 */
[----:B------:R-:W-:-:S02]  /*1ea40*/  UMOV UR4, 0x400 ;  /* 0x0000040000047882 */ /* 0x000fc40000000000 */
[----:B--2---:R-:W-:-:S06]  /*1ea50*/  ULEA UR4, UR5, UR4, 0x18 ;  /* 0x0000000405047291 */ /* 0x004fcc000f8ec03f */
[----:B------:R-:W-:-:S05]  /*1ea60*/  IMAD.U32 R22, RZ, RZ, UR4 ;  /* 0x00000004ff167e24 */ /* 0x000fca000f8e00ff */
[----:B------:R4:W2:Y:S01]  /*1ea70*/  LDS.128 R16, [R22+0x288d0] ;  /* 0x0288d00016107984 */ /* 0x0008a20000000c00 */
[----:B------:R-:W-:Y:S06]  /*1ea80*/  BAR.ARV 0x4, 0x180 ;  /* 0x0106000000007b1d */ /* 0x000fec0000002000 */
[----:B------:R-:W-:Y:S05]  /*1ea90*/  BRA `(.L_x_3196) ;  /* 0x0000000800cc7947 */ /* 0x000fea0003800000 */
.L_x_3195:
[----:B------:R-:W2:Y:S01]  /*1eaa0*/  S2R R8, SR_TID.X ;  /* 0x0000000000087919 */ /* 0x000ea20000002100 */
[----:B------:R-:W-:Y:S01]  /*1eab0*/  UMOV UR4, 0xffffffff ;  /* 0xffffffff00047882 */ /* 0x000fe20000000000 */
[----:B--2---:R-:W-:-:S04]  /*1eac0*/  LOP3.LUT R8, R8, 0x1f, RZ, 0xc0, !PT ;  /* 0x0000001f08087812 */ /* 0x004fc800078ec0ff */
[----:B------:R-:W-:Y:S01]  /*1ead0*/  ISETP.NE.AND P0, PT, R8, 0x1f, PT ;  /* 0x0000001f0800780c */ /* 0x000fe20003f05270 */
[----:B------:R-:W-:-:S12]  /*1eae0*/  BRA.DIV UR4, `(.L_x_3197) ;  /* 0x0000006e04d07947 */ /* 0x000fd8000b800000 */
[----:B------:R-:W-:Y:S01]  /*1eaf0*/  IADD3 R5, R19, R8, RZ ;  /* 0x0000000813057210 */ /* 0x000fe20007ffe0ff */
[----:B------:R-:W-:-:S03]  /*1eb00*/  ULDC UR4, c[0x0][0xc3c] ;  /* 0x00030f0000047ab9 */ /* 0x000fc60000000800 */
[----:B------:R-:W-:-:S13]  /*1eb10*/  ISETP.GE.OR P1, PT, R5, UR4, !P0 ;  /* 0x0000000405007c0c */ /* 0x000fda000c726670 */
[----:B------:R-:W2:Y:S02]  /*1eb20*/  @!P1 LDC.64 R2, c[0x0][0xc80] ;  /* 0x00032000ff029b82 */ /* 0x000ea40000000a00 */
[----:B--2---:R-:W-:-:S06]  /*1eb30*/  @!P1 IMAD.WIDE R2, R5, 0x4, R2 ;  /* 0x0000000405029825 */ /* 0x004fcc00078e0202 */
        /* <DEDUP_REMOVED lines=20> */
[----:B--2---:R-:W-:-:S04]  /*1ec80*/  SEL R3, R14, RZ, P4 ;  /* 0x000000ff0e037207 */ /* 0x004fc80002000000 */
[----:B------:R-:W-:-:S05]  /*1ec90*/  IADD3 R3, R2, R3, RZ ;  /* 0x0000000302037210 */ /* 0x000fca0007ffe0ff */
[----:B------:R-:W2:Y:S02]  /*1eca0*/  SHFL.UP PT, R14, R3, 0x10, RZ ;  /* 0x06000000030e7989 */ /* 0x000ea400000e00ff */
[----:B--2---:R-:W-:-:S05]  /*1ecb0*/  SEL R6, R14, RZ, P5 ;  /* 0x000000ff0e067207 */ /* 0x004fca0002800000 */
[----:B------:R-:W-:-:S05]  /*1ecc0*/  IMAD.IADD R6, R3, 0x1, R6 ;  /* 0x0000000103067824 */ /* 0x000fca00078e0206 */
[----:B------:R2:W3:Y:S02]  /*1ecd0*/  SHFL.IDX PT, R14, R6, 0x1f, 0x1f ;  /* 0x03e01f00060e7f89 */ /* 0x0004e400000e0000 */
.L_x_3452:
[----:B------:R-:W-:Y:S02]  /*1ece0*/  ULDC UR4, c[0x0][0xc38] ;  /* 0x00030e0000047ab9 */ /* 0x000fe40000000800 */
[----:B------:R-:W-:-:S04]  /*1ecf0*/  IMAD.U32 R7, RZ, RZ, UR4 ;  /* 0x00000004ff077e24 */ /* 0x000fc8000f8e00ff */
[----:B---3--:R-:W-:-:S05]  /*1ed00*/  IMAD R14, R14, R7, RZ ;  /* 0x000000070e0e7224 */ /* 0x008fca00078e02ff */
[----:B------:R-:W-:-:S04]  /*1ed10*/  IADD3 R9, R4, R14, RZ ;  /* 0x0000000e04097210 */ /* 0x000fc80007ffe0ff */
[----:B------:R-:W-:-:S13]  /*1ed20*/  ISETP.GT.AND P6, PT, R9, R0, PT ;  /* 0x000000000900720c */ /* 0x000fda0003fc4270 */
[----:B------:R-:W-:Y:S05]  /*1ed30*/  @P6 BRA `(.L_x_3198) ;  /* 0x00000000009c6947 */ /* 0x000fea0003800000 */
.L_x_3203:
[----:B------:R-:W3:Y:S01]  /*1ed40*/  LDC R2, c[0x0][0xc3c] ;  /* 0x00030f00ff027b82 */ /* 0x000ee20000000800 */
[----:B------:R-:W-:-:S05]  /*1ed50*/  VIADD R19, R19, 0x1f ;  /* 0x0000001f13137836 */ /* 0x000fca0000000000 */
[----:B---3--:R-:W-:-:S13]  /*1ed60*/  ISETP.GE.AND P6, PT, R19, R2, PT ;  /* 0x000000021300720c */ /* 0x008fda0003fc6270 */
[----:B------:R-:W-:Y:S05]  /*1ed70*/  @P6 BRA `(.L_x_3199) ;  /* 0x0000000400d06947 */ /* 0x000fea0003800000 */
[----:B------:R-:W3:Y:S01]  /*1ed80*/  S2R R3, SR_TID.X ;  /* 0x0000000000037919 */ /* 0x000ee20000002100 */
[----:B------:R-:W-:Y:S01]  /*1ed90*/  BSSY B0, `(.L_x_3200) ;  /* 0x0000009000007945 */ /* 0x000fe20003800000 */
[----:B------:R-:W-:Y:S02]  /*1eda0*/  MOV R5, RZ ;  /* 0x000000ff00057202 */ /* 0x000fe40000000f00 */
[----:B---3--:R-:W-:-:S05]  /*1edb0*/  LOP3.LUT R3, R3, 0x1f, RZ, 0xc0, !PT ;  /* 0x0000001f03037812 */ /* 0x008fca00078ec0ff */
[----:B------:R-:W-:-:S05]  /*1edc0*/  IMAD.IADD R7, R19, 0x1, R3 ;  /* 0x0000000113077824 */ /* 0x000fca00078e0203 */
[----:B------:R-:W-:-:S13]  /*1edd0*/  ISETP.GE.OR P6, PT, R7, R2, !P0 ;  /* 0x000000020700720c */ /* 0x000fda00047c6670 */
[----:B------:R-:W-:Y:S05]  /*1ede0*/  @P6 BRA `(.L_x_3201) ;  /* 0x00000000000c6947 */ /* 0x000fea0003800000 */
[----:B------:R-:W3:Y:S02]  /*1edf0*/  LDC.64 R2, c[0x0][0xc80] ;  /* 0x00032000ff027b82 */ /* 0x000ee40000000a00 */
[----:B---3--:R-:W-:-:S05]  /*1ee00*/  IMAD.WIDE R2, R7, 0x4, R2 ;  /* 0x0000000407027825 */ /* 0x008fca00078e0202 */
[----:B------:R3:W5:Y:S02]  /*1ee10*/  LDG.E R5, desc[UR42][R2.64] ;  /* 0x0000002a02057981 */ /* 0x000764000c1e1900 */
.L_x_3201:
[----:B------:R-:W-:Y:S05]  /*1ee20*/  BSYNC B0 ;  /* 0x0000000000007941 */ /* 0x000fea0003800000 */
.L_x_3200:
[----:B------:R-:W-:-:S03]  /*1ee30*/  UMOV UR4, 0xffffffff ;  /* 0xffffffff00047882 */ /* 0x000fc60000000000 */
[----:B------:R-:W-:Y:S05]  /*1ee40*/  BRA.DIV UR4, `(.L_x_3202) ;  /* 0x00000072041c7947 */ /* 0x000fea000b800000 */
[----:B-----5:R-:W4:Y:S02]  /*1ee50*/  SHFL.UP PT, R14, R5, 0x1, RZ ;  /* 0x04200000050e7989 */ /* 0x020f2400000e00ff */
[----:B----4-:R-:W-:-:S05]  /*1ee60*/  SEL R14, R14, RZ, P1 ;  /* 0x000000ff0e0e7207 */ /* 0x010fca0000800000 */
[----:B------:R-:W-:-:S05]  /*1ee70*/  IMAD.IADD R13, R5, 0x1, R14 ;  /* 0x00000001050d7824 */ /* 0x000fca00078e020e */
[----:B------:R-:W3:Y:S02]  /*1ee80*/  SHFL.UP PT, R14, R13, 0x2, RZ ;  /* 0x044000000d0e7989 */ /* 0x000ee400000e00ff */
[----:B---3--:R-:W-:-:S05]  /*1ee90*/  SEL R2, R14, RZ, P2 ;  /* 0x000000ff0e027207 */ /* 0x008fca0001000000 */
[----:B------:R-:W-:-:S05]  /*1eea0*/  IMAD.IADD R2, R13, 0x1, R2 ;  /* 0x000000010d027824 */ /* 0x000fca00078e0202 */
[----:B------:R-:W3:Y:S02]  /*1eeb0*/  SHFL.UP PT, R14, R2, 0x4, RZ ;  /* 0x04800000020e7989 */ /* 0x000ee400000e00ff */
[----:B---3--:R-:W-:-:S04]  /*1eec0*/  SEL R3, R14, RZ, P3 ;  /* 0x000000ff0e037207 */ /* 0x008fc80001800000 */
[----:B------:R-:W-:-:S05]  /*1eed0*/  IADD3 R3, R2, R3, RZ ;  /* 0x0000000302037210 */ /* 0x000fca0007ffe0ff */
[----:B------:R-:W3:Y:S02]  /*1eee0*/  SHFL.UP PT, R14, R3, 0x8, RZ ;  /* 0x05000000030e7989 */ /* 0x000ee400000e00ff */
[----:B---3--:R-:W-:-:S05]  /*1eef0*/  SEL R4, R14, RZ, P4 ;  /* 0x000000ff0e047207 */ /* 0x008fca0002000000 */
[----:B------:R-:W-:-:S05]  /*1ef00*/  IMAD.IADD R4, R3, 0x1, R4 ;  /* 0x0000000103047824 */ /* 0x000fca00078e0204 */
[----:B------:R-:W3:Y:S02]  /*1ef10*/  SHFL.UP PT, R14, R4, 0x10, RZ ;  /* 0x06000000040e7989 */ /* 0x000ee400000e00ff */
[----:B---3--:R-:W-:-:S05]  /*1ef20*/  SEL R7, R14, RZ, P5 ;  /* 0x000000ff0e077207 */ /* 0x008fca0002800000 */
[----:B--2---:R-:W-:-:S05]  /*1ef30*/  IMAD.IADD R6, R4, 0x1, R7 ;  /* 0x0000000104067824 */ /* 0x004fca00078e0207 */
[----:B------:R2:W3:Y:S02]  /*1ef40*/  SHFL.IDX PT, R14, R6, 0x1f, 0x1f ;  /* 0x03e01f00060e7f89 */ /* 0x0004e400000e0000 */
.L_x_3460:
[----:B------:R-:W-:Y:S02]  /*1ef50*/  ULDC UR4, c[0x0][0xc38] ;  /* 0x00030e0000047ab9 */ /* 0x000fe40000000800 */
[----:B------:R-:W-:-:S05]  /*1ef60*/  MOV R7, UR4 ;  /* 0x0000000400077c02 */ /* 0x000fca0008000f00 */
[----:B---3--:R-:W-:-:S04]  /*1ef70*/  IMAD R14, R14, R7, RZ ;  /* 0x000000070e0e7224 */ /* 0x008fc800078e02ff */
[----:B------:R-:W-:-:S05]  /*1ef80*/  IMAD.IADD R9, R14, 0x1, R9 ;  /* 0x000000010e097824 */ /* 0x000fca00078e0209 */
[----:B------:R-:W-:-:S13]  /*1ef90*/  ISETP.GT.AND P6, PT, R9, R0, PT ;  /* 0x000000000900720c */ /* 0x000fda0003fc4270 */
[----:B------:R-:W-:Y:S05]  /*1efa0*/  @!P6 BRA `(.L_x_3203) ;  /* 0xfffffffc0064e947 */ /* 0x000fea000383ffff */
.L_x_3198:
[----:B------:R-:W-:Y:S01]  /*1efb0*/  IMAD.IADD R16, R9, 0x1, -R14 ;  /* 0x0000000109107824 */ /* 0x000fe200078e0a0e */
[----:B------:R-:W-:-:S03]  /*1efc0*/  UMOV UR4, 0xffffffff ;  /* 0xffffffff00047882 */ /* 0x000fc60000000000 */
[----:B------:R-:W-:-:S05]  /*1efd0*/  IMAD R3, R6, R7, R16 ;  /* 0x0000000706037224 */ /* 0x000fca00078e0210 */
[----:B------:R-:W-:Y:S01]  /*1efe0*/  ISETP.GT.AND P6, PT, R3, R0, PT ;  /* 0x000000000300720c */ /* 0x000fe20003fc4270 */
[----:B------:R-:W-:-:S12]  /*1eff0*/  BRA.DIV UR4, `(.L_x_3204) ;  /* 0x00000072046c7947 */ /* 0x000fd8000b800000 */
[----:B------:R-:W-:-:S04]  /*1f000*/  VOTE.ANY R2, PT, !P6 ;  /* 0x0000000000027806 */ /* 0x000fc800070e0100 */
[----:B------:R-:W3:Y:S02]  /*1f010*/  POPC R4, R2 ;  /* 0x0000000200047309 */ /* 0x000ee40000000000 */
[----:B---3--:R3:W4:Y:S02]  /*1f020*/  SHFL.IDX PT, R5, R5, R4, 0x1f ;  /* 0x00001f0405057589 */ /* 0x00872400000e0000 */
.L_x_3464:
[----:B------:R-:W-:Y:S02]  /*1f030*/  ISETP.NE.AND P0, PT, R2, RZ, PT ;  /* 0x000000ff0200720c */ /* 0x000fe40003f05270 */
[----:B------:R-:W-:-:S11]  /*1f040*/  MOV R14, RZ ;  /* 0x000000ff000e7202 */ /* 0x000fd60000000f00 */
[----:B------:R-:W-:Y:S05]  /*1f050*/  @!P0 BRA `(.L_x_3205) ;  /* 0x0000000000108947 */ /* 0x000fea0003800000 */
[----:B------:R-:W-:Y:S01]  /*1f060*/  UMOV UR4, 0xffffffff ;  /* 0xffffffff00047882 */ /* 0x000fe20000000000 */
[----:B------:R-:W-:Y:S02]  /*1f070*/  VIADD R12, R4, 0xffffffff ;  /* 0xffffffff040c7836 */ /* 0x000fe40000000000 */
[----:B------:R-:W-:Y:S05]  /*1f080*/  BRA.DIV UR4, `(.L_x_3206) ;  /* 0x0000007204907947 */ /* 0x000fea000b800000 */
[----:B------:R0:W0:Y:S02]  /*1f090*/  SHFL.IDX PT, R14, R6, R12, 0x1f ;  /* 0x00001f0c060e7589 */ /* 0x00002400000e0000 */
.L_x_3205:
[----:B------:R-:W5:Y:S01]  /*1f0a0*/  LDC.64 R2, c[0x0][0xc90] ;  /* 0x00032400ff027b82 */ /* 0x000f620000000a00 */
[----:B------:R-:W-:-:S04]  /*1f0b0*/  IMAD.IADD R19, R4, 0x1, R19 ;  /* 0x0000000104137824 */ /* 0x000fc800078e0213 */
[----:B-----5:R-:W-:-:S05]  /*1f0c0*/  IMAD.WIDE R2, R19, 0x4, R2 ;  /* 0x0000000413027825 */ /* 0x020fca00078e0202 */
[----:B0-2---:R0:W3:Y:S01]  /*1f0d0*/  LDG.E R6, desc[UR42][R2.64] ;  /* 0x0000002a02067981 */ /* 0x0050e2000c1e1900 */
[----:B------:R-:W-:Y:S02]  /*1f0e0*/  IMAD R16, R14, R7, R16 ;  /* 0x000000070e107224 */ /* 0x000fe400078e0210 */
[----:B0-----:R-:W-:Y:S02]  /*1f0f0*/  IMAD.MOV.U32 R2, RZ, RZ, RZ ;  /* 0x000000ffff027224 */ /* 0x001fe400078e00ff */
[----:B---34-:R-:W-:-:S05]  /*1f100*/  IMAD R4, R5, R6, RZ ;  /* 0x0000000605047224 */ /* 0x018fca00078e02ff */
[----:B------:R-:W-:-:S04]  /*1f110*/  IABS R8, R4 ;  /* 0x0000000400087213 */ /* 0x000fc80000000000 */
[----:B------:R-:W0:Y:S08]  /*1f120*/  I2F.RP R10, R8 ;  /* 0x00000008000a7306 */ /* 0x000e300000209400 */
[----:B0-----:R-:W1:Y:S02]  /*1f130*/  MUFU.RCP R10, R10 ;  /* 0x0000000a000a7308 */ /* 0x001e640000001000 */
[----:B-1----:R-:W-:-:S06]  /*1f140*/  IADD3 R11, R10, 0xffffffe, RZ ;  /* 0x0ffffffe0a0b7810 */ /* 0x002fcc0007ffe0ff */
[----:B------:R-:W0:Y:S02]  /*1f150*/  F2I.FTZ.U32.TRUNC.NTZ R3, R11 ;  /* 0x0000000b00037305 */ /* 0x000e24000021f000 */
[----:B0-----:R-:W-:-:S04]  /*1f160*/  IMAD.MOV R9, RZ, RZ, -R3 ;  /* 0x000000ffff097224 */ /* 0x001fc800078e0a03 */
        /* <DEDUP_REMOVED lines=30> */
[----:B0-----:R-:W-:-:S05]  /*1f350*/  IADD3 R2, RZ, -R3, RZ ;  /* 0x80000003ff027210 */ /* 0x001fca0007ffe0ff */
[----:B------:R-:W-:Y:S02]  /*1f360*/  IMAD R11, R2, R7, RZ ;  /* 0x00000007020b7224 */ /* 0x000fe400078e02ff */
[----:B------:R-:W-:-:S04]  /*1f370*/  IMAD.MOV.U32 R2, RZ, RZ, RZ ;  /* 0x000000ffff027224 */ /* 0x000fc800078e00ff */
        /* <DEDUP_REMOVED lines=8> */
[-C--:B------:R-:W-:Y:S01]  /*1f400*/  @!P1 IADD3 R4, R4, -R7.reuse, RZ ;  /* 0x8000000704049210 */ /* 0x080fe20007ffe0ff */
[----:B------:R-:W-:Y:S01]  /*1f410*/  @!P1 VIADD R2, R2, 0x1 ;  /* 0x0000000102029836 */ /* 0x000fe20000000000 */
[----:B------:R-:W-:Y:S02]  /*1f420*/  ISETP.NE.AND P1, PT, R6, RZ, PT ;  /* 0x000000ff0600720c */ /* 0x000fe40003f25270 */
[----:B------:R-:W-:-:S13]  /*1f430*/  ISETP.GE.U32.AND P0, PT, R4, R7, PT ;  /* 0x000000070400720c */ /* 0x000fda0003f06070 */
[----:B------:R-:W-:-:S05]  /*1f440*/  @P0 VIADD R2, R2, 0x1 ;  /* 0x0000000102020836 */ /* 0x000fca0000000000 */
[----:B------:R-:W-:Y:S02]  /*1f450*/  @!P2 IADD3 R2, -R2, RZ, RZ ;  /* 0x000000ff0202a210 */ /* 0x000fe40007ffe1ff */
[----:B------:R-:W-:Y:S01]  /*1f460*/  @!P1 LOP3.LUT R2, RZ, R6, RZ, 0x33, !PT ;  /* 0x00000006ff029212 */ /* 0x000fe200078e33ff */
[----:B------:R-:W-:-:S04]  /*1f470*/  IMAD.MOV R6, RZ, RZ, -R6 ;  /* 0x000000ffff067224 */ /* 0x000fc800078e0a06 */
[----:B------:R-:W-:Y:S01]  /*1f480*/  IMAD R18, R2, R6, R9 ;  /* 0x0000000602127224 */ /* 0x000fe200078e0209 */
[----:B------:R-:W-:-:S04]  /*1f490*/  LOP3.LUT R2, RZ, R2, RZ, 0x33, !PT ;  /* 0x00000002ff027212 */ /* 0x000fc800078e33ff */
[----:B------:R-:W-:Y:S01]  /*1f4a0*/  IADD3 R17, R5, R2, RZ ;  /* 0x0000000205117210 */ /* 0x000fe20007ffe0ff */
[----:B------:R-:W-:Y:S06]  /*1f4b0*/  BRA `(.L_x_3207) ;  /* 0x00000000001c7947 */ /* 0x000fec0003800000 */
.L_x_3199:
[----:B------:R-:W-:Y:S01]  /*1f4c0*/  UMOV UR4, URZ ;  /* 0x0000003f00047c82 */ /* 0x000fe20008000000 */
[----:B------:R-:W-:Y:S01]  /*1f4d0*/  UMOV UR5, URZ ;  /* 0x0000003f00057c82 */ /* 0x000fe20008000000 */
[----:B------:R-:W-:Y:S01]  /*1f4e0*/  ULDC UR6, c[0x0][0xc3c] ;  /* 0x00030f0000067ab9 */ /* 0x000fe20000000800 */
[----:B------:R-:W-:Y:S01]  /*1f4f0*/  IMAD.MOV.U32 R16, RZ, RZ, R0 ;  /* 0x000000ffff107224 */ /* 0x000fe200078e0000 */
[----:B------:R-:W-:Y:S01]  /*1f500*/  MOV R18, UR5 ;  /* 0x0000000500127c02 */ /* 0x000fe20008000f00 */
[----:B------:R-:W-:Y:S02]  /*1f510*/  IMAD.U32 R17, RZ, RZ, UR4 ;  /* 0x00000004ff117e24 */ /* 0x000fe4000f8e00ff */
[----:B------:R-:W-:-:S07]  /*1f520*/  IMAD.U32 R19, RZ, RZ, UR6 ;  /* 0x00000006ff137e24 */ /* 0x000fce000f8e00ff */
.L_x_3207:
[----:B------:R-:W3:Y:S01]  /*1f530*/  S2R R0, SR_TID.X ;  /* 0x0000000000007919 */ /* 0x000ee20000002100 */
[----:B------:R-:W-:Y:S05]  /*1f540*/  WARPSYNC.ALL ;  /* 0x0000000000007948 */ /* 0x000fea0003800000 */
[----:B------:R-:W-:Y:S01]  /*1f550*/  BAR.SYNC.DEFER_BLOCKING 0x4, 0x180 ;  /* 0x0106000000007b1d */ /* 0x000fe20000010000 */
[----:B---3--:R-:W-:-:S04]  /*1f560*/  LOP3.LUT R0, R0, 0x1f, RZ, 0xc0, !PT ;  /* 0x0000001f00007812 */ /* 0x008fc800078ec0ff */
[----:B------:R-:W-:-:S13]  /*1f570*/  ISETP.NE.AND P0, PT, R0, RZ, PT ;  /* 0x000000ff0000720c */ /* 0x000fda0003f05270 */
[----:B------:R-:W3:Y:S01]  /*1f580*/  @!P0 S2R R3, SR_CgaCtaId ;  /* 0x0000000000038919 */ /* 0x000ee20000008800 */
[----:B------:R-:W-:-:S04]  /*1f590*/  @!P0 MOV R0, 0x400 ;  /* 0x0000040000008802 */ /* 0x000fc80000000f00 */
[----:B---3--:R-:W-:-:S05]  /*1f5a0*/  @!P0 LEA R22, R3, R0, 0x18 ;  /* 0x0000000003168211 */ /* 0x008fca00078ec0ff */
[----:B------:R3:W-:Y:S01]  /*1f5b0*/  @!P0 STS.128 [R22+0x288d0], R16 ;  /* 0x0288d01016008388 */ /* 0x0007e20000000c00 */
[----:B------:R-:W-:Y:S06]  /*1f5c0*/  BAR.ARV 0x5, 0x180 ;  /* 0x0146000000007b1d */ /* 0x000fec0000002000 */
.L_x_3196:
[----:B------:R-:W-:Y:S02]  /*1f5d0*/  ULDC UR4, c[0x0][0xc3c] ;  /* 0x00030f0000047ab9 */ /* 0x000fe40000000800 */
[----:B--2---:R-:W-:-:S13]  /*1f5e0*/  ISETP.GE.AND P0, PT, R19, UR4, PT ;  /* 0x0000000413007c0c */ /* 0x004fda000bf06270 */
[----:B------:R-:W-:Y:S05]  /*1f5f0*/  @!P0 BRA `(.L_x_3208) ;  /* 0xffffffa000f48947 */ /* 0x000fea000383ffff */
[----:B------:R-:W-:Y:S05]  /*1f600*/  BSYNC B8 ;  /* 0x0000000000087941 */ /* 0x000fea0003800000 */
.L_x_3109:
[----:B------:R-:W2:Y:S01]  /*1f610*/  LDL.LU R0, [R1+0x24] ;  /* 0x0000240001007983 */ /* 0x000ea20000300800 */
[----:B------:R-:W-:Y:S01]  /*1f620*/  BSSY B0, `(.L_x_3209) ;  /* 0x000000b000007945 */ /* 0x000fe20003800000 */
[----:B------:R-:W5:Y:S01]  /*1f630*/  S2R R5, SR_CgaCtaId ;  /* 0x0000000000057919 */ /* 0x000f620000008800 */
[----:B--2---:R-:W-:-:S05]  /*1f640*/  VIADD R0, R0, 0x1 ;  /* 0x0000000100007836 */ /* 0x004fca0000000000 */
[----:B-1----:R-:W-:-:S04]  /*1f650*/  LEA.HI R2, R0, R0, RZ, 0x1 ;  /* 0x0000000000027211 */ /* 0x002fc800078f08ff */
[----:B------:R-:W-:Y:S02]  /*1f660*/  LOP3.LUT R3, R2, 0xfffffffe, RZ, 0xc0, !PT ;  /* 0xfffffffe02037812 */ /* 0x000fe400078ec0ff */
[----:B------:R-:W-:Y:S02]  /*1f670*/  MOV R2, 0x400 ;  /* 0x0000040000027802 */ /* 0x000fe40000000f00 */
[----:B------:R-:W-:Y:S02]  /*1f680*/  IADD3 R0, R0, -R3, RZ ;  /* 0x8000000300007210 */ /* 0x000fe40007ffe0ff */
[----:B-----5:R-:W-:Y:S02]  /*1f690*/  LEA R4, R5, R2, 0x18 ;  /* 0x0000000205047211 */ /* 0x020fe400078ec0ff */
[----:B------:R-:W-:-:S04]  /*1f6a0*/  SHF.L.U32 R0, R0, 0x1f, RZ ;  /* 0x0000001f00007819 */ /* 0x000fc800000006ff */
[----:B------:R-:W1:Y:S02]  /*1f6b0*/  SYNCS.PHASECHK.TRANS64.TRYWAIT P0, [R4+URZ+0x28820], R0 ;  /* 0x02882000040075a7 */ /* 0x000e64000800017f */
[----:B-1----:R-:W-:Y:S05]  /*1f6c0*/  @!P0 BRA `(.L_x_3210) ;  /* 0x0000006c00248947 */ /* 0x002fea0003800000 */
.L_x_3467:
[----:B------:R-:W-:Y:S05]  /*1f6d0*/  BSYNC B0 ;  /* 0x0000000000007941 */ /* 0x000fea0003800000 */
.L_x_3209:
[----:B------:R-:W-:-:S03]  /*1f6e0*/  UMOV UR4, 0xffffffff ;  /* 0xffffffff00047882 */ /* 0x000fc60000000000 */
[----:B------:R-:W-:Y:S05]  /*1f6f0*/  BRA.DIV UR4, `(.L_x_3211) ;  /* 0x0000006e042c7947 */ /* 0x000fea000b800000 */
[----:B-1----:R-:W1:Y:S02]  /*1f700*/  S2R R0, SR_TID.X ;  /* 0x0000000000007919 */ /* 0x002e640000002100 */
[----:B-1----:R-:W-:-:S04]  /*1f710*/  SHF.R.U32.HI R0, RZ, 0x5, R0 ;  /* 0x00000005ff007819 */ /* 0x002fc80000011600 */
[----:B------:R-:W-:-:S05]  /*1f720*/  LOP3.LUT R0, R0, 0x3, RZ, 0xc0, !PT ;  /* 0x0000000300007812 */ /* 0x000fca00078ec0ff */
[----:B------:R1:W2:Y:S02]  /*1f730*/  SHFL.IDX PT, R14, R0, RZ, 0x1f ;  /* 0x00001fff000e7589 */ /* 0x0002a400000e0000 */
.L_x_3470:
[----:B--2---:R-:W-:-:S13]  /*1f740*/  ISETP.NE.AND P0, PT, R14, RZ, PT ;  /* 0x000000ff0e00720c */ /* 0x004fda0003f05270 */
[----:B------:R-:W-:Y:S05]  /*1f750*/  @P0 BRA `(.L_x_2878) ;  /* 0x0000000000880947 */ /* 0x000fea0003800000 */
[----:B------:R-:W-:-:S03]  /*1f760*/  UMOV UR4, 0xffffffff ;  /* 0xffffffff00047882 */ /* 0x000fc60000000000 */
[----:B------:R-:W-:Y:S05]  /*1f770*/  BRA.DIV UR4, `(.L_x_3212) ;  /* 0x0000006e04407947 */ /* 0x000fea000b800000 */
[----:B------:R-:W-:-:S13]  /*1f780*/  ELECT P6, URZ, PT ;  /* 0x00000000003f782f */ /* 0x000fda00038c0000 */
.L_x_3473:
[----:B------:R-:W-:Y:S05]  /*1f790*/  @!P6 BRA `(.L_x_2878) ;  /* 0x000000000078e947 */ /* 0x000fea0003800000 */
[----:B------:R-:W-:-:S06]  /*1f7a0*/  ULOP3.LUT UR4, UR36, 0x2, URZ, 0xfc, !UPT ;  /* 0x0000000224047892 */ /* 0x000fcc000f8efc3f */
[----:B-1----:R-:W-:-:S05]  /*1f7b0*/  IMAD.U32 R0, RZ, RZ, UR4 ;  /* 0x00000004ff007e24 */ /* 0x002fca000f8e00ff */
[----:B------:R-:W-:-:S13]  /*1f7c0*/  ISETP.NE.AND P0, PT, R0, 0x3, PT ;  /* 0x000000030000780c */ /* 0x000fda0003f05270 */
[----:B------:R-:W-:Y:S05]  /*1f7d0*/  @!P0 BRA `(.L_x_3213) ;  /* 0x0000000000048947 */ /* 0x000fea0003800000 */
[----:B------:R-:W-:Y:S01]  /*1f7e0*/  BPT.TRAP 0x1 ;  /* 0x000000040000795c */ /* 0x000fe20000300000 */
.L_x_3213:
[C---:B------:R-:W-:Y:S01]  /*1f7f0*/  IMAD R5, R25.reuse, 0x8, R4 ;  /* 0x0000000819057824 */ /* 0x040fe200078e0204 */
[----:B------:R-:W-:Y:S02]  /*1f800*/  SHF.L.U32 R0, R28, 0x1f, RZ ;  /* 0x0000001f1c007819 */ /* 0x000fe400000006ff */
[----:B------:R-:W-:Y:S02]  /*1f810*/  IADD3 R25, R25, 0x1, RZ ;  /* 0x0000000119197810 */ /* 0x000fe40007ffe0ff */
[----:B------:R-:W1:Y:S02]  /*1f820*/  SYNCS.PHASECHK.TRANS64.TRYWAIT P1, [R5+URZ+0x28840], R0 ;  /* 0x02884000050075a7 */ /* 0x000e64000802017f */
[----:B------:R-:W-:-:S04]  /*1f830*/  ISETP.NE.AND P2, PT, R25, 0x2, PT ;  /* 0x000000021900780c */ /* 0x000fc80003f45270 */
[----:B------:R-:W-:Y:S01]  /*1f840*/  SEL R3, RZ, 0x1, P2 ;  /* 0x00000001ff037807 */ /* 0x000fe20001000000 */
[----:B-1----:R-:W-:Y:S08]  /*1f850*/  @!P1 BRA `(.L_x_3214) ;  /* 0x0000006c00289947 */ /* 0x002ff00003800000 */
.L_x_3474:
[----:B------:R-:W-:Y:S02]  /*1f860*/  SEL R25, R25, RZ, P2 ;  /* 0x000000ff19197207 */ /* 0x000fe40001000000 */
[----:B------:R-:W-:Y:S01]  /*1f870*/  LOP3.LUT R2, R28, R3, RZ, 0x3c, !PT ;  /* 0x000000031c027212 */ /* 0x000fe200078e3cff */
[----:B------:R-:W-:Y:S06]  /*1f880*/  @!P0 BRA `(.L_x_3215) ;  /* 0x0000000000048947 */ /* 0x000fec0003800000 */
[----:B------:R-:W-:Y:S01]  /*1f890*/  BPT.TRAP 0x1 ;  /* 0x000000040000795c */ /* 0x000fe20000300000 */
.L_x_3215:
[----:B------:R-:W-:Y:S01]  /*1f8a0*/  IMAD R25, R25, 0x8, R4 ;  /* 0x0000000819197824 */ /* 0x000fe200078e0204 */
[----:B------:R-:W-:-:S04]  /*1f8b0*/  SHF.L.U32 R2, R2, 0x1f, RZ ;  /* 0x0000001f02027819 */ /* 0x000fc800000006ff */
[----:B------:R-:W2:Y:S02]  /*1f8c0*/  SYNCS.PHASECHK.TRANS64.TRYWAIT P1, [R25+URZ+0x28840], R2 ;  /* 0x02884002190075a7 */ /* 0x000ea4000802017f */
[----:B--2---:R-:W-:Y:S05]  /*1f8d0*/  @!P1 BRA `(.L_x_3216) ;  /* 0x0000006c001c9947 */ /* 0x004fea0003800000 */
.L_x_3475:
[----:B------:R-:W-:Y:S05]  /*1f8e0*/  @!P0 BRA `(.L_x_3217) ;  /* 0x0000000000048947 */ /* 0x000fea0003800000 */
[----:B------:R-:W-:Y:S01]  /*1f8f0*/  BPT.TRAP 0x1 ;  /* 0x000000040000795c */ /* 0x000fe20000300000 */
.L_x_3217:
[----:B------:R-:W5:Y:S02]  /*1f900*/  SYNCS.PHASECHK.TRANS64.TRYWAIT P1, [R5+URZ+0x28860], R0 ;  /* 0x02886000050075a7 */ /* 0x000f64000802017f */
[----:B-----5:R-:W-:Y:S05]  /*1f910*/  @!P1 BRA `(.L_x_3218) ;  /* 0x0000006c00209947 */ /* 0x020fea0003800000 */
.L_x_3476:
[----:B------:R-:W-:Y:S05]  /*1f920*/  @!P0 BRA `(.L_x_3219) ;  /* 0x0000000000048947 */ /* 0x000fea0003800000 */
[----:B------:R-:W-:Y:S01]  /*1f930*/  BPT.TRAP 0x1 ;  /* 0x000000040000795c */ /* 0x000fe20000300000 */
.L_x_3219:
[----:B------:R0:W0:Y:S02]  /*1f940*/  SYNCS.PHASECHK.TRANS64.TRYWAIT P0, [R25+URZ+0x28860], R2 ;  /* 0x02886002190075a7 */ /* 0x000024000800017f */
[----:B0-----:R-:W-:Y:S05]  /*1f950*/  @!P0 NANOSLEEP.SYNCS 0x989680 ;  /* 0x009896800000895d */ /* 0x001fea0003900000 */
[----:B------:R-:W0:Y:S02]  /*1f960*/  @!P0 SYNCS.PHASECHK.TRANS64 P0, [R25+URZ+0x28860], R2 ;  /* 0x02886002190085a7 */ /* 0x000e24000800007f */
[----:B0-----:R-:W-:Y:S05]  /*1f970*/  @!P0 BRA `(.L_x_3219) ;  /* 0xfffffffc00f08947 */ /* 0x001fea000383ffff */
.L_x_2878:
[----:B------:R-:W-:Y:S05]  /*1f980*/  BSYNC B9 ;  /* 0x0000000000097941 */ /* 0x000fea0003800000 */
.L_x_2875:
[----:B------:R-:W-:Y:S05]  /*1f990*/  EXIT ;  /* 0x000000000000794d */ /* 0x000fea0003800000 */
.L_x_2900:
[----:B0-----:R0:W1:Y:S02]  /*1f9a0*/  SYNCS.PHASECHK.TRANS64.TRYWAIT P6, [R91+URZ+0x28890], R102 ;  /* 0x028890665b0075a7 */ /* 0x00106400080c017f */
[----:B-1----:R-:W-:Y:S05]  /*1f9b0*/  @!P6 NANOSLEEP.SYNCS 0x989680 ;  /* 0x009896800000e95d */ /* 0x002fea0003900000 */
[----:B------:R-:W1:Y:S02]  /*1f9c0*/  @!P6 SYNCS.PHASECHK.TRANS64 P6, [R91+URZ+0x28890], R102 ;  /* 0x028890665b00e5a7 */ /* 0x000e6400080c007f */
[----:B-1----:R-:W-:Y:S05]  /*1f9d0*/  @!P6 BRA `(.L_x_2900) ;  /* 0xfffffffc00f0e947 */ /* 0x002fea000383ffff */
[----:B------:R-:W-:Y:S05]  /*1f9e0*/  BRA `(.L_x_3220) ;  /* 0xfffffe3400787947 */ /* 0x000fea000383ffff */
.L_x_2901:
        /* <DEDUP_REMOVED lines=8> */
.L_x_3222:
[----:B------:R-:W-:Y:S05]  /*1fa70*/  BSYNC B1 ;  /* 0x0000000000017941 */ /* 0x000fea0003800000 */
.L_x_3221:
        /* <DEDUP_REMOVED lines=8> */
.L_x_3223:
[----:B------:R-:W-:Y:S01]  /*1fb00*/  IMAD.MOV.U32 R105, RZ, RZ, R14 ;  /* 0x000000ffff697224 */ /* 0x000fe200078e000e */
[----:B------:R-:W-:Y:S06]  /*1fb10*/  BRA `(.L_x_3224) ;  /* 0xfffffe3400407947 */ /* 0x000fec000383ffff */
.L_x_2910:
        /* <DEDUP_REMOVED lines=8> */
.L_x_3226:
[----:B------:R-:W-:Y:S05]  /*1fba0*/  BSYNC B1 ;  /* 0x0000000000017941 */ /* 0x000fea0003800000 */
.L_x_3225:
        /* <DEDUP_REMOVED lines=8> */
.L_x_3227:
[----:B------:R-:W-:Y:S01]  /*1fc30*/  MOV R73, R14 ;  /* 0x0000000e00497202 */ /* 0x000fe20000000f00 */
[----:B------:R-:W-:Y:S06]  /*1fc40*/  BRA `(.L_x_3228) ;  /* 0xfffffe3800a47947 */ /* 0x000fec000383ffff */
.L_x_2919:
        /* <DEDUP_REMOVED lines=8> */
.L_x_3230:
[----:B------:R-:W-:Y:S05]  /*1fcd0*/  BSYNC B1 ;  /* 0x0000000000017941 */ /* 0x000fea0003800000 */
.L_x_3229:
        /* <DEDUP_REMOVED lines=8> */
.L_x_3231:
[----:B------:R-:W-:Y:S01]  /*1fd60*/  IMAD.MOV.U32 R65, RZ, RZ, R14 ;  /* 0x000000ffff417224 */ /* 0x000fe200078e000e */
[----:B------:R-:W-:Y:S06]  /*1fd70*/  BRA `(.L_x_3232) ;  /* 0xfffffe4000087947 */ /* 0x000fec000383ffff */
.L_x_2928:
        /* <DEDUP_REMOVED lines=8> */
.L_x_3234:
[----:B------:R-:W-:Y:S05]  /*1fe00*/  BSYNC B1 ;  /* 0x0000000000017941 */ /* 0x000fea0003800000 */
.L_x_3233:
        /* <DEDUP_REMOVED lines=8> */
.L_x_3235:
[----:B------:R-:W-:Y:S01]  /*1fe90*/  IMAD.MOV.U32 R53, RZ, RZ, R14 ;  /* 0x000000ffff357224 */ /* 0x000fe200078e000e */
[----:B------:R-:W-:Y:S06]  /*1fea0*/  BRA `(.L_x_3236) ;  /* 0xfffffe4400687947 */ /* 0x000fec000383ffff */
.L_x_2940:
[----:B-1----:R1:W2:Y:S02]  /*1feb0*/  SYNCS.PHASECHK.TRANS64.TRYWAIT P4, [R91+URZ+0x28890], R102 ;  /* 0x028890665b0075a7 */ /* 0x0022a4000808017f */
[----:B--2---:R-:W-:Y:S05]  /*1fec0*/  @!P4 NANOSLEEP.SYNCS 0x989680 ;  /* 0x009896800000c95d */ /* 0x004fea0003900000 */
[----:B------:R-:W2:Y:S02]  /*1fed0*/  @!P4 SYNCS.PHASECHK.TRANS64 P4, [R91+URZ+0x28890], R102 ;  /* 0x028890665b00c5a7 */ /* 0x000ea4000808007f */
[----:B--2---:R-:W-:Y:S05]  /*1fee0*/  @!P4 BRA `(.L_x_2940) ;  /* 0xfffffffc00f0c947 */ /* 0x004fea000383ffff */
[----:B------:R-:W-:Y:S05]  /*1fef0*/  BRA `(.L_x_3237) ;  /* 0xfffffe5400347947 */ /* 0x000fea000383ffff */
.L_x_2941:
[----:B------:R-:W-:Y:S01]  /*1ff00*/  BSSY B1, `(.L_x_3238) ;  /* 0x0000008000017945 */ /* 0x000fe20003800000 */
[----:B------:R-:W-:Y:S01]  /*1ff10*/  MOV R13, R103 ;  /* 0x00000067000d7202 */ /* 0x000fe20000000f00 */
[----:B------:R-:W-:Y:S01]  /*1ff20*/  IMAD.MOV.U32 R12, RZ, RZ, RZ ;  /* 0x000000ffff0c7224 */ /* 0x000fe200078e00ff */
[----:B------:R-:W-:Y:S01]  /*1ff30*/  MOV R15, 0xffffffff ;  /* 0xffffffff000f7802 */ /* 0x000fe20000000f00 */
[----:B------:R-:W-:-:S07]  /*1ff40*/  IMAD.MOV.U32 R11, RZ, RZ, 0x181f ;  /* 0x0000181fff0b7424 */ /* 0x000fce00078e00ff */
[----:B-1----:R-:W-:Y:S05]  /*1ff50*/  WARPSYNC.COLLECTIVE R15, `(.L_x_3239) ;  /* 0x000000000f087348 */ /* 0x002fea0003c00000 */
[----:B------:R0:W2:Y:S02]  /*1ff60*/  SHFL.IDX P6, R14, R13, R12, R11 ;  /* 0x0000000c0d0e7389 */ /* 0x0000a400000c000b */
[----:B012---:R-:W-:Y:S01]  /*1ff70*/  ENDCOLLECTIVE ;  /* 0x000000000000791b */ /* 0x007fe20003800000 */
.L_x_3239:
[----:B------:R-:W-:Y:S05]  /*1ff80*/  BSYNC B1 ;  /* 0x0000000000017941 */ /* 0x000fea0003800000 */
.L_x_3238:
        /* <DEDUP_REMOVED lines=8> */
.L_x_3240:
[----:B------:R-:W-:Y:S01]  /*20010*/  MOV R106, R14 ;  /* 0x0000000e006a7202 */ /* 0x000fe20000000f00 */
[----:B------:R-:W-:Y:S06]  /*20020*/  BRA `(.L_x_3241) ;  /* 0xfffffe5400007947 */ /* 0x000fec000383ffff */
.L_x_2946:
        /* <DEDUP_REMOVED lines=8> */
.L_x_3243:
[----:B------:R-:W-:Y:S05]  /*200b0*/  BSYNC B1 ;  /* 0x0000000000017941 */ /* 0x000fea0003800000 */
.L_x_3242:
        /* <DEDUP_REMOVED lines=8> */
.L_x_3244:
[----:B------:R-:W-:Y:S01]  /*20140*/  IMAD.MOV.U32 R50, RZ, RZ, R14 ;  /* 0x000000ffff327224 */ /* 0x000fe200078e000e */
[----:B------:R-:W-:Y:S06]  /*20150*/  BRA `(.L_x_3245) ;  /* 0xfffffe58009c7947 */ /* 0x000fec000383ffff */
.L_x_2951:
        /* <DEDUP_REMOVED lines=8> */
.L_x_3247:
[----:B------:R-:W-:Y:S05]  /*201e0*/  BSYNC B1 ;  /* 0x0000000000017941 */ /* 0x000fea0003800000 */
.L_x_3246:
        /* <DEDUP_REMOVED lines=8> */
.L_x_3248:
[----:B------:R-:W-:Y:S01]  /*20270*/  IMAD.MOV.U32 R50, RZ, RZ, R14 ;  /* 0x000000ffff327224 */ /* 0x000fe200078e000e */
[----:B------:R-:W-:Y:S06]  /*20280*/  BRA `(.L_x_3249) ;  /* 0xfffffe6000387947 */ /* 0x000fec000383ffff */
.L_x_2956:
        /* <DEDUP_REMOVED lines=8> */
.L_x_3251:
[----:B------:R-:W-:Y:S05]  /*20310*/  BSYNC B1 ;  /* 0x0000000000017941 */ /* 0x000fea0003800000 */
.L_x_3250:
        /* <DEDUP_REMOVED lines=8> */
.L_x_3252:
[----:B------:R-:W-:Y:S01]  /*203a0*/  MOV R108, R14 ;  /* 0x0000000e006c7202 */ /* 0x000fe20000000f00 */
[----:B------:R-:W-:Y:S06]  /*203b0*/  BRA `(.L_x_3253) ;  /* 0xfffffe6400d07947 */ /* 0x000fec000383ffff */
.L_x_2961:
[----:B0-----:R0:W1:Y:S02]  /*203c0*/  SYNCS.PHASECHK.TRANS64.TRYWAIT P3, [R91+URZ+0x28890], R102 ;  /* 0x028890665b0075a7 */ /* 0x001064000806017f */
[----:B-1----:R-:W-:Y:S05]  /*203d0*/  @!P3 NANOSLEEP.SYNCS 0x989680 ;  /* 0x009896800000b95d */ /* 0x002fea0003900000 */
[----:B------:R-:W1:Y:S02]  /*203e0*/  @!P3 SYNCS.PHASECHK.TRANS64 P3, [R91+URZ+0x28890], R102 ;  /* 0x028890665b00b5a7 */ /* 0x000e64000806007f */
[----:B-1----:R-:W-:Y:S05]  /*203f0*/  @!P3 BRA `(.L_x_2961) ;  /* 0xfffffffc00f0b947 */ /* 0x002fea000383ffff */
[----:B------:R-:W-:Y:S05]  /*20400*/  BRA `(.L_x_3254) ;  /* 0xfffffe6c00bc7947 */ /* 0x000fea000383ffff */
.L_x_2962:
        /* <DEDUP_REMOVED lines=8> */
.L_x_3256:
[----:B------:R-:W-:Y:S05]  /*20490*/  BSYNC B1 ;  /* 0x0000000000017941 */ /* 0x000fea0003800000 */
.L_x_3255:
        /* <DEDUP_REMOVED lines=8> */
.L_x_3257:
[----:B------:R-:W-:Y:S05]  /*20520*/  BRA `(.L_x_3258) ;  /* 0xfffffe6c00e47947 */ /* 0x000fea000383ffff */
.L_x_2965:
        /* <DEDUP_REMOVED lines=8> */
.L_x_3260:
[----:B------:R-:W-:Y:S05]  /*205b0*/  BSYNC B1 ;  /* 0x0000000000017941 */ /* 0x000fea0003800000 */
.L_x_3259:
        /* <DEDUP_REMOVED lines=8> */
.L_x_3261:
[----:B------:R-:W-:Y:S05]  /*20640*/  BRA `(.L_x_3262) ;  /* 0xfffffe6c00e47947 */ /* 0x000fea000383ffff */
.L_x_2968:
        /* <DEDUP_REMOVED lines=8> */
.L_x_3264:
[----:B------:R-:W-:Y:S05]  /*206d0*/  BSYNC B1 ;  /* 0x0000000000017941 */ /* 0x000fea0003800000 */
.L_x_3263:
        /* <DEDUP_REMOVED lines=8> */
.L_x_3265:
[----:B------:R-:W-:Y:S05]  /*20760*/  BRA `(.L_x_3266) ;  /* 0xfffffe6c00e87947 */ /* 0x000fea000383ffff */
.L_x_2971:
        /* <DEDUP_REMOVED lines=8> */
.L_x_3268:
[----:B------:R-:W-:Y:S05]  /*207f0*/  BSYNC B1 ;  /* 0x0000000000017941 */ /* 0x000fea0003800000 */
.L_x_3267:
        /* <DEDUP_REMOVED lines=8> */
.L_x_3269:
[----:B------:R-:W-:Y:S05]  /*20880*/  BRA `(.L_x_3270) ;  /* 0xfffffe6c00ec7947 */ /* 0x000fea000383ffff */
.L_x_2975:
[----:B------:R0:W0:Y:S02]  /*20890*/  SYNCS.PHASECHK.TRANS64.TRYWAIT P4, [R91+URZ+0x288b0], R102 ;  /* 0x0288b0665b0075a7 */ /* 0x000024000808017f */
[----:B0-----:R-:W-:Y:S05]  /*208a0*/  @!P4 NANOSLEEP.SYNCS 0x989680 ;  /* 0x009896800000c95d */ /* 0x001fea0003900000 */
[----:B------:R-:W0:Y:S02]  /*208b0*/  @!P4 SYNCS.PHASECHK.TRANS64 P4, [R91+URZ+0x288b0], R102 ;  /* 0x0288b0665b00c5a7 */ /* 0x000e24000808007f */
[----:B0-----:R-:W-:Y:S05]  /*208c0*/  @!P4 BRA `(.L_x_2975) ;  /* 0xfffffffc00f0c947 */ /* 0x001fea000383ffff */
[----:B------:R-:W-:Y:S05]  /*208d0*/  BRA `(.L_x_3271) ;  /* 0xfffffe7000687947 */ /* 0x000fea000383ffff */
.L_x_2987:
[----:B------:R-:W-:Y:S01]  /*208e0*/  BSSY B0, `(.L_x_3272) ;  /* 0x0000008000007945 */ /* 0x000fe20003800000 */
[----:B----4-:R-:W-:Y:S01]  /*208f0*/  IMAD.MOV.U32 R13, RZ, RZ, R220 ;  /* 0x000000ffff0d7224 */ /* 0x010fe200078e00dc */
[----:B------:R-:W-:Y:S01]  /*20900*/  MOV R11, 0x1f ;  /* 0x0000001f000b7802 */ /* 0x000fe20000000f00 */
[----:B------:R-:W-:Y:S02]  /*20910*/  IMAD.MOV.U32 R12, RZ, RZ, RZ ;  /* 0x000000ffff0c7224 */ /* 0x000fe400078e00ff */
[----:B------:R-:W-:-:S07]  /*20920*/  IMAD.MOV.U32 R15, RZ, RZ, -0x1 ;  /* 0xffffffffff0f7424 */ /* 0x000fce00078e00ff */
[----:B--2--5:R-:W-:Y:S05]  /*20930*/  WARPSYNC.COLLECTIVE R15, `(.L_x_3273) ;  /* 0x000000000f087348 */ /* 0x024fea0003c00000 */
[----:B------:R0:W1:Y:S02]  /*20940*/  SHFL.IDX P6, R14, R13, R12, R11 ;  /* 0x0000000c0d0e7389 */ /* 0x00006400000c000b */
[----:B012--5:R-:W-:Y:S01]  /*20950*/  ENDCOLLECTIVE ;  /* 0x000000000000791b */ /* 0x027fe20003800000 */
.L_x_3273:
[----:B------:R-:W-:Y:S05]  /*20960*/  BSYNC B0 ;  /* 0x0000000000007941 */ /* 0x000fea0003800000 */
.L_x_3272:
[----:B------:R-:W-:Y:S01]  /*20970*/  IMAD.MOV.U32 R190, RZ, RZ, R14 ;  /* 0x000000ffffbe7224 */ /* 0x000fe200078e000e */
[----:B------:R-:W-:Y:S06]  /*20980*/  BRA `(.L_x_3274) ;  /* 0xfffffe7800d47947 */ /* 0x000fec000383ffff */
.L_x_2997:
[----:B------:R-:W-:Y:S01]  /*20990*/  BSSY B1, `(.L_x_3275) ;  /* 0x0000008000017945 */ /* 0x000fe20003800000 */
[----:B------:R-:W-:Y:S01]  /*209a0*/  MOV R13, R6 ;  /* 0x00000006000d7202 */ /* 0x000fe20000000f00 */
[----:B------:R-:W-:Y:S01]  /*209b0*/  IMAD.MOV.U32 R12, RZ, RZ, RZ ;  /* 0x000000ffff0c7224 */ /* 0x000fe200078e00ff */
[----:B------:R-:W-:Y:S01]  /*209c0*/  MOV R15, 0xffffffff ;  /* 0xffffffff000f7802 */ /* 0x000fe20000000f00 */
[----:B------:R-:W-:-:S07]  /*209d0*/  IMAD.MOV.U32 R11, RZ, RZ, 0x181f ;  /* 0x0000181fff0b7424 */ /* 0x000fce00078e00ff */
[----:B0-2---:R-:W-:Y:S05]  /*209e0*/  WARPSYNC.COLLECTIVE R15, `(.L_x_3276) ;  /* 0x000000000f087348 */ /* 0x005fea0003c00000 */
[----:B------:R1:W3:Y:S02]  /*209f0*/  SHFL.IDX P6, R14, R13, R12, R11 ;  /* 0x0000000c0d0e7389 */ /* 0x0002e400000c000b */
[----:B0123--:R-:W-:Y:S01]  /*20a00*/  ENDCOLLECTIVE ;  /* 0x000000000000791b */ /* 0x00ffe20003800000 */
.L_x_3276:
[----:B------:R-:W-:Y:S05]  /*20a10*/  BSYNC B1 ;  /* 0x0000000000017941 */ /* 0x000fea0003800000 */
.L_x_3275:
        /* <DEDUP_REMOVED lines=8> */
.L_x_3277:
[----:B------:R-:W-:Y:S01]  /*20aa0*/  IMAD.MOV.U32 R13, RZ, RZ, R8 ;  /* 0x000000ffff0d7224 */ /* 0x000fe200078e0008 */
[----:B------:R-:W-:-:S07]  /*20ab0*/  MOV R3, R14 ;  /* 0x0000000e00037202 */ /* 0x000fce0000000f00 */
[----:B------:R-:W-:Y:S05]  /*20ac0*/  WARPSYNC.COLLECTIVE R15, `(.L_x_3278) ;  /* 0x000000000f087348 */ /* 0x000fea0003c00000 */
[----:B------:R0:W1:Y:S02]  /*20ad0*/  SHFL.IDX P6, R14, R13, R12, R11 ;  /* 0x0000000c0d0e7389 */ /* 0x00006400000c000b */
[----:B01----:R-:W-:Y:S01]  /*20ae0*/  ENDCOLLECTIVE ;  /* 0x000000000000791b */ /* 0x003fe20003800000 */
.L_x_3278:
[----:B------:R-:W-:Y:S01]  /*20af0*/  MOV R13, R7 ;  /* 0x00000007000d7202 */ /* 0x000fe20000000f00 */
[----:B------:R-:W-:-:S07]  /*20b00*/  IMAD.MOV.U32 R4, RZ, RZ, R14 ;  /* 0x000000ffff047224 */ /* 0x000fce00078e000e */
[----:B------:R-:W-:Y:S05]  /*20b10*/  WARPSYNC.COLLECTIVE R15, `(.L_x_3279) ;  /* 0x000000000f087348 */ /* 0x000fea0003c00000 */
[----:B------:R0:W1:Y:S02]  /*20b20*/  SHFL.IDX P6, R14, R13, R12, R11 ;  /* 0x0000000c0d0e7389 */ /* 0x00006400000c000b */
[----:B01----:R-:W-:Y:S01]  /*20b30*/  ENDCOLLECTIVE ;  /* 0x000000000000791b */ /* 0x003fe20003800000 */
.L_x_3279:
[----:B------:R-:W-:Y:S05]  /*20b40*/  BRA `(.L_x_3280) ;  /* 0xfffffe8000287947 */ /* 0x000fea000383ffff */
.L_x_3000:
[----:B------:R-:W-:Y:S01]  /*20b50*/  BSSY B1, `(.L_x_3281) ;  /* 0x0000008000017945 */ /* 0x000fe20003800000 */
[----:B--2---:R-:W-:Y:S01]  /*20b60*/  IMAD.MOV.U32 R13, RZ, RZ, R6 ;  /* 0x000000ffff0d7224 */ /* 0x004fe200078e0006 */
[----:B------:R-:W-:Y:S01]  /*20b70*/  MOV R11, 0x181f ;  /* 0x0000181f000b7802 */ /* 0x000fe20000000f00 */
[----:B------:R-:W-:Y:S02]  /*20b80*/  IMAD.MOV.U32 R12, RZ, RZ, 0x1 ;  /* 0x00000001ff0c7424 */ /* 0x000fe400078e00ff */
[----:B------:R-:W-:-:S07]  /*20b90*/  IMAD.MOV.U32 R15, RZ, RZ, -0x1 ;  /* 0xffffffffff0f7424 */ /* 0x000fce00078e00ff */
[----:B-1----:R-:W-:Y:S05]  /*20ba0*/  WARPSYNC.COLLECTIVE R15, `(.L_x_3282) ;  /* 0x000000000f087348 */ /* 0x002fea0003c00000 */
[----:B------:R0:W2:Y:S02]  /*20bb0*/  SHFL.IDX P6, R14, R13, R12, R11 ;  /* 0x0000000c0d0e7389 */ /* 0x0000a400000c000b */
[----:B012---:R-:W-:Y:S01]  /*20bc0*/  ENDCOLLECTIVE ;  /* 0x000000000000791b */ /* 0x007fe20003800000 */
.L_x_3282:
[----:B------:R-:W-:Y:S05]  /*20bd0*/  BSYNC B1 ;  /* 0x0000000000017941 */ /* 0x000fea0003800000 */
.L_x_3281:
        /* <DEDUP_REMOVED lines=8> */
.L_x_3283:
[----:B------:R-:W-:Y:S02]  /*20c60*/  IMAD.MOV.U32 R13, RZ, RZ, R8 ;  /* 0x000000ffff0d7224 */ /* 0x000fe400078e0008 */
[----:B------:R-:W-:-:S07]  /*20c70*/  IMAD.MOV.U32 R3, RZ, RZ, R14 ;  /* 0x000000ffff037224 */ /* 0x000fce00078e000e */
[----:B------:R-:W-:Y:S05]  /*20c80*/  WARPSYNC.COLLECTIVE R15, `(.L_x_3284) ;  /* 0x000000000f087348 */ /* 0x000fea0003c00000 */
[----:B------:R0:W1:Y:S02]  /*20c90*/  SHFL.IDX P6, R14, R13, R12, R11 ;  /* 0x0000000c0d0e7389 */ /* 0x00006400000c000b */
[----:B01----:R-:W-:Y:S01]  /*20ca0*/  ENDCOLLECTIVE ;  /* 0x000000000000791b */ /* 0x003fe20003800000 */
.L_x_3284:
[----:B------:R-:W-:Y:S01]  /*20cb0*/  IMAD.MOV.U32 R13, RZ, RZ, R7 ;  /* 0x000000ffff0d7224 */ /* 0x000fe200078e0007 */
[----:B------:R-:W-:-:S07]  /*20cc0*/  MOV R4, R14 ;  /* 0x0000000e00047202 */ /* 0x000fce0000000f00 */
[----:B------:R-:W-:Y:S05]  /*20cd0*/  WARPSYNC.COLLECTIVE R15, `(.L_x_3285) ;  /* 0x000000000f087348 */ /* 0x000fea0003c00000 */
[----:B------:R0:W1:Y:S02]  /*20ce0*/  SHFL.IDX P6, R14, R13, R12, R11 ;  /* 0x0000000c0d0e7389 */ /* 0x00006400000c000b */
[----:B01----:R-:W-:Y:S01]  /*20cf0*/  ENDCOLLECTIVE ;  /* 0x000000000000791b */ /* 0x003fe20003800000 */
.L_x_3285:
[----:B------:R-:W-:Y:S05]  /*20d00*/  BRA `(.L_x_3286) ;  /* 0xfffffe8000947947 */ /* 0x000fea000383ffff */
.L_x_3003:
        /* <DEDUP_REMOVED lines=8> */
.L_x_3288:
[----:B------:R-:W-:Y:S05]  /*20d90*/  BSYNC B1 ;  /* 0x0000000000017941 */ /* 0x000fea0003800000 */
.L_x_3287:
        /* <DEDUP_REMOVED lines=8> */
.L_x_3289:
[----:B------:R-:W-:Y:S01]  /*20e20*/  MOV R13, R8 ;  /* 0x00000008000d7202 */ /* 0x000fe20000000f00 */
[----:B------:R-:W-:-:S07]  /*20e30*/  IMAD.MOV.U32 R3, RZ, RZ, R14 ;  /* 0x000000ffff037224 */ /* 0x000fce00078e000e */
[----:B------:R-:W-:Y:S05]  /*20e40*/  WARPSYNC.COLLECTIVE R15, `(.L_x_3290) ;  /* 0x000000000f087348 */ /* 0x000fea0003c00000 */
[----:B------:R0:W1:Y:S02]  /*20e50*/  SHFL.IDX P6, R14, R13, R12, R11 ;  /* 0x0000000c0d0e7389 */ /* 0x00006400000c000b */
[----:B01----:R-:W-:Y:S01]  /*20e60*/  ENDCOLLECTIVE ;  /* 0x000000000000791b */ /* 0x003fe20003800000 */
.L_x_3290:
[----:B------:R-:W-:Y:S02]  /*20e70*/  IMAD.MOV.U32 R13, RZ, RZ, R7 ;  /* 0x000000ffff0d7224 */ /* 0x000fe400078e0007 */
[----:B------:R-:W-:-:S07]  /*20e80*/  IMAD.MOV.U32 R4, RZ, RZ, R14 ;  /* 0x000000ffff047224 */ /* 0x000fce00078e000e */
[----:B------:R-:W-:Y:S05]  /*20e90*/  WARPSYNC.COLLECTIVE R15, `(.L_x_3291) ;  /* 0x000000000f087348 */ /* 0x000fea0003c00000 */
[----:B------:R0:W1:Y:S02]  /*20ea0*/  SHFL.IDX P6, R14, R13, R12, R11 ;  /* 0x0000000c0d0e7389 */ /* 0x00006400000c000b */
[----:B01----:R-:W-:Y:S01]  /*20eb0*/  ENDCOLLECTIVE ;  /* 0x000000000000791b */ /* 0x003fe20003800000 */
.L_x_3291:
[----:B------:R-:W-:Y:S05]  /*20ec0*/  BRA `(.L_x_3292) ;  /* 0xfffffe8000f07947 */ /* 0x000fea000383ffff */
.L_x_3006:
[----:B------:R-:W-:Y:S01]  /*20ed0*/  BSSY B1, `(.L_x_3293) ;  /* 0x0000008000017945 */ /* 0x000fe20003800000 */
[----:B------:R-:W-:Y:S01]  /*20ee0*/  MOV R13, R6 ;  /* 0x00000006000d7202 */ /* 0x000fe20000000f00 */
[----:B------:R-:W-:Y:S01]  /*20ef0*/  IMAD.MOV.U32 R12, RZ, RZ, 0x3 ;  /* 0x00000003ff0c7424 */ /* 0x000fe200078e00ff */
[----:B------:R-:W-:Y:S01]  /*20f00*/  MOV R15, 0xffffffff ;  /* 0xffffffff000f7802 */ /* 0x000fe20000000f00 */
[----:B------:R-:W-:-:S07]  /*20f10*/  IMAD.MOV.U32 R11, RZ, RZ, 0x181f ;  /* 0x0000181fff0b7424 */ /* 0x000fce00078e00ff */
[----:B-12---:R-:W-:Y:S05]  /*20f20*/  WARPSYNC.COLLECTIVE R15, `(.L_x_3294) ;  /* 0x000000000f087348 */ /* 0x006fea0003c00000 */
[----:B------:R0:W3:Y:S02]  /*20f30*/  SHFL.IDX P6, R14, R13, R12, R11 ;  /* 0x0000000c0d0e7389 */ /* 0x0000e400000c000b */
[----:B0123--:R-:W-:Y:S01]  /*20f40*/  ENDCOLLECTIVE ;  /* 0x000000000000791b */ /* 0x00ffe20003800000 */
.L_x_3294:
[----:B------:R-:W-:Y:S05]  /*20f50*/  BSYNC B1 ;  /* 0x0000000000017941 */ /* 0x000fea0003800000 */
.L_x_3293:
        /* <DEDUP_REMOVED lines=8> */
.L_x_3295:
[----:B------:R-:W-:Y:S01]  /*20fe0*/  IMAD.MOV.U32 R13, RZ, RZ, R8 ;  /* 0x000000ffff0d7224 */ /* 0x000fe200078e0008 */
[----:B------:R-:W-:-:S07]  /*20ff0*/  MOV R3, R14 ;  /* 0x0000000e00037202 */ /* 0x000fce0000000f00 */
[----:B------:R-:W-:Y:S05]  /*21000*/  WARPSYNC.COLLECTIVE R15, `(.L_x_3296) ;  /* 0x000000000f087348 */ /* 0x000fea0003c00000 */
[----:B------:R0:W1:Y:S02]  /*21010*/  SHFL.IDX P6, R14, R13, R12, R11 ;  /* 0x0000000c0d0e7389 */ /* 0x00006400000c000b */
[----:B01----:R-:W-:Y:S01]  /*21020*/  ENDCOLLECTIVE ;  /* 0x000000000000791b */ /* 0x003fe20003800000 */
.L_x_3296:
[----:B------:R-:W-:Y:S01]  /*21030*/  MOV R13, R7 ;  /* 0x00000007000d7202 */ /* 0x000fe20000000f00 */
[----:B------:R-:W-:-:S07]  /*21040*/  IMAD.MOV.U32 R4, RZ, RZ, R14 ;  /* 0x000000ffff047224 */ /* 0x000fce00078e000e */
[----:B------:R-:W-:Y:S05]  /*21050*/  WARPSYNC.COLLECTIVE R15, `(.L_x_3297) ;  /* 0x000000000f087348 */ /* 0x000fea0003c00000 */
[----:B------:R0:W1:Y:S02]  /*21060*/  SHFL.IDX P6, R14, R13, R12, R11 ;  /* 0x0000000c0d0e7389 */ /* 0x00006400000c000b */
[----:B01----:R-:W-:Y:S01]  /*21070*/  ENDCOLLECTIVE ;  /* 0x000000000000791b */ /* 0x003fe20003800000 */
.L_x_3297:
[----:B------:R-:W-:Y:S05]  /*21080*/  BRA `(.L_x_3298) ;  /* 0xfffffe84004c7947 */ /* 0x000fea000383ffff */
.L_x_3010:
[----:B0-----:R0:W1:Y:S02]  /*21090*/  SYNCS.PHASECHK.TRANS64.TRYWAIT P0, [R18+URZ+0x28800], R5 ;  /* 0x02880005120075a7 */ /* 0x001064000800017f */
[----:B-1----:R-:W-:Y:S05]  /*210a0*/  @!P0 NANOSLEEP.SYNCS 0x989680 ;  /* 0x009896800000895d */ /* 0x002fea0003900000 */
[----:B------:R-:W1:Y:S02]  /*210b0*/  @!P0 SYNCS.PHASECHK.TRANS64 P0, [R18+URZ+0x28800], R5 ;  /* 0x02880005120085a7 */ /* 0x000e64000800007f */
[----:B-1----:R-:W-:Y:S05]  /*210c0*/  @!P0 BRA `(.L_x_3010) ;  /* 0xfffffffc00f08947 */ /* 0x002fea000383ffff */
[----:B------:R-:W-:Y:S05]  /*210d0*/  BRA `(.L_x_3299) ;  /* 0xfffffe8800087947 */ /* 0x000fea000383ffff */
.L_x_3026:
[----:B------:R-:W1:Y:S01]  /*210e0*/  LDC R45, c[0x0][0x3f4] ;  /* 0x0000fd00ff2d7b82 */ /* 0x000e620000000800 */
[----:B------:R-:W-:Y:S01]  /*210f0*/  BSSY B1, `(.L_x_3300) ;  /* 0x0000008000017945 */ /* 0x000fe20003800000 */
[----:B----4-:R-:W-:Y:S01]  /*21100*/  IMAD.MOV.U32 R13, RZ, RZ, R35 ;  /* 0x000000ffff0d7224 */ /* 0x010fe200078e0023 */
[----:B------:R-:W-:Y:S01]  /*21110*/  MOV R11, 0x181f ;  /* 0x0000181f000b7802 */ /* 0x000fe20000000f00 */
[----:B------:R-:W-:Y:S02]  /*21120*/  IMAD.MOV.U32 R12, RZ, RZ, RZ ;  /* 0x000000ffff0c7224 */ /* 0x000fe400078e00ff */
[----:B------:R-:W-:-:S07]  /*21130*/  IMAD.MOV.U32 R15, RZ, RZ, -0x1 ;  /* 0xffffffffff0f7424 */ /* 0x000fce00078e00ff */
[----:B012---:R-:W-:Y:S05]  /*21140*/  WARPSYNC.COLLECTIVE R15, `(.L_x_3301) ;  /* 0x000000000f087348 */ /* 0x007fea0003c00000 */
[----:B------:R3:W4:Y:S02]  /*21150*/  SHFL.IDX P6, R14, R13, R12, R11 ;  /* 0x0000000c0d0e7389 */ /* 0x00072400000c000b */
[----:B01234-:R-:W-:Y:S01]  /*21160*/  ENDCOLLECTIVE ;  /* 0x000000000000791b */ /* 0x01ffe20003800000 */
.L_x_3301:
[----:B------:R-:W-:Y:S05]  /*21170*/  BSYNC B1 ;  /* 0x0000000000017941 */ /* 0x000fea0003800000 */
.L_x_3300:
[----:B------:R-:W-:Y:S01]  /*21180*/  MOV R13, R32 ;  /* 0x00000020000d7202 */ /* 0x000fe20000000f00 */
[----:B------:R-:W-:Y:S01]  /*21190*/  IMAD.MOV.U32 R12, RZ, RZ, RZ ;  /* 0x000000ffff0c7224 */ /* 0x000fe200078e00ff */
[----:B------:R-:W-:Y:S01]  /*211a0*/  MOV R15, 0xffffffff ;  /* 0xffffffff000f7802 */ /* 0x000fe20000000f00 */
[----:B------:R-:W-:Y:S01]  /*211b0*/  IMAD.MOV.U32 R11, RZ, RZ, 0x181f ;  /* 0x0000181fff0b7424 */ /* 0x000fe200078e00ff */
[----:B------:R-:W-:Y:S01]  /*211c0*/  ISETP.GE.AND P0, PT, R16, R45, PT ;  /* 0x0000002d1000720c */ /* 0x000fe20003f06270 */
[----:B------:R-:W-:Y:S02]  /*211d0*/  IMAD.MOV.U32 R3, RZ, RZ, R14 ;  /* 0x000000ffff037224 */ /* 0x000fe400078e000e */
[----:B------:R-:W-:-:S10]  /*211e0*/  IMAD R0, R192, R5, RZ ;  /* 0x00000005c0007224 */ /* 0x000fd400078e02ff */
[----:B------:R-:W-:Y:S05]  /*211f0*/  WARPSYNC.COLLECTIVE R15, `(.L_x_3302) ;  /* 0x000000000f087348 */ /* 0x000fea0003c00000 */
[----:B------:R0:W1:Y:S02]  /*21200*/  SHFL.IDX P6, R14, R13, R12, R11 ;  /* 0x0000000c0d0e7389 */ /* 0x00006400000c000b */
[----:B01----:R-:W-:Y:S01]  /*21210*/  ENDCOLLECTIVE ;  /* 0x000000000000791b */ /* 0x003fe20003800000 */
.L_x_3302:
[----:B------:R-:W-:Y:S01]  /*21220*/  ISETP.GE.OR P1, PT, R55, R0, P0 ;  /* 0x000000003700720c */ /* 0x000fe20000726670 */
[----:B------:R-:W-:-:S12]  /*21230*/  IMAD.MOV.U32 R13, RZ, RZ, R33 ;  /* 0x000000ffff0d7224 */ /* 0x000fd800078e0021 */
[C---:B------:R-:W-:Y:S01]  /*21240*/  @!P1 IMAD.SHL.U32 R7, R16.reuse, 0x2, RZ ;  /* 0x0000000210079824 */ /* 0x040fe200078e00ff */
[----:B------:R-:W-:Y:S01]  /*21250*/  @!P1 SHF.L.U64.HI R6, R16, 0x1, R17 ;  /* 0x0000000110069819 */ /* 0x000fe20000010211 */
[----:B------:R-:W-:-:S07]  /*21260*/  IMAD.MOV.U32 R4, RZ, RZ, R14 ;  /* 0x000000ffff047224 */ /* 0x000fce00078e000e */
[----:B------:R-:W-:Y:S05]  /*21270*/  WARPSYNC.COLLECTIVE R15, `(.L_x_3303) ;  /* 0x000000000f087348 */ /* 0x000fea0003c00000 */
[----:B------:R0:W1:Y:S02]  /*21280*/  SHFL.IDX P6, R14, R13, R12, R11 ;  /* 0x0000000c0d0e7389 */ /* 0x00006400000c000b */
[----:B01----:R-:W-:Y:S01]  /*21290*/  ENDCOLLECTIVE ;  /* 0x000000000000791b */ /* 0x003fe20003800000 */
.L_x_3303:
[----:B------:R-:W-:-:S04]  /*212a0*/  @!P1 IADD3 R4, P2, R4, R7, RZ ;  /* 0x0000000704049210 */ /* 0x000fc80007f5e0ff */
[----:B------:R-:W-:Y:S01]  /*212b0*/  @!P1 IADD3.X R3, R3, R6, RZ, P2, !PT ;  /* 0x0000000603039210 */ /* 0x000fe200017fe4ff */
[----:B------:R-:W-:-:S04]  /*212c0*/  @!P1 IMAD.MOV.U32 R24, RZ, RZ, R4 ;  /* 0x000000ffff189224 */ /* 0x000fc800078e0004 */
[----:B------:R-:W-:Y:S02]  /*212d0*/  @!P1 IMAD.MOV.U32 R25, RZ, RZ, R3 ;  /* 0x000000ffff199224 */ /* 0x000fe400078e0003 */
[----:B------:R-:W-:-:S04]  /*212e0*/  IMAD.MOV.U32 R13, RZ, RZ, R34 ;  /* 0x000000ffff0d7224 */ /* 0x000fc800078e0022 */
[----:B------:R-:W5:Y:S01]  /*212f0*/  @!P1 LD.E.128 R24, desc[UR42][R24.64] ;  /* 0x0000002a18189980 */ /* 0x000f62000c101d00 */
[----:B------:R-:W-:-:S07]  /*21300*/  MOV R5, R14 ;  /* 0x0000000e00057202 */ /* 0x000fce0000000f00 */
[----:B-----5:R-:W-:Y:S05]  /*21310*/  WARPSYNC.COLLECTIVE R15, `(.L_x_3304) ;  /* 0x000000000f087348 */ /* 0x020fea0003c00000 */
[----:B------:R0:W1:Y:S02]  /*21320*/  SHFL.IDX P6, R14, R13, R12, R11 ;  /* 0x0000000c0d0e7389 */ /* 0x00006400000c000b */
[----:B01---5:R-:W-:Y:S01]  /*21330*/  ENDCOLLECTIVE ;  /* 0x000000000000791b */ /* 0x023fe20003800000 */
.L_x_3304:
[----:B------:R-:W-:-:S04]  /*21340*/  @!P1 IADD3 R14, P2, R14, R7, RZ ;  /* 0x000000070e0e9210 */ /* 0x000fc80007f5e0ff */
[----:B------:R-:W-:Y:S01]  /*21350*/  @!P1 IADD3.X R5, R5, R6, RZ, P2, !PT ;  /* 0x0000000605059210 */ /* 0x000fe200017fe4ff */
[----:B------:R-:W-:-:S06]  /*21360*/  @!P1 IMAD.MOV.U32 R4, RZ, RZ, R14 ;  /* 0x000000ffff049224 */ /* 0x000fcc00078e000e */
[----:B------:R-:W5:Y:S01]  /*21370*/  @!P1 LD.E.128 R4, desc[UR42][R4.64] ;  /* 0x0000002a04049980 */ /* 0x000f62000c101d00 */
[----:B------:R-:W-:Y:S01]  /*21380*/  IMAD.MOV.U32 R13, RZ, RZ, R35 ;  /* 0x000000ffff0d7224 */ /* 0x000fe200078e0023 */
[----:B------:R-:W-:-:S07]  /*21390*/  MOV R12, 0x1 ;  /* 0x00000001000c7802 */ /* 0x000fce0000000f00 */
[----:B-----5:R-:W-:Y:S05]  /*213a0*/  WARPSYNC.COLLECTIVE R15, `(.L_x_3305) ;  /* 0x000000000f087348 */ /* 0x020fea0003c00000 */
[----:B------:R0:W1:Y:S02]  /*213b0*/  SHFL.IDX P6, R14, R13, R12, R11 ;  /* 0x0000000c0d0e7389 */ /* 0x00006400000c000b */
[----:B01---5:R-:W-:Y:S01]  /*213c0*/  ENDCOLLECTIVE ;  /* 0x000000000000791b */ /* 0x023fe20003800000 */
.L_x_3305:
[----:B------:R-:W-:Y:S01]  /*213d0*/  CS2R R46, SRZ ;  /* 0x00000000002e7805 */ /* 0x000fe2000001ff00 */
[----:B------:R-:W-:Y:S01]  /*213e0*/  IMAD.MOV.U32 R13, RZ, RZ, R32 ;  /* 0x000000ffff0d7224 */ /* 0x000fe200078e0020 */
[----:B------:R-:W-:Y:S02]  /*213f0*/  CS2R R48, SRZ ;  /* 0x0000000000307805 */ /* 0x000fe4000001ff00 */
[----:B------:R-:W-:Y:S02]  /*21400*/  CS2R R20, SRZ ;  /* 0x0000000000147805 */ /* 0x000fe4000001ff00 */
[----:B------:R-:W-:Y:S01]  /*21410*/  CS2R R36, SRZ ;  /* 0x0000000000247805 */ /* 0x000fe2000001ff00 */
[----:B------:R-:W-:-:S04]  /*21420*/  @!P1 IMAD.MOV.U32 R46, RZ, RZ, R24 ;  /* 0x000000ffff2e9224 */ /* 0x000fc800078e0018 */
[----:B------:R-:W-:-:S05]  /*21430*/  IMAD.MOV.U32 R3, RZ, RZ, R46 ;  /* 0x000000ffff037224 */ /* 0x000fca00078e002e */
[----:B------:R-:W-:Y:S01]  /*21440*/  PRMT R64, R64, 0x5410, R3 ;  /* 0x0000541040407816 */ /* 0x000fe20000000003 */
[----:B------:R-:W-:-:S07]  /*21450*/  IMAD.MOV.U32 R3, RZ, RZ, R14 ;  /* 0x000000ffff037224 */ /* 0x000fce00078e000e */
[----:B------:R-:W-:Y:S05]  /*21460*/  WARPSYNC.COLLECTIVE R15, `(.L_x_3306) ;  /* 0x000000000f087348 */ /* 0x000fea0003c00000 */
[----:B------:R0:W1:Y:S02]  /*21470*/  SHFL.IDX P6, R14, R13, R12, R11 ;  /* 0x0000000c0d0e7389 */ /* 0x00006400000c000b */
[----:B01----:R-:W-:Y:S01]  /*21480*/  ENDCOLLECTIVE ;  /* 0x000000000000791b */ /* 0x003fe20003800000 */
.L_x_3306:
[----:B------:R-:W-:-:S05]  /*21490*/  @!P1 MOV R47, R25 ;  /* 0x00000019002f9202 */ /* 0x000fca0000000f00 */
[----:B------:R-:W-:-:S05]  /*214a0*/  IMAD.MOV.U32 R8, RZ, RZ, R47 ;  /* 0x000000ffff087224 */ /* 0x000fca00078e002f */
[----:B------:R-:W-:Y:S01]  /*214b0*/  PRMT R66, R8, 0x7610, R66 ;  /* 0x0000761008427816 */ /* 0x000fe20000000042 */
[----:B------:R-:W-:Y:S01]  /*214c0*/  IMAD.MOV.U32 R13, RZ, RZ, R33 ;  /* 0x000000ffff0d7224 */ /* 0x000fe200078e0021 */
[----:B------:R-:W-:-:S07]  /*214d0*/  MOV R8, R14 ;  /* 0x0000000e00087202 */ /* 0x000fce0000000f00 */
[----:B------:R-:W-:Y:S05]  /*214e0*/  WARPSYNC.COLLECTIVE R15, `(.L_x_3307) ;  /* 0x000000000f087348 */ /* 0x000fea0003c00000 */
[----:B------:R0:W1:Y:S02]  /*214f0*/  SHFL.IDX P6, R14, R13, R12, R11 ;  /* 0x0000000c0d0e7389 */ /* 0x00006400000c000b */
[----:B01----:R-:W-:Y:S01]  /*21500*/  ENDCOLLECTIVE ;  /* 0x000000000000791b */ /* 0x003fe20003800000 */
.L_x_3307:
[----:B------:R-:W-:Y:S01]  /*21510*/  MOV R13, R34 ;  /* 0x00000022000d7202 */ /* 0x000fe20000000f00 */
[----:B------:R-:W-:-:S07]  /*21520*/  IMAD.MOV.U32 R9, RZ, RZ, R14 ;  /* 0x000000ffff097224 */ /* 0x000fce00078e000e */
[----:B------:R-:W-:Y:S05]  /*21530*/  WARPSYNC.COLLECTIVE R15, `(.L_x_3308) ;  /* 0x000000000f087348 */ /* 0x000fea0003c00000 */
[----:B------:R0:W1:Y:S02]  /*21540*/  SHFL.IDX P6, R14, R13, R12, R11 ;  /* 0x0000000c0d0e7389 */ /* 0x00006400000c000b */
[----:B01----:R-:W-:Y:S01]  /*21550*/  ENDCOLLECTIVE ;  /* 0x000000000000791b */ /* 0x003fe20003800000 */
.L_x_3308:
[----:B------:R-:W-:Y:S01]  /*21560*/  @!P1 MOV R48, R26 ;  /* 0x0000001a00309202 */ /* 0x000fe20000000f00 */
[----:B------:R-:W-:Y:S01]  /*21570*/  @!P1 IMAD.MOV.U32 R49, RZ, RZ, R27 ;  /* 0x000000ffff319224 */ /* 0x000fe200078e001b */
[----:B------:R-:W-:Y:S01]  /*21580*/  @!P1 MOV R20, R4 ;  /* 0x0000000400149202 */ /* 0x000fe20000000f00 */
[----:B------:R-:W-:Y:S01]  /*21590*/  @!P1 IMAD.MOV.U32 R21, RZ, RZ, R5 ;  /* 0x000000ffff159224 */ /* 0x000fe200078e0005 */
[----:B------:R-:W-:Y:S01]  /*215a0*/  @!P1 MOV R37, R7 ;  /* 0x0000000700259202 */ /* 0x000fe20000000f00 */
[----:B------:R-:W-:Y:S02]  /*215b0*/  @!P1 IMAD.MOV.U32 R36, RZ, RZ, R6 ;  /* 0x000000ffff249224 */ /* 0x000fe400078e0006 */
[----:B------:R-:W-:Y:S02]  /*215c0*/  IMAD.MOV.U32 R10, RZ, RZ, R48 ;  /* 0x000000ffff0a7224 */ /* 0x000fe400078e0030 */
        /* <DEDUP_REMOVED lines=11> */
.L_x_3029:
[----:B------:R-:W-:Y:S01]  /*21680*/  BSSY B1, `(.L_x_3310) ;  /* 0x0000008000017945 */ /* 0x000fe20003800000 */
[----:B----4-:R-:W-:Y:S01]  /*21690*/  IMAD.MOV.U32 R13, RZ, RZ, R35 ;  /* 0x000000ffff0d7224 */ /* 0x010fe200078e0023 */
[----:B------:R-:W-:Y:S01]  /*216a0*/  MOV R12, 0x2 ;  /* 0x00000002000c7802 */ /* 0x000fe20000000f00 */
[----:B------:R-:W-:Y:S02]  /*216b0*/  IMAD.MOV.U32 R11, RZ, RZ, 0x181f ;  /* 0x0000181fff0b7424 */ /* 0x000fe400078e00ff */
[----:B-1----:R-:W-:-:S07]  /*216c0*/  IMAD.MOV.U32 R15, RZ, RZ, -0x1 ;  /* 0xffffffffff0f7424 */ /* 0x002fce00078e00ff */
[----:B------:R-:W-:Y:S05]  /*216d0*/  WARPSYNC.COLLECTIVE R15, `(.L_x_3311) ;  /* 0x000000000f087348 */ /* 0x000fea0003c00000 */
[----:B------:R0:W1:Y:S02]  /*216e0*/  SHFL.IDX P6, R14, R13, R12, R11 ;  /* 0x0000000c0d0e7389 */ /* 0x00006400000c000b */
[----:B01----:R-:W-:Y:S01]  /*216f0*/  ENDCOLLECTIVE ;  /* 0x000000000000791b */ /* 0x003fe20003800000 */
.L_x_3311:
[----:B------:R-:W-:Y:S05]  /*21700*/  BSYNC B1 ;  /* 0x0000000000017941 */ /* 0x000fea0003800000 */
.L_x_3310:
[----:B------:R-:W-:Y:S01]  /*21710*/  IMAD.MOV.U32 R13, RZ, RZ, R32 ;  /* 0x000000ffff0d7224 */ /* 0x000fe200078e0020 */
[----:B------:R-:W-:Y:S01]  /*21720*/  MOV R11, 0x181f ;  /* 0x0000181f000b7802 */ /* 0x000fe20000000f00 */
[----:B------:R-:W-:Y:S01]  /*21730*/  IMAD.MOV.U32 R12, RZ, RZ, 0x2 ;  /* 0x00000002ff0c7424 */ /* 0x000fe200078e00ff */
[----:B------:R-:W-:Y:S01]  /*21740*/  MOV R3, R14 ;  /* 0x0000000e00037202 */ /* 0x000fe20000000f00 */
[----:B------:R-:W-:Y:S01]  /*21750*/  IMAD.MOV.U32 R15, RZ, RZ, -0x1 ;  /* 0xffffffffff0f7424 */ /* 0x000fe200078e00ff */
[----:B------:R-:W-:-:S07]  /*21760*/  IADD3 R9, R55, 0x40, RZ ;  /* 0x0000004037097810 */ /* 0x000fce0007ffe0ff */
[----:B------:R-:W-:Y:S05]  /*21770*/  WARPSYNC.COLLECTIVE R15, `(.L_x_3312) ;  /* 0x000000000f087348 */ /* 0x000fea0003c00000 */
[----:B------:R0:W1:Y:S02]  /*21780*/  SHFL.IDX P6, R14, R13, R12, R11 ;  /* 0x0000000c0d0e7389 */ /* 0x00006400000c000b */
[----:B01----:R-:W-:Y:S01]  /*21790*/  ENDCOLLECTIVE ;  /* 0x000000000000791b */ /* 0x003fe20003800000 */
.L_x_3312:
[----:B------:R-:W-:Y:S01]  /*217a0*/  ISETP.GE.OR P1, PT, R9, R0, P0 ;  /* 0x000000000900720c */ /* 0x000fe20000726670 */
[----:B------:R-:W-:-:S12]  /*217b0*/  IMAD.MOV.U32 R13, RZ, RZ, R33 ;  /* 0x000000ffff0d7224 */ /* 0x000fd800078e0021 */
[C---:B------:R-:W-:Y:S01]  /*217c0*/  @!P1 SHF.L.U64.HI R29, R16.reuse, 0x1, R17 ;  /* 0x00000001101d9819 */ /* 0x040fe20000010211 */
[----:B------:R-:W-:Y:S02]  /*217d0*/  @!P1 IMAD.SHL.U32 R31, R16, 0x2, RZ ;  /* 0x00000002101f9824 */ /* 0x000fe400078e00ff */
[----:B------:R-:W-:-:S07]  /*217e0*/  IMAD.MOV.U32 R8, RZ, RZ, R14 ;  /* 0x000000ffff087224 */ /* 0x000fce00078e000e */
[----:B------:R-:W-:Y:S05]  /*217f0*/  WARPSYNC.COLLECTIVE R15, `(.L_x_3313) ;  /* 0x000000000f087348 */ /* 0x000fea0003c00000 */
[----:B------:R0:W1:Y:S02]  /*21800*/  SHFL.IDX P6, R14, R13, R12, R11 ;  /* 0x0000000c0d0e7389 */ /* 0x00006400000c000b */
[----:B01----:R-:W-:Y:S01]  /*21810*/  ENDCOLLECTIVE ;  /* 0x000000000000791b */ /* 0x003fe20003800000 */
.L_x_3313:
[----:B------:R-:W-:-:S05]  /*21820*/  @!P1 IADD3 R8, P2, R8, R31, RZ ;  /* 0x0000001f08089210 */ /* 0x000fca0007f5e0ff */
[----:B------:R-:W-:Y:S01]  /*21830*/  @!P1 IMAD.X R9, R3, 0x1, R29, P2 ;  /* 0x0000000103099824 */ /* 0x000fe200010e061d */
[----:B------:R-:W-:Y:S01]  /*21840*/  MOV R13, R34 ;  /* 0x00000022000d7202 */ /* 0x000fe20000000f00 */
[----:B------:R-:W-:-:S07]  /*21850*/  IMAD.MOV.U32 R28, RZ, RZ, R14 ;  /* 0x000000ffff1c7224 */ /* 0x000fce00078e000e */
[----:B------:R-:W-:Y:S05]  /*21860*/  WARPSYNC.COLLECTIVE R15, `(.L_x_3314) ;  /* 0x000000000f087348 */ /* 0x000fea0003c00000 */
[----:B------:R0:W1:Y:S02]  /*21870*/  SHFL.IDX P6, R14, R13, R12, R11 ;  /* 0x0000000c0d0e7389 */ /* 0x00006400000c000b */
[----:B01----:R-:W-:Y:S01]  /*21880*/  ENDCOLLECTIVE ;  /* 0x000000000000791b */ /* 0x003fe20003800000 */
.L_x_3314:
[----:B------:R-:W2:Y:S01]  /*21890*/  @!P1 LD.E.128 R8, desc[UR42][R8.64] ;  /* 0x0000002a08089980 */ /* 0x000ea2000c101d00 */
[----:B------:R-:W-:-:S04]  /*218a0*/  @!P1 IADD3 R14, P2, R14, R31, RZ ;  /* 0x0000001f0e0e9210 */ /* 0x000fc80007f5e0ff */
[----:B------:R-:W-:-:S05]  /*218b0*/  @!P1 IADD3.X R3, R28, R29, RZ, P2, !PT ;  /* 0x0000001d1c039210 */ /* 0x000fca00017fe4ff */
[----:B------:R-:W-:-:S05]  /*218c0*/  @!P1 IMAD.MOV.U32 R15, RZ, RZ, R3 ;  /* 0x000000ffff0f9224 */ /* 0x000fca00078e0003 */
[----:B------:R0:W5:Y:S01]  /*218d0*/  @!P1 LD.E.128 R28, desc[UR42][R14.64] ;  /* 0x0000002a0e1c9980 */ /* 0x000162000c101d00 */
[----:B------:R-:W-:Y:S02]  /*218e0*/  CS2R R50, SRZ ;  /* 0x0000000000327805 */ /* 0x000fe4000001ff00 */
[----:B------:R-:W-:Y:S01]  /*218f0*/  CS2R R52, SRZ ;  /* 0x0000000000347805 */ /* 0x000fe2000001ff00 */
[----:B------:R-:W-:Y:S01]  /*21900*/  IMAD.MOV.U32 R13, RZ, RZ, R35 ;  /* 0x000000ffff0d7224 */ /* 0x000fe200078e0023 */
[----:B------:R-:W-:Y:S02]  /*21910*/  CS2R R38, SRZ ;  /* 0x0000000000267805 */ /* 0x000fe4000001ff00 */
[----:B------:R-:W-:Y:S01]  /*21920*/  CS2R R40, SRZ ;  /* 0x0000000000287805 */ /* 0x000fe2000001ff00 */
[----:B0-----:R-:W-:Y:S01]  /*21930*/  IMAD.MOV.U32 R15, RZ, RZ, -0x1 ;  /* 0xffffffffff0f7424 */ /* 0x001fe200078e00ff */
[----:B--2---:R-:W-:Y:S01]  /*21940*/  @!P1 MOV R51, R9 ;  /* 0x0000000900339202 */ /* 0x004fe20000000f00 */
[----:B------:R-:W-:Y:S01]  /*21950*/  @!P1 IMAD.MOV.U32 R50, RZ, RZ, R8 ;  /* 0x000000ffff329224 */ /* 0x000fe200078e0008 */
[----:B------:R-:W-:Y:S01]  /*21960*/  @!P1 MOV R52, R10 ;  /* 0x0000000a00349202 */ /* 0x000fe20000000f00 */
[----:B------:R-:W-:-:S02]  /*21970*/  @!P1 IMAD.MOV.U32 R53, RZ, RZ, R11 ;  /* 0x000000ffff359224 */ /* 0x000fc400078e000b */
[----:B------:R-:W-:Y:S02]  /*21980*/  IMAD.MOV.U32 R3, RZ, RZ, R50 ;  /* 0x000000ffff037224 */ /* 0x000fe400078e0032 */
[----:B------:R-:W-:Y:S02]  /*21990*/  IMAD.MOV.U32 R12, RZ, RZ, R51 ;  /* 0x000000ffff0c7224 */ /* 0x000fe400078e0033 */
[----:B------:R-:W-:Y:S02]  /*219a0*/  IMAD.MOV.U32 R11, RZ, RZ, 0x181f ;  /* 0x0000181fff0b7424 */ /* 0x000fe400078e00ff */
[----:B------:R-:W-:Y:S01]  /*219b0*/  IMAD.MOV.U32 R8, RZ, RZ, R52 ;  /* 0x000000ffff087224 */ /* 0x000fe200078e0034 */
[----:B------:R-:W-:Y:S01]  /*219c0*/  PRMT R59, R3, 0x5410, R12 ;  /* 0x00005410033b7816 */ /* 0x000fe2000000000c */
[----:B------:R-:W-:Y:S01]  /*219d0*/  IMAD.MOV.U32 R9, RZ, RZ, R53 ;  /* 0x000000ffff097224 */ /* 0x000fe200078e0035 */
[----:B------:R-:W-:-:S04]  /*219e0*/  MOV R12, 0x3 ;  /* 0x00000003000c7802 */ /* 0x000fc80000000f00 */
[----:B------:R-:W-:-:S07]  /*219f0*/  PRMT R44, R8, 0x5410, R9 ;  /* 0x00005410082c7816 */ /* 0x000fce0000000009 */
[----:B-----5:R-:W-:Y:S05]  /*21a00*/  WARPSYNC.COLLECTIVE R15, `(.L_x_3315) ;  /* 0x000000000f087348 */ /* 0x020fea0003c00000 */
[----:B------:R0:W1:Y:S02]  /*21a10*/  SHFL.IDX P6, R14, R13, R12, R11 ;  /* 0x0000000c0d0e7389 */ /* 0x00006400000c000b */
[----:B01---5:R-:W-:Y:S01]  /*21a20*/  ENDCOLLECTIVE ;  /* 0x000000000000791b */ /* 0x023fe20003800000 */
.L_x_3315:
[----:B------:R-:W-:Y:S01]  /*21a30*/  @!P1 MOV R38, R28 ;  /* 0x0000001c00269202 */ /* 0x000fe20000000f00 */
[----:B------:R-:W-:Y:S01]  /*21a40*/  @!P1 IMAD.MOV.U32 R39, RZ, RZ, R29 ;  /* 0x000000ffff279224 */ /* 0x000fe200078e001d */
[----:B------:R-:W-:Y:S01]  /*21a50*/  @!P1 MOV R41, R31 ;  /* 0x0000001f00299202 */ /* 0x000fe20000000f00 */
[----:B------:R-:W-:Y:S02]  /*21a60*/  @!P1 IMAD.MOV.U32 R40, RZ, RZ, R30 ;  /* 0x000000ffff289224 */ /* 0x000fe400078e001e */
[----:B------:R-:W-:Y:S02]  /*21a70*/  IMAD.MOV.U32 R8, RZ, RZ, R38 ;  /* 0x000000ffff087224 */ /* 0x000fe400078e0026 */
[----:B------:R-:W-:Y:S01]  /*21a80*/  IMAD.MOV.U32 R9, RZ, RZ, R39 ;  /* 0x000000ffff097224 */ /* 0x000fe200078e0027 */
[----:B------:R-:W-:Y:S01]  /*21a90*/  MOV R10, R40 ;  /* 0x00000028000a7202 */ /* 0x000fe20000000f00 */
[----:B------:R-:W-:-:S03]  /*21aa0*/  IMAD.MOV.U32 R13, RZ, RZ, R32 ;  /* 0x000000ffff0d7224 */ /* 0x000fc600078e0020 */
[----:B------:R-:W-:Y:S02]  /*21ab0*/  PRMT R62, R8, 0x5410, R9 ;  /* 0x00005410083e7816 */ /* 0x000fe40000000009 */
[----:B------:R-:W-:Y:S02]  /*21ac0*/  CS2R R8, SRZ ;  /* 0x0000000000087805 */ /* 0x000fe4000001ff00 */
[----:B------:R-:W-:-:S07]  /*21ad0*/  MOV R3, R14 ;  /* 0x0000000e00037202 */ /* 0x000fce0000000f00 */
[----:B------:R-:W-:Y:S05]  /*21ae0*/  WARPSYNC.COLLECTIVE R15, `(.L_x_3316) ;  /* 0x000000000f087348 */ /* 0x000fea0003c00000 */
[----:B------:R0:W1:Y:S02]  /*21af0*/  SHFL.IDX P6, R14, R13, R12, R11 ;  /* 0x0000000c0d0e7389 */ /* 0x00006400000c000b */
[----:B01----:R-:W-:Y:S01]  /*21b00*/  ENDCOLLECTIVE ;  /* 0x000000000000791b */ /* 0x003fe20003800000 */
.L_x_3316:
[----:B------:R-:W-:Y:S01]  /*21b10*/  MOV R13, R33 ;  /* 0x00000021000d7202 */ /* 0x000fe20000000f00 */
[----:B------:R-:W-:-:S07]  /*21b20*/  IMAD.MOV.U32 R32, RZ, RZ, R14 ;  /* 0x000000ffff207224 */ /* 0x000fce00078e000e */
[----:B------:R-:W-:Y:S05]  /*21b30*/  WARPSYNC.COLLECTIVE R15, `(.L_x_3317) ;  /* 0x000000000f087348 */ /* 0x000fea0003c00000 */
[----:B------:R0:W1:Y:S02]  /*21b40*/  SHFL.IDX P6, R14, R13, R12, R11 ;  /* 0x0000000c0d0e7389 */ /* 0x00006400000c000b */
[----:B01----:R-:W-:Y:S01]  /*21b50*/  ENDCOLLECTIVE ;  /* 0x000000000000791b */ /* 0x003fe20003800000 */
.L_x_3317:
[----:B------:R-:W-:Y:S02]  /*21b60*/  IMAD.MOV.U32 R13, RZ, RZ, R34 ;  /* 0x000000ffff0d7224 */ /* 0x000fe400078e0022 */
[----:B------:R-:W-:-:S07]  /*21b70*/  IMAD.MOV.U32 R33, RZ, RZ, R14 ;  /* 0x000000ffff217224 */ /* 0x000fce00078e000e */
[----:B------:R-:W-:Y:S05]  /*21b80*/  WARPSYNC.COLLECTIVE R15, `(.L_x_3318) ;  /* 0x000000000f087348 */ /* 0x000fea0003c00000 */
[----:B------:R0:W1:Y:S02]  /*21b90*/  SHFL.IDX P6, R14, R13, R12, R11 ;  /* 0x0000000c0d0e7389 */ /* 0x00006400000c000b */
[----:B01----:R-:W-:Y:S01]  /*21ba0*/  ENDCOLLECTIVE ;  /* 0x000000000000791b */ /* 0x003fe20003800000 */
.L_x_3318:
[----:B------:R-:W-:-:S05]  /*21bb0*/  IMAD.MOV.U32 R11, RZ, RZ, R41 ;  /* 0x000000ffff0b7224 */ /* 0x000fca00078e0029 */
[----:B------:R-:W-:Y:S02]  /*21bc0*/  PRMT R63, R10, 0x5410, R11 ;  /* 0x000054100a3f7816 */ /* 0x000fe4000000000b */
[----:B------:R-:W-:Y:S01]  /*21bd0*/  MOV R34, R14 ;  /* 0x0000000e00227202 */ /* 0x000fe20000000f00 */
[----:B------:R-:W-:Y:S06]  /*21be0*/  BRA `(.L_x_3319) ;  /* 0xfffffe9c00a07947 */ /* 0x000fec000383ffff */
.L_x_3033:
[----:B0-----:R0:W1:Y:S02]  /*21bf0*/  SYNCS.PHASECHK.TRANS64.TRYWAIT P4, [R18+URZ+0x28800], R29 ;  /* 0x0288001d120075a7 */ /* 0x001064000808017f */
[----:B-1----:R-:W-:Y:S05]  /*21c00*/  @!P4 NANOSLEEP.SYNCS 0x989680 ;  /* 0x009896800000c95d */ /* 0x002fea0003900000 */
[----:B------:R-:W1:Y:S02]  /*21c10*/  @!P4 SYNCS.PHASECHK.TRANS64 P4, [R18+URZ+0x28800], R29 ;  /* 0x0288001d1200c5a7 */ /* 0x000e64000808007f */
[----:B-1----:R-:W-:Y:S05]  /*21c20*/  @!P4 BRA `(.L_x_3033) ;  /* 0xfffffffc00f0c947 */ /* 0x002fea000383ffff */
[----:B------:R-:W-:Y:S05]  /*21c30*/  BRA `(.L_x_3320) ;  /* 0xfffffea0003c7947 */ /* 0x000fea000383ffff */
.L_x_3043:
[----:B---3--:R3:W0:Y:S02]  /*21c40*/  SYNCS.PHASECHK.TRANS64.TRYWAIT P1, [R0+URZ+0x28830], R3 ;  /* 0x02883003000075a7 */ /* 0x008624000802017f */
[----:B0-----:R-:W-:Y:S05]  /*21c50*/  @!P1 NANOSLEEP.SYNCS 0x989680 ;  /* 0x009896800000995d */ /* 0x001fea0003900000 */
[----:B------:R-:W0:Y:S02]  /*21c60*/  @!P1 SYNCS.PHASECHK.TRANS64 P1, [R0+URZ+0x28830], R3 ;  /* 0x02883003000095a7 */ /* 0x000e24000802007f */
[----:B0-----:R-:W-:Y:S05]  /*21c70*/  @!P1 BRA `(.L_x_3043) ;  /* 0xfffffffc00f09947 */ /* 0x001fea000383ffff */
[----:B------:R-:W-:Y:S05]  /*21c80*/  BRA `(.L_x_3042) ;  /* 0xfffffeb800907947 */ /* 0x000fea000383ffff */
.L_x_3050:
[----:B-1----:R1:W2:Y:S02]  /*21c90*/  SYNCS.PHASECHK.TRANS64.TRYWAIT P3, [R7+URZ+0x28830], R6 ;  /* 0x02883006070075a7 */ /* 0x0022a4000806017f */
[----:B--2---:R-:W-:Y:S05]  /*21ca0*/  @!P3 NANOSLEEP.SYNCS 0x989680 ;  /* 0x009896800000b95d */ /* 0x004fea0003900000 */
[----:B------:R-:W2:Y:S02]  /*21cb0*/  @!P3 SYNCS.PHASECHK.TRANS64 P3, [R7+URZ+0x28830], R6 ;  /* 0x028830060700b5a7 */ /* 0x000ea4000806007f */
[----:B--2---:R-:W-:Y:S05]  /*21cc0*/  @!P3 BRA `(.L_x_3050) ;  /* 0xfffffffc00f0b947 */ /* 0x004fea000383ffff */
[----:B------:R-:W-:Y:S05]  /*21cd0*/  BRA `(.L_x_3049) ;  /* 0xfffffee400ec7947 */ /* 0x000fea000383ffff */
.L_x_3054:
[----:B-1----:R1:W2:Y:S02]  /*21ce0*/  SYNCS.PHASECHK.TRANS64.TRYWAIT P2, [R7+URZ+0x28850], R6 ;  /* 0x02885006070075a7 */ /* 0x0022a4000804017f */
[----:B--2---:R-:W-:Y:S05]  /*21cf0*/  @!P2 NANOSLEEP.SYNCS 0x989680 ;  /* 0x009896800000a95d */ /* 0x004fea0003900000 */
[----:B------:R-:W2:Y:S02]  /*21d00*/  @!P2 SYNCS.PHASECHK.TRANS64 P2, [R7+URZ+0x28850], R6 ;  /* 0x028850060700a5a7 */ /* 0x000ea4000804007f */
[----:B--2---:R-:W-:Y:S05]  /*21d10*/  @!P2 BRA `(.L_x_3054) ;  /* 0xfffffffc00f0a947 */ /* 0x004fea000383ffff */
[----:B------:R-:W-:Y:S05]  /*21d20*/  BRA `(.L_x_3051) ;  /* 0xfffffeec00087947 */ /* 0x000fea000383ffff */
.L_x_3063:
[----:B-1----:R1:W2:Y:S02]  /*21d30*/  SYNCS.PHASECHK.TRANS64.TRYWAIT P1, [R6+URZ+0x28830], R7 ;  /* 0x02883007060075a7 */ /* 0x0022a4000802017f */
[----:B--2---:R-:W-:Y:S05]  /*21d40*/  @!P1 NANOSLEEP.SYNCS 0x989680 ;  /* 0x009896800000995d */ /* 0x004fea0003900000 */
[----:B------:R-:W2:Y:S02]  /*21d50*/  @!P1 SYNCS.PHASECHK.TRANS64 P1, [R6+URZ+0x28830], R7 ;  /* 0x02883007060095a7 */ /* 0x000ea4000802007f */
[----:B--2---:R-:W-:Y:S05]  /*21d60*/  @!P1 BRA `(.L_x_3063) ;  /* 0xfffffffc00f09947 */ /* 0x004fea000383ffff */
[----:B------:R-:W-:Y:S05]  /*21d70*/  BRA `(.L_x_3062) ;  /* 0xffffff1800c07947 */ /* 0x000fea000383ffff */
.L_x_3067:
[----:B-1----:R1:W2:Y:S02]  /*21d80*/  SYNCS.PHASECHK.TRANS64.TRYWAIT P1, [R7+URZ+0x28850], R6 ;  /* 0x02885006070075a7 */ /* 0x0022a4000802017f */
[----:B--2---:R-:W-:Y:S05]  /*21d90*/  @!P1 NANOSLEEP.SYNCS 0x989680 ;  /* 0x009896800000995d */ /* 0x004fea0003900000 */
[----:B------:R-:W2:Y:S02]  /*21da0*/  @!P1 SYNCS.PHASECHK.TRANS64 P1, [R7+URZ+0x28850], R6 ;  /* 0x02885006070095a7 */ /* 0x000ea4000802007f */
[----:B--2---:R-:W-:Y:S05]  /*21db0*/  @!P1 BRA `(.L_x_3067) ;  /* 0xfffffffc00f09947 */ /* 0x004fea000383ffff */
[----:B------:R-:W-:Y:S05]  /*21dc0*/  BRA `(.L_x_3064) ;  /* 0xffffff1c00d07947 */ /* 0x000fea000383ffff */
.L_x_3074:
[----:B-1----:R1:W2:Y:S02]  /*21dd0*/  SYNCS.PHASECHK.TRANS64.TRYWAIT P1, [R13+URZ+0x28850], R4 ;  /* 0x028850040d0075a7 */ /* 0x0022a4000802017f */
[----:B--2---:R-:W-:Y:S05]  /*21de0*/  @!P1 NANOSLEEP.SYNCS 0x989680 ;  /* 0x009896800000995d */ /* 0x004fea0003900000 */
[----:B------:R-:W2:Y:S02]  /*21df0*/  @!P1 SYNCS.PHASECHK.TRANS64 P1, [R13+URZ+0x28850], R4 ;  /* 0x028850040d0095a7 */ /* 0x000ea4000802007f */
[----:B--2---:R-:W-:Y:S05]  /*21e00*/  @!P1 BRA `(.L_x_3074) ;  /* 0xfffffffc00f09947 */ /* 0x004fea000383ffff */
[----:B------:R-:W-:Y:S05]  /*21e10*/  BRA `(.L_x_3073) ;  /* 0xffffff4400187947 */ /* 0x000fea000383ffff */
.L_x_3089:
[----:B------:R-:W-:Y:S01]  /*21e20*/  IMAD.MOV.U32 R13, RZ, RZ, R4 ;  /* 0x000000ffff0d7224 */ /* 0x000fe200078e0004 */
[----:B------:R-:W-:Y:S01]  /*21e30*/  MOV R12, RZ ;  /* 0x000000ff000c7202 */ /* 0x000fe20000000f00 */
[----:B------:R-:W-:Y:S02]  /*21e40*/  IMAD.MOV.U32 R11, RZ, RZ, 0x181f ;  /* 0x0000181fff0b7424 */ /* 0x000fe400078e00ff */
[----:B------:R-:W-:-:S07]  /*21e50*/  IMAD.MOV.U32 R15, RZ, RZ, -0x1 ;  /* 0xffffffffff0f7424 */ /* 0x000fce00078e00ff */
[----:B-12---:R-:W-:Y:S05]  /*21e60*/  WARPSYNC.COLLECTIVE R15, `(.L_x_3321) ;  /* 0x000000000f087348 */ /* 0x006fea0003c00000 */
[----:B------:R0:W3:Y:S02]  /*21e70*/  SHFL.IDX P6, R14, R13, R12, R11 ;  /* 0x0000000c0d0e7389 */ /* 0x0000e400000c000b */
[----:B0123--:R-:W-:Y:S01]  /*21e80*/  ENDCOLLECTIVE ;  /* 0x000000000000791b */ /* 0x00ffe20003800000 */
.L_x_3321:
[----:B------:R-:W-:Y:S01]  /*21e90*/  IMAD.MOV.U32 R13, RZ, RZ, R0 ;  /* 0x000000ffff0d7224 */ /* 0x000fe200078e0000 */
[----:B------:R-:W-:-:S07]  /*21ea0*/  MOV R3, R14 ;  /* 0x0000000e00037202 */ /* 0x000fce0000000f00 */
[----:B------:R-:W-:Y:S05]  /*21eb0*/  WARPSYNC.COLLECTIVE R15, `(.L_x_3322) ;  /* 0x000000000f087348 */ /* 0x000fea0003c00000 */
[----:B------:R0:W1:Y:S02]  /*21ec0*/  SHFL.IDX P6, R14, R13, R12, R11 ;  /* 0x0000000c0d0e7389 */ /* 0x00006400000c000b */
[----:B01----:R-:W-:Y:S01]  /*21ed0*/  ENDCOLLECTIVE ;  /* 0x000000000000791b */ /* 0x003fe20003800000 */
.L_x_3322:
[----:B------:R-:W-:Y:S05]  /*21ee0*/  BRA `(.L_x_3323) ;  /* 0xffffff6800507947 */ /* 0x000fea000383ffff */
.L_x_3092:
[----:B------:R-:W-:Y:S01]  /*21ef0*/  BSSY B1, `(.L_x_3324) ;  /* 0x0000008000017945 */ /* 0x000fe20003800000 */
[----:B------:R-:W-:Y:S01]  /*21f00*/  IMAD.MOV.U32 R13, RZ, RZ, R4 ;  /* 0x000000ffff0d7224 */ /* 0x000fe200078e0004 */
[----:B------:R-:W-:Y:S01]  /*21f10*/  MOV R12, 0x1 ;  /* 0x00000001000c7802 */ /* 0x000fe20000000f00 */
[----:B------:R-:W-:Y:S02]  /*21f20*/  IMAD.MOV.U32 R11, RZ, RZ, 0x181f ;  /* 0x0000181fff0b7424 */ /* 0x000fe400078e00ff */
[----:B---3--:R-:W-:-:S07]  /*21f30*/  IMAD.MOV.U32 R15, RZ, RZ, -0x1 ;  /* 0xffffffffff0f7424 */ /* 0x008fce00078e00ff */
[----:B012-4-:R-:W-:Y:S05]  /*21f40*/  WARPSYNC.COLLECTIVE R15, `(.L_x_3325) ;  /* 0x000000000f087348 */ /* 0x017fea0003c00000 */
[----:B----4-:R3:W4:Y:S02]  /*21f50*/  SHFL.IDX P6, R14, R13, R12, R11 ;  /* 0x0000000c0d0e7389 */ /* 0x01072400000c000b */
[----:B01234-:R-:W-:Y:S01]  /*21f60*/  ENDCOLLECTIVE ;  /* 0x000000000000791b */ /* 0x01ffe20003800000 */
.L_x_3325:
[----:B------:R-:W-:Y:S05]  /*21f70*/  BSYNC B1 ;  /* 0x0000000000017941 */ /* 0x000fea0003800000 */
.L_x_3324:
        /* <DEDUP_REMOVED lines=8> */
.L_x_3326:
[----:B------:R-:W-:Y:S05]  /*22000*/  BRA `(.L_x_3327) ;  /* 0xffffff6800507947 */ /* 0x000fea000383ffff */
.L_x_3095:
[----:B------:R-:W-:Y:S01]  /*22010*/  BSSY B1, `(.L_x_3328) ;  /* 0x0000008000017945 */ /* 0x000fe20003800000 */
[----:B------:R-:W-:Y:S01]  /*22020*/  IMAD.MOV.U32 R13, RZ, RZ, R4 ;  /* 0x000000ffff0d7224 */ /* 0x000fe200078e0004 */
[----:B------:R-:W-:Y:S01]  /*22030*/  MOV R12, 0x2 ;  /* 0x00000002000c7802 */ /* 0x000fe20000000f00 */
[----:B------:R-:W-:Y:S02]  /*22040*/  IMAD.MOV.U32 R11, RZ, RZ, 0x181f ;  /* 0x0000181fff0b7424 */ /* 0x000fe400078e00ff */
[----:B0-----:R-:W-:-:S07]  /*22050*/  IMAD.MOV.U32 R15, RZ, RZ, -0x1 ;  /* 0xffffffffff0f7424 */ /* 0x001fce00078e00ff */
[----:B-1234-:R-:W-:Y:S05]  /*22060*/  WARPSYNC.COLLECTIVE R15, `(.L_x_3329) ;  /* 0x000000000f087348 */ /* 0x01efea0003c00000 */
[----:B----4-:R0:W4:Y:S02]  /*22070*/  SHFL.IDX P6, R14, R13, R12, R11 ;  /* 0x0000000c0d0e7389 */ /* 0x01012400000c000b */
[----:B01234-:R-:W-:Y:S01]  /*22080*/  ENDCOLLECTIVE ;  /* 0x000000000000791b */ /* 0x01ffe20003800000 */
.L_x_3329:
[----:B------:R-:W-:Y:S05]  /*22090*/  BSYNC B1 ;  /* 0x0000000000017941 */ /* 0x000fea0003800000 */
.L_x_3328:
        /* <DEDUP_REMOVED lines=8> */
.L_x_3330:
[----:B------:R-:W-:Y:S05]  /*22120*/  BRA `(.L_x_3331) ;  /* 0xffffff6800507947 */ /* 0x000fea000383ffff */
.L_x_3098:
[----:B------:R-:W-:Y:S01]  /*22130*/  BSSY B1, `(.L_x_3332) ;  /* 0x0000008000017945 */ /* 0x000fe20003800000 */
[----:B------:R-:W-:Y:S01]  /*22140*/  IMAD.MOV.U32 R13, RZ, RZ, R4 ;  /* 0x000000ffff0d7224 */ /* 0x000fe200078e0004 */
[----:B------:R-:W-:Y:S01]  /*22150*/  MOV R12, 0x3 ;  /* 0x00000003000c7802 */ /* 0x000fe20000000f00 */
[----:B------:R-:W-:Y:S02]  /*22160*/  IMAD.MOV.U32 R11, RZ, RZ, 0x181f ;  /* 0x0000181fff0b7424 */ /* 0x000fe400078e00ff */
[----:B0-----:R-:W-:-:S07]  /*22170*/  IMAD.MOV.U32 R15, RZ, RZ, -0x1 ;  /* 0xffffffffff0f7424 */ /* 0x001fce00078e00ff */
[----:B-1234-:R-:W-:Y:S05]  /*22180*/  WARPSYNC.COLLECTIVE R15, `(.L_x_3333) ;  /* 0x000000000f087348 */ /* 0x01efea0003c00000 */
[----:B------:R0:W0:Y:S02]  /*22190*/  SHFL.IDX P6, R14, R13, R12, R11 ;  /* 0x0000000c0d0e7389 */ /* 0x00002400000c000b */
[----:B01234-:R-:W-:Y:S01]  /*221a0*/  ENDCOLLECTIVE ;  /* 0x000000000000791b */ /* 0x01ffe20003800000 */
.L_x_3333:
[----:B------:R-:W-:Y:S05]  /*221b0*/  BSYNC B1 ;  /* 0x0000000000017941 */ /* 0x000fea0003800000 */
.L_x_3332:
        /* <DEDUP_REMOVED lines=8> */
.L_x_3334:
[----:B------:R-:W-:Y:S05]  /*22240*/  BRA `(.L_x_3335) ;  /* 0xffffff6800507947 */ /* 0x000fea000383ffff */
.L_x_3115:
[----:B0-----:R-:W0:Y:S01]  /*22250*/  S2R R10, SR_TID.X ;  /* 0x00000000000a7919 */ /* 0x001e220000002100 */
[----:B------:R-:W-:Y:S01]  /*22260*/  BSSY B1, `(.L_x_3336) ;  /* 0x000000a000017945 */ /* 0x000fe20003800000 */
[----:B------:R-:W-:Y:S01]  /*22270*/  MOV R12, RZ ;  /* 0x000000ff000c7202 */ /* 0x000fe20000000f00 */
[----:B-1----:R-:W-:Y:S02]  /*22280*/  IMAD.MOV.U32 R11, RZ, RZ, 0x1f ;  /* 0x0000001fff0b7424 */ /* 0x002fe400078e00ff */
[----:B------:R-:W-:Y:S01]  /*22290*/  IMAD.MOV.U32 R15, RZ, RZ, -0x1 ;  /* 0xffffffffff0f7424 */ /* 0x000fe200078e00ff */
[----:B0-----:R-:W-:-:S04]  /*222a0*/  SHF.R.U32.HI R10, RZ, 0x5, R10 ;  /* 0x00000005ff0a7819 */ /* 0x001fc8000001160a */
[----:B------:R-:W-:-:S05]  /*222b0*/  LOP3.LUT R10, R10, 0x3, RZ, 0xc0, !PT ;  /* 0x000000030a0a7812 */ /* 0x000fca00078ec0ff */
[----:B------:R-:W-:-:S07]  /*222c0*/  IMAD.MOV.U32 R13, RZ, RZ, R10 ;  /* 0x000000ffff0d7224 */ /* 0x000fce00078e000a */
[----:B------:R-:W-:Y:S05]  /*222d0*/  WARPSYNC.COLLECTIVE R15, `(.L_x_3337) ;  /* 0x000000000f087348 */ /* 0x000fea0003c00000 */
[----:B------:R0:W1:Y:S02]  /*222e0*/  SHFL.IDX P6, R14, R13, R12, R11 ;  /* 0x0000000c0d0e7389 */ /* 0x00006400000c000b */
[----:B01----:R-:W-:Y:S01]  /*222f0*/  ENDCOLLECTIVE ;  /* 0x000000000000791b */ /* 0x003fe20003800000 */
.L_x_3337:
[----:B------:R-:W-:Y:S05]  /*22300*/  BSYNC B1 ;  /* 0x0000000000017941 */ /* 0x000fea0003800000 */
.L_x_3336:
[----:B------:R-:W-:Y:S05]  /*22310*/  BRA `(.L_x_3338) ;  /* 0xffffff7c00907947 */ /* 0x000fea000383ffff */
.L_x_3117:
[----:B------:R-:W-:Y:S01]  /*22320*/  BSSY B1, `(.L_x_3339) ;  /* 0x0000006000017945 */ /* 0x000fe20003800000 */
[----:B------:R-:W-:-:S07]  /*22330*/  MOV R15, 0xffffffff ;  /* 0xffffffff000f7802 */ /* 0x000fce0000000f00 */
[----:B012---:R-:W-:Y:S05]  /*22340*/  WARPSYNC.COLLECTIVE R15, `(.L_x_3340) ;  /* 0x000000000f0c7348 */ /* 0x007fea0003c00000 */
[----:B------:R-:W-:Y:S02]  /*22350*/  ELECT P6, UR62, PT ;  /* 0x00000000003e782f */ /* 0x000fe400038c0000 */
[----:B------:R-:W-:Y:S01]  /*22360*/  MOV R14, UR62 ;  /* 0x0000003e000e7c02 */ /* 0x000fe20008000f00 */
[----:B012---:R-:W-:Y:S10]  /*22370*/  ENDCOLLECTIVE ;  /* 0x000000000000791b */ /* 0x007ff40003800000 */
.L_x_3340:
[----:B------:R-:W-:Y:S05]  /*22380*/  BSYNC B1 ;  /* 0x0000000000017941 */ /* 0x000fea0003800000 */
.L_x_3339:
[----:B------:R-:W-:Y:S05]  /*22390*/  BRA `(.L_x_3116) ;  /* 0xffffff7c00887947 */ /* 0x000fea000383ffff */
.L_x_3119:
[----:B--2---:R2:W3:Y:S02]  /*223a0*/  SYNCS.PHASECHK.TRANS64.TRYWAIT P0, [R22+URZ+0x28820], R7 ;  /* 0x02882007160075a7 */ /* 0x0044e4000800017f */
[----:B---3--:R-:W-:Y:S05]  /*223b0*/  @!P0 NANOSLEEP.SYNCS 0x989680 ;  /* 0x009896800000895d */ /* 0x008fea0003900000 */
[----:B------:R-:W3:Y:S02]  /*223c0*/  @!P0 SYNCS.PHASECHK.TRANS64 P0, [R22+URZ+0x28820], R7 ;  /* 0x02882007160085a7 */ /* 0x000ee4000800007f */
[----:B---3--:R-:W-:Y:S05]  /*223d0*/  @!P0 BRA `(.L_x_3119) ;  /* 0xfffffffc00f08947 */ /* 0x008fea000383ffff */
[----:B------:R-:W-:Y:S05]  /*223e0*/  BRA `(.L_x_3341) ;  /* 0xffffff7c00987947 */ /* 0x000fea000383ffff */
.L_x_3123:
[----:B--2---:R2:W3:Y:S02]  /*223f0*/  SYNCS.PHASECHK.TRANS64.TRYWAIT P0, [R7+URZ+0x288a0], R8 ;  /* 0x0288a008070075a7 */ /* 0x0044e4000800017f */
[----:B---3--:R-:W-:Y:S05]  /*22400*/  @!P0 NANOSLEEP.SYNCS 0x989680 ;  /* 0x009896800000895d */ /* 0x008fea0003900000 */
[----:B------:R-:W3:Y:S02]  /*22410*/  @!P0 SYNCS.PHASECHK.TRANS64 P0, [R7+URZ+0x288a0], R8 ;  /* 0x0288a008070085a7 */ /* 0x000ee4000800007f */
[----:B---3--:R-:W-:Y:S05]  /*22420*/  @!P0 BRA `(.L_x_3123) ;  /* 0xfffffffc00f08947 */ /* 0x008fea000383ffff */
[----:B------:R-:W-:Y:S05]  /*22430*/  BRA `(.L_x_3342) ;  /* 0xffffff7c00b07947 */ /* 0x000fea000383ffff */
.L_x_3129:
[----:B0-----:R0:W1:Y:S02]  /*22440*/  SYNCS.PHASECHK.TRANS64.TRYWAIT P0, [R7+URZ+0x288c0], R8 ;  /* 0x0288c008070075a7 */ /* 0x001064000800017f */
[----:B-1----:R-:W-:Y:S05]  /*22450*/  @!P0 NANOSLEEP.SYNCS 0x989680 ;  /* 0x009896800000895d */ /* 0x002fea0003900000 */
[----:B------:R-:W1:Y:S02]  /*22460*/  @!P0 SYNCS.PHASECHK.TRANS64 P0, [R7+URZ+0x288c0], R8 ;  /* 0x0288c008070085a7 */ /* 0x000e64000800007f */
[----:B-1----:R-:W-:Y:S05]  /*22470*/  @!P0 BRA `(.L_x_3129) ;  /* 0xfffffffc00f08947 */ /* 0x002fea000383ffff */
[----:B------:R-:W-:Y:S05]  /*22480*/  BRA `(.L_x_3343) ;  /* 0xffffff8000707947 */ /* 0x000fea000383ffff */
.L_x_3137:
[----:B0-----:R0:W1:Y:S02]  /*22490*/  SYNCS.PHASECHK.TRANS64.TRYWAIT P1, [R10+URZ+0x288a0], R9 ;  /* 0x0288a0090a0075a7 */ /* 0x001064000802017f */
[----:B-1----:R-:W-:Y:S05]  /*224a0*/  @!P1 NANOSLEEP.SYNCS 0x989680 ;  /* 0x009896800000995d */ /* 0x002fea0003900000 */
[----:B------:R-:W1:Y:S02]  /*224b0*/  @!P1 SYNCS.PHASECHK.TRANS64 P1, [R10+URZ+0x288a0], R9 ;  /* 0x0288a0090a0095a7 */ /* 0x000e64000802007f */
[----:B-1----:R-:W-:Y:S05]  /*224c0*/  @!P1 BRA `(.L_x_3137) ;  /* 0xfffffffc00f09947 */ /* 0x002fea000383ffff */
[----:B------:R-:W-:Y:S05]  /*224d0*/  BRA `(.L_x_3344) ;  /* 0xffffff84006c7947 */ /* 0x000fea000383ffff */
.L_x_3143:
[----:B-1----:R1:W2:Y:S02]  /*224e0*/  SYNCS.PHASECHK.TRANS64.TRYWAIT P1, [R10+URZ+0x288c0], R9 ;  /* 0x0288c0090a0075a7 */ /* 0x0022a4000802017f */
[----:B--2---:R-:W-:Y:S05]  /*224f0*/  @!P1 NANOSLEEP.SYNCS 0x989680 ;  /* 0x009896800000995d */ /* 0x004fea0003900000 */
[----:B------:R-:W2:Y:S02]  /*22500*/  @!P1 SYNCS.PHASECHK.TRANS64 P1, [R10+URZ+0x288c0], R9 ;  /* 0x0288c0090a0095a7 */ /* 0x000ea4000802007f */
[----:B--2---:R-:W-:Y:S05]  /*22510*/  @!P1 BRA `(.L_x_3143) ;  /* 0xfffffffc00f09947 */ /* 0x004fea000383ffff */
[----:B------:R-:W-:Y:S05]  /*22520*/  BRA `(.L_x_3345) ;  /* 0xffffff8800247947 */ /* 0x000fea000383ffff */
.L_x_3157:
        /* <DEDUP_REMOVED lines=11> */
.L_x_3347:
[----:B------:R-:W-:Y:S05]  /*225e0*/  BSYNC B0 ;  /* 0x0000000000007941 */ /* 0x000fea0003800000 */
.L_x_3346:
[----:B------:R-:W-:Y:S05]  /*225f0*/  BRA `(.L_x_3348) ;  /* 0xffffff9400187947 */ /* 0x000fea000383ffff */
.L_x_3160:
[----:B0-----:R0:W1:Y:S02]  /*22600*/  SYNCS.PHASECHK.TRANS64.TRYWAIT P0, [R7+URZ+0x28840], R2 ;  /* 0x02884002070075a7 */ /* 0x001064000800017f */
[----:B-1----:R-:W-:Y:S05]  /*22610*/  @!P0 NANOSLEEP.SYNCS 0x989680 ;  /* 0x009896800000895d */ /* 0x002fea0003900000 */
[----:B------:R-:W1:Y:S02]  /*22620*/  @!P0 SYNCS.PHASECHK.TRANS64 P0, [R7+URZ+0x28840], R2 ;  /* 0x02884002070085a7 */ /* 0x000e64000800007f */
[----:B-1----:R-:W-:Y:S05]  /*22630*/  @!P0 BRA `(.L_x_3160) ;  /* 0xfffffffc00f08947 */ /* 0x002fea000383ffff */
[----:B------:R-:W-:Y:S05]  /*22640*/  BRA `(.L_x_3349) ;  /* 0xffffff9400747947 */ /* 0x000fea000383ffff */
.L_x_3161:
        /* <DEDUP_REMOVED lines=8> */
.L_x_3351:
[----:B------:R-:W-:Y:S05]  /*226d0*/  BSYNC B0 ;  /* 0x0000000000007941 */ /* 0x000fea0003800000 */
.L_x_3350:
[----:B------:R-:W-:Y:S01]  /*226e0*/  IMAD.MOV.U32 R13, RZ, RZ, R4 ;  /* 0x000000ffff0d7224 */ /* 0x000fe200078e0004 */
[----:B------:R-:W-:Y:S01]  /*226f0*/  MOV R11, 0x181f ;  /* 0x0000181f000b7802 */ /* 0x000fe20000000f00 */
[----:B------:R-:W-:Y:S01]  /*22700*/  IMAD.MOV.U32 R12, RZ, RZ, RZ ;  /* 0x000000ffff0c7224 */ /* 0x000fe200078e00ff */
[----:B------:R-:W-:Y:S01]  /*22710*/  MOV R2, R14 ;  /* 0x0000000e00027202 */ /* 0x000fe20000000f00 */
[----:B------:R-:W-:Y:S02]  /*22720*/  IMAD.MOV.U32 R15, RZ, RZ, -0x1 ;  /* 0xffffffffff0f7424 */ /* 0x000fe400078e00ff */
[----:B------:R-:W-:-:S07]  /*22730*/  @P0 IMAD R8, R5, 0x2, R22 ;  /* 0x0000000205080824 */ /* 0x000fce00078e0216 */
[----:B------:R-:W-:Y:S05]  /*22740*/  WARPSYNC.COLLECTIVE R15, `(.L_x_3352) ;  /* 0x000000000f087348 */ /* 0x000fea0003c00000 */
[----:B------:R0:W1:Y:S02]  /*22750*/  SHFL.IDX P6, R14, R13, R12, R11 ;  /* 0x0000000c0d0e7389 */ /* 0x00006400000c000b */
[----:B01----:R-:W-:Y:S01]  /*22760*/  ENDCOLLECTIVE ;  /* 0x000000000000791b */ /* 0x003fe20003800000 */
.L_x_3352:
[----:B------:R-:W-:Y:S01]  /*22770*/  IMAD.MOV.U32 R13, RZ, RZ, R0 ;  /* 0x000000ffff0d7224 */ /* 0x000fe200078e0000 */
[----:B------:R-:W-:Y:S01]  /*22780*/  MOV R12, 0x1 ;  /* 0x00000001000c7802 */ /* 0x000fe20000000f00 */
[----:B------:R-:W-:-:S07]  /*22790*/  IMAD.MOV.U32 R3, RZ, RZ, R14 ;  /* 0x000000ffff037224 */ /* 0x000fce00078e000e */
[----:B------:R-:W-:Y:S05]  /*227a0*/  WARPSYNC.COLLECTIVE R15, `(.L_x_3353) ;  /* 0x000000000f087348 */ /* 0x000fea0003c00000 */
[----:B------:R0:W1:Y:S02]  /*227b0*/  SHFL.IDX P6, R14, R13, R12, R11 ;  /* 0x0000000c0d0e7389 */ /* 0x00006400000c000b */
[----:B01----:R-:W-:Y:S01]  /*227c0*/  ENDCOLLECTIVE ;  /* 0x000000000000791b */ /* 0x003fe20003800000 */
.L_x_3353:
        /* <DEDUP_REMOVED lines=16> */
.L_x_3354:
[----:B------:R-:W-:Y:S01]  /*228d0*/  @P0 IMAD R8, R5, 0x2, R22 ;  /* 0x0000000205080824 */ /* 0x000fe200078e0216 */
[----:B------:R-:W-:Y:S01]  /*228e0*/  MOV R13, R0 ;  /* 0x00000000000d7202 */ /* 0x000fe20000000f00 */
[----:B------:R-:W-:Y:S01]  /*228f0*/  IMAD.MOV.U32 R12, RZ, RZ, 0x2 ;  /* 0x00000002ff0c7424 */ /* 0x000fe200078e00ff */
[----:B------:R-:W-:-:S07]  /*22900*/  MOV R3, R14 ;  /* 0x0000000e00037202 */ /* 0x000fce0000000f00 */
[----:B------:R-:W-:Y:S05]  /*22910*/  WARPSYNC.COLLECTIVE R15, `(.L_x_3355) ;  /* 0x000000000f087348 */ /* 0x000fea0003c00000 */
[----:B------:R0:W1:Y:S02]  /*22920*/  SHFL.IDX P6, R14, R13, R12, R11 ;  /* 0x0000000c0d0e7389 */ /* 0x00006400000c000b */
[----:B01----:R-:W-:Y:S01]  /*22930*/  ENDCOLLECTIVE ;  /* 0x000000000000791b */ /* 0x003fe20003800000 */
.L_x_3355:
        /* <DEDUP_REMOVED lines=16> */
.L_x_3356:
[----:B------:R-:W-:Y:S01]  /*22a40*/  @P0 LEA R8, R5, R22, 0x1 ;  /* 0x0000001605080211 */ /* 0x000fe200078e08ff */
[----:B------:R-:W-:Y:S02]  /*22a50*/  IMAD.MOV.U32 R13, RZ, RZ, R0 ;  /* 0x000000ffff0d7224 */ /* 0x000fe400078e0000 */
[----:B------:R-:W-:Y:S02]  /*22a60*/  IMAD.MOV.U32 R12, RZ, RZ, 0x3 ;  /* 0x00000003ff0c7424 */ /* 0x000fe400078e00ff */
[----:B------:R-:W-:-:S07]  /*22a70*/  IMAD.MOV.U32 R3, RZ, RZ, R14 ;  /* 0x000000ffff037224 */ /* 0x000fce00078e000e */
[----:B------:R-:W-:Y:S05]  /*22a80*/  WARPSYNC.COLLECTIVE R15, `(.L_x_3357) ;  /* 0x000000000f087348 */ /* 0x000fea0003c00000 */
[----:B------:R0:W1:Y:S02]  /*22a90*/  SHFL.IDX P6, R14, R13, R12, R11 ;  /* 0x0000000c0d0e7389 */ /* 0x00006400000c000b */
[----:B01----:R-:W-:Y:S01]  /*22aa0*/  ENDCOLLECTIVE ;  /* 0x000000000000791b */ /* 0x003fe20003800000 */
.L_x_3357:
        /* <DEDUP_REMOVED lines=16> */
.L_x_3358:
[----:B------:R-:W-:Y:S02]  /*22bb0*/  @P0 IMAD R8, R5, 0x2, R22 ;  /* 0x0000000205080824 */ /* 0x000fe400078e0216 */
[----:B------:R-:W-:Y:S01]  /*22bc0*/  IMAD.MOV.U32 R13, RZ, RZ, R0 ;  /* 0x000000ffff0d7224 */ /* 0x000fe200078e0000 */
[----:B------:R-:W-:Y:S01]  /*22bd0*/  MOV R12, 0x4 ;  /* 0x00000004000c7802 */ /* 0x000fe20000000f00 */
[----:B------:R-:W-:-:S07]  /*22be0*/  IMAD.MOV.U32 R3, RZ, RZ, R14 ;  /* 0x000000ffff037224 */ /* 0x000fce00078e000e */
[----:B------:R-:W-:Y:S05]  /*22bf0*/  WARPSYNC.COLLECTIVE R15, `(.L_x_3359) ;  /* 0x000000000f087348 */ /* 0x000fea0003c00000 */
[----:B------:R0:W1:Y:S02]  /*22c00*/  SHFL.IDX P6, R14, R13, R12, R11 ;  /* 0x0000000c0d0e7389 */ /* 0x00006400000c000b */
[----:B01----:R-:W-:Y:S01]  /*22c10*/  ENDCOLLECTIVE ;  /* 0x000000000000791b */ /* 0x003fe20003800000 */
.L_x_3359:
        /* <DEDUP_REMOVED lines=16> */
.L_x_3360:
[----:B------:R-:W-:Y:S01]  /*22d20*/  @P0 IMAD R8, R5, 0x2, R22 ;  /* 0x0000000205080824 */ /* 0x000fe200078e0216 */
[----:B------:R-:W-:Y:S01]  /*22d30*/  MOV R13, R0 ;  /* 0x00000000000d7202 */ /* 0x000fe20000000f00 */
[----:B------:R-:W-:Y:S01]  /*22d40*/  IMAD.MOV.U32 R12, RZ, RZ, 0x5 ;  /* 0x00000005ff0c7424 */ /* 0x000fe200078e00ff */
[----:B------:R-:W-:-:S07]  /*22d50*/  MOV R3, R14 ;  /* 0x0000000e00037202 */ /* 0x000fce0000000f00 */
[----:B------:R-:W-:Y:S05]  /*22d60*/  WARPSYNC.COLLECTIVE R15, `(.L_x_3361) ;  /* 0x000000000f087348 */ /* 0x000fea0003c00000 */
[----:B------:R0:W1:Y:S02]  /*22d70*/  SHFL.IDX P6, R14, R13, R12, R11 ;  /* 0x0000000c0d0e7389 */ /* 0x00006400000c000b */
[----:B01----:R-:W-:Y:S01]  /*22d80*/  ENDCOLLECTIVE ;  /* 0x000000000000791b */ /* 0x003fe20003800000 */
.L_x_3361:
        /* <DEDUP_REMOVED lines=16> */
.L_x_3362:
[----:B------:R-:W-:Y:S01]  /*22e90*/  @P0 LEA R8, R5, R22, 0x1 ;  /* 0x0000001605080211 */ /* 0x000fe200078e08ff */
[----:B------:R-:W-:Y:S02]  /*22ea0*/  IMAD.MOV.U32 R13, RZ, RZ, R0 ;  /* 0x000000ffff0d7224 */ /* 0x000fe400078e0000 */
[----:B------:R-:W-:Y:S02]  /*22eb0*/  IMAD.MOV.U32 R12, RZ, RZ, 0x6 ;  /* 0x00000006ff0c7424 */ /* 0x000fe400078e00ff */
[----:B------:R-:W-:-:S07]  /*22ec0*/  IMAD.MOV.U32 R3, RZ, RZ, R14 ;  /* 0x000000ffff037224 */ /* 0x000fce00078e000e */
[----:B------:R-:W-:Y:S05]  /*22ed0*/  WARPSYNC.COLLECTIVE R15, `(.L_x_3363) ;  /* 0x000000000f087348 */ /* 0x000fea0003c00000 */
[----:B------:R0:W1:Y:S02]  /*22ee0*/  SHFL.IDX P6, R14, R13, R12, R11 ;  /* 0x0000000c0d0e7389 */ /* 0x00006400000c000b */
[----:B01----:R-:W-:Y:S01]  /*22ef0*/  ENDCOLLECTIVE ;  /* 0x000000000000791b */ /* 0x003fe20003800000 */
.L_x_3363:
        /* <DEDUP_REMOVED lines=16> */
.L_x_3364:
[----:B------:R-:W-:Y:S02]  /*23000*/  @P0 IMAD R8, R5, 0x2, R22 ;  /* 0x0000000205080824 */ /* 0x000fe400078e0216 */
[----:B------:R-:W-:Y:S01]  /*23010*/  IMAD.MOV.U32 R13, RZ, RZ, R0 ;  /* 0x000000ffff0d7224 */ /* 0x000fe200078e0000 */
[----:B------:R-:W-:Y:S01]  /*23020*/  MOV R12, 0x7 ;  /* 0x00000007000c7802 */ /* 0x000fe20000000f00 */
[----:B------:R-:W-:-:S07]  /*23030*/  IMAD.MOV.U32 R3, RZ, RZ, R14 ;  /* 0x000000ffff037224 */ /* 0x000fce00078e000e */
[----:B------:R-:W-:Y:S05]  /*23040*/  WARPSYNC.COLLECTIVE R15, `(.L_x_3365) ;  /* 0x000000000f087348 */ /* 0x000fea0003c00000 */
[----:B------:R0:W1:Y:S02]  /*23050*/  SHFL.IDX P6, R14, R13, R12, R11 ;  /* 0x0000000c0d0e7389 */ /* 0x00006400000c000b */
[----:B01----:R-:W-:Y:S01]  /*23060*/  ENDCOLLECTIVE ;  /* 0x000000000000791b */ /* 0x003fe20003800000 */
.L_x_3365:
        /* <DEDUP_REMOVED lines=14> */
.L_x_3366:
[----:B------:R-:W-:Y:S01]  /*23150*/  @!PT LDS RZ, [RZ] ;  /* 0x00000000fffff984 */ /* 0x000fe20000000800 */
[----:B------:R-:W-:Y:S01]  /*23160*/  @!PT LDS RZ, [RZ] ;  /* 0x00000000fffff984 */ /* 0x000fe20000000800 */
[----:B------:R-:W-:Y:S01]  /*23170*/  @!PT LDS RZ, [RZ] ;  /* 0x00000000fffff984 */ /* 0x000fe20000000800 */
[----:B------:R0:W-:Y:S02]  /*23180*/  @P0 LDGSTS.E.BYPASS.LTC128B.128 [R8+0x1f400], desc[UR42][R2.64+0x80], !P2 ;  /* 0x1f40008002080fae */ /* 0x0001e4000d101d6a */
[----:B0-----:R-:W-:Y:S01]  /*23190*/  MOV R2, R14 ;  /* 0x0000000e00027202 */ /* 0x001fe20000000f00 */
[----:B------:R-:W-:Y:S06]  /*231a0*/  BRA `(.L_x_3367) ;  /* 0xffffff90004c7947 */ /* 0x000fec000383ffff */
.L_x_3166:
[----:B------:R-:W-:Y:S01]  /*231b0*/  IMAD.MOV.U32 R13, RZ, RZ, R4 ;  /* 0x000000ffff0d7224 */ /* 0x000fe200078e0004 */
[----:B------:R-:W-:Y:S01]  /*231c0*/  MOV R11, 0x181f ;  /* 0x0000181f000b7802 */ /* 0x000fe20000000f00 */
[----:B------:R-:W-:Y:S02]  /*231d0*/  IMAD.MOV.U32 R12, RZ, RZ, RZ ;  /* 0x000000ffff0c7224 */ /* 0x000fe400078e00ff */
[----:B------:R-:W-:Y:S02]  /*231e0*/  IMAD.MOV.U32 R15, RZ, RZ, -0x1 ;  /* 0xffffffffff0f7424 */ /* 0x000fe400078e00ff */
[----:B-----5:R-:W-:Y:S02]  /*231f0*/  IMAD R5, R10, R6, RZ ;  /* 0x000000060a057224 */ /* 0x020fe400078e02ff */
[----:B------:R-:W-:-:S07]  /*23200*/  IMAD R17, R17, 0x80, R9 ;  /* 0x0000008011117824 */ /* 0x000fce00078e0209 */
[----:B------:R-:W-:Y:S05]  /*23210*/  WARPSYNC.COLLECTIVE R15, `(.L_x_3368) ;  /* 0x000000000f087348 */ /* 0x000fea0003c00000 */
[----:B------:R0:W1:Y:S02]  /*23220*/  SHFL.IDX P6, R14, R13, R12, R11 ;  /* 0x0000000c0d0e7389 */ /* 0x00006400000c000b */
[----:B01----:R-:W-:Y:S01]  /*23230*/  ENDCOLLECTIVE ;  /* 0x000000000000791b */ /* 0x003fe20003800000 */
.L_x_3368:
[C---:B------:R-:W-:Y:S01]  /*23240*/  VIADD R6, R17.reuse, 0x10 ;  /* 0x0000001011067836 */ /* 0x040fe20000000000 */
[----:B------:R-:W-:Y:S02]  /*23250*/  ISETP.GE.AND P3, PT, R17, R5, PT ;  /* 0x000000051100720c */ /* 0x000fe40003f66270 */
[----:B------:R-:W-:Y:S01]  /*23260*/  MOV R13, R0 ;  /* 0x00000000000d7202 */ /* 0x000fe20000000f00 */
[----:B------:R-:W-:-:S10]  /*23270*/  IMAD.MOV.U32 R2, RZ, RZ, R14 ;  /* 0x000000ffff027224 */ /* 0x000fd400078e000e */
[----:B------:R-:W-:Y:S05]  /*23280*/  WARPSYNC.COLLECTIVE R15, `(.L_x_3369) ;  /* 0x000000000f087348 */ /* 0x000fea0003c00000 */
[----:B------:R0:W1:Y:S02]  /*23290*/  SHFL.IDX P6, R14, R13, R12, R11 ;  /* 0x0000000c0d0e7389 */ /* 0x00006400000c000b */
[----:B01----:R-:W-:Y:S01]  /*232a0*/  ENDCOLLECTIVE ;  /* 0x000000000000791b */ /* 0x003fe20003800000 */
.L_x_3369:
[----:B------:R-:W-:Y:S01]  /*232b0*/  IMAD.MOV.U32 R13, RZ, RZ, R4 ;  /* 0x000000ffff0d7224 */ /* 0x000fe200078e0004 */
[----:B------:R-:W-:Y:S02]  /*232c0*/  MOV R12, 0x1 ;  /* 0x00000001000c7802 */ /* 0x000fe40000000f00 */
[----:B------:R-:W-:-:S05]  /*232d0*/  @!P3 LEA R14, P2, R31, R14, 0x1 ;  /* 0x0000000e1f0eb211 */ /* 0x000fca00078408ff */
[----:B------:R-:W-:Y:S01]  /*232e0*/  @!P3 IMAD.X R3, RZ, RZ, R2, P2 ;  /* 0x000000ffff03b224 */ /* 0x000fe200010e0602 */
[----:B------:R-:W-:-:S07]  /*232f0*/  @!P3 MOV R2, R14 ;  /* 0x0000000e0002b202 */ /* 0x000fce0000000f00 */
[----:B------:R-:W-:Y:S05]  /*23300*/  WARPSYNC.COLLECTIVE R15, `(.L_x_3370) ;  /* 0x000000000f087348 */ /* 0x000fea0003c00000 */
[----:B------:R0:W1:Y:S02]  /*23310*/  SHFL.IDX P6, R14, R13, R12, R11 ;  /* 0x0000000c0d0e7389 */ /* 0x00006400000c000b */
[----:B01----:R-:W-:Y:S01]  /*23320*/  ENDCOLLECTIVE ;  /* 0x000000000000791b */ /* 0x003fe20003800000 */
.L_x_3370:
        /* <DEDUP_REMOVED lines=12> */
.L_x_3371:
        /* <DEDUP_REMOVED lines=8> */
.L_x_3372:
        /* <DEDUP_REMOVED lines=8> */
[----:B------:R-:W-:Y:S01]  /*234f0*/  IMAD.MOV.U32 R13, RZ, RZ, R0 ;  /* 0x000000ffff0d7224 */ /* 0x000fe200078e0000 */
[----:B0-----:R-:W-:-:S09]  /*23500*/  MOV R2, R14 ;  /* 0x0000000e00027202 */ /* 0x001fd20000000f00 */
[----:B------:R-:W-:Y:S05]  /*23510*/  WARPSYNC.COLLECTIVE R15, `(.L_x_3373) ;  /* 0x000000000f087348 */ /* 0x000fea0003c00000 */
[----:B------:R0:W1:Y:S02]  /*23520*/  SHFL.IDX P6, R14, R13, R12, R11 ;  /* 0x0000000c0d0e7389 */ /* 0x00006400000c000b */
[----:B01----:R-:W-:Y:S01]  /*23530*/  ENDCOLLECTIVE ;  /* 0x000000000000791b */ /* 0x003fe20003800000 */
.L_x_3373:
        /* <DEDUP_REMOVED lines=8> */
.L_x_3374:
        /* <DEDUP_REMOVED lines=13> */
.L_x_3375:
        /* <DEDUP_REMOVED lines=8> */
.L_x_3376:
[----:B------:R-:W-:-:S05]  /*23710*/  @!P3 MOV R3, R7 ;  /* 0x000000070003b202 */ /* 0x000fca0000000f00 */
        /* <DEDUP_REMOVED lines=12> */
.L_x_3377:
        /* <DEDUP_REMOVED lines=8> */
.L_x_3378:
[----:B------:R-:W-:-:S05]  /*23860*/  @!P3 IMAD.MOV.U32 R3, RZ, RZ, R7 ;  /* 0x000000ffff03b224 */ /* 0x000fca00078e0007 */
[----:B------:R-:W-:Y:S01]  /*23870*/  @!PT LDS RZ, [RZ] ;  /* 0x00000000fffff984 */ /* 0x000fe20000000800 */
[----:B------:R-:W-:Y:S01]  /*23880*/  @!PT LDS RZ, [RZ] ;  /* 0x00000000fffff984 */ /* 0x000fe20000000800 */
[----:B------:R-:W-:Y:S01]  /*23890*/  @!PT LDS RZ, [RZ] ;  /* 0x00000000fffff984 */ /* 0x000fe20000000800 */
[----:B------:R-:W-:Y:S04]  /*238a0*/  @!P3 LDGSTS.E.BYPASS.LTC128B.128 [R8+0x12400], desc[UR42][R2.64], !P0 ;  /* 0x124000000208bfae */ /* 0x000fe8000c101d6a */
[----:B------:R0:W-:Y:S01]  /*238b0*/  @!P3 LDGSTS.E.BYPASS.LTC128B.128 [R8+0x16400], desc[UR42][R2.64+0x80], !P1 ;  /* 0x164000800208bfae */ /* 0x0001e2000c901d6a */
[----:B------:R-:W-:Y:S01]  /*238c0*/  ISETP.GE.AND P3, PT, R6, R5, PT ;  /* 0x000000050600720c */ /* 0x000fe20003f66270 */
[----:B------:R-:W-:Y:S01]  /*238d0*/  IMAD.MOV.U32 R13, RZ, RZ, R0 ;  /* 0x000000ffff0d7224 */ /* 0x000fe200078e0000 */
[----:B------:R-:W-:Y:S02]  /*238e0*/  IADD3 R6, R17, 0x60, RZ ;  /* 0x0000006011067810 */ /* 0x000fe40007ffe0ff */
[----:B0-----:R-:W-:-:S09]  /*238f0*/  MOV R2, R14 ;  /* 0x0000000e00027202 */ /* 0x001fd20000000f00 */
[----:B------:R-:W-:Y:S05]  /*23900*/  WARPSYNC.COLLECTIVE R15, `(.L_x_3379) ;  /* 0x000000000f087348 */ /* 0x000fea0003c00000 */
[----:B------:R0:W1:Y:S02]  /*23910*/  SHFL.IDX P6, R14, R13, R12, R11 ;  /* 0x0000000c0d0e7389 */ /* 0x00006400000c000b */
[----:B01----:R-:W-:Y:S01]  /*23920*/  ENDCOLLECTIVE ;  /* 0x000000000000791b */ /* 0x003fe20003800000 */
.L_x_3379:
        /* <DEDUP_REMOVED lines=8> */
.L_x_3380:
        /* <DEDUP_REMOVED lines=12> */
.L_x_3381:
        /* <DEDUP_REMOVED lines=8> */
.L_x_3382:
[----:B------:R-:W-:-:S05]  /*23af0*/  @!P3 MOV R3, R7 ;  /* 0x000000070003b202 */ /* 0x000fca0000000f00 */
        /* <DEDUP_REMOVED lines=10> */
.L_x_3383:
[----:B------:R-:W-:Y:S05]  /*23ba0*/  BRA `(.L_x_3384) ;  /* 0xffffff9000c47947 */ /* 0x000fea000383ffff */
.L_x_3171:
[----:B0-----:R0:W1:Y:S02]  /*23bb0*/  SYNCS.PHASECHK.TRANS64.TRYWAIT P0, [R22+URZ+0x28820], R3 ;  /* 0x02882003160075a7 */ /* 0x001064000800017f */
[----:B-1----:R-:W-:Y:S05]  /*23bc0*/  @!P0 NANOSLEEP.SYNCS 0x989680 ;  /* 0x009896800000895d */ /* 0x002fea0003900000 */
[----:B------:R-:W1:Y:S02]  /*23bd0*/  @!P0 SYNCS.PHASECHK.TRANS64 P0, [R22+URZ+0x28820], R3 ;  /* 0x02882003160085a7 */ /* 0x000e64000800007f */
[----:B-1----:R-:W-:Y:S05]  /*23be0*/  @!P0 BRA `(.L_x_3171) ;  /* 0xfffffffc00f08947 */ /* 0x002fea000383ffff */
[----:B------:R-:W-:Y:S05]  /*23bf0*/  BRA `(.L_x_3385) ;  /* 0xffffff9400387947 */ /* 0x000fea000383ffff */
.L_x_3176:
[----:B0-----:R0:W1:Y:S02]  /*23c00*/  SYNCS.PHASECHK.TRANS64.TRYWAIT P0, [R6+URZ+0x28840], R3 ;  /* 0x02884003060075a7 */ /* 0x001064000800017f */
[----:B-1----:R-:W-:Y:S05]  /*23c10*/  @!P0 NANOSLEEP.SYNCS 0x989680 ;  /* 0x009896800000895d */ /* 0x002fea0003900000 */
[----:B------:R-:W1:Y:S02]  /*23c20*/  @!P0 SYNCS.PHASECHK.TRANS64 P0, [R6+URZ+0x28840], R3 ;  /* 0x02884003060085a7 */ /* 0x000e64000800007f */
[----:B-1----:R-:W-:Y:S05]  /*23c30*/  @!P0 BRA `(.L_x_3176) ;  /* 0xfffffffc00f08947 */ /* 0x002fea000383ffff */
[----:B------:R-:W-:Y:S05]  /*23c40*/  BRA `(.L_x_3386) ;  /* 0xffffff9800087947 */ /* 0x000fea000383ffff */
.L_x_3177:
        /* <DEDUP_REMOVED lines=8> */
.L_x_3388:
[----:B------:R-:W-:Y:S05]  /*23cd0*/  BSYNC B1 ;  /* 0x0000000000017941 */ /* 0x000fea0003800000 */
.L_x_3387:
[----:B------:R-:W-:Y:S01]  /*23ce0*/  IMAD.MOV.U32 R13, RZ, RZ, R7 ;  /* 0x000000ffff0d7224 */ /* 0x000fe200078e0007 */
[----:B------:R-:W-:Y:S01]  /*23cf0*/  MOV R11, 0x181f ;  /* 0x0000181f000b7802 */ /* 0x000fe20000000f00 */
[----:B------:R-:W-:Y:S01]  /*23d00*/  IMAD.MOV.U32 R12, RZ, RZ, RZ ;  /* 0x000000ffff0c7224 */ /* 0x000fe200078e00ff */
[----:B------:R-:W-:Y:S01]  /*23d10*/  MOV R3, R14 ;  /* 0x0000000e00037202 */ /* 0x000fe20000000f00 */
[----:B------:R-:W-:Y:S01]  /*23d20*/  IMAD.MOV.U32 R15, RZ, RZ, -0x1 ;  /* 0xffffffffff0f7424 */ /* 0x000fe200078e00ff */
[----:B------:R-:W-:Y:S01]  /*23d30*/  SHF.L.U32 R5, R31, 0x1, RZ ;  /* 0x000000011f057819 */ /* 0x000fe200000006ff */
[----:B------:R-:W-:-:S07]  /*23d40*/  IMAD R8, R8, 0x2, R22 ;  /* 0x0000000208087824 */ /* 0x000fce00078e0216 */
[----:B------:R-:W-:Y:S05]  /*23d50*/  WARPSYNC.COLLECTIVE R15, `(.L_x_3389) ;  /* 0x000000000f087348 */ /* 0x000fea0003c00000 */
[----:B------:R0:W1:Y:S02]  /*23d60*/  SHFL.IDX P6, R14, R13, R12, R11 ;  /* 0x0000000c0d0e7389 */ /* 0x00006400000c000b */
[----:B01----:R-:W-:Y:S01]  /*23d70*/  ENDCOLLECTIVE ;  /* 0x000000000000791b */ /* 0x003fe20003800000 */
.L_x_3389:
[----:B------:R-:W-:Y:S01]  /*23d80*/  MOV R13, R9 ;  /* 0x00000009000d7202 */ /* 0x000fe20000000f00 */
[----:B------:R-:W-:Y:S02]  /*23d90*/  IMAD.MOV.U32 R12, RZ, RZ, 0x1 ;  /* 0x00000001ff0c7424 */ /* 0x000fe400078e00ff */
[----:B------:R-:W-:-:S07]  /*23da0*/  IMAD.MOV.U32 R2, RZ, RZ, R14 ;  /* 0x000000ffff027224 */ /* 0x000fce00078e000e */
[----:B------:R-:W-:Y:S05]  /*23db0*/  WARPSYNC.COLLECTIVE R15, `(.L_x_3390) ;  /* 0x000000000f087348 */ /* 0x000fea0003c00000 */
[----:B------:R0:W1:Y:S02]  /*23dc0*/  SHFL.IDX P6, R14, R13, R12, R11 ;  /* 0x0000000c0d0e7389 */ /* 0x00006400000c000b */
[----:B01----:R-:W-:Y:S01]  /*23dd0*/  ENDCOLLECTIVE ;  /* 0x000000000000791b */ /* 0x003fe20003800000 */
.L_x_3390:
        /* <DEDUP_REMOVED lines=12> */
.L_x_3391:
[----:B------:R-:W-:Y:S01]  /*23ea0*/  MOV R13, R9 ;  /* 0x00000009000d7202 */ /* 0x000fe20000000f00 */
[----:B------:R-:W-:Y:S02]  /*23eb0*/  IMAD.MOV.U32 R12, RZ, RZ, 0x2 ;  /* 0x00000002ff0c7424 */ /* 0x000fe400078e00ff */
[----:B------:R-:W-:-:S07]  /*23ec0*/  IMAD.MOV.U32 R2, RZ, RZ, R14 ;  /* 0x000000ffff027224 */ /* 0x000fce00078e000e */
[----:B------:R-:W-:Y:S05]  /*23ed0*/  WARPSYNC.COLLECTIVE R15, `(.L_x_3392) ;  /* 0x000000000f087348 */ /* 0x000fea0003c00000 */
[----:B------:R0:W1:Y:S02]  /*23ee0*/  SHFL.IDX P6, R14, R13, R12, R11 ;  /* 0x0000000c0d0e7389 */ /* 0x00006400000c000b */
[----:B01----:R-:W-:Y:S01]  /*23ef0*/  ENDCOLLECTIVE ;  /* 0x000000000000791b */ /* 0x003fe20003800000 */
.L_x_3392:
        /* <DEDUP_REMOVED lines=12> */
.L_x_3393:
[----:B------:R-:W-:Y:S01]  /*23fc0*/  MOV R13, R9 ;  /* 0x00000009000d7202 */ /* 0x000fe20000000f00 */
[----:B------:R-:W-:Y:S02]  /*23fd0*/  IMAD.MOV.U32 R12, RZ, RZ, 0x3 ;  /* 0x00000003ff0c7424 */ /* 0x000fe400078e00ff */
[----:B------:R-:W-:-:S07]  /*23fe0*/  IMAD.MOV.U32 R2, RZ, RZ, R14 ;  /* 0x000000ffff027224 */ /* 0x000fce00078e000e */
[----:B------:R-:W-:Y:S05]  /*23ff0*/  WARPSYNC.COLLECTIVE R15, `(.L_x_3394) ;  /* 0x000000000f087348 */ /* 0x000fea0003c00000 */
[----:B------:R0:W1:Y:S02]  /*24000*/  SHFL.IDX P6, R14, R13, R12, R11 ;  /* 0x0000000c0d0e7389 */ /* 0x00006400000c000b */
[----:B01----:R-:W-:Y:S01]  /*24010*/  ENDCOLLECTIVE ;  /* 0x000000000000791b */ /* 0x003fe20003800000 */
.L_x_3394:
        /* <DEDUP_REMOVED lines=12> */
.L_x_3395:
[----:B------:R-:W-:Y:S01]  /*240e0*/  MOV R13, R9 ;  /* 0x00000009000d7202 */ /* 0x000fe20000000f00 */
[----:B------:R-:W-:Y:S02]  /*240f0*/  IMAD.MOV.U32 R12, RZ, RZ, 0x4 ;  /* 0x00000004ff0c7424 */ /* 0x000fe400078e00ff */
[----:B------:R-:W-:-:S07]  /*24100*/  IMAD.MOV.U32 R2, RZ, RZ, R14 ;  /* 0x000000ffff027224 */ /* 0x000fce00078e000e */
[----:B------:R-:W-:Y:S05]  /*24110*/  WARPSYNC.COLLECTIVE R15, `(.L_x_3396) ;  /* 0x000000000f087348 */ /* 0x000fea0003c00000 */
[----:B------:R0:W1:Y:S02]  /*24120*/  SHFL.IDX P6, R14, R13, R12, R11 ;  /* 0x0000000c0d0e7389 */ /* 0x00006400000c000b */
[----:B01----:R-:W-:Y:S01]  /*24130*/  ENDCOLLECTIVE ;  /* 0x000000000000791b */ /* 0x003fe20003800000 */
.L_x_3396:
        /* <DEDUP_REMOVED lines=12> */
.L_x_3397:
[----:B------:R-:W-:Y:S01]  /*24200*/  MOV R13, R9 ;  /* 0x00000009000d7202 */ /* 0x000fe20000000f00 */
[----:B------:R-:W-:Y:S02]  /*24210*/  IMAD.MOV.U32 R12, RZ, RZ, 0x5 ;  /* 0x00000005ff0c7424 */ /* 0x000fe400078e00ff */
[----:B------:R-:W-:-:S07]  /*24220*/  IMAD.MOV.U32 R2, RZ, RZ, R14 ;  /* 0x000000ffff027224 */ /* 0x000fce00078e000e */
[----:B------:R-:W-:Y:S05]  /*24230*/  WARPSYNC.COLLECTIVE R15, `(.L_x_3398) ;  /* 0x000000000f087348 */ /* 0x000fea0003c00000 */
[----:B------:R0:W1:Y:S02]  /*24240*/  SHFL.IDX P6, R14, R13, R12, R11 ;  /* 0x0000000c0d0e7389 */ /* 0x00006400000c000b */
[----:B01----:R-:W-:Y:S01]  /*24250*/  ENDCOLLECTIVE ;  /* 0x000000000000791b */ /* 0x003fe20003800000 */
.L_x_3398:
        /* <DEDUP_REMOVED lines=12> */
.L_x_3399:
[----:B------:R-:W-:Y:S01]  /*24320*/  MOV R13, R9 ;  /* 0x00000009000d7202 */ /* 0x000fe20000000f00 */
[----:B------:R-:W-:Y:S02]  /*24330*/  IMAD.MOV.U32 R12, RZ, RZ, 0x6 ;  /* 0x00000006ff0c7424 */ /* 0x000fe400078e00ff */
[----:B------:R-:W-:-:S07]  /*24340*/  IMAD.MOV.U32 R2, RZ, RZ, R14 ;  /* 0x000000ffff027224 */ /* 0x000fce00078e000e */
[----:B------:R-:W-:Y:S05]  /*24350*/  WARPSYNC.COLLECTIVE R15, `(.L_x_3400) ;  /* 0x000000000f087348 */ /* 0x000fea0003c00000 */
[----:B------:R0:W1:Y:S02]  /*24360*/  SHFL.IDX P6, R14, R13, R12, R11 ;  /* 0x0000000c0d0e7389 */ /* 0x00006400000c000b */
[----:B01----:R-:W-:Y:S01]  /*24370*/  ENDCOLLECTIVE ;  /* 0x000000000000791b */ /* 0x003fe20003800000 */
.L_x_3400:
        /* <DEDUP_REMOVED lines=12> */
.L_x_3401:
[----:B------:R-:W-:Y:S01]  /*24440*/  MOV R13, R9 ;  /* 0x00000009000d7202 */ /* 0x000fe20000000f00 */
[----:B------:R-:W-:Y:S02]  /*24450*/  IMAD.MOV.U32 R12, RZ, RZ, 0x7 ;  /* 0x00000007ff0c7424 */ /* 0x000fe400078e00ff */
[----:B------:R-:W-:-:S07]  /*24460*/  IMAD.MOV.U32 R2, RZ, RZ, R14 ;  /* 0x000000ffff027224 */ /* 0x000fce00078e000e */
[----:B------:R-:W-:Y:S05]  /*24470*/  WARPSYNC.COLLECTIVE R15, `(.L_x_3402) ;  /* 0x000000000f087348 */ /* 0x000fea0003c00000 */
[----:B------:R0:W1:Y:S02]  /*24480*/  SHFL.IDX P6, R14, R13, R12, R11 ;  /* 0x0000000c0d0e7389 */ /* 0x00006400000c000b */
[----:B01----:R-:W-:Y:S01]  /*24490*/  ENDCOLLECTIVE ;  /* 0x000000000000791b */ /* 0x003fe20003800000 */
.L_x_3402:
        /* <DEDUP_REMOVED lines=12> */
.L_x_3403:
[----:B------:R-:W-:Y:S01]  /*24560*/  IMAD.MOV.U32 R2, RZ, RZ, R14 ;  /* 0x000000ffff027224 */ /* 0x000fe200078e000e */
[----:B------:R-:W-:Y:S06]  /*24570*/  BRA `(.L_x_3404) ;  /* 0xffffff9000dc7947 */ /* 0x000fec000383ffff */
.L_x_3182:
[----:B-1----:R1:W2:Y:S02]  /*24580*/  SYNCS.PHASECHK.TRANS64.TRYWAIT P0, [R6+URZ+0x28860], R2 ;  /* 0x02886002060075a7 */ /* 0x0022a4000800017f */
[----:B--2---:R-:W-:Y:S05]  /*24590*/  @!P0 NANOSLEEP.SYNCS 0x989680 ;  /* 0x009896800000895d */ /* 0x004fea0003900000 */
[----:B------:R-:W2:Y:S02]  /*245a0*/  @!P0 SYNCS.PHASECHK.TRANS64 P0, [R6+URZ+0x28860], R2 ;  /* 0x02886002060085a7 */ /* 0x000ea4000800007f */
[----:B--2---:R-:W-:Y:S05]  /*245b0*/  @!P0 BRA `(.L_x_3182) ;  /* 0xfffffffc00f08947 */ /* 0x004fea000383ffff */
[----:B------:R-:W-:Y:S05]  /*245c0*/  BRA `(.L_x_3405) ;  /* 0xffffff9400387947 */ /* 0x000fea000383ffff */
.L_x_3183:
[----:B------:R-:W-:Y:S01]  /*245d0*/  BSSY B1, `(.L_x_3406) ;  /* 0x0000008000017945 */ /* 0x000fe20003800000 */
[----:B------:R-:W-:Y:S01]  /*245e0*/  IMAD.MOV.U32 R13, RZ, RZ, R24 ;  /* 0x000000ffff0d7224 */ /* 0x000fe200078e0018 */
[----:B------:R-:W-:Y:S01]  /*245f0*/  MOV R12, RZ ;  /* 0x000000ff000c7202 */ /* 0x000fe20000000f00 */
[----:B------:R-:W-:Y:S02]  /*24600*/  IMAD.MOV.U32 R11, RZ, RZ, 0x181f ;  /* 0x0000181fff0b7424 */ /* 0x000fe400078e00ff */
[----:B------:R-:W-:-:S07]  /*24610*/  IMAD.MOV.U32 R15, RZ, RZ, -0x1 ;  /* 0xffffffffff0f7424 */ /* 0x000fce00078e00ff */
[----:B-1----:R-:W-:Y:S05]  /*24620*/  WARPSYNC.COLLECTIVE R15, `(.L_x_3407) ;  /* 0x000000000f087348 */ /* 0x002fea0003c00000 */
[----:B------:R0:W2:Y:S02]  /*24630*/  SHFL.IDX P6, R14, R13, R12, R11 ;  /* 0x0000000c0d0e7389 */ /* 0x0000a400000c000b */
[----:B012---:R-:W-:Y:S01]  /*24640*/  ENDCOLLECTIVE ;  /* 0x000000000000791b */ /* 0x007fe20003800000 */
.L_x_3407:
[----:B------:R-:W-:Y:S05]  /*24650*/  BSYNC B1 ;  /* 0x0000000000017941 */ /* 0x000fea0003800000 */
.L_x_3406:
[----:B------:R-:W-:Y:S01]  /*24660*/  IMAD.MOV.U32 R13, RZ, RZ, R23 ;  /* 0x000000ffff0d7224 */ /* 0x000fe200078e0017 */
[----:B------:R-:W-:Y:S01]  /*24670*/  MOV R11, 0x181f ;  /* 0x0000181f000b7802 */ /* 0x000fe20000000f00 */
[----:B------:R-:W-:Y:S01]  /*24680*/  IMAD.MOV.U32 R12, RZ, RZ, RZ ;  /* 0x000000ffff0c7224 */ /* 0x000fe200078e00ff */
[----:B------:R-:W-:Y:S01]  /*24690*/  MOV R3, R14 ;  /* 0x0000000e00037202 */ /* 0x000fe20000000f00 */
[----:B------:R-:W-:Y:S02]  /*246a0*/  IMAD.MOV.U32 R15, RZ, RZ, -0x1 ;  /* 0xffffffffff0f7424 */ /* 0x000fe400078e00ff */
[----:B------:R-:W-:-:S07]  /*246b0*/  IMAD R7, R7, 0x2, R22 ;  /* 0x0000000207077824 */ /* 0x000fce00078e0216 */
[----:B------:R-:W-:Y:S05]  /*246c0*/  WARPSYNC.COLLECTIVE R15, `(.L_x_3408) ;  /* 0x000000000f087348 */ /* 0x000fea0003c00000 */
[----:B------:R0:W1:Y:S02]  /*246d0*/  SHFL.IDX P6, R14, R13, R12, R11 ;  /* 0x0000000c0d0e7389 */ /* 0x00006400000c000b */
[----:B01----:R-:W-:Y:S01]  /*246e0*/  ENDCOLLECTIVE ;  /* 0x000000000000791b */ /* 0x003fe20003800000 */
.L_x_3408:
[----:B------:R-:W-:Y:S01]  /*246f0*/  IMAD.MOV.U32 R13, RZ, RZ, R24 ;  /* 0x000000ffff0d7224 */ /* 0x000fe200078e0018 */
[----:B------:R-:W-:Y:S01]  /*24700*/  MOV R12, 0x1 ;  /* 0x00000001000c7802 */ /* 0x000fe20000000f00 */
[----:B------:R-:W-:-:S07]  /*24710*/  IMAD.MOV.U32 R2, RZ, RZ, R14 ;  /* 0x000000ffff027224 */ /* 0x000fce00078e000e */
[----:B------:R-:W-:Y:S05]  /*24720*/  WARPSYNC.COLLECTIVE R15, `(.L_x_3409) ;  /* 0x000000000f087348 */ /* 0x000fea0003c00000 */
[----:B------:R0:W1:Y:S02]  /*24730*/  SHFL.IDX P6, R14, R13, R12, R11 ;  /* 0x0000000c0d0e7389 */ /* 0x00006400000c000b */
[----:B01----:R-:W-:Y:S01]  /*24740*/  ENDCOLLECTIVE ;  /* 0x000000000000791b */ /* 0x003fe20003800000 */
.L_x_3409:
        /* <DEDUP_REMOVED lines=14> */
.L_x_3410:
[----:B------:R-:W-:Y:S01]  /*24830*/  IMAD.MOV.U32 R13, RZ, RZ, R24 ;  /* 0x000000ffff0d7224 */ /* 0x000fe200078e0018 */
[----:B------:R-:W-:Y:S02]  /*24840*/  MOV R12, 0x2 ;  /* 0x00000002000c7802 */ /* 0x000fe40000000f00 */
[----:B------:R-:W-:-:S07]  /*24850*/  MOV R2, R14 ;  /* 0x0000000e00027202 */ /* 0x000fce0000000f00 */
[----:B------:R-:W-:Y:S05]  /*24860*/  WARPSYNC.COLLECTIVE R15, `(.L_x_3411) ;  /* 0x000000000f087348 */ /* 0x000fea0003c00000 */
[----:B------:R0:W1:Y:S02]  /*24870*/  SHFL.IDX P6, R14, R13, R12, R11 ;  /* 0x0000000c0d0e7389 */ /* 0x00006400000c000b */
[----:B01----:R-:W-:Y:S01]  /*24880*/  ENDCOLLECTIVE ;  /* 0x000000000000791b */ /* 0x003fe20003800000 */
.L_x_3411:
        /* <DEDUP_REMOVED lines=14> */
.L_x_3412:
[----:B------:R-:W-:Y:S01]  /*24970*/  IMAD.MOV.U32 R13, RZ, RZ, R24 ;  /* 0x000000ffff0d7224 */ /* 0x000fe200078e0018 */
[----:B------:R-:W-:Y:S02]  /*24980*/  MOV R12, 0x3 ;  /* 0x00000003000c7802 */ /* 0x000fe40000000f00 */
[----:B------:R-:W-:-:S07]  /*24990*/  MOV R2, R14 ;  /* 0x0000000e00027202 */ /* 0x000fce0000000f00 */
[----:B------:R-:W-:Y:S05]  /*249a0*/  WARPSYNC.COLLECTIVE R15, `(.L_x_3413) ;  /* 0x000000000f087348 */ /* 0x000fea0003c00000 */
[----:B------:R0:W1:Y:S02]  /*249b0*/  SHFL.IDX P6, R14, R13, R12, R11 ;  /* 0x0000000c0d0e7389 */ /* 0x00006400000c000b */
[----:B01----:R-:W-:Y:S01]  /*249c0*/  ENDCOLLECTIVE ;  /* 0x000000000000791b */ /* 0x003fe20003800000 */
.L_x_3413:
        /* <DEDUP_REMOVED lines=14> */
.L_x_3414:
[----:B------:R-:W-:Y:S01]  /*24ab0*/  IMAD.MOV.U32 R13, RZ, RZ, R24 ;  /* 0x000000ffff0d7224 */ /* 0x000fe200078e0018 */
[----:B------:R-:W-:Y:S02]  /*24ac0*/  MOV R12, 0x4 ;  /* 0x00000004000c7802 */ /* 0x000fe40000000f00 */
[----:B------:R-:W-:-:S07]  /*24ad0*/  MOV R2, R14 ;  /* 0x0000000e00027202 */ /* 0x000fce0000000f00 */
[----:B------:R-:W-:Y:S05]  /*24ae0*/  WARPSYNC.COLLECTIVE R15, `(.L_x_3415) ;  /* 0x000000000f087348 */ /* 0x000fea0003c00000 */
[----:B------:R0:W1:Y:S02]  /*24af0*/  SHFL.IDX P6, R14, R13, R12, R11 ;  /* 0x0000000c0d0e7389 */ /* 0x00006400000c000b */
[----:B01----:R-:W-:Y:S01]  /*24b00*/  ENDCOLLECTIVE ;  /* 0x000000000000791b */ /* 0x003fe20003800000 */
.L_x_3415:
        /* <DEDUP_REMOVED lines=14> */
.L_x_3416:
[----:B------:R-:W-:Y:S01]  /*24bf0*/  IMAD.MOV.U32 R13, RZ, RZ, R24 ;  /* 0x000000ffff0d7224 */ /* 0x000fe200078e0018 */
[----:B------:R-:W-:Y:S02]  /*24c00*/  MOV R12, 0x5 ;  /* 0x00000005000c7802 */ /* 0x000fe40000000f00 */
[----:B------:R-:W-:-:S07]  /*24c10*/  MOV R2, R14 ;  /* 0x0000000e00027202 */ /* 0x000fce0000000f00 */
[----:B------:R-:W-:Y:S05]  /*24c20*/  WARPSYNC.COLLECTIVE R15, `(.L_x_3417) ;  /* 0x000000000f087348 */ /* 0x000fea0003c00000 */
[----:B------:R0:W1:Y:S02]  /*24c30*/  SHFL.IDX P6, R14, R13, R12, R11 ;  /* 0x0000000c0d0e7389 */ /* 0x00006400000c000b */
[----:B01----:R-:W-:Y:S01]  /*24c40*/  ENDCOLLECTIVE ;  /* 0x000000000000791b */ /* 0x003fe20003800000 */
.L_x_3417:
        /* <DEDUP_REMOVED lines=14> */
.L_x_3418:
[----:B------:R-:W-:Y:S01]  /*24d30*/  IMAD.MOV.U32 R13, RZ, RZ, R24 ;  /* 0x000000ffff0d7224 */ /* 0x000fe200078e0018 */
[----:B------:R-:W-:Y:S02]  /*24d40*/  MOV R12, 0x6 ;  /* 0x00000006000c7802 */ /* 0x000fe40000000f00 */
[----:B------:R-:W-:-:S07]  /*24d50*/  MOV R2, R14 ;  /* 0x0000000e00027202 */ /* 0x000fce0000000f00 */
[----:B------:R-:W-:Y:S05]  /*24d60*/  WARPSYNC.COLLECTIVE R15, `(.L_x_3419) ;  /* 0x000000000f087348 */ /* 0x000fea0003c00000 */
[----:B------:R0:W1:Y:S02]  /*24d70*/  SHFL.IDX P6, R14, R13, R12, R11 ;  /* 0x0000000c0d0e7389 */ /* 0x00006400000c000b */
[----:B01----:R-:W-:Y:S01]  /*24d80*/  ENDCOLLECTIVE ;  /* 0x000000000000791b */ /* 0x003fe20003800000 */
.L_x_3419:
        /* <DEDUP_REMOVED lines=14> */
.L_x_3420:
[----:B------:R-:W-:Y:S01]  /*24e70*/  IMAD.MOV.U32 R13, RZ, RZ, R24 ;  /* 0x000000ffff0d7224 */ /* 0x000fe200078e0018 */
[----:B------:R-:W-:Y:S02]  /*24e80*/  MOV R12, 0x7 ;  /* 0x00000007000c7802 */ /* 0x000fe40000000f00 */
[----:B------:R-:W-:-:S07]  /*24e90*/  MOV R2, R14 ;  /* 0x0000000e00027202 */ /* 0x000fce0000000f00 */
[----:B------:R-:W-:Y:S05]  /*24ea0*/  WARPSYNC.COLLECTIVE R15, `(.L_x_3421) ;  /* 0x000000000f087348 */ /* 0x000fea0003c00000 */
[----:B------:R0:W1:Y:S02]  /*24eb0*/  SHFL.IDX P6, R14, R13, R12, R11 ;  /* 0x0000000c0d0e7389 */ /* 0x00006400000c000b */
[----:B01----:R-:W-:Y:S01]  /*24ec0*/  ENDCOLLECTIVE ;  /* 0x000000000000791b */ /* 0x003fe20003800000 */
.L_x_3421:
        /* <DEDUP_REMOVED lines=13> */
.L_x_3422:
[----:B------:R-:W-:Y:S01]  /*24fa0*/  @!PT LDS RZ, [RZ] ;  /* 0x00000000fffff984 */ /* 0x000fe20000000800 */
[----:B------:R-:W-:Y:S01]  /*24fb0*/  @!PT LDS RZ, [RZ] ;  /* 0x00000000fffff984 */ /* 0x000fe20000000800 */
[----:B------:R-:W-:Y:S01]  /*24fc0*/  @!PT LDS RZ, [RZ] ;  /* 0x00000000fffff984 */ /* 0x000fe20000000800 */
[----:B------:R0:W-:Y:S01]  /*24fd0*/  LDGSTS.E.BYPASS.LTC128B.128 [R7+0x7400], desc[UR42][R2.64+0x80], !P0 ;  /* 0x0740008002077fae */ /* 0x0001e2000c101d6a */
[----:B------:R-:W-:Y:S05]  /*24fe0*/  BRA `(.L_x_3423) ;  /* 0xffffff8c00c07947 */ /* 0x000fea000383ffff */
.L_x_3191:
[----:B0-----:R0:W1:Y:S02]  /*24ff0*/  SYNCS.PHASECHK.TRANS64.TRYWAIT P0, [R0+URZ+0x28860], R3 ;  /* 0x02886003000075a7 */ /* 0x001064000800017f */
[----:B-1----:R-:W-:Y:S05]  /*25000*/  @!P0 NANOSLEEP.SYNCS 0x989680 ;  /* 0x009896800000895d */ /* 0x002fea0003900000 */
[----:B------:R-:W1:Y:S02]  /*25010*/  @!P0 SYNCS.PHASECHK.TRANS64 P0, [R0+URZ+0x28860], R3 ;  /* 0x02886003000085a7 */ /* 0x000e64000800007f */
[----:B-1----:R-:W-:Y:S05]  /*25020*/  @!P0 BRA `(.L_x_3191) ;  /* 0xfffffffc00f08947 */ /* 0x002fea000383ffff */
[----:B------:R-:W-:Y:S05]  /*25030*/  BRA `(.L_x_3424) ;  /* 0xffffff9000dc7947 */ /* 0x000fea000383ffff */
.L_x_3192:
[----:B------:R-:W-:Y:S01]  /*25040*/  BSSY B0, `(.L_x_3425) ;  /* 0x0000008000007945 */ /* 0x000fe20003800000 */
[----:B------:R-:W-:Y:S01]  /*25050*/  MOV R13, R24 ;  /* 0x00000018000d7202 */ /* 0x000fe20000000f00 */
[----:B------:R-:W-:Y:S01]  /*25060*/  IMAD.MOV.U32 R12, RZ, RZ, RZ ;  /* 0x000000ffff0c7224 */ /* 0x000fe200078e00ff */
[----:B------:R-:W-:Y:S01]  /*25070*/  MOV R15, 0xffffffff ;  /* 0xffffffff000f7802 */ /* 0x000fe20000000f00 */
[----:B------:R-:W-:-:S07]  /*25080*/  IMAD.MOV.U32 R11, RZ, RZ, 0x181f ;  /* 0x0000181fff0b7424 */ /* 0x000fce00078e00ff */
[----:B0-2---:R-:W-:Y:S05]  /*25090*/  WARPSYNC.COLLECTIVE R15, `(.L_x_3426) ;  /* 0x000000000f087348 */ /* 0x005fea0003c00000 */
[----:B--2---:R1:W2:Y:S02]  /*250a0*/  SHFL.IDX P6, R14, R13, R12, R11 ;  /* 0x0000000c0d0e7389 */ /* 0x0042a400000c000b */
[----:B012---:R-:W-:Y:S01]  /*250b0*/  ENDCOLLECTIVE ;  /* 0x000000000000791b */ /* 0x007fe20003800000 */
.L_x_3426:
[----:B------:R-:W-:Y:S05]  /*250c0*/  BSYNC B0 ;  /* 0x0000000000007941 */ /* 0x000fea0003800000 */
.L_x_3425:
[----:B------:R-:W-:Y:S01]  /*250d0*/  IMAD.MOV.U32 R13, RZ, RZ, R23 ;  /* 0x000000ffff0d7224 */ /* 0x000fe200078e0017 */
[----:B------:R-:W-:Y:S01]  /*250e0*/  MOV R12, RZ ;  /* 0x000000ff000c7202 */ /* 0x000fe20000000f00 */
[----:B------:R-:W-:Y:S01]  /*250f0*/  IMAD.MOV.U32 R11, RZ, RZ, 0x181f ;  /* 0x0000181fff0b7424 */ /* 0x000fe200078e00ff */
[----:B------:R-:W-:Y:S01]  /*25100*/  SHF.L.U32 R5, R31, 0x1, RZ ;  /* 0x000000011f057819 */ /* 0x000fe200000006ff */
[----:B------:R-:W-:Y:S02]  /*25110*/  IMAD.MOV.U32 R15, RZ, RZ, -0x1 ;  /* 0xffffffffff0f7424 */ /* 0x000fe400078e00ff */
[----:B------:R-:W-:Y:S02]  /*25120*/  IMAD.MOV.U32 R3, RZ, RZ, R14 ;  /* 0x000000ffff037224 */ /* 0x000fe400078e000e */
[----:B------:R-:W-:-:S07]  /*25130*/  IMAD R4, R9, 0x2, R22 ;  /* 0x0000000209047824 */ /* 0x000fce00078e0216 */
[----:B------:R-:W-:Y:S05]  /*25140*/  WARPSYNC.COLLECTIVE R15, `(.L_x_3427) ;  /* 0x000000000f087348 */ /* 0x000fea0003c00000 */
[----:B------:R0:W1:Y:S02]  /*25150*/  SHFL.IDX P6, R14, R13, R12, R11 ;  /* 0x0000000c0d0e7389 */ /* 0x00006400000c000b */
[----:B01----:R-:W-:Y:S01]  /*25160*/  ENDCOLLECTIVE ;  /* 0x000000000000791b */ /* 0x003fe20003800000 */
.L_x_3427:
[----:B------:R-:W-:Y:S02]  /*25170*/  ULDC UR4, c[0x0][0x2f4] ;  /* 0x0000bd0000047ab9 */ /* 0x000fe40000000800 */
        /* <DEDUP_REMOVED lines=10> */
.L_x_3428:
        /* <DEDUP_REMOVED lines=13> */
.L_x_3429:
[----:B------:R-:W-:Y:S01]  /*252f0*/  MOV R13, R24 ;  /* 0x00000018000d7202 */ /* 0x000fe20000000f00 */
[----:B------:R-:W-:Y:S02]  /*25300*/  IMAD.MOV.U32 R12, RZ, RZ, 0x2 ;  /* 0x00000002ff0c7424 */ /* 0x000fe400078e00ff */
[----:B------:R-:W-:-:S07]  /*25310*/  IMAD.MOV.U32 R10, RZ, RZ, R14 ;  /* 0x000000ffff0a7224 */ /* 0x000fce00078e000e */
[----:B------:R-:W-:Y:S05]  /*25320*/  WARPSYNC.COLLECTIVE R15, `(.L_x_3430) ;  /* 0x000000000f087348 */ /* 0x000fea0003c00000 */
[----:B------:R0:W1:Y:S02]  /*25330*/  SHFL.IDX P6, R14, R13, R12, R11 ;  /* 0x0000000c0d0e7389 */ /* 0x00006400000c000b */
[----:B01----:R-:W-:Y:S01]  /*25340*/  ENDCOLLECTIVE ;  /* 0x000000000000791b */ /* 0x003fe20003800000 */
.L_x_3430:
[----:B------:R-:W-:-:S05]  /*25350*/  IADD3 R2, P2, R10, R5, RZ ;  /* 0x000000050a027210 */ /* 0x000fca0007f5e0ff */
[----:B------:R-:W-:-:S05]  /*25360*/  IMAD.X R3, RZ, RZ, R7, P2 ;  /* 0x000000ffff037224 */ /* 0x000fca00010e0607 */
[----:B------:R-:W-:Y:S01]  /*25370*/  @!PT LDS RZ, [RZ] ;  /* 0x00000000fffff984 */ /* 0x000fe20000000800 */
[----:B------:R-:W-:Y:S01]  /*25380*/  @!PT LDS RZ, [RZ] ;  /* 0x00000000fffff984 */ /* 0x000fe20000000800 */
[----:B------:R-:W-:Y:S01]  /*25390*/  @!PT LDS RZ, [RZ] ;  /* 0x00000000fffff984 */ /* 0x000fe20000000800 */
[----:B------:R0:W-:Y:S01]  /*253a0*/  LDGSTS.E.BYPASS.LTC128B.128 [R4+0xc00], desc[UR42][R2.64], !P3 ;  /* 0x00c0000002047fae */ /* 0x0001e2000d901d6a */
[----:B------:R-:W-:Y:S02]  /*253b0*/  MOV R13, R23 ;  /* 0x00000017000d7202 */ /* 0x000fe40000000f00 */
[C---:B------:R-:W-:Y:S01]  /*253c0*/  ISETP.LT.OR P3, PT, R6.reuse, 0x21, P1 ;  /* 0x000000210600780c */ /* 0x040fe20000f61670 */
[----:B------:R0:W-:Y:S01]  /*253d0*/  LDGSTS.E.BYPASS.LTC128B.128 [R4+0x4c00], desc[UR42][R2.64+0x80], !P4 ;  /* 0x04c0008002047fae */ /* 0x0001e2000e101d6a */
[----:B------:R-:W-:Y:S01]  /*253e0*/  ISETP.LT.OR P4, PT, R6, 0x21, P0 ;  /* 0x000000210600780c */ /* 0x000fe20000781670 */
[----:B------:R-:W-:-:S12]  /*253f0*/  IMAD.MOV.U32 R8, RZ, RZ, R14 ;  /* 0x000000ffff087224 */ /* 0x000fd800078e000e */
[----:B0-----:R-:W-:Y:S05]  /*25400*/  WARPSYNC.COLLECTIVE R15, `(.L_x_3431) ;  /* 0x000000000f087348 */ /* 0x001fea0003c00000 */
[----:B------:R1:W2:Y:S02]  /*25410*/  SHFL.IDX P6, R14, R13, R12, R11 ;  /* 0x0000000c0d0e7389 */ /* 0x0002a400000c000b */
[----:B012---:R-:W-:Y:S01]  /*25420*/  ENDCOLLECTIVE ;  /* 0x000000000000791b */ /* 0x007fe20003800000 */
.L_x_3431:
[----:B------:R-:W-:Y:S01]  /*25430*/  IMAD.MOV.U32 R13, RZ, RZ, R24 ;  /* 0x000000ffff0d7224 */ /* 0x000fe200078e0018 */
[----:B------:R-:W-:Y:S02]  /*25440*/  MOV R12, 0x3 ;  /* 0x00000003000c7802 */ /* 0x000fe40000000f00 */
[----:B------:R-:W-:-:S13]  /*25450*/  IADD3 R2, P2, R14, R5, RZ ;  /* 0x000000050e027210 */ /* 0x000fda0007f5e0ff */
[----:B------:R-:W-:Y:S05]  /*25460*/  WARPSYNC.COLLECTIVE R15, `(.L_x_3432) ;  /* 0x000000000f087348 */ /* 0x000fea0003c00000 */
[----:B------:R0:W1:Y:S02]  /*25470*/  SHFL.IDX P6, R14, R13, R12, R11 ;  /* 0x0000000c0d0e7389 */ /* 0x00006400000c000b */
[----:B01----:R-:W-:Y:S01]  /*25480*/  ENDCOLLECTIVE ;  /* 0x000000000000791b */ /* 0x003fe20003800000 */
.L_x_3432:
        /* <DEDUP_REMOVED lines=13> */
.L_x_3433:
[----:B------:R-:W-:Y:S02]  /*25560*/  IMAD.MOV.U32 R13, RZ, RZ, R24 ;  /* 0x000000ffff0d7224 */ /* 0x000fe400078e0018 */
[----:B------:R-:W-:Y:S01]  /*25570*/  IMAD.MOV.U32 R12, RZ, RZ, 0x4 ;  /* 0x00000004ff0c7424 */ /* 0x000fe200078e00ff */
[----:B------:R-:W-:-:S13]  /*25580*/  IADD3 R2, P2, R14, R5, RZ ;  /* 0x000000050e027210 */ /* 0x000fda0007f5e0ff */
[----:B------:R-:W-:Y:S05]  /*25590*/  WARPSYNC.COLLECTIVE R15, `(.L_x_3434) ;  /* 0x000000000f087348 */ /* 0x000fea0003c00000 */
[----:B------:R0:W1:Y:S02]  /*255a0*/  SHFL.IDX P6, R14, R13, R12, R11 ;  /* 0x0000000c0d0e7389 */ /* 0x00006400000c000b */
[----:B01----:R-:W-:Y:S01]  /*255b0*/  ENDCOLLECTIVE ;  /* 0x000000000000791b */ /* 0x003fe20003800000 */
.L_x_3434:
        /* <DEDUP_REMOVED lines=13> */
.L_x_3435:
[----:B------:R-:W-:Y:S02]  /*25690*/  IMAD.MOV.U32 R13, RZ, RZ, R24 ;  /* 0x000000ffff0d7224 */ /* 0x000fe400078e0018 */
[----:B------:R-:W-:Y:S02]  /*256a0*/  IMAD.MOV.U32 R12, RZ, RZ, 0x5 ;  /* 0x00000005ff0c7424 */ /* 0x000fe400078e00ff */
[----:B------:R-:W-:-:S07]  /*256b0*/  IMAD.MOV.U32 R10, RZ, RZ, R14 ;  /* 0x000000ffff0a7224 */ /* 0x000fce00078e000e */
[----:B------:R-:W-:Y:S05]  /*256c0*/  WARPSYNC.COLLECTIVE R15, `(.L_x_3436) ;  /* 0x000000000f087348 */ /* 0x000fea0003c00000 */
[----:B------:R0:W1:Y:S02]  /*256d0*/  SHFL.IDX P6, R14, R13, R12, R11 ;  /* 0x0000000c0d0e7389 */ /* 0x00006400000c000b */
[----:B01----:R-:W-:Y:S01]  /*256e0*/  ENDCOLLECTIVE ;  /* 0x000000000000791b */ /* 0x003fe20003800000 */
.L_x_3436:
        /* <DEDUP_REMOVED lines=9> */
[----:B------:R-:W-:Y:S02]  /*25780*/  ISETP.LT.OR P4, PT, R6, 0x51, P0 ;  /* 0x000000510600780c */ /* 0x000fe40000781670 */
[----:B------:R-:W-:-:S11]  /*25790*/  MOV R7, R14 ;  /* 0x0000000e00077202 */ /* 0x000fd60000000f00 */
[----:B0-----:R-:W-:Y:S05]  /*257a0*/  WARPSYNC.COLLECTIVE R15, `(.L_x_3437) ;  /* 0x000000000f087348 */ /* 0x001fea0003c00000 */
[----:B------:R1:W2:Y:S02]  /*257b0*/  SHFL.IDX P6, R14, R13, R12, R11 ;  /* 0x0000000c0d0e7389 */ /* 0x0002a400000c000b */
[----:B012---:R-:W-:Y:S01]  /*257c0*/  ENDCOLLECTIVE ;  /* 0x000000000000791b */ /* 0x007fe20003800000 */
.L_x_3437:
[----:B------:R-:W-:Y:S01]  /*257d0*/  MOV R13, R24 ;  /* 0x00000018000d7202 */ /* 0x000fe20000000f00 */
[----:B------:R-:W-:Y:S01]  /*257e0*/  IMAD.MOV.U32 R12, RZ, RZ, 0x6 ;  /* 0x00000006ff0c7424 */ /* 0x000fe200078e00ff */
[----:B------:R-:W-:-:S13]  /*257f0*/  IADD3 R2, P2, R14, R5, RZ ;  /* 0x000000050e027210 */ /* 0x000fda0007f5e0ff */
[----:B------:R-:W-:Y:S05]  /*25800*/  WARPSYNC.COLLECTIVE R15, `(.L_x_3438) ;  /* 0x000000000f087348 */ /* 0x000fea0003c00000 */
[----:B------:R0:W1:Y:S02]  /*25810*/  SHFL.IDX P6, R14, R13, R12, R11 ;  /* 0x0000000c0d0e7389 */ /* 0x00006400000c000b */
[----:B01----:R-:W-:Y:S01]  /*25820*/  ENDCOLLECTIVE ;  /* 0x000000000000791b */ /* 0x003fe20003800000 */
.L_x_3438:
        /* <DEDUP_REMOVED lines=13> */
.L_x_3439:
[----:B------:R-:W-:Y:S01]  /*25900*/  MOV R13, R24 ;  /* 0x00000018000d7202 */ /* 0x000fe20000000f00 */
[----:B------:R-:W-:Y:S02]  /*25910*/  IMAD.MOV.U32 R12, RZ, RZ, 0x7 ;  /* 0x00000007ff0c7424 */ /* 0x000fe400078e00ff */
[----:B------:R-:W-:-:S07]  /*25920*/  IMAD.MOV.U32 R10, RZ, RZ, R14 ;  /* 0x000000ffff0a7224 */ /* 0x000fce00078e000e */
[----:B------:R-:W-:Y:S05]  /*25930*/  WARPSYNC.COLLECTIVE R15, `(.L_x_3440) ;  /* 0x000000000f087348 */ /* 0x000fea0003c00000 */
[----:B------:R0:W1:Y:S02]  /*25940*/  SHFL.IDX P6, R14, R13, R12, R11 ;  /* 0x0000000c0d0e7389 */ /* 0x00006400000c000b */
[----:B01----:R-:W-:Y:S01]  /*25950*/  ENDCOLLECTIVE ;  /* 0x000000000000791b */ /* 0x003fe20003800000 */
.L_x_3440:
        /* <DEDUP_REMOVED lines=12> */
.L_x_3441:
[----:B------:R-:W-:Y:S05]  /*25a20*/  BRA `(.L_x_3442) ;  /* 0xffffff8c007c7947 */ /* 0x000fea000383ffff */
.L_x_3197:
[----:B------:R-:W-:Y:S01]  /*25a30*/  BSSY B0, `(.L_x_3443) ;  /* 0x0000008000007945 */ /* 0x000fe20003800000 */
[----:B------:R-:W-:Y:S01]  /*25a40*/  IMAD.MOV.U32 R13, RZ, RZ, R16 ;  /* 0x000000ffff0d7224 */ /* 0x000fe200078e0010 */
[----:B-1----:R-:W-:Y:S01]  /*25a50*/  MOV R11, 0x1f ;  /* 0x0000001f000b7802 */ /* 0x002fe20000000f00 */
[----:B------:R-:W-:Y:S02]  /*25a60*/  IMAD.MOV.U32 R12, RZ, RZ, RZ ;  /* 0x000000ffff0c7224 */ /* 0x000fe400078e00ff */
[----:B------:R-:W-:-:S07]  /*25a70*/  IMAD.MOV.U32 R15, RZ, RZ, -0x1 ;  /* 0xffffffffff0f7424 */ /* 0x000fce00078e00ff */
[----:B0-----:R-:W-:Y:S05]  /*25a80*/  WARPSYNC.COLLECTIVE R15, `(.L_x_3444) ;  /* 0x000000000f087348 */ /* 0x001fea0003c00000 */
[----:B------:R1:W2:Y:S02]  /*25a90*/  SHFL.IDX P6, R14, R13, R12, R11 ;  /* 0x0000000c0d0e7389 */ /* 0x0002a400000c000b */
[----:B012---:R-:W-:Y:S01]  /*25aa0*/  ENDCOLLECTIVE ;  /* 0x000000000000791b */ /* 0x007fe20003800000 */
.L_x_3444:
[----:B------:R-:W-:Y:S05]  /*25ab0*/  BSYNC B0 ;  /* 0x0000000000007941 */ /* 0x000fea0003800000 */
.L_x_3443:
[----:B------:R-:W-:Y:S01]  /*25ac0*/  MOV R13, R16 ;  /* 0x00000010000d7202 */ /* 0x000fe20000000f00 */
[----:B------:R-:W-:Y:S01]  /*25ad0*/  IMAD.MOV.U32 R12, RZ, RZ, 0x1 ;  /* 0x00000001ff0c7424 */ /* 0x000fe200078e00ff */
[----:B------:R-:W-:Y:S01]  /*25ae0*/  MOV R15, 0xffffffff ;  /* 0xffffffff000f7802 */ /* 0x000fe20000000f00 */
[----:B------:R-:W-:Y:S02]  /*25af0*/  IMAD.MOV.U32 R11, RZ, RZ, 0x1f ;  /* 0x0000001fff0b7424 */ /* 0x000fe400078e00ff */
[----:B------:R-:W-:Y:S02]  /*25b00*/  IMAD.IADD R5, R19, 0x1, R8 ;  /* 0x0000000113057824 */ /* 0x000fe400078e0208 */
[----:B------:R-:W-:-:S07]  /*25b10*/  IMAD.MOV.U32 R0, RZ, RZ, R14 ;  /* 0x000000ffff007224 */ /* 0x000fce00078e000e */
[----:B------:R-:W-:Y:S05]  /*25b20*/  WARPSYNC.COLLECTIVE R15, `(.L_x_3445) ;  /* 0x000000000f087348 */ /* 0x000fea0003c00000 */
[----:B------:R0:W1:Y:S02]  /*25b30*/  SHFL.IDX P6, R14, R13, R12, R11 ;  /* 0x0000000c0d0e7389 */ /* 0x00006400000c000b */
[----:B01----:R-:W-:Y:S01]  /*25b40*/  ENDCOLLECTIVE ;  /* 0x000000000000791b */ /* 0x003fe20003800000 */
.L_x_3445:
[----:B------:R-:W-:Y:S02]  /*25b50*/  ULDC UR4, c[0x0][0xc3c] ;  /* 0x00030f0000047ab9 */ /* 0x000fe40000000800 */
[----:B------:R-:W-:-:S13]  /*25b60*/  ISETP.GE.OR P1, PT, R5, UR4, !P0 ;  /* 0x0000000405007c0c */ /* 0x000fda000c726670 */
[----:B------:R-:W0:Y:S01]  /*25b70*/  @!P1 LDC.64 R2, c[0x0][0xc80] ;  /* 0x00032000ff029b82 */ /* 0x000e220000000a00 */
[----:B------:R-:W-:Y:S01]  /*25b80*/  MOV R11, RZ ;  /* 0x000000ff000b7202 */ /* 0x000fe20000000f00 */
[----:B------:R-:W-:Y:S02]  /*25b90*/  IMAD.MOV.U32 R4, RZ, RZ, R14 ;  /* 0x000000ffff047224 */ /* 0x000fe400078e000e */
[----:B0-----:R-:W-:-:S06]  /*25ba0*/  @!P1 IMAD.WIDE R2, R5, 0x4, R2 ;  /* 0x0000000405029825 */ /* 0x001fcc00078e0202 */
[----:B------:R-:W2:Y:S01]  /*25bb0*/  @!P1 LDG.E R2, desc[UR42][R2.64] ;  /* 0x0000002a02029981 */ /* 0x000ea2000c1e1900 */
[----:B------:R-:W-:Y:S02]  /*25bc0*/  MOV R5, RZ ;  /* 0x000000ff00057202 */ /* 0x000fe40000000f00 */
        /* <DEDUP_REMOVED lines=10> */
.L_x_3446:
[----:B------:R-:W-:Y:S02]  /*25c70*/  MOV R12, 0x2 ;  /* 0x00000002000c7802 */ /* 0x000fe40000000f00 */
[----:B------:R-:W-:-:S05]  /*25c80*/  SEL R6, R14, RZ, P1 ;  /* 0x000000ff0e067207 */ /* 0x000fca0000800000 */
[----:B------:R-:W-:-:S04]  /*25c90*/  IMAD.IADD R6, R5, 0x1, R6 ;  /* 0x0000000105067824 */ /* 0x000fc800078e0206 */
[----:B------:R-:W-:-:S07]  /*25ca0*/  IMAD.MOV.U32 R13, RZ, RZ, R6 ;  /* 0x000000ffff0d7224 */ /* 0x000fce00078e0006 */
[----:B------:R-:W-:Y:S05]  /*25cb0*/  WARPSYNC.COLLECTIVE R15, `(.L_x_3447) ;  /* 0x000000000f087348 */ /* 0x000fea0003c00000 */
[----:B------:R0:W1:Y:S02]  /*25cc0*/  SHFL.UP P6, R14, R13, R12, R11 ;  /* 0x0400000c0d0e7389 */ /* 0x00006400000c000b */
[----:B01----:R-:W-:Y:S01]  /*25cd0*/  ENDCOLLECTIVE ;  /* 0x000000000000791b */ /* 0x003fe20003800000 */
.L_x_3447:
[----:B------:R-:W-:Y:S02]  /*25ce0*/  MOV R12, 0x4 ;  /* 0x00000004000c7802 */ /* 0x000fe40000000f00 */
[----:B------:R-:W-:-:S05]  /*25cf0*/  SEL R7, R14, RZ, P2 ;  /* 0x000000ff0e077207 */ /* 0x000fca0001000000 */
[----:B------:R-:W-:-:S04]  /*25d00*/  IMAD.IADD R7, R6, 0x1, R7 ;  /* 0x0000000106077824 */ /* 0x000fc800078e0207 */
[----:B------:R-:W-:-:S07]  /*25d10*/  IMAD.MOV.U32 R13, RZ, RZ, R7 ;  /* 0x000000ffff0d7224 */ /* 0x000fce00078e0007 */
[----:B------:R-:W-:Y:S05]  /*25d20*/  WARPSYNC.COLLECTIVE R15, `(.L_x_3448) ;  /* 0x000000000f087348 */ /* 0x000fea0003c00000 */
[----:B------:R0:W1:Y:S02]  /*25d30*/  SHFL.UP P6, R14, R13, R12, R11 ;  /* 0x0400000c0d0e7389 */ /* 0x00006400000c000b */
[----:B01----:R-:W-:Y:S01]  /*25d40*/  ENDCOLLECTIVE ;  /* 0x000000000000791b */ /* 0x003fe20003800000 */
.L_x_3448:
[----:B------:R-:W-:Y:S02]  /*25d50*/  MOV R12, 0x8 ;  /* 0x00000008000c7802 */ /* 0x000fe40000000f00 */
[----:B------:R-:W-:-:S05]  /*25d60*/  SEL R2, R14, RZ, P3 ;  /* 0x000000ff0e027207 */ /* 0x000fca0001800000 */
[----:B------:R-:W-:-:S04]  /*25d70*/  IMAD.IADD R2, R7, 0x1, R2 ;  /* 0x0000000107027824 */ /* 0x000fc800078e0202 */
[----:B------:R-:W-:-:S07]  /*25d80*/  IMAD.MOV.U32 R13, RZ, RZ, R2 ;  /* 0x000000ffff0d7224 */ /* 0x000fce00078e0002 */
[----:B------:R-:W-:Y:S05]  /*25d90*/  WARPSYNC.COLLECTIVE R15, `(.L_x_3449) ;  /* 0x000000000f087348 */ /* 0x000fea0003c00000 */
[----:B------:R0:W1:Y:S02]  /*25da0*/  SHFL.UP P6, R14, R13, R12, R11 ;  /* 0x0400000c0d0e7389 */ /* 0x00006400000c000b */
[----:B01----:R-:W-:Y:S01]  /*25db0*/  ENDCOLLECTIVE ;  /* 0x000000000000791b */ /* 0x003fe20003800000 */
.L_x_3449:
[----:B------:R-:W-:Y:S02]  /*25dc0*/  MOV R12, 0x10 ;  /* 0x00000010000c7802 */ /* 0x000fe40000000f00 */
[----:B------:R-:W-:-:S05]  /*25dd0*/  SEL R3, R14, RZ, P4 ;  /* 0x000000ff0e037207 */ /* 0x000fca0002000000 */
[----:B------:R-:W-:-:S04]  /*25de0*/  IMAD.IADD R3, R2, 0x1, R3 ;  /* 0x0000000102037824 */ /* 0x000fc800078e0203 */
[----:B------:R-:W-:-:S07]  /*25df0*/  IMAD.MOV.U32 R13, RZ, RZ, R3 ;  /* 0x000000ffff0d7224 */ /* 0x000fce00078e0003 */
[----:B------:R-:W-:Y:S05]  /*25e00*/  WARPSYNC.COLLECTIVE R15, `(.L_x_3450) ;  /* 0x000000000f087348 */ /* 0x000fea0003c00000 */
[----:B------:R0:W1:Y:S02]  /*25e10*/  SHFL.UP P6, R14, R13, R12, R11 ;  /* 0x0400000c0d0e7389 */ /* 0x00006400000c000b */
[----:B01----:R-:W-:Y:S01]  /*25e20*/  ENDCOLLECTIVE ;  /* 0x000000000000791b */ /* 0x003fe20003800000 */
.L_x_3450:
        /* <DEDUP_REMOVED lines=8> */
.L_x_3451:
[----:B------:R-:W-:Y:S05]  /*25eb0*/  BRA `(.L_x_3452) ;  /* 0xffffff8c00887947 */ /* 0x000fea000383ffff */
.L_x_3202:
[----:B------:R-:W-:Y:S01]  /*25ec0*/  BSSY B0, `(.L_x_3453) ;  /* 0x0000008000007945 */ /* 0x000fe20003800000 */
[----:B-----5:R-:W-:Y:S01]  /*25ed0*/  IMAD.MOV.U32 R13, RZ, RZ, R5 ;  /* 0x000000ffff0d7224 */ /* 0x020fe200078e0005 */
[----:B------:R-:W-:Y:S01]  /*25ee0*/  MOV R12, 0x1 ;  /* 0x00000001000c7802 */ /* 0x000fe20000000f00 */
[----:B-1----:R-:W-:Y:S02]  /*25ef0*/  IMAD.MOV.U32 R11, RZ, RZ, RZ ;  /* 0x000000ffff0b7224 */ /* 0x002fe400078e00ff */
[----:B------:R-:W-:-:S07]  /*25f00*/  IMAD.MOV.U32 R15, RZ, RZ, -0x1 ;  /* 0xffffffffff0f7424 */ /* 0x000fce00078e00ff */
[----:B0-23--:R-:W-:Y:S05]  /*25f10*/  WARPSYNC.COLLECTIVE R15, `(.L_x_3454) ;  /* 0x000000000f087348 */ /* 0x00dfea0003c00000 */
[----:B------:R1:W4:Y:S02]  /*25f20*/  SHFL.UP P6, R14, R13, R12, R11 ;  /* 0x0400000c0d0e7389 */ /* 0x00032400000c000b */
[----:B01234-:R-:W-:Y:S01]  /*25f30*/  ENDCOLLECTIVE ;  /* 0x000000000000791b */ /* 0x01ffe20003800000 */
.L_x_3454:
[----:B------:R-:W-:Y:S05]  /*25f40*/  BSYNC B0 ;  /* 0x0000000000007941 */ /* 0x000fea0003800000 */
.L_x_3453:
[----:B------:R-:W-:Y:S01]  /*25f50*/  SEL R14, R14, RZ, P1 ;  /* 0x000000ff0e0e7207 */ /* 0x000fe20000800000 */
[----:B------:R-:W-:Y:S01]  /*25f60*/  IMAD.MOV.U32 R12, RZ, RZ, 0x2 ;  /* 0x00000002ff0c7424 */ /* 0x000fe200078e00ff */
[----:B------:R-:W-:Y:S01]  /*25f70*/  MOV R15, 0xffffffff ;  /* 0xffffffff000f7802 */ /* 0x000fe20000000f00 */
[----:B------:R-:W-:Y:S01]  /*25f80*/  IMAD.MOV.U32 R11, RZ, RZ, RZ ;  /* 0x000000ffff0b7224 */ /* 0x000fe200078e00ff */
[----:B------:R-:W-:-:S07]  /*25f90*/  IADD3 R13, R5, R14, RZ ;  /* 0x0000000e050d7210 */ /* 0x000fce0007ffe0ff */
[----:B------:R-:W-:Y:S05]  /*25fa0*/  WARPSYNC.COLLECTIVE R15, `(.L_x_3455) ;  /* 0x000000000f087348 */ /* 0x000fea0003c00000 */
[----:B------:R0:W1:Y:S02]  /*25fb0*/  SHFL.UP P6, R14, R13, R12, R11 ;  /* 0x0400000c0d0e7389 */ /* 0x00006400000c000b */
[----:B01----:R-:W-:Y:S01]  /*25fc0*/  ENDCOLLECTIVE ;  /* 0x000000000000791b */ /* 0x003fe20003800000 */
.L_x_3455:
[----:B------:R-:W-:Y:S02]  /*25fd0*/  MOV R12, 0x4 ;  /* 0x00000004000c7802 */ /* 0x000fe40000000f00 */
[----:B------:R-:W-:-:S05]  /*25fe0*/  SEL R2, R14, RZ, P2 ;  /* 0x000000ff0e027207 */ /* 0x000fca0001000000 */
[----:B------:R-:W-:-:S04]  /*25ff0*/  IMAD.IADD R2, R13, 0x1, R2 ;  /* 0x000000010d027824 */ /* 0x000fc800078e0202 */
[----:B------:R-:W-:-:S07]  /*26000*/  IMAD.MOV.U32 R13, RZ, RZ, R2 ;  /* 0x000000ffff0d7224 */ /* 0x000fce00078e0002 */
[----:B------:R-:W-:Y:S05]  /*26010*/  WARPSYNC.COLLECTIVE R15, `(.L_x_3456) ;  /* 0x000000000f087348 */ /* 0x000fea0003c00000 */
[----:B------:R0:W1:Y:S02]  /*26020*/  SHFL.UP P6, R14, R13, R12, R11 ;  /* 0x0400000c0d0e7389 */ /* 0x00006400000c000b */
[----:B01----:R-:W-:Y:S01]  /*26030*/  ENDCOLLECTIVE ;  /* 0x000000000000791b */ /* 0x003fe20003800000 */
.L_x_3456:
[----:B------:R-:W-:Y:S02]  /*26040*/  MOV R12, 0x8 ;  /* 0x00000008000c7802 */ /* 0x000fe40000000f00 */
[----:B------:R-:W-:-:S05]  /*26050*/  SEL R3, R14, RZ, P3 ;  /* 0x000000ff0e037207 */ /* 0x000fca0001800000 */
[----:B------:R-:W-:-:S04]  /*26060*/  IMAD.IADD R3, R2, 0x1, R3 ;  /* 0x0000000102037824 */ /* 0x000fc800078e0203 */
[----:B------:R-:W-:-:S07]  /*26070*/  IMAD.MOV.U32 R13, RZ, RZ, R3 ;  /* 0x000000ffff0d7224 */ /* 0x000fce00078e0003 */
[----:B------:R-:W-:Y:S05]  /*26080*/  WARPSYNC.COLLECTIVE R15, `(.L_x_3457) ;  /* 0x000000000f087348 */ /* 0x000fea0003c00000 */
[----:B------:R0:W1:Y:S02]  /*26090*/  SHFL.UP P6, R14, R13, R12, R11 ;  /* 0x0400000c0d0e7389 */ /* 0x00006400000c000b */
[----:B01----:R-:W-:Y:S01]  /*260a0*/  ENDCOLLECTIVE ;  /* 0x000000000000791b */ /* 0x003fe20003800000 */
.L_x_3457:
[----:B------:R-:W-:Y:S02]  /*260b0*/  MOV R12, 0x10 ;  /* 0x00000010000c7802 */ /* 0x000fe40000000f00 */
[----:B------:R-:W-:-:S05]  /*260c0*/  SEL R4, R14, RZ, P4 ;  /* 0x000000ff0e047207 */ /* 0x000fca0002000000 */
[----:B------:R-:W-:-:S04]  /*260d0*/  IMAD.IADD R4, R3, 0x1, R4 ;  /* 0x0000000103047824 */ /* 0x000fc800078e0204 */
[----:B------:R-:W-:-:S07]  /*260e0*/  IMAD.MOV.U32 R13, RZ, RZ, R4 ;  /* 0x000000ffff0d7224 */ /* 0x000fce00078e0004 */
[----:B------:R-:W-:Y:S05]  /*260f0*/  WARPSYNC.COLLECTIVE R15, `(.L_x_3458) ;  /* 0x000000000f087348 */ /* 0x000fea0003c00000 */
[----:B------:R0:W1:Y:S02]  /*26100*/  SHFL.UP P6, R14, R13, R12, R11 ;  /* 0x0400000c0d0e7389 */ /* 0x00006400000c000b */
[----:B01----:R-:W-:Y:S01]  /*26110*/  ENDCOLLECTIVE ;  /* 0x000000000000791b */ /* 0x003fe20003800000 */
.L_x_3458:
        /* <DEDUP_REMOVED lines=8> */
.L_x_3459:
[----:B------:R-:W-:Y:S05]  /*261a0*/  BRA `(.L_x_3460) ;  /* 0xffffff8c00687947 */ /* 0x000fea000383ffff */
.L_x_3204:
[----:B------:R-:W-:Y:S01]  /*261b0*/  BSSY B0, `(.L_x_3461) ;  /* 0x0000006000007945 */ /* 0x000fe20003800000 */
[----:B------:R-:W-:Y:S01]  /*261c0*/  PLOP3.LUT P6, PT, P6, PT, PT, 0x8, 0x0 ;  /* 0x000000000000781c */ /* 0x000fe200037ce170 */
[----:B------:R-:W-:-:S12]  /*261d0*/  IMAD.MOV.U32 R15, RZ, RZ, -0x1 ;  /* 0xffffffffff0f7424 */ /* 0x000fd800078e00ff */
[----:B012---:R-:W-:Y:S05]  /*261e0*/  WARPSYNC.COLLECTIVE R15, `(.L_x_3462) ;  /* 0x000000000f087348 */ /* 0x007fea0003c00000 */
[----:B------:R-:W-:Y:S01]  /*261f0*/  VOTE.ANY R14, PT, P6 ;  /* 0x00000000000e7806 */ /* 0x000fe200030e0100 */
[----:B012---:R-:W-:Y:S06]  /*26200*/  ENDCOLLECTIVE ;  /* 0x000000000000791b */ /* 0x007fec0003800000 */
.L_x_3462:
[----:B------:R-:W-:Y:S05]  /*26210*/  BSYNC B0 ;  /* 0x0000000000007941 */ /* 0x000fea0003800000 */
.L_x_3461:
[----:B------:R-:W-:Y:S01]  /*26220*/  MOV R2, R14 ;  /* 0x0000000e00027202 */ /* 0x000fe20000000f00 */
[----:B------:R-:W-:Y:S01]  /*26230*/  IMAD.MOV.U32 R13, RZ, RZ, R5 ;  /* 0x000000ffff0d7224 */ /* 0x000fe200078e0005 */
[----:B------:R-:W-:Y:S01]  /*26240*/  MOV R11, 0x1f ;  /* 0x0000001f000b7802 */ /* 0x000fe20000000f00 */
[----:B------:R-:W-:Y:S01]  /*26250*/  IMAD.MOV.U32 R15, RZ, RZ, -0x1 ;  /* 0xffffffffff0f7424 */ /* 0x000fe200078e00ff */
[----:B------:R-:W0:Y:S02]  /*26260*/  POPC R4, R2 ;  /* 0x0000000200047309 */ /* 0x000e240000000000 */
[----:B0-----:R-:W-:-:S07]  /*26270*/  IMAD.MOV.U32 R12, RZ, RZ, R4 ;  /* 0x000000ffff0c7224 */ /* 0x001fce00078e0004 */
[----:B------:R-:W-:Y:S05]  /*26280*/  WARPSYNC.COLLECTIVE R15, `(.L_x_3463) ;  /* 0x000000000f087348 */ /* 0x000fea0003c00000 */
[----:B------:R0:W1:Y:S02]  /*26290*/  SHFL.IDX P6, R14, R13, R12, R11 ;  /* 0x0000000c0d0e7389 */ /* 0x00006400000c000b */
[----:B01----:R-:W-:Y:S01]  /*262a0*/  ENDCOLLECTIVE ;  /* 0x000000000000791b */ /* 0x003fe20003800000 */
.L_x_3463:
[----:B------:R-:W-:Y:S01]  /*262b0*/  IMAD.MOV.U32 R5, RZ, RZ, R14 ;  /* 0x000000ffff057224 */ /* 0x000fe200078e000e */
[----:B------:R-:W-:Y:S06]  /*262c0*/  BRA `(.L_x_3464) ;  /* 0xffffff8c00587947 */ /* 0x000fec000383ffff */
.L_x_3206:
[----:B------:R-:W-:Y:S01]  /*262d0*/  BSSY B0, `(.L_x_3465) ;  /* 0x0000007000007945 */ /* 0x000fe20003800000 */
[----:B------:R-:W-:Y:S01]  /*262e0*/  MOV R13, R6 ;  /* 0x00000006000d7202 */ /* 0x000fe20000000f00 */
[----:B-1----:R-:W-:Y:S02]  /*262f0*/  IMAD.MOV.U32 R11, RZ, RZ, 0x1f ;  /* 0x0000001fff0b7424 */ /* 0x002fe400078e00ff */
[----:B------:R-:W-:-:S07]  /*26300*/  IMAD.MOV.U32 R15, RZ, RZ, -0x1 ;  /* 0xffffffffff0f7424 */ /* 0x000fce00078e00ff */
[----:B0-234-:R-:W-:Y:S05]  /*26310*/  WARPSYNC.COLLECTIVE R15, `(.L_x_3466) ;  /* 0x000000000f087348 */ /* 0x01dfea0003c00000 */
[----:B------:R1:W0:Y:S02]  /*26320*/  SHFL.IDX P6, R14, R13, R12, R11 ;  /* 0x0000000c0d0e7389 */ /* 0x00022400000c000b */
[----:B01234-:R-:W-:Y:S01]  /*26330*/  ENDCOLLECTIVE ;  /* 0x000000000000791b */ /* 0x01ffe20003800000 */
.L_x_3466:
[----:B------:R-:W-:Y:S05]  /*26340*/  BSYNC B0 ;  /* 0x0000000000007941 */ /* 0x000fea0003800000 */
.L_x_3465:
[----:B------:R-:W-:Y:S05]  /*26350*/  BRA `(.L_x_3205) ;  /* 0xffffff8c00507947 */ /* 0x000fea000383ffff */
.L_x_3210:
[----:B-1----:R1:W2:Y:S02]  /*26360*/  SYNCS.PHASECHK.TRANS64.TRYWAIT P0, [R4+URZ+0x28820], R0 ;  /* 0x02882000040075a7 */ /* 0x0022a4000800017f */
[----:B--2---:R-:W-:Y:S05]  /*26370*/  @!P0 NANOSLEEP.SYNCS 0x989680 ;  /* 0x009896800000895d */ /* 0x004fea0003900000 */
[----:B------:R-:W2:Y:S02]  /*26380*/  @!P0 SYNCS.PHASECHK.TRANS64 P0, [R4+URZ+0x28820], R0 ;  /* 0x02882000040085a7 */ /* 0x000ea4000800007f */
[----:B--2---:R-:W-:Y:S05]  /*26390*/  @!P0 BRA `(.L_x_3210) ;  /* 0xfffffffc00f08947 */ /* 0x004fea000383ffff */
[----:B------:R-:W-:Y:S05]  /*263a0*/  BRA `(.L_x_3467) ;  /* 0xffffff9000c87947 */ /* 0x000fea000383ffff */
.L_x_3211:
[----:B------:R-:W2:Y:S01]  /*263b0*/  S2R R2, SR_TID.X ;  /* 0x0000000000027919 */ /* 0x000ea20000002100 */
[----:B------:R-:W-:Y:S01]  /*263c0*/  BSSY B0, `(.L_x_3468) ;  /* 0x000000a000007945 */ /* 0x000fe20003800000 */
[----:B------:R-:W-:Y:S01]  /*263d0*/  IMAD.MOV.U32 R12, RZ, RZ, RZ ;  /* 0x000000ffff0c7224 */ /* 0x000fe200078e00ff */
[----:B------:R-:W-:Y:S01]  /*263e0*/  MOV R15, 0xffffffff ;  /* 0xffffffff000f7802 */ /* 0x000fe20000000f00 */
[----:B------:R-:W-:Y:S01]  /*263f0*/  IMAD.MOV.U32 R11, RZ, RZ, 0x1f ;  /* 0x0000001fff0b7424 */ /* 0x000fe200078e00ff */
[----:B--2---:R-:W-:-:S04]  /*26400*/  SHF.R.U32.HI R2, RZ, 0x5, R2 ;  /* 0x00000005ff027819 */ /* 0x004fc80000011602 */
[----:B------:R-:W-:-:S04]  /*26410*/  LOP3.LUT R2, R2, 0x3, RZ, 0xc0, !PT ;  /* 0x0000000302027812 */ /* 0x000fc800078ec0ff */
[----:B------:R-:W-:-:S07]  /*26420*/  MOV R13, R2 ;  /* 0x00000002000d7202 */ /* 0x000fce0000000f00 */
[----:B01-34-:R-:W-:Y:S05]  /*26430*/  WARPSYNC.COLLECTIVE R15, `(.L_x_3469) ;  /* 0x000000000f087348 */ /* 0x01bfea0003c00000 */
[----:B------:R2:W0:Y:S02]  /*26440*/  SHFL.IDX P6, R14, R13, R12, R11 ;  /* 0x0000000c0d0e7389 */ /* 0x00042400000c000b */
[----:B01234-:R-:W-:Y:S01]  /*26450*/  ENDCOLLECTIVE ;  /* 0x000000000000791b */ /* 0x01ffe20003800000 */
.L_x_3469:
[----:B------:R-:W-:Y:S05]  /*26460*/  BSYNC B0 ;  /* 0x0000000000007941 */ /* 0x000fea0003800000 */
.L_x_3468:
[----:B------:R-:W-:Y:S05]  /*26470*/  BRA `(.L_x_3470) ;  /* 0xffffff9000b07947 */ /* 0x000fea000383ffff */
.L_x_3212:
[----:B------:R-:W-:Y:S01]  /*26480*/  BSSY B0, `(.L_x_3471) ;  /* 0x0000006000007945 */ /* 0x000fe20003800000 */
[----:B------:R-:W-:-:S07]  /*26490*/  IMAD.MOV.U32 R15, RZ, RZ, -0x1 ;  /* 0xffffffffff0f7424 */ /* 0x000fce00078e00ff */
[----:B01-34-:R-:W-:Y:S05]  /*264a0*/  WARPSYNC.COLLECTIVE R15, `(.L_x_3472) ;  /* 0x000000000f0c7348 */ /* 0x01bfea0003c00000 */
[----:B------:R-:W-:Y:S02]  /*264b0*/  ELECT P6, UR62, PT ;  /* 0x00000000003e782f */ /* 0x000fe400038c0000 */
[----:B------:R-:W-:Y:S01]  /*264c0*/  MOV R14, UR62 ;  /* 0x0000003e000e7c02 */ /* 0x000fe20008000f00 */
[----:B01-34-:R-:W-:Y:S10]  /*264d0*/  ENDCOLLECTIVE ;  /* 0x000000000000791b */ /* 0x01bff40003800000 */
.L_x_3472:
[----:B------:R-:W-:Y:S05]  /*264e0*/  BSYNC B0 ;  /* 0x0000000000007941 */ /* 0x000fea0003800000 */
.L_x_3471:
[----:B------:R-:W-:Y:S05]  /*264f0*/  BRA `(.L_x_3473) ;  /* 0xffffff9000a47947 */ /* 0x000fea000383ffff */
.L_x_3214:
[----:B-1----:R1:W2:Y:S02]  /*26500*/  SYNCS.PHASECHK.TRANS64.TRYWAIT P1, [R5+URZ+0x28840], R0 ;  /* 0x02884000050075a7 */ /* 0x0022a4000802017f */
[----:B--2---:R-:W-:Y:S05]  /*26510*/  @!P1 NANOSLEEP.SYNCS 0x989680 ;  /* 0x009896800000995d */ /* 0x004fea0003900000 */
[----:B------:R-:W2:Y:S02]  /*26520*/  @!P1 SYNCS.PHASECHK.TRANS64 P1, [R5+URZ+0x28840], R0 ;  /* 0x02884000050095a7 */ /* 0x000ea4000802007f */
[----:B--2---:R-:W-:Y:S05]  /*26530*/  @!P1 BRA `(.L_x_3214) ;  /* 0xfffffffc00f09947 */ /* 0x004fea000383ffff */
[----:B------:R-:W-:Y:S05]  /*26540*/  BRA `(.L_x_3474) ;  /* 0xffffff9000c47947 */ /* 0x000fea000383ffff */
.L_x_3216:
[----:B--2---:R2:W0:Y:S02]  /*26550*/  SYNCS.PHASECHK.TRANS64.TRYWAIT P1, [R25+URZ+0x28840], R2 ;  /* 0x02884002190075a7 */ /* 0x004424000802017f */
[----:B0-----:R-:W-:Y:S05]  /*26560*/  @!P1 NANOSLEEP.SYNCS 0x989680 ;  /* 0x009896800000995d */ /* 0x001fea0003900000 */
[----:B------:R-:W0:Y:S02]  /*26570*/  @!P1 SYNCS.PHASECHK.TRANS64 P1, [R25+URZ+0x28840], R2 ;  /* 0x02884002190095a7 */ /* 0x000e24000802007f */
[----:B0-----:R-:W-:Y:S05]  /*26580*/  @!P1 BRA `(.L_x_3216) ;  /* 0xfffffffc00f09947 */ /* 0x001fea000383ffff */
[----:B------:R-:W-:Y:S05]  /*26590*/  BRA `(.L_x_3475) ;  /* 0xffffff9000d07947 */ /* 0x000fea000383ffff */
.L_x_3218:
[----:B------:R0:W0:Y:S02]  /*265a0*/  SYNCS.PHASECHK.TRANS64.TRYWAIT P1, [R5+URZ+0x28860], R0 ;  /* 0x02886000050075a7 */ /* 0x000024000802017f */
[----:B0-----:R-:W-:Y:S05]  /*265b0*/  @!P1 NANOSLEEP.SYNCS 0x989680 ;  /* 0x009896800000995d */ /* 0x001fea0003900000 */
[----:B------:R-:W0:Y:S02]  /*265c0*/  @!P1 SYNCS.PHASECHK.TRANS64 P1, [R5+URZ+0x28860], R0 ;  /* 0x02886000050095a7 */ /* 0x000e24000802007f */
[----:B0-----:R-:W-:Y:S05]  /*265d0*/  @!P1 BRA `(.L_x_3218) ;  /* 0xfffffffc00f09947 */ /* 0x001fea000383ffff */
[----:B------:R-:W-:Y:S05]  /*265e0*/  BRA `(.L_x_3476) ;  /* 0xffffff9000cc7947 */ /* 0x000fea000383ffff */
.L_x_3477:
        /* <DEDUP_REMOVED lines=9> */
.L_x_3486:


//--------------------- .nv.global.init           --------------------------
	.section	.nv.global.init,"aw",@progbits
.nv.global.init:
	.type		$str$23,@object
	.size		$str$23,($str$24 - $str$23)
$str$23:
        /*0000*/ 	.byte	0x28, 0x61, 0x64, 0x64, 0x72, 0x65, 0x73, 0x73, 0x20, 0x26, 0x20, 0x6d, 0x61, 0x73, 0x6b, 0x29
        /*0010*/ 	.byte	0x20, 0x3d, 0x3d, 0x20, 0x30, 0x00
	.type		$str$24,@object
	.size		$str$24,(__unnamed_4 - $str$24)
$str$24:
        /*0016*/ 	.byte	0x2f, 0x74, 0x6d, 0x70, 0x2f, 0x6f, 0x73, 0x73, 0x5f, 0x6b, 0x65, 0x72, 0x6e, 0x65, 0x6c, 0x73
        /*0026*/ 	.byte	0x5f, 0x73, 0x72, 0x63, 0x2f, 0x66, 0x6c, 0x61, 0x73, 0x68, 0x5f, 0x61, 0x74, 0x74, 0x65, 0x6e
        /*0036*/ 	.byte	0x74, 0x69, 0x6f, 0x6e, 0x2f, 0x63, 0x73, 0x72, 0x63, 0x2f, 0x63, 0x75, 0x74, 0x6c, 0x61, 0x73
        /*0046*/ 	.byte	0x73, 0x2f, 0x69, 0x6e, 0x63, 0x6c, 0x75, 0x64, 0x65, 0x2f, 0x63, 0x75, 0x74, 0x65, 0x2f, 0x70
        /*0056*/ 	.byte	0x6f, 0x69, 0x6e, 0x74, 0x65, 0x72, 0x5f, 0x66, 0x6c, 0x61, 0x67, 0x67, 0x65, 0x64, 0x2e, 0x68
        /*0066*/ 	.byte	0x70, 0x70, 0x00
	.type		__unnamed_4,@object
	.size		__unnamed_4,(__unnamed_3 - __unnamed_4)
__unnamed_4:
        /* <DEDUP_REMOVED lines=24> */
	.type		__unnamed_3,@object
	.size		__unnamed_3,(__unnamed_2 - __unnamed_3)
__unnamed_3:
        /* <DEDUP_REMOVED lines=29> */
	.type		__unnamed_2,@object
	.size		__unnamed_2,(__unnamed_1 - __unnamed_2)
__unnamed_2:
        /* <DEDUP_REMOVED lines=29> */
	.type		__unnamed_1,@object
	.size		__unnamed_1,(.L_0 - __unnamed_1)
__unnamed_1:
        /* <DEDUP_REMOVED lines=28> */
        /*0741*/ 	.byte	0x31, 0x36, 0x33, 0x38, 0x34, 0x3e, 0x3e, 0x3e, 0x3e, 0x3e, 0x20, 0x26, 0x5d, 0x00
.L_0:


//--------------------- .nv.shared._ZN7cutlass13device_kernelIN5flash11enable_sm90INS1_16FlashAttnFwdSm90INS1_25CollectiveMainloopFwdSm90ILi2EN4cute5tupleIJNS5_1CILi1EEES8_S8_EEENS6_IJNS7_ILi128EEESA_SA_EEELi128ENS_6half_tEfNS_4arch4Sm90ELb0ELb0ELb1ELb0ELb1ELb0ELb0ELb1ELb1ELb1ELb0ELb0EEENS1_21CollectiveEpilogueFwdISB_S9_SC_SE_Li256ELb0ELb1ELb0ELb0EEENS1_29StaticPersistentTileSchedulerILb0EEEEEEEEEvNT_6ParamsE --------------------------
	.section	.nv.shared._ZN7cutlass13device_kernelIN5flash11enable_sm90INS1_16FlashAttnFwdSm90INS1_25CollectiveMainloopFwdSm90ILi2EN4cute5tupleIJNS5_1CILi1EEES8_S8_EEENS6_IJNS7_ILi128EEESA_SA_EEELi128ENS_6half_tEfNS_4arch4Sm90ELb0ELb0ELb1ELb0ELb1ELb0ELb0ELb1ELb1ELb1ELb0ELb0EEENS1_21CollectiveEpilogueFwdISB_S9_SC_SE_Li256ELb0ELb1ELb0ELb0EEENS1_29StaticPersistentTileSchedulerILb0EEEEEEEEEvNT_6ParamsE,"aw",@nobits
	.sectionflags	@""
	.align	16
	.zero		1024


//--------------------- .nv.shared.reserved.0     --------------------------
	.section	.nv.shared.reserved.0,"aw",@nobits
	.weak		__nv_reservedSMEM_offset_0_alias
	.size		__nv_reservedSMEM_offset_0_alias, 0, 0
	.other		__nv_reservedSMEM_offset_0_alias,@"STO_CUDA_RESERVED_SHARED STV_DEFAULT"
__nv_reservedSMEM_offset_0_alias:
	.zero		0


//--------------------- .nv.global                --------------------------
	.section	.nv.global,"aw",@nobits
.nv.global:
	.type		_ZN80_INTERNAL_4a8a0d8b_44_flash_fwd_hdim128_fp16_paged_softcap_sm90_cu_9d2915ae_29464cute1_E,@object
	.size		_ZN80_INTERNAL_4a8a0d8b_44_flash_fwd_hdim128_fp16_paged_softcap_sm90_cu_9d2915ae_29464cute1_E,(_ZN80_INTERNAL_4a8a0d8b_44_flash_fwd_hdim128_fp16_paged_softcap_sm90_cu_9d2915ae_29464cuda3std3__45__cpo6cbeginE - _ZN80_INTERNAL_4a8a0d8b_44_flash_fwd_hdim128_fp16_paged_softcap_sm90_cu_9d2915ae_29464cute1_E)
_ZN80_INTERNAL_4a8a0d8b_44_flash_fwd_hdim128_fp16_paged_softcap_sm90_cu_9d2915ae_29464cute1_E:
	.zero		1
	.type		_ZN80_INTERNAL_4a8a0d8b_44_flash_fwd_hdim128_fp16_paged_softcap_sm90_cu_9d2915ae_29464cuda3std3__45__cpo6cbeginE,@object
	.size		_ZN80_INTERNAL_4a8a0d8b_44_flash_fwd_hdim128_fp16_paged_softcap_sm90_cu_9d2915ae_29464cuda3std3__45__cpo6cbeginE,(_ZN80_INTERNAL_4a8a0d8b_44_flash_fwd_hdim128_fp16_paged_softcap_sm90_cu_9d2915ae_29464cuda3std3__48in_placeE - _ZN80_INTERNAL_4a8a0d8b_44_flash_fwd_hdim128_fp16_paged_softcap_sm90_cu_9d2915ae_29464cuda3std3__45__cpo6cbeginE)
_ZN80_INTERNAL_4a8a0d8b_44_flash_fwd_hdim128_fp16_paged_softcap_sm90_cu_9d2915ae_29464cuda3std3__45__cpo6cbeginE:
	.zero		1
	.type		_ZN80_INTERNAL_4a8a0d8b_44_flash_fwd_hdim128_fp16_paged_softcap_sm90_cu_9d2915ae_29464cuda3std3__48in_placeE,@object
	.size		_ZN80_INTERNAL_4a8a0d8b_44_flash_fwd_hdim128_fp16_paged_softcap_sm90_cu_9d2915ae_29464cuda3std3__48in_placeE,(_ZN80_INTERNAL_4a8a0d8b_44_flash_fwd_hdim128_fp16_paged_softcap_sm90_cu_9d2915ae_29464cuda3std6ranges3__45__cpo9iter_moveE - _ZN80_INTERNAL_4a8a0d8b_44_flash_fwd_hdim128_fp16_paged_softcap_sm90_cu_9d2915ae_29464cuda3std3__48in_placeE)
_ZN80_INTERNAL_4a8a0d8b_44_flash_fwd_hdim128_fp16_paged_softcap_sm90_cu_9d2915ae_29464cuda3std3__48in_placeE:
	.zero		1
	.type		_ZN80_INTERNAL_4a8a0d8b_44_flash_fwd_hdim128_fp16_paged_softcap_sm90_cu_9d2915ae_29464cuda3std6ranges3__45__cpo9iter_moveE,@object
	.size		_ZN80_INTERNAL_4a8a0d8b_44_flash_fwd_hdim128_fp16_paged_softcap_sm90_cu_9d2915ae_29464cuda3std6ranges3__45__cpo9iter_moveE,(_ZN80_INTERNAL_4a8a0d8b_44_flash_fwd_hdim128_fp16_paged_softcap_sm90_cu_9d2915ae_29464cuda3std3__45__cpo5beginE - _ZN80_INTERNAL_4a8a0d8b_44_flash_fwd_hdim128_fp16_paged_softcap_sm90_cu_9d2915ae_29464cuda3std6ranges3__45__cpo9iter_moveE)
_ZN80_INTERNAL_4a8a0d8b_44_flash_fwd_hdim128_fp16_paged_softcap_sm90_cu_9d2915ae_29464cuda3std6ranges3__45__cpo9iter_moveE:
	.zero		1
	.type		_ZN80_INTERNAL_4a8a0d8b_44_flash_fwd_hdim128_fp16_paged_softcap_sm90_cu_9d2915ae_29464cuda3std3__45__cpo5beginE,@object
	.size		_ZN80_INTERNAL_4a8a0d8b_44_flash_fwd_hdim128_fp16_paged_softcap_sm90_cu_9d2915ae_29464cuda3std3__45__cpo5beginE,(_ZN80_INTERNAL_4a8a0d8b_44_flash_fwd_hdim128_fp16_paged_softcap_sm90_cu_9d2915ae_29464cuda3std3__482_GLOBAL__N__4a8a0d8b_44_flash_fwd_hdim128_fp16_paged_softcap_sm90_cu_9d2915ae_29466ignoreE - _ZN80_INTERNAL_4a8a0d8b_44_flash_fwd_hdim128_fp16_paged_softcap_sm90_cu_9d2915ae_29464cuda3std3__45__cpo5beginE)
_ZN80_INTERNAL_4a8a0d8b_44_flash_fwd_hdim128_fp16_paged_softcap_sm90_cu_9d2915ae_29464cuda3std3__45__cpo5beginE:
	.zero		1
	.type		_ZN80_INTERNAL_4a8a0d8b_44_flash_fwd_hdim128_fp16_paged_softcap_sm90_cu_9d2915ae_29464cuda3std3__482_GLOBAL__N__4a8a0d8b_44_flash_fwd_hdim128_fp16_paged_softcap_sm90_cu_9d2915ae_29466ignoreE,@object
	.size		_ZN80_INTERNAL_4a8a0d8b_44_flash_fwd_hdim128_fp16_paged_softcap_sm90_cu_9d2915ae_29464cuda3std3__482_GLOBAL__N__4a8a0d8b_44_flash_fwd_hdim128_fp16_paged_softcap_sm90_cu_9d2915ae_29466ignoreE,(_ZN80_INTERNAL_4a8a0d8b_44_flash_fwd_hdim128_fp16_paged_softcap_sm90_cu_9d2915ae_29464cute7productE - _ZN80_INTERNAL_4a8a0d8b_44_flash_fwd_hdim128_fp16_paged_softcap_sm90_cu_9d2915ae_29464cuda3std3__482_GLOBAL__N__4a8a0d8b_44_flash_fwd_hdim128_fp16_paged_softcap_sm90_cu_9d2915ae_29466ignoreE)
_ZN80_INTERNAL_4a8a0d8b_44_flash_fwd_hdim128_fp16_paged_softcap_sm90_cu_9d2915ae_29464cuda3std3__482_GLOBAL__N__4a8a0d8b_44_flash_fwd_hdim128_fp16_paged_softcap_sm90_cu_9d2915ae_29466ignoreE:
	.zero		1
	.type		_ZN80_INTERNAL_4a8a0d8b_44_flash_fwd_hdim128_fp16_paged_softcap_sm90_cu_9d2915ae_29464cute7productE,@object
	.size		_ZN80_INTERNAL_4a8a0d8b_44_flash_fwd_hdim128_fp16_paged_softcap_sm90_cu_9d2915ae_29464cute7productE,(_ZN80_INTERNAL_4a8a0d8b_44_flash_fwd_hdim128_fp16_paged_softcap_sm90_cu_9d2915ae_29464cuda3std3__45__cpo3endE - _ZN80_INTERNAL_4a8a0d8b_44_flash_fwd_hdim128_fp16_paged_softcap_sm90_cu_9d2915ae_29464cute7productE)
_ZN80_INTERNAL_4a8a0d8b_44_flash_fwd_hdim128_fp16_paged_softcap_sm90_cu_9d2915ae_29464cute7productE:
	.zero		1
	.type		_ZN80_INTERNAL_4a8a0d8b_44_flash_fwd_hdim128_fp16_paged_softcap_sm90_cu_9d2915ae_29464cuda3std3__45__cpo3endE,@object
	.size		_ZN80_INTERNAL_4a8a0d8b_44_flash_fwd_hdim128_fp16_paged_softcap_sm90_cu_9d2915ae_29464cuda3std3__45__cpo3endE,(_ZN80_INTERNAL_4a8a0d8b_44_flash_fwd_hdim128_fp16_paged_softcap_sm90_cu_9d2915ae_29464cuda3std3__419piecewise_constructE - _ZN80_INTERNAL_4a8a0d8b_44_flash_fwd_hdim128_fp16_paged_softcap_sm90_cu_9d2915ae_29464cuda3std3__45__cpo3endE)
_ZN80_INTERNAL_4a8a0d8b_44_flash_fwd_hdim128_fp16_paged_softcap_sm90_cu_9d2915ae_29464cuda3std3__45__cpo3endE:
	.zero		1
	.type		_ZN80_INTERNAL_4a8a0d8b_44_flash_fwd_hdim128_fp16_paged_softcap_sm90_cu_9d2915ae_29464cuda3std3__419piecewise_constructE,@object
	.size		_ZN80_INTERNAL_4a8a0d8b_44_flash_fwd_hdim128_fp16_paged_softcap_sm90_cu_9d2915ae_29464cuda3std3__419piecewise_constructE,(_ZN80_INTERNAL_4a8a0d8b_44_flash_fwd_hdim128_fp16_paged_softcap_sm90_cu_9d2915ae_29464cuda3std3__45__cpo4cendE - _ZN80_INTERNAL_4a8a0d8b_44_flash_fwd_hdim128_fp16_paged_softcap_sm90_cu_9d2915ae_29464cuda3std3__419piecewise_constructE)
_ZN80_INTERNAL_4a8a0d8b_44_flash_fwd_hdim128_fp16_paged_softcap_sm90_cu_9d2915ae_29464cuda3std3__419piecewise_constructE:
	.zero		1
	.type		_ZN80_INTERNAL_4a8a0d8b_44_flash_fwd_hdim128_fp16_paged_softcap_sm90_cu_9d2915ae_29464cuda3std3__45__cpo4cendE,@object
	.size		_ZN80_INTERNAL_4a8a0d8b_44_flash_fwd_hdim128_fp16_paged_softcap_sm90_cu_9d2915ae_29464cuda3std3__45__cpo4cendE,(_ZN80_INTERNAL_4a8a0d8b_44_flash_fwd_hdim128_fp16_paged_softcap_sm90_cu_9d2915ae_29464cuda3std6ranges3__45__cpo4swapE - _ZN80_INTERNAL_4a8a0d8b_44_flash_fwd_hdim128_fp16_paged_softcap_sm90_cu_9d2915ae_29464cuda3std3__45__cpo4cendE)
_ZN80_INTERNAL_4a8a0d8b_44_flash_fwd_hdim128_fp16_paged_softcap_sm90_cu_9d2915ae_29464cuda3std3__45__cpo4cendE:
	.zero		1
	.type		_ZN80_INTERNAL_4a8a0d8b_44_flash_fwd_hdim128_fp16_paged_softcap_sm90_cu_9d2915ae_29464cuda3std6ranges3__45__cpo4swapE,@object
	.size		_ZN80_INTERNAL_4a8a0d8b_44_flash_fwd_hdim128_fp16_paged_softcap_sm90_cu_9d2915ae_29464cuda3std6ranges3__45__cpo4swapE,(.L_11 - _ZN80_INTERNAL_4a8a0d8b_44_flash_fwd_hdim128_fp16_paged_softcap_sm90_cu_9d2915ae_29464cuda3std6ranges3__45__cpo4swapE)
_ZN80_INTERNAL_4a8a0d8b_44_flash_fwd_hdim128_fp16_paged_softcap_sm90_cu_9d2915ae_29464cuda3std6ranges3__45__cpo4swapE:
	.zero		1
.L_11:


//--------------------- .nv.shared._ZN7cutlass13device_kernelIN5flash11enable_sm90INS1_16FlashAttnFwdSm90INS1_25CollectiveMainloopFwdSm90ILi2EN4cute5tupleIJNS5_1CILi1EEES8_S8_EEENS6_IJNS7_ILi128EEESA_SA_EEELi128ENS_6half_tEfNS_4arch4Sm90ELb0ELb0ELb1ELb1ELb1ELb0ELb0ELb1ELb1ELb1ELb0ELb0EEENS1_21CollectiveEpilogueFwdISB_S9_SC_SE_Li256ELb1ELb1ELb0ELb0EEENS1_36VarlenDynamicPersistentTileSchedulerILi128ELi128ELi256ELi128ELb0ELb1ELb1ELb0ELb1ELb1EEEEEEEEEvNT_6ParamsE --------------------------
	.section	.nv.shared._ZN7cutlass13device_kernelIN5flash11enable_sm90INS1_16FlashAttnFwdSm90INS1_25CollectiveMainloopFwdSm90ILi2EN4cute5tupleIJNS5_1CILi1EEES8_S8_EEENS6_IJNS7_ILi128EEESA_SA_EEELi128ENS_6half_tEfNS_4arch4Sm90ELb0ELb0ELb1ELb1ELb1ELb0ELb0ELb1ELb1ELb1ELb0ELb0EEENS1_21CollectiveEpilogueFwdISB_S9_SC_SE_Li256ELb1ELb1ELb0ELb0EEENS1_36VarlenDynamicPersistentTileSchedulerILi128ELi128ELi256ELi128ELb0ELb1ELb1ELb0ELb1ELb1EEEEEEEEEvNT_6ParamsE,"aw",@nobits
	.sectionflags	@""
	.align	16
	.zero		1024


//--------------------- .nv.shared._ZN7cutlass13device_kernelIN5flash11enable_sm90INS1_16FlashAttnFwdSm90INS1_25CollectiveMainloopFwdSm90ILi2EN4cute5tupleIJNS5_1CILi1EEES8_S8_EEENS6_IJNS7_ILi128EEESA_SA_EEELi128ENS_6half_tEfNS_4arch4Sm90ELb0ELb0ELb1ELb1ELb1ELb1ELb0ELb1ELb1ELb1ELb0ELb0EEENS1_21CollectiveEpilogueFwdISB_S9_SC_SE_Li256ELb1ELb1ELb0ELb0EEENS1_36VarlenDynamicPersistentTileSchedulerILi128ELi128ELi256ELi128ELb0ELb1ELb1ELb0ELb1ELb1EEEEEEEEEvNT_6ParamsE --------------------------
	.section	.nv.shared._ZN7cutlass13device_kernelIN5flash11enable_sm90INS1_16FlashAttnFwdSm90INS1_25CollectiveMainloopFwdSm90ILi2EN4cute5tupleIJNS5_1CILi1EEES8_S8_EEENS6_IJNS7_ILi128EEESA_SA_EEELi128ENS_6half_tEfNS_4arch4Sm90ELb0ELb0ELb1ELb1ELb1ELb1ELb0ELb1ELb1ELb1ELb0ELb0EEENS1_21CollectiveEpilogueFwdISB_S9_SC_SE_Li256ELb1ELb1ELb0ELb0EEENS1_36VarlenDynamicPersistentTileSchedulerILi128ELi128ELi256ELi128ELb0ELb1ELb1ELb0ELb1ELb1EEEEEEEEEvNT_6ParamsE,"aw",@nobits
	.sectionflags	@""
	.align	16
	.zero		1024


//--------------------- .nv.shared._ZN7cutlass13device_kernelIN5flash11enable_sm90INS1_16FlashAttnFwdSm90INS1_25CollectiveMainloopFwdSm90ILi2EN4cute5tupleIJNS5_1CILi1EEES8_S8_EEENS6_IJNS7_ILi128EEESA_SA_EEELi128ENS_6half_tEfNS_4arch4Sm90ELb0ELb1ELb1ELb0ELb1ELb0ELb0ELb1ELb1ELb1ELb0ELb0EEENS1_21CollectiveEpilogueFwdISB_S9_SC_SE_Li256ELb0ELb1ELb0ELb0EEENS1_30DynamicPersistentTileSchedulerILi256ELi128ELb0ELb1ELb1EEEEEEEEEvNT_6ParamsE --------------------------
	.section	.nv.shared._ZN7cutlass13device_kernelIN5flash11enable_sm90INS1_16FlashAttnFwdSm90INS1_25CollectiveMainloopFwdSm90ILi2EN4cute5tupleIJNS5_1CILi1EEES8_S8_EEENS6_IJNS7_ILi128EEESA_SA_EEELi128ENS_6half_tEfNS_4arch4Sm90ELb0ELb1ELb1ELb0ELb1ELb0ELb0ELb1ELb1ELb1ELb0ELb0EEENS1_21CollectiveEpilogueFwdISB_S9_SC_SE_Li256ELb0ELb1ELb0ELb0EEENS1_30DynamicPersistentTileSchedulerILi256ELi128ELb0ELb1ELb1EEEEEEEEEvNT_6ParamsE,"aw",@nobits
	.sectionflags	@""
	.align	16
	.zero		1024


//--------------------- .nv.shared._ZN7cutlass13device_kernelIN5flash11enable_sm90INS1_16FlashAttnFwdSm90INS1_25CollectiveMainloopFwdSm90ILi2EN4cute5tupleIJNS5_1CILi1EEES8_S8_EEENS6_IJNS7_ILi128EEESA_SA_EEELi128ENS_6half_tEfNS_4arch4Sm90ELb0ELb1ELb1ELb1ELb1ELb0ELb0ELb1ELb1ELb1ELb0ELb0EEENS1_21CollectiveEpilogueFwdISB_S9_SC_SE_Li256ELb1ELb1ELb0ELb0EEENS1_36VarlenDynamicPersistentTileSchedulerILi128ELi128ELi256ELi128ELb0ELb1ELb1ELb1ELb0ELb1EEEEEEEEEvNT_6ParamsE --------------------------
	.section	.nv.shared._ZN7cutlass13device_kernelIN5flash11enable_sm90INS1_16FlashAttnFwdSm90INS1_25CollectiveMainloopFwdSm90ILi2EN4cute5tupleIJNS5_1CILi1EEES8_S8_EEENS6_IJNS7_ILi128EEESA_SA_EEELi128ENS_6half_tEfNS_4arch4Sm90ELb0ELb1ELb1ELb1ELb1ELb0ELb0ELb1ELb1ELb1ELb0ELb0EEENS1_21CollectiveEpilogueFwdISB_S9_SC_SE_Li256ELb1ELb1ELb0ELb0EEENS1_36VarlenDynamicPersistentTileSchedulerILi128ELi128ELi256ELi128ELb0ELb1ELb1ELb1ELb0ELb1EEEEEEEEEvNT_6ParamsE,"aw",@nobits
	.sectionflags	@""
	.align	16
	.zero		1024


//--------------------- .nv.shared._ZN7cutlass13device_kernelIN5flash11enable_sm90INS1_16FlashAttnFwdSm90INS1_25CollectiveMainloopFwdSm90ILi2EN4cute5tupleIJNS5_1CILi1EEES8_S8_EEENS6_IJNS7_ILi128EEESA_SA_EEELi128ENS_6half_tEfNS_4arch4Sm90ELb0ELb1ELb1ELb1ELb1ELb1ELb0ELb1ELb1ELb1ELb0ELb0EEENS1_21CollectiveEpilogueFwdISB_S9_SC_SE_Li256ELb1ELb1ELb0ELb0EEENS1_36VarlenDynamicPersistentTileSchedulerILi128ELi128ELi256ELi128ELb0ELb1ELb1ELb1ELb0ELb1EEEEEEEEEvNT_6ParamsE --------------------------
	.section	.nv.shared._ZN7cutlass13device_kernelIN5flash11enable_sm90INS1_16FlashAttnFwdSm90INS1_25CollectiveMainloopFwdSm90ILi2EN4cute5tupleIJNS5_1CILi1EEES8_S8_EEENS6_IJNS7_ILi128EEESA_SA_EEELi128ENS_6half_tEfNS_4arch4Sm90ELb0ELb1ELb1ELb1ELb1ELb1ELb0ELb1ELb1ELb1ELb0ELb0EEENS1_21CollectiveEpilogueFwdISB_S9_SC_SE_Li256ELb1ELb1ELb0ELb0EEENS1_36VarlenDynamicPersistentTileSchedulerILi128ELi128ELi256ELi128ELb0ELb1ELb1ELb1ELb0ELb1EEEEEEEEEvNT_6ParamsE,"aw",@nobits
	.sectionflags	@""
	.align	16
	.zero		1024


//--------------------- .nv.shared._ZN7cutlass13device_kernelIN5flash11enable_sm90INS1_16FlashAttnFwdSm90INS1_25CollectiveMainloopFwdSm90ILi2EN4cute5tupleIJNS5_1CILi1EEES8_S8_EEENS6_IJNS7_ILi128EEESA_SA_EEELi128ENS_6half_tEfNS_4arch4Sm90ELb1ELb0ELb1ELb0ELb1ELb0ELb0ELb1ELb1ELb1ELb0ELb0EEENS1_21CollectiveEpilogueFwdISB_S9_SC_SE_Li256ELb0ELb1ELb0ELb0EEENS1_30DynamicPersistentTileSchedulerILi256ELi128ELb0ELb1ELb1EEEEEEEEEvNT_6ParamsE --------------------------
	.section	.nv.shared._ZN7cutlass13device_kernelIN5flash11enable_sm90INS1_16FlashAttnFwdSm90INS1_25CollectiveMainloopFwdSm90ILi2EN4cute5tupleIJNS5_1CILi1EEES8_S8_EEENS6_IJNS7_ILi128EEESA_SA_EEELi128ENS_6half_tEfNS_4arch4Sm90ELb1ELb0ELb1ELb0ELb1ELb0ELb0ELb1ELb1ELb1ELb0ELb0EEENS1_21CollectiveEpilogueFwdISB_S9_SC_SE_Li256ELb0ELb1ELb0ELb0EEENS1_30DynamicPersistentTileSchedulerILi256ELi128ELb0ELb1ELb1EEEEEEEEEvNT_6ParamsE,"aw",@nobits
	.sectionflags	@""
	.align	16
	.zero		1024


//--------------------- .nv.shared._ZN7cutlass13device_kernelIN5flash11enable_sm90INS1_16FlashAttnFwdSm90INS1_25CollectiveMainloopFwdSm90ILi2EN4cute5tupleIJNS5_1CILi1EEES8_S8_EEENS6_IJNS7_ILi128EEESA_SA_EEELi128ENS_6half_tEfNS_4arch4Sm90ELb1ELb0ELb1ELb1ELb1ELb0ELb0ELb1ELb1ELb1ELb0ELb0EEENS1_21CollectiveEpilogueFwdISB_S9_SC_SE_Li256ELb1ELb1ELb0ELb0EEENS1_36VarlenDynamicPersistentTileSchedulerILi128ELi128ELi256ELi128ELb0ELb1ELb1ELb1ELb1ELb1EEEEEEEEEvNT_6ParamsE --------------------------
	.section	.nv.shared._ZN7cutlass13device_kernelIN5flash11enable_sm90INS1_16FlashAttnFwdSm90INS1_25CollectiveMainloopFwdSm90ILi2EN4cute5tupleIJNS5_1CILi1EEES8_S8_EEENS6_IJNS7_ILi128EEESA_SA_EEELi128ENS_6half_tEfNS_4arch4Sm90ELb1ELb0ELb1ELb1ELb1ELb0ELb0ELb1ELb1ELb1ELb0ELb0EEENS1_21CollectiveEpilogueFwdISB_S9_SC_SE_Li256ELb1ELb1ELb0ELb0EEENS1_36VarlenDynamicPersistentTileSchedulerILi128ELi128ELi256ELi128ELb0ELb1ELb1ELb1ELb1ELb1EEEEEEEEEvNT_6ParamsE,"aw",@nobits
	.sectionflags	@""
	.align	16
	.zero		1024


//--------------------- .nv.shared._ZN7cutlass13device_kernelIN5flash11enable_sm90INS1_16FlashAttnFwdSm90INS1_25CollectiveMainloopFwdSm90ILi2EN4cute5tupleIJNS5_1CILi1EEES8_S8_EEENS6_IJNS7_ILi128EEESA_SA_EEELi128ENS_6half_tEfNS_4arch4Sm90ELb1ELb0ELb1ELb1ELb1ELb1ELb0ELb1ELb1ELb1ELb0ELb0EEENS1_21CollectiveEpilogueFwdISB_S9_SC_SE_Li256ELb1ELb1ELb0ELb0EEENS1_36VarlenDynamicPersistentTileSchedulerILi128ELi128ELi256ELi128ELb0ELb1ELb1ELb1ELb1ELb1EEEEEEEEEvNT_6ParamsE --------------------------
	.section	.nv.shared._ZN7cutlass13device_kernelIN5flash11enable_sm90INS1_16FlashAttnFwdSm90INS1_25CollectiveMainloopFwdSm90ILi2EN4cute5tupleIJNS5_1CILi1EEES8_S8_EEENS6_IJNS7_ILi128EEESA_SA_EEELi128ENS_6half_tEfNS_4arch4Sm90ELb1ELb0ELb1ELb1ELb1ELb1ELb0ELb1ELb1ELb1ELb0ELb0EEENS1_21CollectiveEpilogueFwdISB_S9_SC_SE_Li256ELb1ELb1ELb0ELb0EEENS1_36VarlenDynamicPersistentTileSchedulerILi128ELi128ELi256ELi128ELb0ELb1ELb1ELb1ELb1ELb1EEEEEEEEEvNT_6ParamsE,"aw",@nobits
	.sectionflags	@""
	.align	16
	.zero		1024


//--------------------- .nv.constant0._ZN7cutlass13device_kernelIN5flash11enable_sm90INS1_16FlashAttnFwdSm90INS1_25CollectiveMainloopFwdSm90ILi2EN4cute5tupleIJNS5_1CILi1EEES8_S8_EEENS6_IJNS7_ILi128EEESA_SA_EEELi128ENS_6half_tEfNS_4arch4Sm90ELb0ELb0ELb1ELb0ELb1ELb0ELb0ELb1ELb1ELb1ELb0ELb0EEENS1_21CollectiveEpilogueFwdISB_S9_SC_SE_Li256ELb0ELb1ELb0ELb0EEENS1_29StaticPersistentTileSchedulerILb0EEEEEEEEEvNT_6ParamsE --------------------------
	.section	.nv.constant0._ZN7cutlass13device_kernelIN5flash11enable_sm90INS1_16FlashAttnFwdSm90INS1_25CollectiveMainloopFwdSm90ILi2EN4cute5tupleIJNS5_1CILi1EEES8_S8_EEENS6_IJNS7_ILi128EEESA_SA_EEELi128ENS_6half_tEfNS_4arch4Sm90ELb0ELb0ELb1ELb0ELb1ELb0ELb0ELb1ELb1ELb1ELb0ELb0EEENS1_21CollectiveEpilogueFwdISB_S9_SC_SE_Li256ELb0ELb1ELb0ELb0EEENS1_29StaticPersistentTileSchedulerILb0EEEEEEEEEvNT_6ParamsE,"a",@progbits
	.sectionflags	@""
	.align	4
.nv.constant0._ZN7cutlass13device_kernelIN5flash11enable_sm90INS1_16FlashAttnFwdSm90INS1_25CollectiveMainloopFwdSm90ILi2EN4cute5tupleIJNS5_1CILi1EEES8_S8_EEENS6_IJNS7_ILi128EEESA_SA_EEELi128ENS_6half_tEfNS_4arch4Sm90ELb0ELb0ELb1ELb0ELb1ELb0ELb0ELb1ELb1ELb1ELb0ELb0EEENS1_21CollectiveEpilogueFwdISB_S9_SC_SE_Li256ELb0ELb1ELb0ELb0EEENS1_29StaticPersistentTileSchedulerILb0EEEEEEEEEvNT_6ParamsE:
	.zero		3200


//--------------------- .nv.constant0._ZN7cutlass13device_kernelIN5flash11enable_sm90INS1_16FlashAttnFwdSm90INS1_25CollectiveMainloopFwdSm90ILi2EN4cute5tupleIJNS5_1CILi1EEES8_S8_EEENS6_IJNS7_ILi128EEESA_SA_EEELi128ENS_6half_tEfNS_4arch4Sm90ELb0ELb0ELb1ELb1ELb1ELb0ELb0ELb1ELb1ELb1ELb0ELb0EEENS1_21CollectiveEpilogueFwdISB_S9_SC_SE_Li256ELb1ELb1ELb0ELb0EEENS1_36VarlenDynamicPersistentTileSchedulerILi128ELi128ELi256ELi128ELb0ELb1ELb1ELb0ELb1ELb1EEEEEEEEEvNT_6ParamsE --------------------------
	.section	.nv.constant0._ZN7cutlass13device_kernelIN5flash11enable_sm90INS1_16FlashAttnFwdSm90INS1_25CollectiveMainloopFwdSm90ILi2EN4cute5tupleIJNS5_1CILi1EEES8_S8_EEENS6_IJNS7_ILi128EEESA_SA_EEELi128ENS_6half_tEfNS_4arch4Sm90ELb0ELb0ELb1ELb1ELb1ELb0ELb0ELb1ELb1ELb1ELb0ELb0EEENS1_21CollectiveEpilogueFwdISB_S9_SC_SE_Li256ELb1ELb1ELb0ELb0EEENS1_36VarlenDynamicPersistentTileSchedulerILi128ELi128ELi256ELi128ELb0ELb1ELb1ELb0ELb1ELb1EEEEEEEEEvNT_6ParamsE,"a",@progbits
	.sectionflags	@""
	.align	4
.nv.constant0._ZN7cutlass13device_kernelIN5flash11enable_sm90INS1_16FlashAttnFwdSm90INS1_25CollectiveMainloopFwdSm90ILi2EN4cute5tupleIJNS5_1CILi1EEES8_S8_EEENS6_IJNS7_ILi128EEESA_SA_EEELi128ENS_6half_tEfNS_4arch4Sm90ELb0ELb0ELb1ELb1ELb1ELb0ELb0ELb1ELb1ELb1ELb0ELb0EEENS1_21CollectiveEpilogueFwdISB_S9_SC_SE_Li256ELb1ELb1ELb0ELb0EEENS1_36VarlenDynamicPersistentTileSchedulerILi128ELi128ELi256ELi128ELb0ELb1ELb1ELb0ELb1ELb1EEEEEEEEEvNT_6ParamsE:
	.zero		3328


//--------------------- .nv.constant0._ZN7cutlass13device_kernelIN5flash11enable_sm90INS1_16FlashAttnFwdSm90INS1_25CollectiveMainloopFwdSm90ILi2EN4cute5tupleIJNS5_1CILi1EEES8_S8_EEENS6_IJNS7_ILi128EEESA_SA_EEELi128ENS_6half_tEfNS_4arch4Sm90ELb0ELb0ELb1ELb1ELb1ELb1ELb0ELb1ELb1ELb1ELb0ELb0EEENS1_21CollectiveEpilogueFwdISB_S9_SC_SE_Li256ELb1ELb1ELb0ELb0EEENS1_36VarlenDynamicPersistentTileSchedulerILi128ELi128ELi256ELi128ELb0ELb1ELb1ELb0ELb1ELb1EEEEEEEEEvNT_6ParamsE --------------------------
	.section	.nv.constant0._ZN7cutlass13device_kernelIN5flash11enable_sm90INS1_16FlashAttnFwdSm90INS1_25CollectiveMainloopFwdSm90ILi2EN4cute5tupleIJNS5_1CILi1EEES8_S8_EEENS6_IJNS7_ILi128EEESA_SA_EEELi128ENS_6half_tEfNS_4arch4Sm90ELb0ELb0ELb1ELb1ELb1ELb1ELb0ELb1ELb1ELb1ELb0ELb0EEENS1_21CollectiveEpilogueFwdISB_S9_SC_SE_Li256ELb1ELb1ELb0ELb0EEENS1_36VarlenDynamicPersistentTileSchedulerILi128ELi128ELi256ELi128ELb0ELb1ELb1ELb0ELb1ELb1EEEEEEEEEvNT_6ParamsE,"a",@progbits
	.sectionflags	@""
	.align	4
.nv.constant0._ZN7cutlass13device_kernelIN5flash11enable_sm90INS1_16FlashAttnFwdSm90INS1_25CollectiveMainloopFwdSm90ILi2EN4cute5tupleIJNS5_1CILi1EEES8_S8_EEENS6_IJNS7_ILi128EEESA_SA_EEELi128ENS_6half_tEfNS_4arch4Sm90ELb0ELb0ELb1ELb1ELb1ELb1ELb0ELb1ELb1ELb1ELb0ELb0EEENS1_21CollectiveEpilogueFwdISB_S9_SC_SE_Li256ELb1ELb1ELb0ELb0EEENS1_36VarlenDynamicPersistentTileSchedulerILi128ELi128ELi256ELi128ELb0ELb1ELb1ELb0ELb1ELb1EEEEEEEEEvNT_6ParamsE:
	.zero		3328


//--------------------- .nv.constant0._ZN7cutlass13device_kernelIN5flash11enable_sm90INS1_16FlashAttnFwdSm90INS1_25CollectiveMainloopFwdSm90ILi2EN4cute5tupleIJNS5_1CILi1EEES8_S8_EEENS6_IJNS7_ILi128EEESA_SA_EEELi128ENS_6half_tEfNS_4arch4Sm90ELb0ELb1ELb1ELb0ELb1ELb0ELb0ELb1ELb1ELb1ELb0ELb0EEENS1_21CollectiveEpilogueFwdISB_S9_SC_SE_Li256ELb0ELb1ELb0ELb0EEENS1_30DynamicPersistentTileSchedulerILi256ELi128ELb0ELb1ELb1EEEEEEEEEvNT_6ParamsE --------------------------
	.section	.nv.constant0._ZN7cutlass13device_kernelIN5flash11enable_sm90INS1_16FlashAttnFwdSm90INS1_25CollectiveMainloopFwdSm90ILi2EN4cute5tupleIJNS5_1CILi1EEES8_S8_EEENS6_IJNS7_ILi128EEESA_SA_EEELi128ENS_6half_tEfNS_4arch4Sm90ELb0ELb1ELb1ELb0ELb1ELb0ELb0ELb1ELb1ELb1ELb0ELb0EEENS1_21CollectiveEpilogueFwdISB_S9_SC_SE_Li256ELb0ELb1ELb0ELb0EEENS1_30DynamicPersistentTileSchedulerILi256ELi128ELb0ELb1ELb1EEEEEEEEEvNT_6ParamsE,"a",@progbits
	.sectionflags	@""
	.align	4
.nv.constant0._ZN7cutlass13device_kernelIN5flash11enable_sm90INS1_16FlashAttnFwdSm90INS1_25CollectiveMainloopFwdSm90ILi2EN4cute5tupleIJNS5_1CILi1EEES8_S8_EEENS6_IJNS7_ILi128EEESA_SA_EEELi128ENS_6half_tEfNS_4arch4Sm90ELb0ELb1ELb1ELb0ELb1ELb0ELb0ELb1ELb1ELb1ELb0ELb0EEENS1_21CollectiveEpilogueFwdISB_S9_SC_SE_Li256ELb0ELb1ELb0ELb0EEENS1_30DynamicPersistentTileSchedulerILi256ELi128ELb0ELb1ELb1EEEEEEEEEvNT_6ParamsE:
	.zero		3328


//--------------------- .nv.constant0._ZN7cutlass13device_kernelIN5flash11enable_sm90INS1_16FlashAttnFwdSm90INS1_25CollectiveMainloopFwdSm90ILi2EN4cute5tupleIJNS5_1CILi1EEES8_S8_EEENS6_IJNS7_ILi128EEESA_SA_EEELi128ENS_6half_tEfNS_4arch4Sm90ELb0ELb1ELb1ELb1ELb1ELb0ELb0ELb1ELb1ELb1ELb0ELb0EEENS1_21CollectiveEpilogueFwdISB_S9_SC_SE_Li256ELb1ELb1ELb0ELb0EEENS1_36VarlenDynamicPersistentTileSchedulerILi128ELi128ELi256ELi128ELb0ELb1ELb1ELb1ELb0ELb1EEEEEEEEEvNT_6ParamsE --------------------------
	.section	.nv.constant0._ZN7cutlass13device_kernelIN5flash11enable_sm90INS1_16FlashAttnFwdSm90INS1_25CollectiveMainloopFwdSm90ILi2EN4cute5tupleIJNS5_1CILi1EEES8_S8_EEENS6_IJNS7_ILi128EEESA_SA_EEELi128ENS_6half_tEfNS_4arch4Sm90ELb0ELb1ELb1ELb1ELb1ELb0ELb0ELb1ELb1ELb1ELb0ELb0EEENS1_21CollectiveEpilogueFwdISB_S9_SC_SE_Li256ELb1ELb1ELb0ELb0EEENS1_36VarlenDynamicPersistentTileSchedulerILi128ELi128ELi256ELi128ELb0ELb1ELb1ELb1ELb0ELb1EEEEEEEEEvNT_6ParamsE,"a",@progbits
	.sectionflags	@""
	.align	4
.nv.constant0._ZN7cutlass13device_kernelIN5flash11enable_sm90INS1_16FlashAttnFwdSm90INS1_25CollectiveMainloopFwdSm90ILi2EN4cute5tupleIJNS5_1CILi1EEES8_S8_EEENS6_IJNS7_ILi128EEESA_SA_EEELi128ENS_6half_tEfNS_4arch4Sm90ELb0ELb1ELb1ELb1ELb1ELb0ELb0ELb1ELb1ELb1ELb0ELb0EEENS1_21CollectiveEpilogueFwdISB_S9_SC_SE_Li256ELb1ELb1ELb0ELb0EEENS1_36VarlenDynamicPersistentTileSchedulerILi128ELi128ELi256ELi128ELb0ELb1ELb1ELb1ELb0ELb1EEEEEEEEEvNT_6ParamsE:
	.zero		3328


//--------------------- .nv.constant0._ZN7cutlass13device_kernelIN5flash11enable_sm90INS1_16FlashAttnFwdSm90INS1_25CollectiveMainloopFwdSm90ILi2EN4cute5tupleIJNS5_1CILi1EEES8_S8_EEENS6_IJNS7_ILi128EEESA_SA_EEELi128ENS_6half_tEfNS_4arch4Sm90ELb0ELb1ELb1ELb1ELb1ELb1ELb0ELb1ELb1ELb1ELb0ELb0EEENS1_21CollectiveEpilogueFwdISB_S9_SC_SE_Li256ELb1ELb1ELb0ELb0EEENS1_36VarlenDynamicPersistentTileSchedulerILi128ELi128ELi256ELi128ELb0ELb1ELb1ELb1ELb0ELb1EEEEEEEEEvNT_6ParamsE --------------------------
	.section	.nv.constant0._ZN7cutlass13device_kernelIN5flash11enable_sm90INS1_16FlashAttnFwdSm90INS1_25CollectiveMainloopFwdSm90ILi2EN4cute5tupleIJNS5_1CILi1EEES8_S8_EEENS6_IJNS7_ILi128EEESA_SA_EEELi128ENS_6half_tEfNS_4arch4Sm90ELb0ELb1ELb1ELb1ELb1ELb1ELb0ELb1ELb1ELb1ELb0ELb0EEENS1_21CollectiveEpilogueFwdISB_S9_SC_SE_Li256ELb1ELb1ELb0ELb0EEENS1_36VarlenDynamicPersistentTileSchedulerILi128ELi128ELi256ELi128ELb0ELb1ELb1ELb1ELb0ELb1EEEEEEEEEvNT_6ParamsE,"a",@progbits
	.sectionflags	@""
	.align	4
.nv.constant0._ZN7cutlass13device_kernelIN5flash11enable_sm90INS1_16FlashAttnFwdSm90INS1_25CollectiveMainloopFwdSm90ILi2EN4cute5tupleIJNS5_1CILi1EEES8_S8_EEENS6_IJNS7_ILi128EEESA_SA_EEELi128ENS_6half_tEfNS_4arch4Sm90ELb0ELb1ELb1ELb1ELb1ELb1ELb0ELb1ELb1ELb1ELb0ELb0EEENS1_21CollectiveEpilogueFwdISB_S9_SC_SE_Li256ELb1ELb1ELb0ELb0EEENS1_36VarlenDynamicPersistentTileSchedulerILi128ELi128ELi256ELi128ELb0ELb1ELb1ELb1ELb0ELb1EEEEEEEEEvNT_6ParamsE:
	.zero		3328


//--------------------- .nv.constant0._ZN7cutlass13device_kernelIN5flash11enable_sm90INS1_16FlashAttnFwdSm90INS1_25CollectiveMainloopFwdSm90ILi2EN4cute5tupleIJNS5_1CILi1EEES8_S8_EEENS6_IJNS7_ILi128EEESA_SA_EEELi128ENS_6half_tEfNS_4arch4Sm90ELb1ELb0ELb1ELb0ELb1ELb0ELb0ELb1ELb1ELb1ELb0ELb0EEENS1_21CollectiveEpilogueFwdISB_S9_SC_SE_Li256ELb0ELb1ELb0ELb0EEENS1_30DynamicPersistentTileSchedulerILi256ELi128ELb0ELb1ELb1EEEEEEEEEvNT_6ParamsE --------------------------
	.section	.nv.constant0._ZN7cutlass13device_kernelIN5flash11enable_sm90INS1_16FlashAttnFwdSm90INS1_25CollectiveMainloopFwdSm90ILi2EN4cute5tupleIJNS5_1CILi1EEES8_S8_EEENS6_IJNS7_ILi128EEESA_SA_EEELi128ENS_6half_tEfNS_4arch4Sm90ELb1ELb0ELb1ELb0ELb1ELb0ELb0ELb1ELb1ELb1ELb0ELb0EEENS1_21CollectiveEpilogueFwdISB_S9_SC_SE_Li256ELb0ELb1ELb0ELb0EEENS1_30DynamicPersistentTileSchedulerILi256ELi128ELb0ELb1ELb1EEEEEEEEEvNT_6ParamsE,"a",@progbits
	.sectionflags	@""
	.align	4
.nv.constant0._ZN7cutlass13device_kernelIN5flash11enable_sm90INS1_16FlashAttnFwdSm90INS1_25CollectiveMainloopFwdSm90ILi2EN4cute5tupleIJNS5_1CILi1EEES8_S8_EEENS6_IJNS7_ILi128EEESA_SA_EEELi128ENS_6half_tEfNS_4arch4Sm90ELb1ELb0ELb1ELb0ELb1ELb0ELb0ELb1ELb1ELb1ELb0ELb0EEENS1_21CollectiveEpilogueFwdISB_S9_SC_SE_Li256ELb0ELb1ELb0ELb0EEENS1_30DynamicPersistentTileSchedulerILi256ELi128ELb0ELb1ELb1EEEEEEEEEvNT_6ParamsE:
	.zero		3328


//--------------------- .nv.constant0._ZN7cutlass13device_kernelIN5flash11enable_sm90INS1_16FlashAttnFwdSm90INS1_25CollectiveMainloopFwdSm90ILi2EN4cute5tupleIJNS5_1CILi1EEES8_S8_EEENS6_IJNS7_ILi128EEESA_SA_EEELi128ENS_6half_tEfNS_4arch4Sm90ELb1ELb0ELb1ELb1ELb1ELb0ELb0ELb1ELb1ELb1ELb0ELb0EEENS1_21CollectiveEpilogueFwdISB_S9_SC_SE_Li256ELb1ELb1ELb0ELb0EEENS1_36VarlenDynamicPersistentTileSchedulerILi128ELi128ELi256ELi128ELb0ELb1ELb1ELb1ELb1ELb1EEEEEEEEEvNT_6ParamsE --------------------------
	.section	.nv.constant0._ZN7cutlass13device_kernelIN5flash11enable_sm90INS1_16FlashAttnFwdSm90INS1_25CollectiveMainloopFwdSm90ILi2EN4cute5tupleIJNS5_1CILi1EEES8_S8_EEENS6_IJNS7_ILi128EEESA_SA_EEELi128ENS_6half_tEfNS_4arch4Sm90ELb1ELb0ELb1ELb1ELb1ELb0ELb0ELb1ELb1ELb1ELb0ELb0EEENS1_21CollectiveEpilogueFwdISB_S9_SC_SE_Li256ELb1ELb1ELb0ELb0EEENS1_36VarlenDynamicPersistentTileSchedulerILi128ELi128ELi256ELi128ELb0ELb1ELb1ELb1ELb1ELb1EEEEEEEEEvNT_6ParamsE,"a",@progbits
	.sectionflags	@""
	.align	4
.nv.constant0._ZN7cutlass13device_kernelIN5flash11enable_sm90INS1_16FlashAttnFwdSm90INS1_25CollectiveMainloopFwdSm90ILi2EN4cute5tupleIJNS5_1CILi1EEES8_S8_EEENS6_IJNS7_ILi128EEESA_SA_EEELi128ENS_6half_tEfNS_4arch4Sm90ELb1ELb0ELb1ELb1ELb1ELb0ELb0ELb1ELb1ELb1ELb0ELb0EEENS1_21CollectiveEpilogueFwdISB_S9_SC_SE_Li256ELb1ELb1ELb0ELb0EEENS1_36VarlenDynamicPersistentTileSchedulerILi128ELi128ELi256ELi128ELb0ELb1ELb1ELb1ELb1ELb1EEEEEEEEEvNT_6ParamsE:
	.zero		3328


//--------------------- .nv.constant0._ZN7cutlass13device_kernelIN5flash11enable_sm90INS1_16FlashAttnFwdSm90INS1_25CollectiveMainloopFwdSm90ILi2EN4cute5tupleIJNS5_1CILi1EEES8_S8_EEENS6_IJNS7_ILi128EEESA_SA_EEELi128ENS_6half_tEfNS_4arch4Sm90ELb1ELb0ELb1ELb1ELb1ELb1ELb0ELb1ELb1ELb1ELb0ELb0EEENS1_21CollectiveEpilogueFwdISB_S9_SC_SE_Li256ELb1ELb1ELb0ELb0EEENS1_36VarlenDynamicPersistentTileSchedulerILi128ELi128ELi256ELi128ELb0ELb1ELb1ELb1ELb1ELb1EEEEEEEEEvNT_6ParamsE --------------------------
	.section	.nv.constant0._ZN7cutlass13device_kernelIN5flash11enable_sm90INS1_16FlashAttnFwdSm90INS1_25CollectiveMainloopFwdSm90ILi2EN4cute5tupleIJNS5_1CILi1EEES8_S8_EEENS6_IJNS7_ILi128EEESA_SA_EEELi128ENS_6half_tEfNS_4arch4Sm90ELb1ELb0ELb1ELb1ELb1ELb1ELb0ELb1ELb1ELb1ELb0ELb0EEENS1_21CollectiveEpilogueFwdISB_S9_SC_SE_Li256ELb1ELb1ELb0ELb0EEENS1_36VarlenDynamicPersistentTileSchedulerILi128ELi128ELi256ELi128ELb0ELb1ELb1ELb1ELb1ELb1EEEEEEEEEvNT_6ParamsE,"a",@progbits
	.sectionflags	@""
	.align	4
.nv.constant0._ZN7cutlass13device_kernelIN5flash11enable_sm90INS1_16FlashAttnFwdSm90INS1_25CollectiveMainloopFwdSm90ILi2EN4cute5tupleIJNS5_1CILi1EEES8_S8_EEENS6_IJNS7_ILi128EEESA_SA_EEELi128ENS_6half_tEfNS_4arch4Sm90ELb1ELb0ELb1ELb1ELb1ELb1ELb0ELb1ELb1ELb1ELb0ELb0EEENS1_21CollectiveEpilogueFwdISB_S9_SC_SE_Li256ELb1ELb1ELb0ELb0EEENS1_36VarlenDynamicPersistentTileSchedulerILi128ELi128ELi256ELi128ELb0ELb1ELb1ELb1ELb1ELb1EEEEEEEEEvNT_6ParamsE:
	.zero		3328


//--------------------- SYMBOLS --------------------------

	.type		.nv.reservedSmem.offset0,@object
	.size		.nv.reservedSmem.offset0,0x4
	.type		__assertfail,@function
